	.target	sm_90a

	.elftype	@"ET_EXEC"


//--------------------- .note.nv.tkinfo           --------------------------
	.section	.note.nv.tkinfo,"",@"SHT_NOTE"
	.sectionflags	@"SHF_NOTE_NV_TKINFO"
	.tkinfo
        /*0018*/ 	.word	0x00000002
        /*0030*/ 	.string	""
        /*0030*/ 	.string	"ptxas"
        /*0030*/ 	.string	"Cuda compilation tools, release 13.0, V13.0.88"
        /*0030*/ 	.string	"Build cuda_13.0.r13.0/compiler.36424714_0"
        /*0030*/ 	.string	"-arch sm_90a -m 64 "



//--------------------- .note.nv.cuinfo           --------------------------
	.section	.note.nv.cuinfo,"",@"SHT_NOTE"
	.sectionflags	@"SHF_NOTE_NV_CUINFO"
        /*0018*/ 	.short	0x0002
        /*001a*/ 	.short	0x005a
        /*001c*/ 	.short	0x0082
	.zero		2


//--------------------- .nv.info                  --------------------------
	.section	.nv.info,"",@"SHT_CUDA_INFO"
	.align	4


	//----- nvinfo : EIATTR_REGCOUNT
	.align		4
        /*0000*/ 	.byte	0x04, 0x2f
        /*0002*/ 	.short	(.L_27 - .L_26)
	.align		4
.L_26:
        /*0004*/ 	.word	index@(_ZN7cutlass13device_kernelIN5flash11enable_sm90INS1_16FlashAttnFwdSm90INS1_25CollectiveMainloopFwdSm90ILi2EN4cute5tupleIJNS5_1CILi1EEES8_S8_EEENS6_IJNS7_ILi128EEENS7_ILi160EEENS7_ILi192EEEEEELi128ENS_12float_e4m3_tEfNS_4arch4Sm90ELb1ELb0ELb1ELb1ELb0ELb1ELb0ELb1ELb1ELb1ELb1ELb0EEENS1_21CollectiveEpilogueFwdINS6_IJSA_SA_SB_EEES9_NS_10bfloat16_tESG_Li256ELb1ELb1ELb1ELb1EEENS1_36VarlenDynamicPersistentTileSchedulerILi128ELi160ELi256ELi128ELb1ELb1ELb1ELb1ELb1ELb1EEEEEEEEEvNT_6ParamsE)
        /*0008*/ 	.word	0x000000a8


	//----- nvinfo : EIATTR_FRAME_SIZE
	.align		4
.L_27:
        /*000c*/ 	.byte	0x04, 0x11
        /*000e*/ 	.short	(.L_29 - .L_28)
	.align		4
.L_28:
        /*0010*/ 	.word	index@(_ZN7cutlass13device_kernelIN5flash11enable_sm90INS1_16FlashAttnFwdSm90INS1_25CollectiveMainloopFwdSm90ILi2EN4cute5tupleIJNS5_1CILi1EEES8_S8_EEENS6_IJNS7_ILi128EEENS7_ILi160EEENS7_ILi192EEEEEELi128ENS_12float_e4m3_tEfNS_4arch4Sm90ELb1ELb0ELb1ELb1ELb0ELb1ELb0ELb1ELb1ELb1ELb1ELb0EEENS1_21CollectiveEpilogueFwdINS6_IJSA_SA_SB_EEES9_NS_10bfloat16_tESG_Li256ELb1ELb1ELb1ELb1EEENS1_36VarlenDynamicPersistentTileSchedulerILi128ELi160ELi256ELi128ELb1ELb1ELb1ELb1ELb1ELb1EEEEEEEEEvNT_6ParamsE)
        /*0014*/ 	.word	0x00000078


	//----- nvinfo : EIATTR_REGCOUNT
	.align		4
.L_29:
        /*0018*/ 	.byte	0x04, 0x2f
        /*001a*/ 	.short	(.L_31 - .L_30)
	.align		4
.L_30:
        /*001c*/ 	.word	index@(_ZN7cutlass13device_kernelIN5flash11enable_sm90INS1_16FlashAttnFwdSm90INS1_25CollectiveMainloopFwdSm90ILi2EN4cute5tupleIJNS5_1CILi1EEES8_S8_EEENS6_IJNS7_ILi128EEENS7_ILi160EEENS7_ILi192EEEEEELi128ENS_12float_e4m3_tEfNS_4arch4Sm90ELb1ELb0ELb1ELb1ELb0ELb0ELb0ELb1ELb1ELb1ELb1ELb0EEENS1_21CollectiveEpilogueFwdINS6_IJSA_SA_SB_EEES9_NS_10bfloat16_tESG_Li256ELb1ELb1ELb1ELb1EEENS1_36VarlenDynamicPersistentTileSchedulerILi128ELi160ELi256ELi128ELb1ELb1ELb1ELb1ELb1ELb1EEEEEEEEEvNT_6ParamsE)
        /*0020*/ 	.word	0x000000a8


	//----- nvinfo : EIATTR_FRAME_SIZE
	.align		4
.L_31:
        /*0024*/ 	.byte	0x04, 0x11
        /*0026*/ 	.short	(.L_33 - .L_32)
	.align		4
.L_32:
        /*0028*/ 	.word	index@(_ZN7cutlass13device_kernelIN5flash11enable_sm90INS1_16FlashAttnFwdSm90INS1_25CollectiveMainloopFwdSm90ILi2EN4cute5tupleIJNS5_1CILi1EEES8_S8_EEENS6_IJNS7_ILi128EEENS7_ILi160EEENS7_ILi192EEEEEELi128ENS_12float_e4m3_tEfNS_4arch4Sm90ELb1ELb0ELb1ELb1ELb0ELb0ELb0ELb1ELb1ELb1ELb1ELb0EEENS1_21CollectiveEpilogueFwdINS6_IJSA_SA_SB_EEES9_NS_10bfloat16_tESG_Li256ELb1ELb1ELb1ELb1EEENS1_36VarlenDynamicPersistentTileSchedulerILi128ELi160ELi256ELi128ELb1ELb1ELb1ELb1ELb1ELb1EEEEEEEEEvNT_6ParamsE)
        /*002c*/ 	.word	0x00000038


	//----- nvinfo : EIATTR_REGCOUNT
	.align		4
.L_33:
        /*0030*/ 	.byte	0x04, 0x2f
        /*0032*/ 	.short	(.L_35 - .L_34)
	.align		4
.L_34:
        /*0034*/ 	.word	index@(_ZN7cutlass13device_kernelIN5flash11enable_sm90INS1_16FlashAttnFwdSm90INS1_25CollectiveMainloopFwdSm90ILi2EN4cute5tupleIJNS5_1CILi1EEES8_S8_EEENS6_IJNS7_ILi128EEENS7_ILi160EEENS7_ILi192EEEEEELi128ENS_12float_e4m3_tEfNS_4arch4Sm90ELb1ELb0ELb1ELb0ELb0ELb0ELb0ELb1ELb1ELb1ELb1ELb0EEENS1_21CollectiveEpilogueFwdINS6_IJSA_SA_SB_EEES9_NS_10bfloat16_tESG_Li256ELb0ELb1ELb1ELb1EEENS1_19SingleTileSchedulerILb0ELb1ELb1ELi128EEEEEEEEEvNT_6ParamsE)
        /*0038*/ 	.word	0x000000a8


	//----- nvinfo : EIATTR_FRAME_SIZE
	.align		4
.L_35:
        /*003c*/ 	.byte	0x04, 0x11
        /*003e*/ 	.short	(.L_37 - .L_36)
	.align		4
.L_36:
        /*0040*/ 	.word	index@(_ZN7cutlass13device_kernelIN5flash11enable_sm90INS1_16FlashAttnFwdSm90INS1_25CollectiveMainloopFwdSm90ILi2EN4cute5tupleIJNS5_1CILi1EEES8_S8_EEENS6_IJNS7_ILi128EEENS7_ILi160EEENS7_ILi192EEEEEELi128ENS_12float_e4m3_tEfNS_4arch4Sm90ELb1ELb0ELb1ELb0ELb0ELb0ELb0ELb1ELb1ELb1ELb1ELb0EEENS1_21CollectiveEpilogueFwdINS6_IJSA_SA_SB_EEES9_NS_10bfloat16_tESG_Li256ELb0ELb1ELb1ELb1EEENS1_19SingleTileSchedulerILb0ELb1ELb1ELi128EEEEEEEEEvNT_6ParamsE)
        /*0044*/ 	.word	0x00000028


	//----- nvinfo : EIATTR_REGCOUNT
	.align		4
.L_37:
        /*0048*/ 	.byte	0x04, 0x2f
        /*004a*/ 	.short	(.L_39 - .L_38)
	.align		4
.L_38:
        /*004c*/ 	.word	index@(_ZN7cutlass13device_kernelIN5flash11enable_sm90INS1_16FlashAttnFwdSm90INS1_25CollectiveMainloopFwdSm90ILi2EN4cute5tupleIJNS5_1CILi1EEES8_S8_EEENS6_IJNS7_ILi128EEESA_NS7_ILi192EEEEEELi128ENS_12float_e4m3_tEfNS_4arch4Sm90ELb0ELb1ELb1ELb1ELb0ELb1ELb0ELb1ELb1ELb1ELb1ELb0EEENS1_21CollectiveEpilogueFwdINS6_IJSA_SA_SA_EEES9_NS_10bfloat16_tESF_Li256ELb1ELb1ELb1ELb1EEENS1_36VarlenDynamicPersistentTileSchedulerILi128ELi128ELi256ELi128ELb1ELb1ELb1ELb1ELb0ELb1EEEEEEEEEvNT_6ParamsE)
        /*0050*/ 	.word	0x000000a8


	//----- nvinfo : EIATTR_FRAME_SIZE
	.align		4
.L_39:
        /*0054*/ 	.byte	0x04, 0x11
        /*0056*/ 	.short	(.L_41 - .L_40)
	.align		4
.L_40:
        /*0058*/ 	.word	index@(_ZN7cutlass13device_kernelIN5flash11enable_sm90INS1_16FlashAttnFwdSm90INS1_25CollectiveMainloopFwdSm90ILi2EN4cute5tupleIJNS5_1CILi1EEES8_S8_EEENS6_IJNS7_ILi128EEESA_NS7_ILi192EEEEEELi128ENS_12float_e4m3_tEfNS_4arch4Sm90ELb0ELb1ELb1ELb1ELb0ELb1ELb0ELb1ELb1ELb1ELb1ELb0EEENS1_21CollectiveEpilogueFwdINS6_IJSA_SA_SA_EEES9_NS_10bfloat16_tESF_Li256ELb1ELb1ELb1ELb1EEENS1_36VarlenDynamicPersistentTileSchedulerILi128ELi128ELi256ELi128ELb1ELb1ELb1ELb1ELb0ELb1EEEEEEEEEvNT_6ParamsE)
        /*005c*/ 	.word	0x00000060


	//----- nvinfo : EIATTR_REGCOUNT
	.align		4
.L_41:
        /*0060*/ 	.byte	0x04, 0x2f
        /*0062*/ 	.short	(.L_43 - .L_42)
	.align		4
.L_42:
        /*0064*/ 	.word	index@(_ZN7cutlass13device_kernelIN5flash11enable_sm90INS1_16FlashAttnFwdSm90INS1_25CollectiveMainloopFwdSm90ILi2EN4cute5tupleIJNS5_1CILi1EEES8_S8_EEENS6_IJNS7_ILi128EEESA_NS7_ILi192EEEEEELi128ENS_12float_e4m3_tEfNS_4arch4Sm90ELb0ELb1ELb1ELb1ELb0ELb0ELb0ELb1ELb1ELb1ELb1ELb0EEENS1_21CollectiveEpilogueFwdINS6_IJSA_SA_SA_EEES9_NS_10bfloat16_tESF_Li256ELb1ELb1ELb1ELb1EEENS1_36VarlenDynamicPersistentTileSchedulerILi128ELi128ELi256ELi128ELb1ELb1ELb1ELb1ELb0ELb1EEEEEEEEEvNT_6ParamsE)
        /*0068*/ 	.word	0x000000a8


	//----- nvinfo : EIATTR_FRAME_SIZE
	.align		4
.L_43:
        /*006c*/ 	.byte	0x04, 0x11
        /*006e*/ 	.short	(.L_45 - .L_44)
	.align		4
.L_44:
        /*0070*/ 	.word	index@(_ZN7cutlass13device_kernelIN5flash11enable_sm90INS1_16FlashAttnFwdSm90INS1_25CollectiveMainloopFwdSm90ILi2EN4cute5tupleIJNS5_1CILi1EEES8_S8_EEENS6_IJNS7_ILi128EEESA_NS7_ILi192EEEEEELi128ENS_12float_e4m3_tEfNS_4arch4Sm90ELb0ELb1ELb1ELb1ELb0ELb0ELb0ELb1ELb1ELb1ELb1ELb0EEENS1_21CollectiveEpilogueFwdINS6_IJSA_SA_SA_EEES9_NS_10bfloat16_tESF_Li256ELb1ELb1ELb1ELb1EEENS1_36VarlenDynamicPersistentTileSchedulerILi128ELi128ELi256ELi128ELb1ELb1ELb1ELb1ELb0ELb1EEEEEEEEEvNT_6ParamsE)
        /*0074*/ 	.word	0x00000040


	//----- nvinfo : EIATTR_REGCOUNT
	.align		4
.L_45:
        /*0078*/ 	.byte	0x04, 0x2f
        /*007a*/ 	.short	(.L_47 - .L_46)
	.align		4
.L_46:
        /*007c*/ 	.word	index@(_ZN7cutlass13device_kernelIN5flash11enable_sm90INS1_16FlashAttnFwdSm90INS1_25CollectiveMainloopFwdSm90ILi2EN4cute5tupleIJNS5_1CILi1EEES8_S8_EEENS6_IJNS7_ILi128EEESA_NS7_ILi192EEEEEELi128ENS_12float_e4m3_tEfNS_4arch4Sm90ELb0ELb1ELb1ELb0ELb0ELb0ELb0ELb1ELb1ELb1ELb1ELb0EEENS1_21CollectiveEpilogueFwdINS6_IJSA_SA_SA_EEES9_NS_10bfloat16_tESF_Li256ELb0ELb1ELb1ELb1EEENS1_19SingleTileSchedulerILb0ELb1ELb1ELi128EEEEEEEEEvNT_6ParamsE)
        /*0080*/ 	.word	0x000000a8


	//----- nvinfo : EIATTR_FRAME_SIZE
	.align		4
.L_47:
        /*0084*/ 	.byte	0x04, 0x11
        /*0086*/ 	.short	(.L_49 - .L_48)
	.align		4
.L_48:
        /*0088*/ 	.word	index@(_ZN7cutlass13device_kernelIN5flash11enable_sm90INS1_16FlashAttnFwdSm90INS1_25CollectiveMainloopFwdSm90ILi2EN4cute5tupleIJNS5_1CILi1EEES8_S8_EEENS6_IJNS7_ILi128EEESA_NS7_ILi192EEEEEELi128ENS_12float_e4m3_tEfNS_4arch4Sm90ELb0ELb1ELb1ELb0ELb0ELb0ELb0ELb1ELb1ELb1ELb1ELb0EEENS1_21CollectiveEpilogueFwdINS6_IJSA_SA_SA_EEES9_NS_10bfloat16_tESF_Li256ELb0ELb1ELb1ELb1EEENS1_19SingleTileSchedulerILb0ELb1ELb1ELi128EEEEEEEEEvNT_6ParamsE)
        /*008c*/ 	.word	0x00000030


	//----- nvinfo : EIATTR_REGCOUNT
	.align		4
.L_49:
        /*0090*/ 	.byte	0x04, 0x2f
        /*0092*/ 	.short	(.L_51 - .L_50)
	.align		4
.L_50:
        /*0094*/ 	.word	index@(_ZN7cutlass13device_kernelIN5flash11enable_sm90INS1_16FlashAttnFwdSm90INS1_25CollectiveMainloopFwdSm90ILi2EN4cute5tupleIJNS5_1CILi1EEES8_S8_EEENS6_IJNS7_ILi128EEENS7_ILi160EEENS7_ILi192EEEEEELi128ENS_12float_e4m3_tEfNS_4arch4Sm90ELb0ELb0ELb1ELb1ELb0ELb1ELb0ELb1ELb1ELb1ELb1ELb0EEENS1_21CollectiveEpilogueFwdINS6_IJSA_SA_SB_EEES9_NS_10bfloat16_tESG_Li256ELb1ELb1ELb1ELb1EEENS1_36VarlenDynamicPersistentTileSchedulerILi128ELi160ELi256ELi128ELb1ELb1ELb1ELb0ELb1ELb1EEEEEEEEEvNT_6ParamsE)
        /*0098*/ 	.word	0x000000a8


	//----- nvinfo : EIATTR_FRAME_SIZE
	.align		4
.L_51:
        /*009c*/ 	.byte	0x04, 0x11
        /*009e*/ 	.short	(.L_53 - .L_52)
	.align		4
.L_52:
        /*00a0*/ 	.word	index@(_ZN7cutlass13device_kernelIN5flash11enable_sm90INS1_16FlashAttnFwdSm90INS1_25CollectiveMainloopFwdSm90ILi2EN4cute5tupleIJNS5_1CILi1EEES8_S8_EEENS6_IJNS7_ILi128EEENS7_ILi160EEENS7_ILi192EEEEEELi128ENS_12float_e4m3_tEfNS_4arch4Sm90ELb0ELb0ELb1ELb1ELb0ELb1ELb0ELb1ELb1ELb1ELb1ELb0EEENS1_21CollectiveEpilogueFwdINS6_IJSA_SA_SB_EEES9_NS_10bfloat16_tESG_Li256ELb1ELb1ELb1ELb1EEENS1_36VarlenDynamicPersistentTileSchedulerILi128ELi160ELi256ELi128ELb1ELb1ELb1ELb0ELb1ELb1EEEEEEEEEvNT_6ParamsE)
        /*00a4*/ 	.word	0x00000070


	//----- nvinfo : EIATTR_REGCOUNT
	.align		4
.L_53:
        /*00a8*/ 	.byte	0x04, 0x2f
        /*00aa*/ 	.short	(.L_55 - .L_54)
	.align		4
.L_54:
        /*00ac*/ 	.word	index@(_ZN7cutlass13device_kernelIN5flash11enable_sm90INS1_16FlashAttnFwdSm90INS1_25CollectiveMainloopFwdSm90ILi2EN4cute5tupleIJNS5_1CILi1EEES8_S8_EEENS6_IJNS7_ILi128EEENS7_ILi160EEENS7_ILi192EEEEEELi128ENS_12float_e4m3_tEfNS_4arch4Sm90ELb0ELb0ELb1ELb1ELb0ELb0ELb0ELb1ELb1ELb1ELb1ELb0EEENS1_21CollectiveEpilogueFwdINS6_IJSA_SA_SB_EEES9_NS_10bfloat16_tESG_Li256ELb1ELb1ELb1ELb1EEENS1_36VarlenDynamicPersistentTileSchedulerILi128ELi160ELi256ELi128ELb1ELb1ELb1ELb0ELb1ELb1EEEEEEEEEvNT_6ParamsE)
        /*00b0*/ 	.word	0x000000a8


	//----- nvinfo : EIATTR_FRAME_SIZE
	.align		4
.L_55:
        /*00b4*/ 	.byte	0x04, 0x11
        /*00b6*/ 	.short	(.L_57 - .L_56)
	.align		4
.L_56:
        /*00b8*/ 	.word	index@(_ZN7cutlass13device_kernelIN5flash11enable_sm90INS1_16FlashAttnFwdSm90INS1_25CollectiveMainloopFwdSm90ILi2EN4cute5tupleIJNS5_1CILi1EEES8_S8_EEENS6_IJNS7_ILi128EEENS7_ILi160EEENS7_ILi192EEEEEELi128ENS_12float_e4m3_tEfNS_4arch4Sm90ELb0ELb0ELb1ELb1ELb0ELb0ELb0ELb1ELb1ELb1ELb1ELb0EEENS1_21CollectiveEpilogueFwdINS6_IJSA_SA_SB_EEES9_NS_10bfloat16_tESG_Li256ELb1ELb1ELb1ELb1EEENS1_36VarlenDynamicPersistentTileSchedulerILi128ELi160ELi256ELi128ELb1ELb1ELb1ELb0ELb1ELb1EEEEEEEEEvNT_6ParamsE)
        /*00bc*/ 	.word	0x00000038


	//----- nvinfo : EIATTR_REGCOUNT
	.align		4
.L_57:
        /*00c0*/ 	.byte	0x04, 0x2f
        /*00c2*/ 	.short	(.L_59 - .L_58)
	.align		4
.L_58:
        /*00c4*/ 	.word	index@(_ZN7cutlass13device_kernelIN5flash11enable_sm90INS1_16FlashAttnFwdSm90INS1_25CollectiveMainloopFwdSm90ILi2EN4cute5tupleIJNS5_1CILi1EEES8_S8_EEENS6_IJNS7_ILi128EEENS7_ILi160EEENS7_ILi192EEEEEELi128ENS_12float_e4m3_tEfNS_4arch4Sm90ELb0ELb0ELb1ELb0ELb0ELb0ELb0ELb1ELb1ELb1ELb1ELb0EEENS1_21CollectiveEpilogueFwdINS6_IJSA_SA_SB_EEES9_NS_10bfloat16_tESG_Li256ELb0ELb1ELb1ELb1EEENS1_19SingleTileSchedulerILb0ELb1ELb1ELi128EEEEEEEEEvNT_6ParamsE)
        /*00c8*/ 	.word	0x000000a8


	//----- nvinfo : EIATTR_FRAME_SIZE
	.align		4
.L_59:
        /*00cc*/ 	.byte	0x04, 0x11
        /*00ce*/ 	.short	(.L_61 - .L_60)
	.align		4
.L_60:
        /*00d0*/ 	.word	index@(_ZN7cutlass13device_kernelIN5flash11enable_sm90INS1_16FlashAttnFwdSm90INS1_25CollectiveMainloopFwdSm90ILi2EN4cute5tupleIJNS5_1CILi1EEES8_S8_EEENS6_IJNS7_ILi128EEENS7_ILi160EEENS7_ILi192EEEEEELi128ENS_12float_e4m3_tEfNS_4arch4Sm90ELb0ELb0ELb1ELb0ELb0ELb0ELb0ELb1ELb1ELb1ELb1ELb0EEENS1_21CollectiveEpilogueFwdINS6_IJSA_SA_SB_EEES9_NS_10bfloat16_tESG_Li256ELb0ELb1ELb1ELb1EEENS1_19SingleTileSchedulerILb0ELb1ELb1ELi128EEEEEEEEEvNT_6ParamsE)
        /*00d4*/ 	.word	0x00000028


	//----- nvinfo : EIATTR_MIN_STACK_SIZE
	.align		4
.L_61:
        /*00d8*/ 	.byte	0x04, 0x12
        /*00da*/ 	.short	(.L_63 - .L_62)
	.align		4
.L_62:
        /*00dc*/ 	.word	index@(_ZN7cutlass13device_kernelIN5flash11enable_sm90INS1_16FlashAttnFwdSm90INS1_25CollectiveMainloopFwdSm90ILi2EN4cute5tupleIJNS5_1CILi1EEES8_S8_EEENS6_IJNS7_ILi128EEENS7_ILi160EEENS7_ILi192EEEEEELi128ENS_12float_e4m3_tEfNS_4arch4Sm90ELb0ELb0ELb1ELb0ELb0ELb0ELb0ELb1ELb1ELb1ELb1ELb0EEENS1_21CollectiveEpilogueFwdINS6_IJSA_SA_SB_EEES9_NS_10bfloat16_tESG_Li256ELb0ELb1ELb1ELb1EEENS1_19SingleTileSchedulerILb0ELb1ELb1ELi128EEEEEEEEEvNT_6ParamsE)
        /*00e0*/ 	.word	0x00000028


	//----- nvinfo : EIATTR_MIN_STACK_SIZE
	.align		4
.L_63:
        /*00e4*/ 	.byte	0x04, 0x12
        /*00e6*/ 	.short	(.L_65 - .L_64)
	.align		4
.L_64:
        /*00e8*/ 	.word	index@(_ZN7cutlass13device_kernelIN5flash11enable_sm90INS1_16FlashAttnFwdSm90INS1_25CollectiveMainloopFwdSm90ILi2EN4cute5tupleIJNS5_1CILi1EEES8_S8_EEENS6_IJNS7_ILi128EEENS7_ILi160EEENS7_ILi192EEEEEELi128ENS_12float_e4m3_tEfNS_4arch4Sm90ELb0ELb0ELb1ELb1ELb0ELb0ELb0ELb1ELb1ELb1ELb1ELb0EEENS1_21CollectiveEpilogueFwdINS6_IJSA_SA_SB_EEES9_NS_10bfloat16_tESG_Li256ELb1ELb1ELb1ELb1EEENS1_36VarlenDynamicPersistentTileSchedulerILi128ELi160ELi256ELi128ELb1ELb1ELb1ELb0ELb1ELb1EEEEEEEEEvNT_6ParamsE)
        /*00ec*/ 	.word	0x00000038


	//----- nvinfo : EIATTR_MIN_STACK_SIZE
	.align		4
.L_65:
        /*00f0*/ 	.byte	0x04, 0x12
        /*00f2*/ 	.short	(.L_67 - .L_66)
	.align		4
.L_66:
        /*00f4*/ 	.word	index@(_ZN7cutlass13device_kernelIN5flash11enable_sm90INS1_16FlashAttnFwdSm90INS1_25CollectiveMainloopFwdSm90ILi2EN4cute5tupleIJNS5_1CILi1EEES8_S8_EEENS6_IJNS7_ILi128EEENS7_ILi160EEENS7_ILi192EEEEEELi128ENS_12float_e4m3_tEfNS_4arch4Sm90ELb0ELb0ELb1ELb1ELb0ELb1ELb0ELb1ELb1ELb1ELb1ELb0EEENS1_21CollectiveEpilogueFwdINS6_IJSA_SA_SB_EEES9_NS_10bfloat16_tESG_Li256ELb1ELb1ELb1ELb1EEENS1_36VarlenDynamicPersistentTileSchedulerILi128ELi160ELi256ELi128ELb1ELb1ELb1ELb0ELb1ELb1EEEEEEEEEvNT_6ParamsE)
        /*00f8*/ 	.word	0x00000070


	//----- nvinfo : EIATTR_MIN_STACK_SIZE
	.align		4
.L_67:
        /*00fc*/ 	.byte	0x04, 0x12
        /*00fe*/ 	.short	(.L_69 - .L_68)
	.align		4
.L_68:
        /*0100*/ 	.word	index@(_ZN7cutlass13device_kernelIN5flash11enable_sm90INS1_16FlashAttnFwdSm90INS1_25CollectiveMainloopFwdSm90ILi2EN4cute5tupleIJNS5_1CILi1EEES8_S8_EEENS6_IJNS7_ILi128EEESA_NS7_ILi192EEEEEELi128ENS_12float_e4m3_tEfNS_4arch4Sm90ELb0ELb1ELb1ELb0ELb0ELb0ELb0ELb1ELb1ELb1ELb1ELb0EEENS1_21CollectiveEpilogueFwdINS6_IJSA_SA_SA_EEES9_NS_10bfloat16_tESF_Li256ELb0ELb1ELb1ELb1EEENS1_19SingleTileSchedulerILb0ELb1ELb1ELi128EEEEEEEEEvNT_6ParamsE)
        /*0104*/ 	.word	0x00000030


	//----- nvinfo : EIATTR_MIN_STACK_SIZE
	.align		4
.L_69:
        /*0108*/ 	.byte	0x04, 0x12
        /*010a*/ 	.short	(.L_71 - .L_70)
	.align		4
.L_70:
        /*010c*/ 	.word	index@(_ZN7cutlass13device_kernelIN5flash11enable_sm90INS1_16FlashAttnFwdSm90INS1_25CollectiveMainloopFwdSm90ILi2EN4cute5tupleIJNS5_1CILi1EEES8_S8_EEENS6_IJNS7_ILi128EEESA_NS7_ILi192EEEEEELi128ENS_12float_e4m3_tEfNS_4arch4Sm90ELb0ELb1ELb1ELb1ELb0ELb0ELb0ELb1ELb1ELb1ELb1ELb0EEENS1_21CollectiveEpilogueFwdINS6_IJSA_SA_SA_EEES9_NS_10bfloat16_tESF_Li256ELb1ELb1ELb1ELb1EEENS1_36VarlenDynamicPersistentTileSchedulerILi128ELi128ELi256ELi128ELb1ELb1ELb1ELb1ELb0ELb1EEEEEEEEEvNT_6ParamsE)
        /*0110*/ 	.word	0x00000040


	//----- nvinfo : EIATTR_MIN_STACK_SIZE
	.align		4
.L_71:
        /*0114*/ 	.byte	0x04, 0x12
        /*0116*/ 	.short	(.L_73 - .L_72)
	.align		4
.L_72:
        /*0118*/ 	.word	index@(_ZN7cutlass13device_kernelIN5flash11enable_sm90INS1_16FlashAttnFwdSm90INS1_25CollectiveMainloopFwdSm90ILi2EN4cute5tupleIJNS5_1CILi1EEES8_S8_EEENS6_IJNS7_ILi128EEESA_NS7_ILi192EEEEEELi128ENS_12float_e4m3_tEfNS_4arch4Sm90ELb0ELb1ELb1ELb1ELb0ELb1ELb0ELb1ELb1ELb1ELb1ELb0EEENS1_21CollectiveEpilogueFwdINS6_IJSA_SA_SA_EEES9_NS_10bfloat16_tESF_Li256ELb1ELb1ELb1ELb1EEENS1_36VarlenDynamicPersistentTileSchedulerILi128ELi128ELi256ELi128ELb1ELb1ELb1ELb1ELb0ELb1EEEEEEEEEvNT_6ParamsE)
        /*011c*/ 	.word	0x00000060


	//----- nvinfo : EIATTR_MIN_STACK_SIZE
	.align		4
.L_73:
        /*0120*/ 	.byte	0x04, 0x12
        /*0122*/ 	.short	(.L_75 - .L_74)
	.align		4
.L_74:
        /*0124*/ 	.word	index@(_ZN7cutlass13device_kernelIN5flash11enable_sm90INS1_16FlashAttnFwdSm90INS1_25CollectiveMainloopFwdSm90ILi2EN4cute5tupleIJNS5_1CILi1EEES8_S8_EEENS6_IJNS7_ILi128EEENS7_ILi160EEENS7_ILi192EEEEEELi128ENS_12float_e4m3_tEfNS_4arch4Sm90ELb1ELb0ELb1ELb0ELb0ELb0ELb0ELb1ELb1ELb1ELb1ELb0EEENS1_21CollectiveEpilogueFwdINS6_IJSA_SA_SB_EEES9_NS_10bfloat16_tESG_Li256ELb0ELb1ELb1ELb1EEENS1_19SingleTileSchedulerILb0ELb1ELb1ELi128EEEEEEEEEvNT_6ParamsE)
        /*0128*/ 	.word	0x00000028


	//----- nvinfo : EIATTR_MIN_STACK_SIZE
	.align		4
.L_75:
        /*012c*/ 	.byte	0x04, 0x12
        /*012e*/ 	.short	(.L_77 - .L_76)
	.align		4
.L_76:
        /*0130*/ 	.word	index@(_ZN7cutlass13device_kernelIN5flash11enable_sm90INS1_16FlashAttnFwdSm90INS1_25CollectiveMainloopFwdSm90ILi2EN4cute5tupleIJNS5_1CILi1EEES8_S8_EEENS6_IJNS7_ILi128EEENS7_ILi160EEENS7_ILi192EEEEEELi128ENS_12float_e4m3_tEfNS_4arch4Sm90ELb1ELb0ELb1ELb1ELb0ELb0ELb0ELb1ELb1ELb1ELb1ELb0EEENS1_21CollectiveEpilogueFwdINS6_IJSA_SA_SB_EEES9_NS_10bfloat16_tESG_Li256ELb1ELb1ELb1ELb1EEENS1_36VarlenDynamicPersistentTileSchedulerILi128ELi160ELi256ELi128ELb1ELb1ELb1ELb1ELb1ELb1EEEEEEEEEvNT_6ParamsE)
        /*0134*/ 	.word	0x00000038


	//----- nvinfo : EIATTR_MIN_STACK_SIZE
	.align		4
.L_77:
        /*0138*/ 	.byte	0x04, 0x12
        /*013a*/ 	.short	(.L_79 - .L_78)
	.align		4
.L_78:
        /*013c*/ 	.word	index@(_ZN7cutlass13device_kernelIN5flash11enable_sm90INS1_16FlashAttnFwdSm90INS1_25CollectiveMainloopFwdSm90ILi2EN4cute5tupleIJNS5_1CILi1EEES8_S8_EEENS6_IJNS7_ILi128EEENS7_ILi160EEENS7_ILi192EEEEEELi128ENS_12float_e4m3_tEfNS_4arch4Sm90ELb1ELb0ELb1ELb1ELb0ELb1ELb0ELb1ELb1ELb1ELb1ELb0EEENS1_21CollectiveEpilogueFwdINS6_IJSA_SA_SB_EEES9_NS_10bfloat16_tESG_Li256ELb1ELb1ELb1ELb1EEENS1_36VarlenDynamicPersistentTileSchedulerILi128ELi160ELi256ELi128ELb1ELb1ELb1ELb1ELb1ELb1EEEEEEEEEvNT_6ParamsE)
        /*0140*/ 	.word	0x00000078
.L_79:


//--------------------- .nv.compat                --------------------------
	.section	.nv.compat,"",@"SHT_CUDA_COMPAT_INFO"
	.align	4
        /*0000*/ 	.byte	0x02, 0x09, 0x01, 0x00, 0x02, 0x02, 0x04, 0x00, 0x02, 0x05, 0x05, 0x00, 0x03, 0x07, 0x01, 0x01
        /*0010*/ 	.byte	0x02, 0x03, 0x01, 0x00, 0x02, 0x06, 0x01, 0x00, 0x04, 0x0b, 0x08, 0x00, 0x00, 0x00, 0x00, 0x00
        /*0020*/ 	.byte	0x00, 0x00, 0x00, 0x00


//--------------------- .nv.info._ZN7cutlass13device_kernelIN5flash11enable_sm90INS1_16FlashAttnFwdSm90INS1_25CollectiveMainloopFwdSm90ILi2EN4cute5tupleIJNS5_1CILi1EEES8_S8_EEENS6_IJNS7_ILi128EEENS7_ILi160EEENS7_ILi192EEEEEELi128ENS_12float_e4m3_tEfNS_4arch4Sm90ELb0ELb0ELb1ELb0ELb0ELb0ELb0ELb1ELb1ELb1ELb1ELb0EEENS1_21CollectiveEpilogueFwdINS6_IJSA_SA_SB_EEES9_NS_10bfloat16_tESG_Li256ELb0ELb1ELb1ELb1EEENS1_19SingleTileSchedulerILb0ELb1ELb1ELi128EEEEEEEEEvNT_6ParamsE --------------------------
	.section	.nv.info._ZN7cutlass13device_kernelIN5flash11enable_sm90INS1_16FlashAttnFwdSm90INS1_25CollectiveMainloopFwdSm90ILi2EN4cute5tupleIJNS5_1CILi1EEES8_S8_EEENS6_IJNS7_ILi128EEENS7_ILi160EEENS7_ILi192EEEEEELi128ENS_12float_e4m3_tEfNS_4arch4Sm90ELb0ELb0ELb1ELb0ELb0ELb0ELb0ELb1ELb1ELb1ELb1ELb0EEENS1_21CollectiveEpilogueFwdINS6_IJSA_SA_SB_EEES9_NS_10bfloat16_tESG_Li256ELb0ELb1ELb1ELb1EEENS1_19SingleTileSchedulerILb0ELb1ELb1ELi128EEEEEEEEEvNT_6ParamsE,"",@"SHT_CUDA_INFO"
	.sectionflags	@""
	.align	4


	//----- nvinfo : EIATTR_CUDA_API_VERSION
	.align		4
        /*0000*/ 	.byte	0x04, 0x37
        /*0002*/ 	.short	(.L_81 - .L_80)
.L_80:
        /*0004*/ 	.word	0x00000082


	//----- nvinfo : EIATTR_KPARAM_INFO
	.align		4
.L_81:
        /*0008*/ 	.byte	0x04, 0x17
        /*000a*/ 	.short	(.L_83 - .L_82)
.L_82:
        /*000c*/ 	.word	0x00000000
        /*0010*/ 	.short	0x0000
        /*0012*/ 	.short	0x0070
        /*0014*/ 	.byte	0x00, 0xf0, 0x01, 0x28


	//----- nvinfo : EIATTR_SPARSE_MMA_MASK
	.align		4
.L_83:
        /*0018*/ 	.byte	0x03, 0x50
        /*001a*/ 	.short	0x0000


	//----- nvinfo : EIATTR_MAXREG_COUNT
	.align		4
        /*001c*/ 	.byte	0x03, 0x1b
        /*001e*/ 	.short	0x00a8


	//----- nvinfo : EIATTR_NUM_BARRIERS
	.align		4
        /*0020*/ 	.byte	0x02, 0x4c
        /*0022*/ 	.byte	0x10
	.zero		1


	//----- nvinfo : EIATTR_EXTERNS
	.align		4
        /*0024*/ 	.byte	0x04, 0x0f
        /*0026*/ 	.short	(.L_85 - .L_84)


	//   ....[0]....
	.align		4
.L_84:
        /*0028*/ 	.word	index@(__assertfail)


	//----- nvinfo : EIATTR_ANNOTATIONS
	.align		4
.L_85:
        /*002c*/ 	.byte	0x04, 0x55
        /*002e*/ 	.short	(.L_87 - .L_86)


	//   ....[0]....
.L_86:
        /*0030*/ 	.word	0x00000001
        /*0034*/ 	.byte	0x40, 0x09, 0x00, 0x00, 0x01, 0x00, 0x00, 0x00, 0xb0, 0x12, 0x00, 0x00, 0x01, 0x00, 0x00, 0x00
        /* <DEDUP_REMOVED lines=13> */
        /*0114*/ 	.byte	0xc0, 0xec, 0x00, 0x00


	//----- nvinfo : EIATTR_MERCURY_ISA_VERSION
	.align		4
.L_87:
        /*0118*/ 	.byte	0x03, 0x5f
        /*011a*/ 	.short	0x0101


	//----- nvinfo : EIATTR_INT_WARP_WIDE_INSTR_OFFSETS
	.align		4
        /*011c*/ 	.byte	0x04, 0x31
        /*011e*/ 	.short	(.L_89 - .L_88)


	//   ....[0]....
.L_88:
        /*0120*/ 	.word	0x00000120


	//   ....[1]....
        /*0124*/ 	.word	0x000001c0


	//   ....[2]....
        /*0128*/ 	.word	0x00000230


	//----- nvinfo : EIATTR_COOP_GROUP_MASK_REGIDS
	.align		4
.L_89:
        /*012c*/ 	.byte	0x04, 0x29
        /*012e*/ 	.short	(.L_91 - .L_90)


	//   ....[0]....
.L_90:
        /*0130*/ 	.word	0xffffffff


	//   ....[1]....
        /*0134*/ 	.word	0xffffffff


	//   ....[2]....
        /*0138*/ 	.word	0xffffffff


	//   ....[3]....
        /*013c*/ 	.word	0xffffffff


	//   ....[4]....
        /*0140*/ 	.word	0xffffffff


	//   ....[5]....
        /*0144*/ 	.word	0xffffffff


	//   ....[6]....
        /*0148*/ 	.word	0xffffffff


	//   ....[7]....
        /*014c*/ 	.word	0xffffffff


	//   ....[8]....
        /*0150*/ 	.word	0xffffffff


	//   ....[9]....
        /*0154*/ 	.word	0xffffffff


	//   ....[10]....
        /*0158*/ 	.word	0xffffffff


	//   ....[11]....
        /*015c*/ 	.word	0xffffffff


	//   ....[12]....
        /*0160*/ 	.word	0xffffffff


	//   ....[13]....
        /*0164*/ 	.word	0xffffffff


	//   ....[14]....
        /*0168*/ 	.word	0xffffffff


	//   ....[15]....
        /*016c*/ 	.word	0xffffffff


	//   ....[16]....
        /*0170*/ 	.word	0xffffffff


	//   ....[17]....
        /*0174*/ 	.word	0xffffffff


	//   ....[18]....
        /*0178*/ 	.word	0xffffffff


	//   ....[19]....
        /*017c*/ 	.word	0xffffffff


	//   ....[20]....
        /*0180*/ 	.word	0xffffffff


	//   ....[21]....
        /*0184*/ 	.word	0xffffffff


	//   ....[22]....
        /*0188*/ 	.word	0xffffffff


	//   ....[23]....
        /*018c*/ 	.word	0xffffffff


	//   ....[24]....
        /*0190*/ 	.word	0xffffffff


	//   ....[25]....
        /*0194*/ 	.word	0xffffffff


	//   ....[26]....
        /*0198*/ 	.word	0xffffffff


	//   ....[27]....
        /*019c*/ 	.word	0xffffffff


	//   ....[28]....
        /*01a0*/ 	.word	0xffffffff


	//   ....[29]....
        /*01a4*/ 	.word	0xffffffff


	//   ....[30]....
        /*01a8*/ 	.word	0xffffffff


	//   ....[31]....
        /*01ac*/ 	.word	0xffffffff


	//   ....[32]....
        /*01b0*/ 	.word	0xffffffff


	//   ....[33]....
        /*01b4*/ 	.word	0xffffffff


	//   ....[34]....
        /*01b8*/ 	.word	0xffffffff


	//   ....[35]....
        /*01bc*/ 	.word	0xffffffff


	//   ....[36]....
        /*01c0*/ 	.word	0xffffffff


	//   ....[37]....
        /*01c4*/ 	.word	0xffffffff


	//   ....[38]....
        /*01c8*/ 	.word	0xffffffff


	//   ....[39]....
        /*01cc*/ 	.word	0xffffffff


	//   ....[40]....
        /*01d0*/ 	.word	0xffffffff


	//   ....[41]....
        /*01d4*/ 	.word	0xffffffff


	//   ....[42]....
        /*01d8*/ 	.word	0xffffffff


	//   ....[43]....
        /*01dc*/ 	.word	0xffffffff


	//   ....[44]....
        /*01e0*/ 	.word	0xffffffff


	//   ....[45]....
        /*01e4*/ 	.word	0xffffffff


	//   ....[46]....
        /*01e8*/ 	.word	0xffffffff


	//   ....[47]....
        /*01ec*/ 	.word	0xffffffff


	//   ....[48]....
        /*01f0*/ 	.word	0xffffffff


	//   ....[49]....
        /*01f4*/ 	.word	0xffffffff


	//   ....[50]....
        /*01f8*/ 	.word	0xffffffff


	//   ....[51]....
        /*01fc*/ 	.word	0xffffffff


	//   ....[52]....
        /*0200*/ 	.word	0xffffffff


	//   ....[53]....
        /*0204*/ 	.word	0xffffffff


	//   ....[54]....
        /*0208*/ 	.word	0xffffffff


	//   ....[55]....
        /*020c*/ 	.word	0xffffffff


	//   ....[56]....
        /*0210*/ 	.word	0xffffffff


	//   ....[57]....
        /*0214*/ 	.word	0xffffffff


	//   ....[58]....
        /*0218*/ 	.word	0xffffffff


	//   ....[59]....
        /*021c*/ 	.word	0xffffffff


	//   ....[60]....
        /*0220*/ 	.word	0xffffffff


	//   ....[61]....
        /*0224*/ 	.word	0xffffffff


	//   ....[62]....
        /*0228*/ 	.word	0xffffffff


	//   ....[63]....
        /*022c*/ 	.word	0xffffffff


	//   ....[64]....
        /*0230*/ 	.word	0xffffffff


	//   ....[65]....
        /*0234*/ 	.word	0xffffffff


	//   ....[66]....
        /*0238*/ 	.word	0xffffffff


	//   ....[67]....
        /*023c*/ 	.word	0xffffffff


	//   ....[68]....
        /*0240*/ 	.word	0xffffffff


	//   ....[69]....
        /*0244*/ 	.word	0xffffffff


	//   ....[70]....
        /*0248*/ 	.word	0xffffffff


	//   ....[71]....
        /*024c*/ 	.word	0xffffffff


	//   ....[72]....
        /*0250*/ 	.word	0xffffffff


	//   ....[73]....
        /*0254*/ 	.word	0xffffffff


	//   ....[74]....
        /*0258*/ 	.word	0xffffffff


	//   ....[75]....
        /*025c*/ 	.word	0xffffffff


	//   ....[76]....
        /*0260*/ 	.word	0xffffffff


	//   ....[77]....
        /*0264*/ 	.word	0xffffffff


	//   ....[78]....
        /*0268*/ 	.word	0xffffffff


	//   ....[79]....
        /*026c*/ 	.word	0xffffffff


	//   ....[80]....
        /*0270*/ 	.word	0xffffffff


	//   ....[81]....
        /*0274*/ 	.word	0xffffffff


	//   ....[82]....
        /*0278*/ 	.word	0xffffffff


	//   ....[83]....
        /*027c*/ 	.word	0xffffffff


	//   ....[84]....
        /*0280*/ 	.word	0xffffffff


	//   ....[85]....
        /*0284*/ 	.word	0xffffffff


	//   ....[86]....
        /*0288*/ 	.word	0xffffffff


	//   ....[87]....
        /*028c*/ 	.word	0xffffffff


	//   ....[88]....
        /*0290*/ 	.word	0xffffffff


	//   ....[89]....
        /*0294*/ 	.word	0xffffffff


	//   ....[90]....
        /*0298*/ 	.word	0xffffffff


	//   ....[91]....
        /*029c*/ 	.word	0xffffffff


	//   ....[92]....
        /*02a0*/ 	.word	0xffffffff


	//   ....[93]....
        /*02a4*/ 	.word	0xffffffff


	//   ....[94]....
        /*02a8*/ 	.word	0xffffffff


	//   ....[95]....
        /*02ac*/ 	.word	0xffffffff


	//   ....[96]....
        /*02b0*/ 	.word	0xffffffff


	//   ....[97]....
        /*02b4*/ 	.word	0xffffffff


	//   ....[98]....
        /*02b8*/ 	.word	0xffffffff


	//   ....[99]....
        /*02bc*/ 	.word	0xffffffff


	//   ....[100]....
        /*02c0*/ 	.word	0xffffffff


	//   ....[101]....
        /*02c4*/ 	.word	0xffffffff


	//   ....[102]....
        /*02c8*/ 	.word	0xffffffff


	//   ....[103]....
        /*02cc*/ 	.word	0x0500000f


	//   ....[104]....
        /*02d0*/ 	.word	0x0500000f


	//   ....[105]....
        /*02d4*/ 	.word	0x0500000f


	//   ....[106]....
        /*02d8*/ 	.word	0x0500000f


	//   ....[107]....
        /*02dc*/ 	.word	0x0500000f


	//   ....[108]....
        /*02e0*/ 	.word	0x0500000f


	//   ....[109]....
        /*02e4*/ 	.word	0x0500000f


	//   ....[110]....
        /*02e8*/ 	.word	0x0500000f


	//   ....[111]....
        /*02ec*/ 	.word	0x0500000f


	//----- nvinfo : EIATTR_COOP_GROUP_INSTR_OFFSETS
	.align		4
.L_91:
        /*02f0*/ 	.byte	0x04, 0x28
        /*02f2*/ 	.short	(.L_93 - .L_92)


	//   ....[0]....
.L_92:
        /*02f4*/ 	.word	0x00000060


	//   ....[1]....
        /*02f8*/ 	.word	0x00000130


	//   ....[2]....
        /*02fc*/ 	.word	0x000001e0


	//   ....[3]....
        /*0300*/ 	.word	0x000003a0


	//   ....[4]....
        /*0304*/ 	.word	0x00000500


	//   ....[5]....
        /*0308*/ 	.word	0x00000620


	//   ....[6]....
        /*030c*/ 	.word	0x00000780


	//   ....[7]....
        /*0310*/ 	.word	0x000010d0


	//   ....[8]....
        /*0314*/ 	.word	0x000037f0


	//   ....[9]....
        /*0318*/ 	.word	0x00003890


	//   ....[10]....
        /*031c*/ 	.word	0x00003bf0


	//   ....[11]....
        /*0320*/ 	.word	0x00003d10


	//   ....[12]....
        /*0324*/ 	.word	0x00007190


	//   ....[13]....
        /*0328*/ 	.word	0x000071c0


	//   ....[14]....
        /*032c*/ 	.word	0x000071f0


	//   ....[15]....
        /*0330*/ 	.word	0x00007200


	//   ....[16]....
        /*0334*/ 	.word	0x00008d00


	//   ....[17]....
        /*0338*/ 	.word	0x00008d10


	//   ....[18]....
        /*033c*/ 	.word	0x00008d90


	//   ....[19]....
        /*0340*/ 	.word	0x00008da0


	//   ....[20]....
        /*0344*/ 	.word	0x00009bd0


	//   ....[21]....
        /*0348*/ 	.word	0x00009be0


	//   ....[22]....
        /*034c*/ 	.word	0x00009bf0


	//   ....[23]....
        /*0350*/ 	.word	0x00009c10


	//   ....[24]....
        /*0354*/ 	.word	0x00009c20


	//   ....[25]....
        /*0358*/ 	.word	0x00009c30


	//   ....[26]....
        /*035c*/ 	.word	0x00009c40


	//   ....[27]....
        /*0360*/ 	.word	0x00009c50


	//   ....[28]....
        /*0364*/ 	.word	0x00009c60


	//   ....[29]....
        /*0368*/ 	.word	0x00009c70


	//   ....[30]....
        /*036c*/ 	.word	0x00009c80


	//   ....[31]....
        /*0370*/ 	.word	0x00009c90


	//   ....[32]....
        /*0374*/ 	.word	0x00009cb0


	//   ....[33]....
        /*0378*/ 	.word	0x00009cd0


	//   ....[34]....
        /*037c*/ 	.word	0x00009ce0


	//   ....[35]....
        /*0380*/ 	.word	0x00009cf0


	//   ....[36]....
        /*0384*/ 	.word	0x00009d00


	//   ....[37]....
        /*0388*/ 	.word	0x00009d10


	//   ....[38]....
        /*038c*/ 	.word	0x00009d20


	//   ....[39]....
        /*0390*/ 	.word	0x00009d30


	//   ....[40]....
        /*0394*/ 	.word	0x00009d40


	//   ....[41]....
        /*0398*/ 	.word	0x00009d50


	//   ....[42]....
        /*039c*/ 	.word	0x00009d60


	//   ....[43]....
        /*03a0*/ 	.word	0x00009d70


	//   ....[44]....
        /*03a4*/ 	.word	0x00009d80


	//   ....[45]....
        /*03a8*/ 	.word	0x00009d90


	//   ....[46]....
        /*03ac*/ 	.word	0x00009da0


	//   ....[47]....
        /*03b0*/ 	.word	0x00009db0


	//   ....[48]....
        /*03b4*/ 	.word	0x00009dc0


	//   ....[49]....
        /*03b8*/ 	.word	0x00009dd0


	//   ....[50]....
        /*03bc*/ 	.word	0x00009de0


	//   ....[51]....
        /*03c0*/ 	.word	0x00009df0


	//   ....[52]....
        /*03c4*/ 	.word	0x00009e10


	//   ....[53]....
        /*03c8*/ 	.word	0x00009e20


	//   ....[54]....
        /*03cc*/ 	.word	0x00009e30


	//   ....[55]....
        /*03d0*/ 	.word	0x00009e40


	//   ....[56]....
        /*03d4*/ 	.word	0x00009e50


	//   ....[57]....
        /*03d8*/ 	.word	0x00009e60


	//   ....[58]....
        /*03dc*/ 	.word	0x00009e90


	//   ....[59]....
        /*03e0*/ 	.word	0x00009ea0


	//   ....[60]....
        /*03e4*/ 	.word	0x00009eb0


	//   ....[61]....
        /*03e8*/ 	.word	0x00009ed0


	//   ....[62]....
        /*03ec*/ 	.word	0x00009f10


	//   ....[63]....
        /*03f0*/ 	.word	0x00009f20


	//   ....[64]....
        /*03f4*/ 	.word	0x00009f30


	//   ....[65]....
        /*03f8*/ 	.word	0x00009f40


	//   ....[66]....
        /*03fc*/ 	.word	0x00009f50


	//   ....[67]....
        /*0400*/ 	.word	0x00009f60


	//   ....[68]....
        /*0404*/ 	.word	0x00009f70


	//   ....[69]....
        /*0408*/ 	.word	0x00009f80


	//   ....[70]....
        /*040c*/ 	.word	0x00009fb0


	//   ....[71]....
        /*0410*/ 	.word	0x00009fe0


	//   ....[72]....
        /*0414*/ 	.word	0x0000a020


	//   ....[73]....
        /*0418*/ 	.word	0x0000a050


	//   ....[74]....
        /*041c*/ 	.word	0x0000a080


	//   ....[75]....
        /*0420*/ 	.word	0x0000a0b0


	//   ....[76]....
        /*0424*/ 	.word	0x0000a0d0


	//   ....[77]....
        /*0428*/ 	.word	0x0000a0e0


	//   ....[78]....
        /*042c*/ 	.word	0x0000a0f0


	//   ....[79]....
        /*0430*/ 	.word	0x0000a120


	//   ....[80]....
        /*0434*/ 	.word	0x0000a140


	//   ....[81]....
        /*0438*/ 	.word	0x0000a150


	//   ....[82]....
        /*043c*/ 	.word	0x0000a160


	//   ....[83]....
        /*0440*/ 	.word	0x0000a170


	//   ....[84]....
        /*0444*/ 	.word	0x0000a590


	//   ....[85]....
        /*0448*/ 	.word	0x0000a5e0


	//   ....[86]....
        /*044c*/ 	.word	0x0000a620


	//   ....[87]....
        /*0450*/ 	.word	0x0000a660


	//   ....[88]....
        /*0454*/ 	.word	0x0000a6b0


	//   ....[89]....
        /*0458*/ 	.word	0x0000a6e0


	//   ....[90]....
        /*045c*/ 	.word	0x0000ada0


	//   ....[91]....
        /*0460*/ 	.word	0x0000add0


	//   ....[92]....
        /*0464*/ 	.word	0x0000b900


	//   ....[93]....
        /*0468*/ 	.word	0x0000c600


	//   ....[94]....
        /*046c*/ 	.word	0x0000d120


	//   ....[95]....
        /*0470*/ 	.word	0x0000d150


	//   ....[96]....
        /*0474*/ 	.word	0x0000d180


	//   ....[97]....
        /*0478*/ 	.word	0x0000d250


	//   ....[98]....
        /*047c*/ 	.word	0x0000d280


	//   ....[99]....
        /*0480*/ 	.word	0x0000d310


	//   ....[100]....
        /*0484*/ 	.word	0x0000d340


	//   ....[101]....
        /*0488*/ 	.word	0x0000d350


	//   ....[102]....
        /*048c*/ 	.word	0x0000ec70


	//   ....[103]....
        /*0490*/ 	.word	0x0000f160


	//   ....[104]....
        /*0494*/ 	.word	0x0000f330


	//   ....[105]....
        /*0498*/ 	.word	0x0000f390


	//   ....[106]....
        /*049c*/ 	.word	0x0000f490


	//   ....[107]....
        /*04a0*/ 	.word	0x0000f560


	//   ....[108]....
        /*04a4*/ 	.word	0x0000f5d0


	//   ....[109]....
        /*04a8*/ 	.word	0x0000f6d0


	//   ....[110]....
        /*04ac*/ 	.word	0x0000f740


	//   ....[111]....
        /*04b0*/ 	.word	0x0000f830


	//----- nvinfo : EIATTR_REG_RECONFIG
	.align		4
.L_93:
        /*04b4*/ 	.byte	0x01, 0x54
	.zero		2


	//----- nvinfo : EIATTR_SYSCALL_OFFSETS
	.align		4
        /*04b8*/ 	.byte	0x04, 0x46
        /*04ba*/ 	.short	(.L_95 - .L_94)


	//   ....[0]....
.L_94:
        /*04bc*/ 	.word	0x00001290


	//   ....[1]....
        /*04c0*/ 	.word	0x0000bf70


	//   ....[2]....
        /*04c4*/ 	.word	0x0000c0b0


	//   ....[3]....
        /*04c8*/ 	.word	0x0000c1f0


	//   ....[4]....
        /*04cc*/ 	.word	0x0000c310


	//   ....[5]....
        /*04d0*/ 	.word	0x0000cd40


	//----- nvinfo : EIATTR_MBARRIER_INSTR_OFFSETS
	.align		4
.L_95:
        /*04d4*/ 	.byte	0x04, 0x39
        /*04d6*/ 	.short	(.L_97 - .L_96)


	//   ....[0]....
.L_96:
        /*04d8*/ 	.word	0x00000250
        /*04dc*/ 	.word	0x000000ff
        /*04e0*/ 	.word	0x00029800
        /*04e4*/ 	.short	0x0100
        /*04e6*/ 	.byte	0x08
	.zero		1


	//   ....[1]....
        /*04e8*/ 	.word	0x00000260
        /*04ec*/ 	.word	0x000000ff
        /*04f0*/ 	.word	0x00029820
        /*04f4*/ 	.short	0x0100
        /*04f6*/ 	.byte	0x08
	.zero		1


	//   ....[2]....
        /*04f8*/ 	.word	0x00000350
        /*04fc*/ 	.word	0x000000ff
        /*0500*/ 	.word	0x00029830
        /*0504*/ 	.short	0x0100
        /*0506*/ 	.byte	0x08
	.zero		1


	//   ....[3]....
        /*0508*/ 	.word	0x00000360
        /*050c*/ 	.word	0x000000ff
        /*0510*/ 	.word	0x00029840
        /*0514*/ 	.short	0x0100
        /*0516*/ 	.byte	0x08
	.zero		1


	//   ....[4]....
        /*0518*/ 	.word	0x00000370
        /*051c*/ 	.word	0x000000ff
        /*0520*/ 	.word	0x00029838
        /*0524*/ 	.short	0x0100
        /*0526*/ 	.byte	0x08
	.zero		1


	//   ....[5]....
        /*0528*/ 	.word	0x00000380
        /*052c*/ 	.word	0x000000ff
        /*0530*/ 	.word	0x00029848
        /*0534*/ 	.short	0x0100
        /*0536*/ 	.byte	0x08
	.zero		1


	//   ....[6]....
        /*0538*/ 	.word	0x000004b0
        /*053c*/ 	.word	0x000000ff
        /*0540*/ 	.word	0x00029850
        /*0544*/ 	.short	0x0100
        /*0546*/ 	.byte	0x08
	.zero		1


	//   ....[7]....
        /*0548*/ 	.word	0x000004c0
        /*054c*/ 	.word	0x000000ff
        /*0550*/ 	.word	0x00029860
        /*0554*/ 	.short	0x0100
        /*0556*/ 	.byte	0x08
	.zero		1


	//   ....[8]....
        /*0558*/ 	.word	0x000004d0
        /*055c*/ 	.word	0x000000ff
        /*0560*/ 	.word	0x00029858
        /*0564*/ 	.short	0x0100
        /*0566*/ 	.byte	0x08
	.zero		1


	//   ....[9]....
        /*0568*/ 	.word	0x000004e0
        /*056c*/ 	.word	0x000000ff
        /*0570*/ 	.word	0x00029868
        /*0574*/ 	.short	0x0100
        /*0576*/ 	.byte	0x08
	.zero		1


	//   ....[10]....
        /*0578*/ 	.word	0x000005d0
        /*057c*/ 	.word	0x000000ff
        /*0580*/ 	.word	0x00029870
        /*0584*/ 	.short	0x0100
        /*0586*/ 	.byte	0x06
	.zero		1


	//   ....[11]....
        /*0588*/ 	.word	0x000005e0
        /*058c*/ 	.word	0x000000ff
        /*0590*/ 	.word	0x00029880
        /*0594*/ 	.short	0x0100
        /*0596*/ 	.byte	0x06
	.zero		1


	//   ....[12]....
        /*0598*/ 	.word	0x000005f0
        /*059c*/ 	.word	0x000000ff
        /*05a0*/ 	.word	0x00029878
        /*05a4*/ 	.short	0x0100
        /*05a6*/ 	.byte	0x06
	.zero		1


	//   ....[13]....
        /*05a8*/ 	.word	0x00000600
        /*05ac*/ 	.word	0x000000ff
        /*05b0*/ 	.word	0x00029888
        /*05b4*/ 	.short	0x0100
        /*05b6*/ 	.byte	0x06
	.zero		1


	//   ....[14]....
        /*05b8*/ 	.word	0x00000730
        /*05bc*/ 	.word	0x000000ff
        /*05c0*/ 	.word	0x00029890
        /*05c4*/ 	.short	0x0100
        /*05c6*/ 	.byte	0x08
	.zero		1


	//   ....[15]....
        /*05c8*/ 	.word	0x00000740
        /*05cc*/ 	.word	0x000000ff
        /*05d0*/ 	.word	0x000298a0
        /*05d4*/ 	.short	0x0100
        /*05d6*/ 	.byte	0x08
	.zero		1


	//   ....[16]....
        /*05d8*/ 	.word	0x00000750
        /*05dc*/ 	.word	0x000000ff
        /*05e0*/ 	.word	0x00029898
        /*05e4*/ 	.short	0x0100
        /*05e6*/ 	.byte	0x08
	.zero		1


	//   ....[17]....
        /*05e8*/ 	.word	0x00000760
        /*05ec*/ 	.word	0x000000ff
        /*05f0*/ 	.word	0x000298a8
        /*05f4*/ 	.short	0x0100
        /*05f6*/ 	.byte	0x08
	.zero		1


	//   ....[18]....
        /*05f8*/ 	.word	0x00000890
        /*05fc*/ 	.word	0x000000ff
        /*0600*/ 	.word	0x000298b0
        /*0604*/ 	.short	0x0100
        /*0606*/ 	.byte	0x08
	.zero		1


	//   ....[19]....
        /*0608*/ 	.word	0x000008a0
        /*060c*/ 	.word	0x000000ff
        /*0610*/ 	.word	0x000298c0
        /*0614*/ 	.short	0x0100
        /*0616*/ 	.byte	0x08
	.zero		1


	//   ....[20]....
        /*0618*/ 	.word	0x000008b0
        /*061c*/ 	.word	0x000000ff
        /*0620*/ 	.word	0x000298b8
        /*0624*/ 	.short	0x0100
        /*0626*/ 	.byte	0x08
	.zero		1


	//   ....[21]....
        /*0628*/ 	.word	0x000008c0
        /*062c*/ 	.word	0x000000ff
        /*0630*/ 	.word	0x000298c8
        /*0634*/ 	.short	0x0100
        /*0636*/ 	.byte	0x08
	.zero		1


	//   ....[22]....
        /*0638*/ 	.word	0x00001510
        /*063c*/ 	.word	0x000000ff
        /*0640*/ 	.word	0x00029800
        /*0644*/ 	.short	0x010a
        /*0646*/ 	.byte	0x28
	.zero		1


	//   ....[23]....
        /*0648*/ 	.word	0x00001590
        /*064c*/ 	.word	0x000000ff
        /*0650*/ 	.word	0x00029830
        /*0654*/ 	.short	0x010a
        /*0656*/ 	.byte	0x28
	.zero		1


	//   ....[24]....
        /*0658*/ 	.word	0x00001610
        /*065c*/ 	.word	0x000000ff
        /*0660*/ 	.word	0x00029830
        /*0664*/ 	.short	0x010a
        /*0666*/ 	.byte	0x28
	.zero		1


	//   ....[25]....
        /*0668*/ 	.word	0x000042c0
        /*066c*/ 	.word	0x0000000f
        /*0670*/ 	.word	0x00000000
        /*0674*/ 	.short	0x0101
        /*0676*/ 	.byte	0x3f
	.zero		1


	//   ....[26]....
        /*0678*/ 	.word	0x00005370
        /*067c*/ 	.word	0x000000ff
        /*0680*/ 	.word	0x00029830
        /*0684*/ 	.short	0x010a
        /*0686*/ 	.byte	0x04
	.zero		1


	//   ....[27]....
        /*0688*/ 	.word	0x000053b0
        /*068c*/ 	.word	0x000000ff
        /*0690*/ 	.word	0x00029830
        /*0694*/ 	.short	0x010a
        /*0696*/ 	.byte	0x04
	.zero		1


	//   ....[28]....
        /*0698*/ 	.word	0x00006060
        /*069c*/ 	.word	0x000000ff
        /*06a0*/ 	.word	0x00029850
        /*06a4*/ 	.short	0x010a
        /*06a6*/ 	.byte	0x04
	.zero		1


	//   ....[29]....
        /*06a8*/ 	.word	0x000060a0
        /*06ac*/ 	.word	0x000000ff
        /*06b0*/ 	.word	0x00029850
        /*06b4*/ 	.short	0x010a
        /*06b6*/ 	.byte	0x04
	.zero		1


	//   ....[30]....
        /*06b8*/ 	.word	0x00008160
        /*06bc*/ 	.word	0x00000003
        /*06c0*/ 	.word	0x00000000
        /*06c4*/ 	.short	0x0101
        /*06c6*/ 	.byte	0x3f
	.zero		1


	//   ....[31]....
        /*06c8*/ 	.word	0x00008370
        /*06cc*/ 	.word	0x000000ff
        /*06d0*/ 	.word	0x00000000
        /*06d4*/ 	.short	0x0101
        /*06d6*/ 	.byte	0x04
	.zero		1


	//   ....[32]....
        /*06d8*/ 	.word	0x00008a10
        /*06dc*/ 	.word	0x000000ff
        /*06e0*/ 	.word	0x00029850
        /*06e4*/ 	.short	0x010a
        /*06e6*/ 	.byte	0x05
	.zero		1


	//   ....[33]....
        /*06e8*/ 	.word	0x00008a50
        /*06ec*/ 	.word	0x000000ff
        /*06f0*/ 	.word	0x00029850
        /*06f4*/ 	.short	0x010a
        /*06f6*/ 	.byte	0x05
	.zero		1


	//   ....[34]....
        /*06f8*/ 	.word	0x00009060
        /*06fc*/ 	.word	0x000000ff
        /*0700*/ 	.word	0x00000000
        /*0704*/ 	.short	0x0101
        /*0706*/ 	.byte	0x04
	.zero		1


	//   ....[35]....
        /*0708*/ 	.word	0x0000a6d0
        /*070c*/ 	.word	0x000000ff
        /*0710*/ 	.word	0x00000000
        /*0714*/ 	.short	0x0101
        /*0716*/ 	.byte	0x04
	.zero		1


	//   ....[36]....
        /*0718*/ 	.word	0x0000c830
        /*071c*/ 	.word	0x000000ff
        /*0720*/ 	.word	0x00029880
        /*0724*/ 	.short	0x010a
        /*0726*/ 	.byte	0x28
	.zero		1


	//   ....[37]....
        /*0728*/ 	.word	0x0000c980
        /*072c*/ 	.word	0x000000ff
        /*0730*/ 	.word	0x00029840
        /*0734*/ 	.short	0x010a
        /*0736*/ 	.byte	0x28
	.zero		1


	//   ....[38]....
        /*0738*/ 	.word	0x0000d4b0
        /*073c*/ 	.word	0x000000ff
        /*0740*/ 	.word	0x00029800
        /*0744*/ 	.short	0x0107
        /*0746*/ 	.byte	0x28
	.zero		1


	//   ....[39]....
        /*0748*/ 	.word	0x0000d520
        /*074c*/ 	.word	0x000000ff
        /*0750*/ 	.word	0x00029800
        /*0754*/ 	.short	0x0101
        /*0756*/ 	.byte	0x28
	.zero		1


	//   ....[40]....
        /*0758*/ 	.word	0x0000d540
        /*075c*/ 	.word	0x000000ff
        /*0760*/ 	.word	0x00029820
        /*0764*/ 	.short	0x010a
        /*0766*/ 	.byte	0x28
	.zero		1


	//   ....[41]....
        /*0768*/ 	.word	0x0000d820
        /*076c*/ 	.word	0x00000006
        /*0770*/ 	.word	0x00029880
        /*0774*/ 	.short	0x010a
        /*0776*/ 	.byte	0x3f
	.zero		1


	//   ....[42]....
        /*0778*/ 	.word	0x0000da50
        /*077c*/ 	.word	0x00000006
        /*0780*/ 	.word	0x00029840
        /*0784*/ 	.short	0x010a
        /*0786*/ 	.byte	0x3f
	.zero		1


	//   ....[43]....
        /*0788*/ 	.word	0x0000dea0
        /*078c*/ 	.word	0x00000012
        /*0790*/ 	.word	0x00029870
        /*0794*/ 	.short	0x010a
        /*0796*/ 	.byte	0x3f
	.zero		1


	//   ....[44]....
        /*0798*/ 	.word	0x0000df00
        /*079c*/ 	.word	0x00000012
        /*07a0*/ 	.word	0x00029860
        /*07a4*/ 	.short	0x010a
        /*07a6*/ 	.byte	0x3f
	.zero		1


	//   ....[45]....
        /*07a8*/ 	.word	0x0000e400
        /*07ac*/ 	.word	0x00000012
        /*07b0*/ 	.word	0x00029850
        /*07b4*/ 	.short	0x0101
        /*07b6*/ 	.byte	0x3f
	.zero		1


	//   ....[46]....
        /*07b8*/ 	.word	0x0000e470
        /*07bc*/ 	.word	0x00000000
        /*07c0*/ 	.word	0x00000000
        /*07c4*/ 	.short	0x0101
        /*07c6*/ 	.byte	0x3f
	.zero		1


	//   ....[47]....
        /*07c8*/ 	.word	0x0000e590
        /*07cc*/ 	.word	0x00000003
        /*07d0*/ 	.word	0x00029870
        /*07d4*/ 	.short	0x010a
        /*07d6*/ 	.byte	0x3f
	.zero		1


	//   ....[48]....
        /*07d8*/ 	.word	0x0000e620
        /*07dc*/ 	.word	0x00000003
        /*07e0*/ 	.word	0x00029860
        /*07e4*/ 	.short	0x010a
        /*07e6*/ 	.byte	0x3f
	.zero		1


	//   ....[49]....
        /*07e8*/ 	.word	0x0000eb10
        /*07ec*/ 	.word	0x00000003
        /*07f0*/ 	.word	0x00029850
        /*07f4*/ 	.short	0x0101
        /*07f6*/ 	.byte	0x3f
	.zero		1


	//   ....[50]....
        /*07f8*/ 	.word	0x0000eb80
        /*07fc*/ 	.word	0x00000000
        /*0800*/ 	.word	0x00000000
        /*0804*/ 	.short	0x0101
        /*0806*/ 	.byte	0x3f
	.zero		1


	//   ....[51]....
        /*0808*/ 	.word	0x0000ec20
        /*080c*/ 	.word	0x00000009
        /*0810*/ 	.word	0x00029820
        /*0814*/ 	.short	0x010a
        /*0816*/ 	.byte	0x3f
	.zero		1


	//   ....[52]....
        /*0818*/ 	.word	0x0000ed60
        /*081c*/ 	.word	0x00000005
        /*0820*/ 	.word	0x00000000
        /*0824*/ 	.short	0x010a
        /*0826*/ 	.byte	0x3f
	.zero		1


	//   ....[53]....
        /*0828*/ 	.word	0x0000edd0
        /*082c*/ 	.word	0x00000007
        /*0830*/ 	.word	0x00000000
        /*0834*/ 	.short	0x010a
        /*0836*/ 	.byte	0x3f
	.zero		1


	//   ....[54]....
        /*0838*/ 	.word	0x0000ee20
        /*083c*/ 	.word	0x00000005
        /*0840*/ 	.word	0x00029860
        /*0844*/ 	.short	0x010a
        /*0846*/ 	.byte	0x3f
	.zero		1


	//   ....[55]....
        /*0848*/ 	.word	0x0000ee70
        /*084c*/ 	.word	0x00000003
        /*0850*/ 	.word	0x00029860
        /*0854*/ 	.short	0x010a
        /*0856*/ 	.byte	0x3f
	.zero		1


	//   ....[56]....
        /*0858*/ 	.word	0x0000eeb0
        /*085c*/ 	.word	0x00000005
        /*0860*/ 	.word	0x00029880
        /*0864*/ 	.short	0x010a
        /*0866*/ 	.byte	0x3f
	.zero		1


	//   ....[57]....
        /*0868*/ 	.word	0x0000eed0
        /*086c*/ 	.word	0x00000003
        /*0870*/ 	.word	0x00029880
        /*0874*/ 	.short	0x010a
        /*0876*/ 	.byte	0x3f
	.zero		1


	//   ....[58]....
        /*0878*/ 	.word	0x0000ef40
        /*087c*/ 	.word	0x00000004
        /*0880*/ 	.word	0x00029800
        /*0884*/ 	.short	0x010a
        /*0886*/ 	.byte	0x3f
	.zero		1


	//   ....[59]....
        /*0888*/ 	.word	0x0000efa0
        /*088c*/ 	.word	0x00000004
        /*0890*/ 	.word	0x00029830
        /*0894*/ 	.short	0x010a
        /*0896*/ 	.byte	0x3f
	.zero		1


	//   ....[60]....
        /*0898*/ 	.word	0x0000f000
        /*089c*/ 	.word	0x0000000d
        /*08a0*/ 	.word	0x00029830
        /*08a4*/ 	.short	0x010a
        /*08a6*/ 	.byte	0x3f
	.zero		1


	//   ....[61]....
        /*08a8*/ 	.word	0x0000f060
        /*08ac*/ 	.word	0x0000000c
        /*08b0*/ 	.word	0x00029850
        /*08b4*/ 	.short	0x010a
        /*08b6*/ 	.byte	0x3f
	.zero		1


	//   ....[62]....
        /*08b8*/ 	.word	0x0000f0c0
        /*08bc*/ 	.word	0x00000005
        /*08c0*/ 	.word	0x00029850
        /*08c4*/ 	.short	0x010a
        /*08c6*/ 	.byte	0x3f
	.zero		1


	//   ....[63]....
        /*08c8*/ 	.word	0x0000f220
        /*08cc*/ 	.word	0x00000003
        /*08d0*/ 	.word	0x00029880
        /*08d4*/ 	.short	0x010a
        /*08d6*/ 	.byte	0x3f
	.zero		1


	//   ....[64]....
        /*08d8*/ 	.word	0x0000f280
        /*08dc*/ 	.word	0x00000003
        /*08e0*/ 	.word	0x00029840
        /*08e4*/ 	.short	0x010a
        /*08e6*/ 	.byte	0x3f
	.zero		1


	//   ....[65]....
        /*08e8*/ 	.word	0x0000f870
        /*08ec*/ 	.word	0x00000003
        /*08f0*/ 	.word	0x00029820
        /*08f4*/ 	.short	0x010a
        /*08f6*/ 	.byte	0x3f
	.zero		1


	//   ....[66]....
        /*08f8*/ 	.word	0x0000f8c0
        /*08fc*/ 	.word	0x00000006
        /*0900*/ 	.word	0x00029880
        /*0904*/ 	.short	0x010a
        /*0906*/ 	.byte	0x3f
	.zero		1


	//   ....[67]....
        /*0908*/ 	.word	0x0000f910
        /*090c*/ 	.word	0x00000006
        /*0910*/ 	.word	0x00029840
        /*0914*/ 	.short	0x010a
        /*0916*/ 	.byte	0x3f
	.zero		1


	//   ....[68]....
        /*0918*/ 	.word	0x0000f960
        /*091c*/ 	.word	0x00000012
        /*0920*/ 	.word	0x00029870
        /*0924*/ 	.short	0x010a
        /*0926*/ 	.byte	0x3f
	.zero		1


	//   ....[69]....
        /*0928*/ 	.word	0x0000f9b0
        /*092c*/ 	.word	0x00000012
        /*0930*/ 	.word	0x00029860
        /*0934*/ 	.short	0x010a
        /*0936*/ 	.byte	0x3f
	.zero		1


	//   ....[70]....
        /*0938*/ 	.word	0x0000fa00
        /*093c*/ 	.word	0x00000003
        /*0940*/ 	.word	0x00029870
        /*0944*/ 	.short	0x010a
        /*0946*/ 	.byte	0x3f
	.zero		1


	//   ....[71]....
        /*0948*/ 	.word	0x0000fa50
        /*094c*/ 	.word	0x00000003
        /*0950*/ 	.word	0x00029860
        /*0954*/ 	.short	0x010a
        /*0956*/ 	.byte	0x3f
	.zero		1


	//   ....[72]....
        /*0958*/ 	.word	0x0000faa0
        /*095c*/ 	.word	0x00000009
        /*0960*/ 	.word	0x00029820
        /*0964*/ 	.short	0x010a
        /*0966*/ 	.byte	0x3f
	.zero		1


	//   ....[73]....
        /*0968*/ 	.word	0x0000faf0
        /*096c*/ 	.word	0x00000005
        /*0970*/ 	.word	0x00000000
        /*0974*/ 	.short	0x010a
        /*0976*/ 	.byte	0x3f
	.zero		1


	//   ....[74]....
        /*0978*/ 	.word	0x0000fb40
        /*097c*/ 	.word	0x00000007
        /*0980*/ 	.word	0x00000000
        /*0984*/ 	.short	0x010a
        /*0986*/ 	.byte	0x3f
	.zero		1


	//   ....[75]....
        /*0988*/ 	.word	0x0000fb90
        /*098c*/ 	.word	0x00000005
        /*0990*/ 	.word	0x00029860
        /*0994*/ 	.short	0x010a
        /*0996*/ 	.byte	0x3f
	.zero		1


	//   ....[76]....
        /*0998*/ 	.word	0x0000fbe0
        /*099c*/ 	.word	0x00000003
        /*09a0*/ 	.word	0x00029860
        /*09a4*/ 	.short	0x010a
        /*09a6*/ 	.byte	0x3f
	.zero		1


	//   ....[77]....
        /*09a8*/ 	.word	0x0000fc30
        /*09ac*/ 	.word	0x00000005
        /*09b0*/ 	.word	0x00029880
        /*09b4*/ 	.short	0x010a
        /*09b6*/ 	.byte	0x3f
	.zero		1


	//----- nvinfo : EIATTR_NUM_MBARRIERS
	.align		4
.L_97:
        /*09b8*/ 	.byte	0x03, 0x38
        /*09ba*/ 	.short	0x0016


	//----- nvinfo : EIATTR_EXIT_INSTR_OFFSETS
	.align		4
        /*09bc*/ 	.byte	0x04, 0x1c
        /*09be*/ 	.short	(.L_99 - .L_98)


	//   ....[0]....
.L_98:
        /*09c0*/ 	.word	0x0000ef20


	//----- nvinfo : EIATTR_MAX_THREADS
	.align		4
.L_99:
        /*09c4*/ 	.byte	0x04, 0x05
        /*09c6*/ 	.short	(.L_101 - .L_100)
.L_100:
        /*09c8*/ 	.word	0x00000180
        /*09cc*/ 	.word	0x00000001
        /*09d0*/ 	.word	0x00000001


	//----- nvinfo : EIATTR_CRS_STACK_SIZE
	.align		4
.L_101:
        /*09d4*/ 	.byte	0x04, 0x1e
        /*09d6*/ 	.short	(.L_103 - .L_102)
.L_102:
        /*09d8*/ 	.word	0x00000000


	//----- nvinfo : EIATTR_CBANK_PARAM_SIZE
	.align		4
.L_103:
        /*09dc*/ 	.byte	0x03, 0x19
        /*09de*/ 	.short	0x0a70


	//----- nvinfo : EIATTR_PARAM_CBANK
	.align		4
        /*09e0*/ 	.byte	0x04, 0x0a
        /*09e2*/ 	.short	(.L_105 - .L_104)
	.align		4
.L_104:
        /*09e4*/ 	.word	index@(.nv.constant0._ZN7cutlass13device_kernelIN5flash11enable_sm90INS1_16FlashAttnFwdSm90INS1_25CollectiveMainloopFwdSm90ILi2EN4cute5tupleIJNS5_1CILi1EEES8_S8_EEENS6_IJNS7_ILi128EEENS7_ILi160EEENS7_ILi192EEEEEELi128ENS_12float_e4m3_tEfNS_4arch4Sm90ELb0ELb0ELb1ELb0ELb0ELb0ELb0ELb1ELb1ELb1ELb1ELb0EEENS1_21CollectiveEpilogueFwdINS6_IJSA_SA_SB_EEES9_NS_10bfloat16_tESG_Li256ELb0ELb1ELb1ELb1EEENS1_19SingleTileSchedulerILb0ELb1ELb1ELi128EEEEEEEEEvNT_6ParamsE)
        /*09e8*/ 	.short	0x0210
        /*09ea*/ 	.short	0x0a70


	//----- nvinfo : EIATTR_SW_WAR
	.align		4
.L_105:
        /*09ec*/ 	.byte	0x04, 0x36
        /*09ee*/ 	.short	(.L_107 - .L_106)
.L_106:
        /*09f0*/ 	.word	0x00000008
.L_107:


//--------------------- .nv.info._ZN7cutlass13device_kernelIN5flash11enable_sm90INS1_16FlashAttnFwdSm90INS1_25CollectiveMainloopFwdSm90ILi2EN4cute5tupleIJNS5_1CILi1EEES8_S8_EEENS6_IJNS7_ILi128EEENS7_ILi160EEENS7_ILi192EEEEEELi128ENS_12float_e4m3_tEfNS_4arch4Sm90ELb0ELb0ELb1ELb1ELb0ELb0ELb0ELb1ELb1ELb1ELb1ELb0EEENS1_21CollectiveEpilogueFwdINS6_IJSA_SA_SB_EEES9_NS_10bfloat16_tESG_Li256ELb1ELb1ELb1ELb1EEENS1_36VarlenDynamicPersistentTileSchedulerILi128ELi160ELi256ELi128ELb1ELb1ELb1ELb0ELb1ELb1EEEEEEEEEvNT_6ParamsE --------------------------
	.section	.nv.info._ZN7cutlass13device_kernelIN5flash11enable_sm90INS1_16FlashAttnFwdSm90INS1_25CollectiveMainloopFwdSm90ILi2EN4cute5tupleIJNS5_1CILi1EEES8_S8_EEENS6_IJNS7_ILi128EEENS7_ILi160EEENS7_ILi192EEEEEELi128ENS_12float_e4m3_tEfNS_4arch4Sm90ELb0ELb0ELb1ELb1ELb0ELb0ELb0ELb1ELb1ELb1ELb1ELb0EEENS1_21CollectiveEpilogueFwdINS6_IJSA_SA_SB_EEES9_NS_10bfloat16_tESG_Li256ELb1ELb1ELb1ELb1EEENS1_36VarlenDynamicPersistentTileSchedulerILi128ELi160ELi256ELi128ELb1ELb1ELb1ELb0ELb1ELb1EEEEEEEEEvNT_6ParamsE,"",@"SHT_CUDA_INFO"
	.sectionflags	@""
	.align	4


	//----- nvinfo : EIATTR_CUDA_API_VERSION
	.align		4
        /*0000*/ 	.byte	0x04, 0x37
        /*0002*/ 	.short	(.L_109 - .L_108)
.L_108:
        /*0004*/ 	.word	0x00000082


	//----- nvinfo : EIATTR_KPARAM_INFO
	.align		4
.L_109:
        /*0008*/ 	.byte	0x04, 0x17
        /*000a*/ 	.short	(.L_111 - .L_110)
.L_110:
        /*000c*/ 	.word	0x00000000
        /*0010*/ 	.short	0x0000
        /*0012*/ 	.short	0x0070
        /*0014*/ 	.byte	0x00, 0xf0, 0x01, 0x2a


	//----- nvinfo : EIATTR_SPARSE_MMA_MASK
	.align		4
.L_111:
        /*0018*/ 	.byte	0x03, 0x50
        /*001a*/ 	.short	0x0000


	//----- nvinfo : EIATTR_MAXREG_COUNT
	.align		4
        /*001c*/ 	.byte	0x03, 0x1b
        /*001e*/ 	.short	0x00a8


	//----- nvinfo : EIATTR_NUM_BARRIERS
	.align		4
        /*0020*/ 	.byte	0x02, 0x4c
        /*0022*/ 	.byte	0x10
	.zero		1


	//----- nvinfo : EIATTR_EXTERNS
	.align		4
        /*0024*/ 	.byte	0x04, 0x0f
        /*0026*/ 	.short	(.L_113 - .L_112)


	//   ....[0]....
	.align		4
.L_112:
        /*0028*/ 	.word	index@(__assertfail)


	//----- nvinfo : EIATTR_ANNOTATIONS
	.align		4
.L_113:
        /*002c*/ 	.byte	0x04, 0x55
        /*002e*/ 	.short	(.L_115 - .L_114)


	//   ....[0]....
.L_114:
        /* <DEDUP_REMOVED lines=40> */


	//----- nvinfo : EIATTR_MERCURY_ISA_VERSION
	.align		4
.L_115:
        /*0298*/ 	.byte	0x03, 0x5f
        /*029a*/ 	.short	0x0101


	//----- nvinfo : EIATTR_UNUSED_LOAD_BYTE_OFFSET
	.align		4
        /*029c*/ 	.byte	0x04, 0x44
        /*029e*/ 	.short	(.L_117 - .L_116)


	//   ....[0]....
.L_116:
        /*02a0*/ 	.word	0x00000a40
        /*02a4*/ 	.word	0x0000fff0


	//   ....[1]....
        /*02a8*/ 	.word	0x00009df0
        /*02ac*/ 	.word	0x0000fff0


	//----- nvinfo : EIATTR_INT_WARP_WIDE_INSTR_OFFSETS
	.align		4
.L_117:
        /*02b0*/ 	.byte	0x04, 0x31
        /*02b2*/ 	.short	(.L_119 - .L_118)


	//   ....[0]....
.L_118:
        /*02b4*/ 	.word	0x00000130


	//   ....[1]....
        /*02b8*/ 	.word	0x00000170


	//   ....[2]....
        /*02bc*/ 	.word	0x000001e0


	//   ....[3]....
        /*02c0*/ 	.word	0x0000f160


	//   ....[4]....
        /*02c4*/ 	.word	0x0000f1f0


	//   ....[5]....
        /*02c8*/ 	.word	0x00011aa0


	//   ....[6]....
        /*02cc*/ 	.word	0x00011b30


	//----- nvinfo : EIATTR_COOP_GROUP_MASK_REGIDS
	.align		4
.L_119:
        /*02d0*/ 	.byte	0x04, 0x29
        /*02d2*/ 	.short	(.L_121 - .L_120)


	//   ....[0]....
.L_120:
        /*02d4*/ 	.word	0xffffffff


	//   ....[1]....
        /*02d8*/ 	.word	0xffffffff


	//   ....[2]....
        /*02dc*/ 	.word	0xffffffff


	//   ....[3]....
        /*02e0*/ 	.word	0xffffffff


	//   ....[4]....
        /*02e4*/ 	.word	0xffffffff


	//   ....[5]....
        /*02e8*/ 	.word	0xffffffff


	//   ....[6]....
        /*02ec*/ 	.word	0xffffffff


	//   ....[7]....
        /*02f0*/ 	.word	0xffffffff


	//   ....[8]....
        /*02f4*/ 	.word	0xffffffff


	//   ....[9]....
        /*02f8*/ 	.word	0xffffffff


	//   ....[10]....
        /*02fc*/ 	.word	0xffffffff


	//   ....[11]....
        /*0300*/ 	.word	0xffffffff


	//   ....[12]....
        /*0304*/ 	.word	0xffffffff


	//   ....[13]....
        /*0308*/ 	.word	0xffffffff


	//   ....[14]....
        /*030c*/ 	.word	0xffffffff


	//   ....[15]....
        /*0310*/ 	.word	0xffffffff


	//   ....[16]....
        /*0314*/ 	.word	0xffffffff


	//   ....[17]....
        /*0318*/ 	.word	0xffffffff


	//   ....[18]....
        /*031c*/ 	.word	0xffffffff


	//   ....[19]....
        /*0320*/ 	.word	0xffffffff


	//   ....[20]....
        /*0324*/ 	.word	0xffffffff


	//   ....[21]....
        /*0328*/ 	.word	0xffffffff


	//   ....[22]....
        /*032c*/ 	.word	0xffffffff


	//   ....[23]....
        /*0330*/ 	.word	0xffffffff


	//   ....[24]....
        /*0334*/ 	.word	0xffffffff


	//   ....[25]....
        /*0338*/ 	.word	0xffffffff


	//   ....[26]....
        /*033c*/ 	.word	0xffffffff


	//   ....[27]....
        /*0340*/ 	.word	0xffffffff


	//   ....[28]....
        /*0344*/ 	.word	0xffffffff


	//   ....[29]....
        /*0348*/ 	.word	0xffffffff


	//   ....[30]....
        /*034c*/ 	.word	0xffffffff


	//   ....[31]....
        /*0350*/ 	.word	0xffffffff


	//   ....[32]....
        /*0354*/ 	.word	0xffffffff


	//   ....[33]....
        /*0358*/ 	.word	0xffffffff


	//   ....[34]....
        /*035c*/ 	.word	0xffffffff


	//   ....[35]....
        /*0360*/ 	.word	0xffffffff


	//   ....[36]....
        /*0364*/ 	.word	0xffffffff


	//   ....[37]....
        /*0368*/ 	.word	0xffffffff


	//   ....[38]....
        /*036c*/ 	.word	0xffffffff


	//   ....[39]....
        /*0370*/ 	.word	0xffffffff


	//   ....[40]....
        /*0374*/ 	.word	0xffffffff


	//   ....[41]....
        /*0378*/ 	.word	0xffffffff


	//   ....[42]....
        /*037c*/ 	.word	0xffffffff


	//   ....[43]....
        /*0380*/ 	.word	0xffffffff


	//   ....[44]....
        /*0384*/ 	.word	0xffffffff


	//   ....[45]....
        /*0388*/ 	.word	0xffffffff


	//   ....[46]....
        /*038c*/ 	.word	0xffffffff


	//   ....[47]....
        /*0390*/ 	.word	0xffffffff


	//   ....[48]....
        /*0394*/ 	.word	0xffffffff


	//   ....[49]....
        /*0398*/ 	.word	0xffffffff


	//   ....[50]....
        /*039c*/ 	.word	0xffffffff


	//   ....[51]....
        /*03a0*/ 	.word	0xffffffff


	//   ....[52]....
        /*03a4*/ 	.word	0xffffffff


	//   ....[53]....
        /*03a8*/ 	.word	0xffffffff


	//   ....[54]....
        /*03ac*/ 	.word	0xffffffff


	//   ....[55]....
        /*03b0*/ 	.word	0xffffffff


	//   ....[56]....
        /*03b4*/ 	.word	0xffffffff


	//   ....[57]....
        /*03b8*/ 	.word	0xffffffff


	//   ....[58]....
        /*03bc*/ 	.word	0xffffffff


	//   ....[59]....
        /*03c0*/ 	.word	0xffffffff


	//   ....[60]....
        /*03c4*/ 	.word	0xffffffff


	//   ....[61]....
        /*03c8*/ 	.word	0xffffffff


	//   ....[62]....
        /*03cc*/ 	.word	0xffffffff


	//   ....[63]....
        /*03d0*/ 	.word	0xffffffff


	//   ....[64]....
        /*03d4*/ 	.word	0xffffffff


	//   ....[65]....
        /*03d8*/ 	.word	0xffffffff


	//   ....[66]....
        /*03dc*/ 	.word	0xffffffff


	//   ....[67]....
        /*03e0*/ 	.word	0xffffffff


	//   ....[68]....
        /*03e4*/ 	.word	0xffffffff


	//   ....[69]....
        /*03e8*/ 	.word	0xffffffff


	//   ....[70]....
        /*03ec*/ 	.word	0xffffffff


	//   ....[71]....
        /*03f0*/ 	.word	0xffffffff


	//   ....[72]....
        /*03f4*/ 	.word	0xffffffff


	//   ....[73]....
        /*03f8*/ 	.word	0xffffffff


	//   ....[74]....
        /*03fc*/ 	.word	0xffffffff


	//   ....[75]....
        /*0400*/ 	.word	0xffffffff


	//   ....[76]....
        /*0404*/ 	.word	0xffffffff


	//   ....[77]....
        /*0408*/ 	.word	0xffffffff


	//   ....[78]....
        /*040c*/ 	.word	0xffffffff


	//   ....[79]....
        /*0410*/ 	.word	0xffffffff


	//   ....[80]....
        /*0414*/ 	.word	0xffffffff


	//   ....[81]....
        /*0418*/ 	.word	0xffffffff


	//   ....[82]....
        /*041c*/ 	.word	0xffffffff


	//   ....[83]....
        /*0420*/ 	.word	0xffffffff


	//   ....[84]....
        /*0424*/ 	.word	0xffffffff


	//   ....[85]....
        /*0428*/ 	.word	0xffffffff


	//   ....[86]....
        /*042c*/ 	.word	0xffffffff


	//   ....[87]....
        /*0430*/ 	.word	0xffffffff


	//   ....[88]....
        /*0434*/ 	.word	0xffffffff


	//   ....[89]....
        /*0438*/ 	.word	0xffffffff


	//   ....[90]....
        /*043c*/ 	.word	0xffffffff


	//   ....[91]....
        /*0440*/ 	.word	0xffffffff


	//   ....[92]....
        /*0444*/ 	.word	0xffffffff


	//   ....[93]....
        /*0448*/ 	.word	0xffffffff


	//   ....[94]....
        /*044c*/ 	.word	0xffffffff


	//   ....[95]....
        /*0450*/ 	.word	0xffffffff


	//   ....[96]....
        /*0454*/ 	.word	0xffffffff


	//   ....[97]....
        /*0458*/ 	.word	0xffffffff


	//   ....[98]....
        /*045c*/ 	.word	0xffffffff


	//   ....[99]....
        /*0460*/ 	.word	0xffffffff


	//   ....[100]....
        /*0464*/ 	.word	0xffffffff


	//   ....[101]....
        /*0468*/ 	.word	0xffffffff


	//   ....[102]....
        /*046c*/ 	.word	0xffffffff


	//   ....[103]....
        /*0470*/ 	.word	0xffffffff


	//   ....[104]....
        /*0474*/ 	.word	0xffffffff


	//   ....[105]....
        /*0478*/ 	.word	0xffffffff


	//   ....[106]....
        /*047c*/ 	.word	0xffffffff


	//   ....[107]....
        /*0480*/ 	.word	0xffffffff


	//   ....[108]....
        /*0484*/ 	.word	0xffffffff


	//   ....[109]....
        /*0488*/ 	.word	0xffffffff


	//   ....[110]....
        /*048c*/ 	.word	0xffffffff


	//   ....[111]....
        /*0490*/ 	.word	0xffffffff


	//   ....[112]....
        /*0494*/ 	.word	0xffffffff


	//   ....[113]....
        /*0498*/ 	.word	0xffffffff


	//   ....[114]....
        /*049c*/ 	.word	0xffffffff


	//   ....[115]....
        /*04a0*/ 	.word	0xffffffff


	//   ....[116]....
        /*04a4*/ 	.word	0xffffffff


	//   ....[117]....
        /*04a8*/ 	.word	0xffffffff


	//   ....[118]....
        /*04ac*/ 	.word	0xffffffff


	//   ....[119]....
        /*04b0*/ 	.word	0xffffffff


	//   ....[120]....
        /*04b4*/ 	.word	0xffffffff


	//   ....[121]....
        /*04b8*/ 	.word	0xffffffff


	//   ....[122]....
        /*04bc*/ 	.word	0xffffffff


	//   ....[123]....
        /*04c0*/ 	.word	0xffffffff


	//   ....[124]....
        /*04c4*/ 	.word	0xffffffff


	//   ....[125]....
        /*04c8*/ 	.word	0xffffffff


	//   ....[126]....
        /*04cc*/ 	.word	0xffffffff


	//   ....[127]....
        /*04d0*/ 	.word	0xffffffff


	//   ....[128]....
        /*04d4*/ 	.word	0xffffffff


	//   ....[129]....
        /*04d8*/ 	.word	0xffffffff


	//   ....[130]....
        /*04dc*/ 	.word	0xffffffff


	//   ....[131]....
        /*04e0*/ 	.word	0xffffffff


	//   ....[132]....
        /*04e4*/ 	.word	0xffffffff


	//   ....[133]....
        /*04e8*/ 	.word	0xffffffff


	//   ....[134]....
        /*04ec*/ 	.word	0xffffffff


	//   ....[135]....
        /*04f0*/ 	.word	0xffffffff


	//   ....[136]....
        /*04f4*/ 	.word	0xffffffff


	//   ....[137]....
        /*04f8*/ 	.word	0xffffffff


	//   ....[138]....
        /*04fc*/ 	.word	0xffffffff


	//   ....[139]....
        /*0500*/ 	.word	0xffffffff


	//   ....[140]....
        /*0504*/ 	.word	0xffffffff


	//   ....[141]....
        /*0508*/ 	.word	0xffffffff


	//   ....[142]....
        /*050c*/ 	.word	0xffffffff


	//   ....[143]....
        /*0510*/ 	.word	0xffffffff


	//   ....[144]....
        /*0514*/ 	.word	0xffffffff


	//   ....[145]....
        /*0518*/ 	.word	0xffffffff


	//   ....[146]....
        /*051c*/ 	.word	0xffffffff


	//   ....[147]....
        /*0520*/ 	.word	0xffffffff


	//   ....[148]....
        /*0524*/ 	.word	0xffffffff


	//   ....[149]....
        /*0528*/ 	.word	0xffffffff


	//   ....[150]....
        /*052c*/ 	.word	0xffffffff


	//   ....[151]....
        /*0530*/ 	.word	0xffffffff


	//   ....[152]....
        /*0534*/ 	.word	0xffffffff


	//   ....[153]....
        /*0538*/ 	.word	0x0500000f


	//   ....[154]....
        /*053c*/ 	.word	0x0500000f


	//   ....[155]....
        /*0540*/ 	.word	0x0500000f


	//   ....[156]....
        /*0544*/ 	.word	0x0500000f


	//   ....[157]....
        /*0548*/ 	.word	0x0500000f


	//   ....[158]....
        /*054c*/ 	.word	0x0500000f


	//   ....[159]....
        /*0550*/ 	.word	0x0500000f


	//   ....[160]....
        /*0554*/ 	.word	0x0500000f


	//   ....[161]....
        /*0558*/ 	.word	0x0500000f


	//   ....[162]....
        /*055c*/ 	.word	0x0500000f


	//----- nvinfo : EIATTR_COOP_GROUP_INSTR_OFFSETS
	.align		4
.L_121:
        /*0560*/ 	.byte	0x04, 0x28
        /*0562*/ 	.short	(.L_123 - .L_122)


	//   ....[0]....
.L_122:
        /*0564*/ 	.word	0x00000070


	//   ....[1]....
        /*0568*/ 	.word	0x00000140


	//   ....[2]....
        /*056c*/ 	.word	0x00000190


	//   ....[3]....
        /*0570*/ 	.word	0x000003c0


	//   ....[4]....
        /*0574*/ 	.word	0x00000520


	//   ....[5]....
        /*0578*/ 	.word	0x00000640


	//   ....[6]....
        /*057c*/ 	.word	0x000007a0


	//   ....[7]....
        /*0580*/ 	.word	0x00001910


	//   ....[8]....
        /*0584*/ 	.word	0x00003ed0


	//   ....[9]....
        /*0588*/ 	.word	0x00003f10


	//   ....[10]....
        /*058c*/ 	.word	0x00004650


	//   ....[11]....
        /*0590*/ 	.word	0x000046b0


	//   ....[12]....
        /*0594*/ 	.word	0x00007840


	//   ....[13]....
        /*0598*/ 	.word	0x00007880


	//   ....[14]....
        /*059c*/ 	.word	0x000078a0


	//   ....[15]....
        /*05a0*/ 	.word	0x000078d0


	//   ....[16]....
        /*05a4*/ 	.word	0x00009630


	//   ....[17]....
        /*05a8*/ 	.word	0x00009640


	//   ....[18]....
        /*05ac*/ 	.word	0x000096c0


	//   ....[19]....
        /*05b0*/ 	.word	0x000096d0


	//   ....[20]....
        /*05b4*/ 	.word	0x0000a660


	//   ....[21]....
        /*05b8*/ 	.word	0x0000a670


	//   ....[22]....
        /*05bc*/ 	.word	0x0000a680


	//   ....[23]....
        /*05c0*/ 	.word	0x0000a690


	//   ....[24]....
        /*05c4*/ 	.word	0x0000a6a0


	//   ....[25]....
        /*05c8*/ 	.word	0x0000a6b0


	//   ....[26]....
        /*05cc*/ 	.word	0x0000a6c0


	//   ....[27]....
        /*05d0*/ 	.word	0x0000a6d0


	//   ....[28]....
        /*05d4*/ 	.word	0x0000a6e0


	//   ....[29]....
        /*05d8*/ 	.word	0x0000a6f0


	//   ....[30]....
        /*05dc*/ 	.word	0x0000a700


	//   ....[31]....
        /*05e0*/ 	.word	0x0000a730


	//   ....[32]....
        /*05e4*/ 	.word	0x0000a760


	//   ....[33]....
        /*05e8*/ 	.word	0x0000a770


	//   ....[34]....
        /*05ec*/ 	.word	0x0000a780


	//   ....[35]....
        /*05f0*/ 	.word	0x0000a790


	//   ....[36]....
        /*05f4*/ 	.word	0x0000a7a0


	//   ....[37]....
        /*05f8*/ 	.word	0x0000a7b0


	//   ....[38]....
        /*05fc*/ 	.word	0x0000a7c0


	//   ....[39]....
        /*0600*/ 	.word	0x0000a7e0


	//   ....[40]....
        /*0604*/ 	.word	0x0000a810


	//   ....[41]....
        /*0608*/ 	.word	0x0000a820


	//   ....[42]....
        /*060c*/ 	.word	0x0000a840


	//   ....[43]....
        /*0610*/ 	.word	0x0000a860


	//   ....[44]....
        /*0614*/ 	.word	0x0000a870


	//   ....[45]....
        /*0618*/ 	.word	0x0000a880


	//   ....[46]....
        /*061c*/ 	.word	0x0000a890


	//   ....[47]....
        /*0620*/ 	.word	0x0000a8b0


	//   ....[48]....
        /*0624*/ 	.word	0x0000a8c0


	//   ....[49]....
        /*0628*/ 	.word	0x0000a8e0


	//   ....[50]....
        /*062c*/ 	.word	0x0000a910


	//   ....[51]....
        /*0630*/ 	.word	0x0000a920


	//   ....[52]....
        /*0634*/ 	.word	0x0000a930


	//   ....[53]....
        /*0638*/ 	.word	0x0000a940


	//   ....[54]....
        /*063c*/ 	.word	0x0000a950


	//   ....[55]....
        /*0640*/ 	.word	0x0000a960


	//   ....[56]....
        /*0644*/ 	.word	0x0000a970


	//   ....[57]....
        /*0648*/ 	.word	0x0000a980


	//   ....[58]....
        /*064c*/ 	.word	0x0000a990


	//   ....[59]....
        /*0650*/ 	.word	0x0000a9b0


	//   ....[60]....
        /*0654*/ 	.word	0x0000a9d0


	//   ....[61]....
        /*0658*/ 	.word	0x0000aa00


	//   ....[62]....
        /*065c*/ 	.word	0x0000aa10


	//   ....[63]....
        /*0660*/ 	.word	0x0000aa30


	//   ....[64]....
        /*0664*/ 	.word	0x0000aa40


	//   ....[65]....
        /*0668*/ 	.word	0x0000aa60


	//   ....[66]....
        /*066c*/ 	.word	0x0000aa80


	//   ....[67]....
        /*0670*/ 	.word	0x0000aaa0


	//   ....[68]....
        /*0674*/ 	.word	0x0000aab0


	//   ....[69]....
        /*0678*/ 	.word	0x0000aae0


	//   ....[70]....
        /*067c*/ 	.word	0x0000ab10


	//   ....[71]....
        /*0680*/ 	.word	0x0000ab30


	//   ....[72]....
        /*0684*/ 	.word	0x0000ab40


	//   ....[73]....
        /*0688*/ 	.word	0x0000ab50


	//   ....[74]....
        /*068c*/ 	.word	0x0000ab60


	//   ....[75]....
        /*0690*/ 	.word	0x0000ab70


	//   ....[76]....
        /*0694*/ 	.word	0x0000ab80


	//   ....[77]....
        /*0698*/ 	.word	0x0000aba0


	//   ....[78]....
        /*069c*/ 	.word	0x0000abd0


	//   ....[79]....
        /*06a0*/ 	.word	0x0000ac00


	//   ....[80]....
        /*06a4*/ 	.word	0x0000ac30


	//   ....[81]....
        /*06a8*/ 	.word	0x0000ac60


	//   ....[82]....
        /*06ac*/ 	.word	0x0000ac90


	//   ....[83]....
        /*06b0*/ 	.word	0x0000acc0


	//   ....[84]....
        /*06b4*/ 	.word	0x0000b5b0


	//   ....[85]....
        /*06b8*/ 	.word	0x0000b5f0


	//   ....[86]....
        /*06bc*/ 	.word	0x0000b610


	//   ....[87]....
        /*06c0*/ 	.word	0x0000b630


	//   ....[88]....
        /*06c4*/ 	.word	0x0000bd20


	//   ....[89]....
        /*06c8*/ 	.word	0x0000bd40


	//   ....[90]....
        /*06cc*/ 	.word	0x0000be10


	//   ....[91]....
        /*06d0*/ 	.word	0x0000be30


	//   ....[92]....
        /*06d4*/ 	.word	0x0000bef0


	//   ....[93]....
        /*06d8*/ 	.word	0x0000bf10


	//   ....[94]....
        /*06dc*/ 	.word	0x0000bfe0


	//   ....[95]....
        /*06e0*/ 	.word	0x0000c000


	//   ....[96]....
        /*06e4*/ 	.word	0x0000c3d0


	//   ....[97]....
        /*06e8*/ 	.word	0x0000c3e0


	//   ....[98]....
        /*06ec*/ 	.word	0x0000c820


	//   ....[99]....
        /*06f0*/ 	.word	0x0000c830


	//   ....[100]....
        /*06f4*/ 	.word	0x0000d530


	//   ....[101]....
        /*06f8*/ 	.word	0x0000d560


	//   ....[102]....
        /*06fc*/ 	.word	0x0000d630


	//   ....[103]....
        /*0700*/ 	.word	0x0000d650


	//   ....[104]....
        /*0704*/ 	.word	0x0000d710


	//   ....[105]....
        /*0708*/ 	.word	0x0000d730


	//   ....[106]....
        /*070c*/ 	.word	0x0000d800


	//   ....[107]....
        /*0710*/ 	.word	0x0000d820


	//   ....[108]....
        /*0714*/ 	.word	0x0000d970


	//   ....[109]....
        /*0718*/ 	.word	0x0000dbb0


	//   ....[110]....
        /*071c*/ 	.word	0x0000dbe0


	//   ....[111]....
        /*0720*/ 	.word	0x0000dc20


	//   ....[112]....
        /*0724*/ 	.word	0x0000dc50


	//   ....[113]....
        /*0728*/ 	.word	0x0000dc80


	//   ....[114]....
        /*072c*/ 	.word	0x0000dcc0


	//   ....[115]....
        /*0730*/ 	.word	0x0000de50


	//   ....[116]....
        /*0734*/ 	.word	0x0000de80


	//   ....[117]....
        /*0738*/ 	.word	0x0000deb0


	//   ....[118]....
        /*073c*/ 	.word	0x0000dee0


	//   ....[119]....
        /*0740*/ 	.word	0x0000df10


	//   ....[120]....
        /*0744*/ 	.word	0x0000df50


	//   ....[121]....
        /*0748*/ 	.word	0x0000dfe0


	//   ....[122]....
        /*074c*/ 	.word	0x0000e030


	//   ....[123]....
        /*0750*/ 	.word	0x0000e040


	//   ....[124]....
        /*0754*/ 	.word	0x0000e0d0


	//   ....[125]....
        /*0758*/ 	.word	0x0000f910


	//   ....[126]....
        /*075c*/ 	.word	0x00010600


	//   ....[127]....
        /*0760*/ 	.word	0x00010620


	//   ....[128]....
        /*0764*/ 	.word	0x00010660


	//   ....[129]....
        /*0768*/ 	.word	0x000106d0


	//   ....[130]....
        /*076c*/ 	.word	0x00010760


	//   ....[131]....
        /*0770*/ 	.word	0x00010770


	//   ....[132]....
        /*0774*/ 	.word	0x00010780


	//   ....[133]....
        /*0778*/ 	.word	0x00010790


	//   ....[134]....
        /*077c*/ 	.word	0x00012480


	//   ....[135]....
        /*0780*/ 	.word	0x000124b0


	//   ....[136]....
        /*0784*/ 	.word	0x000124e0


	//   ....[137]....
        /*0788*/ 	.word	0x00012510


	//   ....[138]....
        /*078c*/ 	.word	0x00012540


	//   ....[139]....
        /*0790*/ 	.word	0x00012570


	//   ....[140]....
        /*0794*/ 	.word	0x000125a0


	//   ....[141]....
        /*0798*/ 	.word	0x000125e0


	//   ....[142]....
        /*079c*/ 	.word	0x00012740


	//   ....[143]....
        /*07a0*/ 	.word	0x00012770


	//   ....[144]....
        /*07a4*/ 	.word	0x000127a0


	//   ....[145]....
        /*07a8*/ 	.word	0x000127d0


	//   ....[146]....
        /*07ac*/ 	.word	0x00012800


	//   ....[147]....
        /*07b0*/ 	.word	0x00012840


	//   ....[148]....
        /*07b4*/ 	.word	0x000128c0


	//   ....[149]....
        /*07b8*/ 	.word	0x00012900


	//   ....[150]....
        /*07bc*/ 	.word	0x00012910


	//   ....[151]....
        /*07c0*/ 	.word	0x00012950


	//   ....[152]....
        /*07c4*/ 	.word	0x00012fd0


	//   ....[153]....
        /*07c8*/ 	.word	0x000134d0


	//   ....[154]....
        /*07cc*/ 	.word	0x000136b0


	//   ....[155]....
        /*07d0*/ 	.word	0x00013710


	//   ....[156]....
        /*07d4*/ 	.word	0x00013790


	//   ....[157]....
        /*07d8*/ 	.word	0x00013840


	//   ....[158]....
        /*07dc*/ 	.word	0x00013900


	//   ....[159]....
        /*07e0*/ 	.word	0x00013a00


	//   ....[160]....
        /*07e4*/ 	.word	0x00013a60


	//   ....[161]....
        /*07e8*/ 	.word	0x00013b40


	//   ....[162]....
        /*07ec*/ 	.word	0x00013e90


	//----- nvinfo : EIATTR_REG_RECONFIG
	.align		4
.L_123:
        /*07f0*/ 	.byte	0x01, 0x54
	.zero		2


	//----- nvinfo : EIATTR_SYSCALL_OFFSETS
	.align		4
        /*07f4*/ 	.byte	0x04, 0x46
        /*07f6*/ 	.short	(.L_125 - .L_124)


	//   ....[0]....
.L_124:
        /*07f8*/ 	.word	0x00001af0


	//   ....[1]....
        /*07fc*/ 	.word	0x0000f360


	//   ....[2]....
        /*0800*/ 	.word	0x0000f4f0


	//   ....[3]....
        /*0804*/ 	.word	0x0000f640


	//   ....[4]....
        /*0808*/ 	.word	0x0000f780


	//   ....[5]....
        /*080c*/ 	.word	0x000101d0


	//----- nvinfo : EIATTR_MBARRIER_INSTR_OFFSETS
	.align		4
.L_125:
        /*0810*/ 	.byte	0x04, 0x39
        /*0812*/ 	.short	(.L_127 - .L_126)


	//   ....[0]....
.L_126:
        /*0814*/ 	.word	0x00000270
        /*0818*/ 	.word	0x000000ff
        /*081c*/ 	.word	0x00029800
        /*0820*/ 	.short	0x0100
        /*0822*/ 	.byte	0x08
	.zero		1


	//   ....[1]....
        /*0824*/ 	.word	0x00000280
        /*0828*/ 	.word	0x000000ff
        /*082c*/ 	.word	0x00029820
        /*0830*/ 	.short	0x0100
        /*0832*/ 	.byte	0x08
	.zero		1


	//   ....[2]....
        /*0834*/ 	.word	0x00000370
        /*0838*/ 	.word	0x000000ff
        /*083c*/ 	.word	0x00029830
        /*0840*/ 	.short	0x0100
        /*0842*/ 	.byte	0x08
	.zero		1


	//   ....[3]....
        /*0844*/ 	.word	0x00000380
        /*0848*/ 	.word	0x000000ff
        /*084c*/ 	.word	0x00029840
        /*0850*/ 	.short	0x0100
        /*0852*/ 	.byte	0x08
	.zero		1


	//   ....[4]....
        /*0854*/ 	.word	0x00000390
        /*0858*/ 	.word	0x000000ff
        /*085c*/ 	.word	0x00029838
        /*0860*/ 	.short	0x0100
        /*0862*/ 	.byte	0x08
	.zero		1


	//   ....[5]....
        /*0864*/ 	.word	0x000003a0
        /*0868*/ 	.word	0x000000ff
        /*086c*/ 	.word	0x00029848
        /*0870*/ 	.short	0x0100
        /*0872*/ 	.byte	0x08
	.zero		1


	//   ....[6]....
        /*0874*/ 	.word	0x000004d0
        /*0878*/ 	.word	0x000000ff
        /*087c*/ 	.word	0x00029850
        /*0880*/ 	.short	0x0100
        /*0882*/ 	.byte	0x08
	.zero		1


	//   ....[7]....
        /*0884*/ 	.word	0x000004e0
        /*0888*/ 	.word	0x000000ff
        /*088c*/ 	.word	0x00029860
        /*0890*/ 	.short	0x0100
        /*0892*/ 	.byte	0x08
	.zero		1


	//   ....[8]....
        /*0894*/ 	.word	0x000004f0
        /*0898*/ 	.word	0x000000ff
        /*089c*/ 	.word	0x00029858
        /*08a0*/ 	.short	0x0100
        /*08a2*/ 	.byte	0x08
	.zero		1


	//   ....[9]....
        /*08a4*/ 	.word	0x00000500
        /*08a8*/ 	.word	0x000000ff
        /*08ac*/ 	.word	0x00029868
        /*08b0*/ 	.short	0x0100
        /*08b2*/ 	.byte	0x08
	.zero		1


	//   ....[10]....
        /*08b4*/ 	.word	0x000005f0
        /*08b8*/ 	.word	0x000000ff
        /*08bc*/ 	.word	0x00029870
        /*08c0*/ 	.short	0x0100
        /*08c2*/ 	.byte	0x06
	.zero		1


	//   ....[11]....
        /*08c4*/ 	.word	0x00000600
        /*08c8*/ 	.word	0x000000ff
        /*08cc*/ 	.word	0x00029880
        /*08d0*/ 	.short	0x0100
        /*08d2*/ 	.byte	0x06
	.zero		1


	//   ....[12]....
        /*08d4*/ 	.word	0x00000610
        /*08d8*/ 	.word	0x000000ff
        /*08dc*/ 	.word	0x00029878
        /*08e0*/ 	.short	0x0100
        /*08e2*/ 	.byte	0x06
	.zero		1


	//   ....[13]....
        /*08e4*/ 	.word	0x00000620
        /*08e8*/ 	.word	0x000000ff
        /*08ec*/ 	.word	0x00029888
        /*08f0*/ 	.short	0x0100
        /*08f2*/ 	.byte	0x06
	.zero		1


	//   ....[14]....
        /*08f4*/ 	.word	0x00000750
        /*08f8*/ 	.word	0x000000ff
        /*08fc*/ 	.word	0x00029890
        /*0900*/ 	.short	0x0100
        /*0902*/ 	.byte	0x08
	.zero		1


	//   ....[15]....
        /*0904*/ 	.word	0x00000760
        /*0908*/ 	.word	0x000000ff
        /*090c*/ 	.word	0x000298a0
        /*0910*/ 	.short	0x0100
        /*0912*/ 	.byte	0x08
	.zero		1


	//   ....[16]....
        /*0914*/ 	.word	0x00000770
        /*0918*/ 	.word	0x000000ff
        /*091c*/ 	.word	0x00029898
        /*0920*/ 	.short	0x0100
        /*0922*/ 	.byte	0x08
	.zero		1


	//   ....[17]....
        /*0924*/ 	.word	0x00000780
        /*0928*/ 	.word	0x000000ff
        /*092c*/ 	.word	0x000298a8
        /*0930*/ 	.short	0x0100
        /*0932*/ 	.byte	0x08
	.zero		1


	//   ....[18]....
        /*0934*/ 	.word	0x000008b0
        /*0938*/ 	.word	0x000000ff
        /*093c*/ 	.word	0x000298b0
        /*0940*/ 	.short	0x0100
        /*0942*/ 	.byte	0x08
	.zero		1


	//   ....[19]....
        /*0944*/ 	.word	0x000008c0
        /*0948*/ 	.word	0x000000ff
        /*094c*/ 	.word	0x000298c0
        /*0950*/ 	.short	0x0100
        /*0952*/ 	.byte	0x08
	.zero		1


	//   ....[20]....
        /*0954*/ 	.word	0x000008d0
        /*0958*/ 	.word	0x000000ff
        /*095c*/ 	.word	0x000298b8
        /*0960*/ 	.short	0x0100
        /*0962*/ 	.byte	0x08
	.zero		1


	//   ....[21]....
        /*0964*/ 	.word	0x000008e0
        /*0968*/ 	.word	0x000000ff
        /*096c*/ 	.word	0x000298c8
        /*0970*/ 	.short	0x0100
        /*0972*/ 	.byte	0x08
	.zero		1


	//   ....[22]....
        /*0974*/ 	.word	0x00001d80
        /*0978*/ 	.word	0x00000004
        /*097c*/ 	.word	0x00029800
        /*0980*/ 	.short	0x010a
        /*0982*/ 	.byte	0x3f
	.zero		1


	//   ....[23]....
        /*0984*/ 	.word	0x00001e40
        /*0988*/ 	.word	0x00000006
        /*098c*/ 	.word	0x00029830
        /*0990*/ 	.short	0x010a
        /*0992*/ 	.byte	0x3f
	.zero		1


	//   ....[24]....
        /*0994*/ 	.word	0x00001eb0
        /*0998*/ 	.word	0x00000006
        /*099c*/ 	.word	0x00029830
        /*09a0*/ 	.short	0x010a
        /*09a2*/ 	.byte	0x3f
	.zero		1


	//   ....[25]....
        /*09a4*/ 	.word	0x00004ad0
        /*09a8*/ 	.word	0x0000001a
        /*09ac*/ 	.word	0x00000000
        /*09b0*/ 	.short	0x0101
        /*09b2*/ 	.byte	0x3f
	.zero		1


	//   ....[26]....
        /*09b4*/ 	.word	0x00005be0
        /*09b8*/ 	.word	0x000000ff
        /*09bc*/ 	.word	0x00029830
        /*09c0*/ 	.short	0x010a
        /*09c2*/ 	.byte	0x06
	.zero		1


	//   ....[27]....
        /*09c4*/ 	.word	0x00005c20
        /*09c8*/ 	.word	0x000000ff
        /*09cc*/ 	.word	0x00029830
        /*09d0*/ 	.short	0x010a
        /*09d2*/ 	.byte	0x06
	.zero		1


	//   ....[28]....
        /*09d4*/ 	.word	0x00006890
        /*09d8*/ 	.word	0x000000ff
        /*09dc*/ 	.word	0x00029850
        /*09e0*/ 	.short	0x010a
        /*09e2*/ 	.byte	0x06
	.zero		1


	//   ....[29]....
        /*09e4*/ 	.word	0x000068d0
        /*09e8*/ 	.word	0x000000ff
        /*09ec*/ 	.word	0x00029850
        /*09f0*/ 	.short	0x010a
        /*09f2*/ 	.byte	0x06
	.zero		1


	//   ....[30]....
        /*09f4*/ 	.word	0x00008a80
        /*09f8*/ 	.word	0x00000007
        /*09fc*/ 	.word	0x00000000
        /*0a00*/ 	.short	0x0101
        /*0a02*/ 	.byte	0x3f
	.zero		1


	//   ....[31]....
        /*0a04*/ 	.word	0x00008c80
        /*0a08*/ 	.word	0x0000000a
        /*0a0c*/ 	.word	0x00000000
        /*0a10*/ 	.short	0x0101
        /*0a12*/ 	.byte	0x3f
	.zero		1


	//   ....[32]....
        /*0a14*/ 	.word	0x000092e0
        /*0a18*/ 	.word	0x00000015
        /*0a1c*/ 	.word	0x00029850
        /*0a20*/ 	.short	0x010a
        /*0a22*/ 	.byte	0x3f
	.zero		1


	//   ....[33]....
        /*0a24*/ 	.word	0x00009370
        /*0a28*/ 	.word	0x00000015
        /*0a2c*/ 	.word	0x00029850
        /*0a30*/ 	.short	0x010a
        /*0a32*/ 	.byte	0x3f
	.zero		1


	//   ....[34]....
        /*0a34*/ 	.word	0x00009970
        /*0a38*/ 	.word	0x00000004
        /*0a3c*/ 	.word	0x00000000
        /*0a40*/ 	.short	0x0101
        /*0a42*/ 	.byte	0x3f
	.zero		1


	//   ....[35]....
        /*0a44*/ 	.word	0x0000bd10
        /*0a48*/ 	.word	0x00000020
        /*0a4c*/ 	.word	0x00000000
        /*0a50*/ 	.short	0x0101
        /*0a52*/ 	.byte	0x3f
	.zero		1


	//   ....[36]....
        /*0a54*/ 	.word	0x0000c1c0
        /*0a58*/ 	.word	0x00000020
        /*0a5c*/ 	.word	0x00000000
        /*0a60*/ 	.short	0x0101
        /*0a62*/ 	.byte	0x3f
	.zero		1


	//   ....[37]....
        /*0a64*/ 	.word	0x0000fb80
        /*0a68*/ 	.word	0x00000002
        /*0a6c*/ 	.word	0x00029880
        /*0a70*/ 	.short	0x010a
        /*0a72*/ 	.byte	0x3f
	.zero		1


	//   ....[38]....
        /*0a74*/ 	.word	0x0000fd10
        /*0a78*/ 	.word	0x00000002
        /*0a7c*/ 	.word	0x00029840
        /*0a80*/ 	.short	0x010a
        /*0a82*/ 	.byte	0x3f
	.zero		1


	//   ....[39]....
        /*0a84*/ 	.word	0x000108d0
        /*0a88*/ 	.word	0x00000011
        /*0a8c*/ 	.word	0x00029800
        /*0a90*/ 	.short	0x0107
        /*0a92*/ 	.byte	0x3f
	.zero		1


	//   ....[40]....
        /*0a94*/ 	.word	0x000109d0
        /*0a98*/ 	.word	0x00000011
        /*0a9c*/ 	.word	0x00029800
        /*0aa0*/ 	.short	0x0101
        /*0aa2*/ 	.byte	0x3f
	.zero		1


	//   ....[41]....
        /*0aa4*/ 	.word	0x000109f0
        /*0aa8*/ 	.word	0x00000011
        /*0aac*/ 	.word	0x00029820
        /*0ab0*/ 	.short	0x010a
        /*0ab2*/ 	.byte	0x3f
	.zero		1


	//   ....[42]....
        /*0ab4*/ 	.word	0x00010d10
        /*0ab8*/ 	.word	0x00000005
        /*0abc*/ 	.word	0x00029880
        /*0ac0*/ 	.short	0x010a
        /*0ac2*/ 	.byte	0x3f
	.zero		1


	//   ....[43]....
        /*0ac4*/ 	.word	0x00010f40
        /*0ac8*/ 	.word	0x00000005
        /*0acc*/ 	.word	0x00029840
        /*0ad0*/ 	.short	0x010a
        /*0ad2*/ 	.byte	0x3f
	.zero		1


	//   ....[44]....
        /*0ad4*/ 	.word	0x00011400
        /*0ad8*/ 	.word	0x00000013
        /*0adc*/ 	.word	0x00029870
        /*0ae0*/ 	.short	0x010a
        /*0ae2*/ 	.byte	0x3f
	.zero		1


	//   ....[45]....
        /*0ae4*/ 	.word	0x00011470
        /*0ae8*/ 	.word	0x00000013
        /*0aec*/ 	.word	0x00029860
        /*0af0*/ 	.short	0x010a
        /*0af2*/ 	.byte	0x3f
	.zero		1


	//   ....[46]....
        /*0af4*/ 	.word	0x00011970
        /*0af8*/ 	.word	0x00000013
        /*0afc*/ 	.word	0x00029850
        /*0b00*/ 	.short	0x0101
        /*0b02*/ 	.byte	0x3f
	.zero		1


	//   ....[47]....
        /*0b04*/ 	.word	0x000119e0
        /*0b08*/ 	.word	0x00000013
        /*0b0c*/ 	.word	0x00000000
        /*0b10*/ 	.short	0x0101
        /*0b12*/ 	.byte	0x3f
	.zero		1


	//   ....[48]....
        /*0b14*/ 	.word	0x00011c20
        /*0b18*/ 	.word	0x00000010
        /*0b1c*/ 	.word	0x00029870
        /*0b20*/ 	.short	0x010a
        /*0b22*/ 	.byte	0x3f
	.zero		1


	//   ....[49]....
        /*0b24*/ 	.word	0x00011c90
        /*0b28*/ 	.word	0x00000010
        /*0b2c*/ 	.word	0x00029860
        /*0b30*/ 	.short	0x010a
        /*0b32*/ 	.byte	0x3f
	.zero		1


	//   ....[50]....
        /*0b34*/ 	.word	0x000121a0
        /*0b38*/ 	.word	0x00000010
        /*0b3c*/ 	.word	0x00029850
        /*0b40*/ 	.short	0x0101
        /*0b42*/ 	.byte	0x3f
	.zero		1


	//   ....[51]....
        /*0b44*/ 	.word	0x000121f0
        /*0b48*/ 	.word	0x00000010
        /*0b4c*/ 	.word	0x00000000
        /*0b50*/ 	.short	0x0101
        /*0b52*/ 	.byte	0x3f
	.zero		1


	//   ....[52]....
        /*0b54*/ 	.word	0x00012f50
        /*0b58*/ 	.word	0x00000003
        /*0b5c*/ 	.word	0x00029820
        /*0b60*/ 	.short	0x010a
        /*0b62*/ 	.byte	0x3f
	.zero		1


	//   ....[53]....
        /*0b64*/ 	.word	0x00013120
        /*0b68*/ 	.word	0x00000007
        /*0b6c*/ 	.word	0x00000000
        /*0b70*/ 	.short	0x010a
        /*0b72*/ 	.byte	0x3f
	.zero		1


	//   ....[54]....
        /*0b74*/ 	.word	0x00013170
        /*0b78*/ 	.word	0x00000005
        /*0b7c*/ 	.word	0x00000000
        /*0b80*/ 	.short	0x010a
        /*0b82*/ 	.byte	0x3f
	.zero		1


	//   ....[55]....
        /*0b84*/ 	.word	0x000131c0
        /*0b88*/ 	.word	0x00000005
        /*0b8c*/ 	.word	0x00029860
        /*0b90*/ 	.short	0x010a
        /*0b92*/ 	.byte	0x3f
	.zero		1


	//   ....[56]....
        /*0b94*/ 	.word	0x00013210
        /*0b98*/ 	.word	0x00000003
        /*0b9c*/ 	.word	0x00029860
        /*0ba0*/ 	.short	0x010a
        /*0ba2*/ 	.byte	0x3f
	.zero		1


	//   ....[57]....
        /*0ba4*/ 	.word	0x00013250
        /*0ba8*/ 	.word	0x00000005
        /*0bac*/ 	.word	0x00029880
        /*0bb0*/ 	.short	0x010a
        /*0bb2*/ 	.byte	0x3f
	.zero		1


	//   ....[58]....
        /*0bb4*/ 	.word	0x00013270
        /*0bb8*/ 	.word	0x00000003
        /*0bbc*/ 	.word	0x00029880
        /*0bc0*/ 	.short	0x010a
        /*0bc2*/ 	.byte	0x3f
	.zero		1


	//   ....[59]....
        /*0bc4*/ 	.word	0x000132d0
        /*0bc8*/ 	.word	0x00000004
        /*0bcc*/ 	.word	0x00029800
        /*0bd0*/ 	.short	0x010a
        /*0bd2*/ 	.byte	0x3f
	.zero		1


	//   ....[60]....
        /*0bd4*/ 	.word	0x00013320
        /*0bd8*/ 	.word	0x00000006
        /*0bdc*/ 	.word	0x00029830
        /*0be0*/ 	.short	0x010a
        /*0be2*/ 	.byte	0x3f
	.zero		1


	//   ....[61]....
        /*0be4*/ 	.word	0x00013380
        /*0be8*/ 	.word	0x00000005
        /*0bec*/ 	.word	0x00029830
        /*0bf0*/ 	.short	0x010a
        /*0bf2*/ 	.byte	0x3f
	.zero		1


	//   ....[62]....
        /*0bf4*/ 	.word	0x000133e0
        /*0bf8*/ 	.word	0x00000005
        /*0bfc*/ 	.word	0x00029850
        /*0c00*/ 	.short	0x010a
        /*0c02*/ 	.byte	0x3f
	.zero		1


	//   ....[63]....
        /*0c04*/ 	.word	0x00013430
        /*0c08*/ 	.word	0x00000015
        /*0c0c*/ 	.word	0x00029850
        /*0c10*/ 	.short	0x010a
        /*0c12*/ 	.byte	0x3f
	.zero		1


	//   ....[64]....
        /*0c14*/ 	.word	0x00013580
        /*0c18*/ 	.word	0x00000002
        /*0c1c*/ 	.word	0x00029880
        /*0c20*/ 	.short	0x010a
        /*0c22*/ 	.byte	0x3f
	.zero		1


	//   ....[65]....
        /*0c24*/ 	.word	0x000135d0
        /*0c28*/ 	.word	0x00000002
        /*0c2c*/ 	.word	0x00029840
        /*0c30*/ 	.short	0x010a
        /*0c32*/ 	.byte	0x3f
	.zero		1


	//   ....[66]....
        /*0c34*/ 	.word	0x00013b80
        /*0c38*/ 	.word	0x00000011
        /*0c3c*/ 	.word	0x00029820
        /*0c40*/ 	.short	0x010a
        /*0c42*/ 	.byte	0x3f
	.zero		1


	//   ....[67]....
        /*0c44*/ 	.word	0x00013bd0
        /*0c48*/ 	.word	0x00000005
        /*0c4c*/ 	.word	0x00029880
        /*0c50*/ 	.short	0x010a
        /*0c52*/ 	.byte	0x3f
	.zero		1


	//   ....[68]....
        /*0c54*/ 	.word	0x00013c20
        /*0c58*/ 	.word	0x00000005
        /*0c5c*/ 	.word	0x00029840
        /*0c60*/ 	.short	0x010a
        /*0c62*/ 	.byte	0x3f
	.zero		1


	//   ....[69]....
        /*0c64*/ 	.word	0x00013c70
        /*0c68*/ 	.word	0x00000013
        /*0c6c*/ 	.word	0x00029870
        /*0c70*/ 	.short	0x010a
        /*0c72*/ 	.byte	0x3f
	.zero		1


	//   ....[70]....
        /*0c74*/ 	.word	0x00013cc0
        /*0c78*/ 	.word	0x00000013
        /*0c7c*/ 	.word	0x00029860
        /*0c80*/ 	.short	0x010a
        /*0c82*/ 	.byte	0x3f
	.zero		1


	//   ....[71]....
        /*0c84*/ 	.word	0x00013d10
        /*0c88*/ 	.word	0x00000010
        /*0c8c*/ 	.word	0x00029870
        /*0c90*/ 	.short	0x010a
        /*0c92*/ 	.byte	0x3f
	.zero		1


	//   ....[72]....
        /*0c94*/ 	.word	0x00013d60
        /*0c98*/ 	.word	0x00000010
        /*0c9c*/ 	.word	0x00029860
        /*0ca0*/ 	.short	0x010a
        /*0ca2*/ 	.byte	0x3f
	.zero		1


	//   ....[73]....
        /*0ca4*/ 	.word	0x00013db0
        /*0ca8*/ 	.word	0x00000003
        /*0cac*/ 	.word	0x00029820
        /*0cb0*/ 	.short	0x010a
        /*0cb2*/ 	.byte	0x3f
	.zero		1


	//   ....[74]....
        /*0cb4*/ 	.word	0x00013f50
        /*0cb8*/ 	.word	0x00000007
        /*0cbc*/ 	.word	0x00000000
        /*0cc0*/ 	.short	0x010a
        /*0cc2*/ 	.byte	0x3f
	.zero		1


	//   ....[75]....
        /*0cc4*/ 	.word	0x00013fa0
        /*0cc8*/ 	.word	0x00000005
        /*0ccc*/ 	.word	0x00000000
        /*0cd0*/ 	.short	0x010a
        /*0cd2*/ 	.byte	0x3f
	.zero		1


	//   ....[76]....
        /*0cd4*/ 	.word	0x00013ff0
        /*0cd8*/ 	.word	0x00000005
        /*0cdc*/ 	.word	0x00029860
        /*0ce0*/ 	.short	0x010a
        /*0ce2*/ 	.byte	0x3f
	.zero		1


	//   ....[77]....
        /*0ce4*/ 	.word	0x00014040
        /*0ce8*/ 	.word	0x00000003
        /*0cec*/ 	.word	0x00029860
        /*0cf0*/ 	.short	0x010a
        /*0cf2*/ 	.byte	0x3f
	.zero		1


	//   ....[78]....
        /*0cf4*/ 	.word	0x00014090
        /*0cf8*/ 	.word	0x00000005
        /*0cfc*/ 	.word	0x00029880
        /*0d00*/ 	.short	0x010a
        /*0d02*/ 	.byte	0x3f
	.zero		1


	//----- nvinfo : EIATTR_NUM_MBARRIERS
	.align		4
.L_127:
        /*0d04*/ 	.byte	0x03, 0x38
        /*0d06*/ 	.short	0x0016


	//----- nvinfo : EIATTR_EXIT_INSTR_OFFSETS
	.align		4
        /*0d08*/ 	.byte	0x04, 0x1c
        /*0d0a*/ 	.short	(.L_129 - .L_128)


	//   ....[0]....
.L_128:
        /*0d0c*/ 	.word	0x00000a80


	//   ....[1]....
        /*0d10*/ 	.word	0x0000d910


	//   ....[2]....
        /*0d14*/ 	.word	0x000132c0


	//----- nvinfo : EIATTR_MAX_THREADS
	.align		4
.L_129:
        /*0d18*/ 	.byte	0x04, 0x05
        /*0d1a*/ 	.short	(.L_131 - .L_130)
.L_130:
        /*0d1c*/ 	.word	0x00000180
        /*0d20*/ 	.word	0x00000001
        /*0d24*/ 	.word	0x00000001


	//----- nvinfo : EIATTR_CRS_STACK_SIZE
	.align		4
.L_131:
        /*0d28*/ 	.byte	0x04, 0x1e
        /*0d2a*/ 	.short	(.L_133 - .L_132)
.L_132:
        /*0d2c*/ 	.word	0x00000000


	//----- nvinfo : EIATTR_CBANK_PARAM_SIZE
	.align		4
.L_133:
        /*0d30*/ 	.byte	0x03, 0x19
        /*0d32*/ 	.short	0x0af0


	//----- nvinfo : EIATTR_PARAM_CBANK
	.align		4
        /*0d34*/ 	.byte	0x04, 0x0a
        /*0d36*/ 	.short	(.L_135 - .L_134)
	.align		4
.L_134:
        /*0d38*/ 	.word	index@(.nv.constant0._ZN7cutlass13device_kernelIN5flash11enable_sm90INS1_16FlashAttnFwdSm90INS1_25CollectiveMainloopFwdSm90ILi2EN4cute5tupleIJNS5_1CILi1EEES8_S8_EEENS6_IJNS7_ILi128EEENS7_ILi160EEENS7_ILi192EEEEEELi128ENS_12float_e4m3_tEfNS_4arch4Sm90ELb0ELb0ELb1ELb1ELb0ELb0ELb0ELb1ELb1ELb1ELb1ELb0EEENS1_21CollectiveEpilogueFwdINS6_IJSA_SA_SB_EEES9_NS_10bfloat16_tESG_Li256ELb1ELb1ELb1ELb1EEENS1_36VarlenDynamicPersistentTileSchedulerILi128ELi160ELi256ELi128ELb1ELb1ELb1ELb0ELb1ELb1EEEEEEEEEvNT_6ParamsE)
        /*0d3c*/ 	.short	0x0210
        /*0d3e*/ 	.short	0x0af0


	//----- nvinfo : EIATTR_SW_WAR
	.align		4
.L_135:
        /*0d40*/ 	.byte	0x04, 0x36
        /*0d42*/ 	.short	(.L_137 - .L_136)
.L_136:
        /*0d44*/ 	.word	0x00000008
.L_137:


//--------------------- .nv.info._ZN7cutlass13device_kernelIN5flash11enable_sm90INS1_16FlashAttnFwdSm90INS1_25CollectiveMainloopFwdSm90ILi2EN4cute5tupleIJNS5_1CILi1EEES8_S8_EEENS6_IJNS7_ILi128EEENS7_ILi160EEENS7_ILi192EEEEEELi128ENS_12float_e4m3_tEfNS_4arch4Sm90ELb0ELb0ELb1ELb1ELb0ELb1ELb0ELb1ELb1ELb1ELb1ELb0EEENS1_21CollectiveEpilogueFwdINS6_IJSA_SA_SB_EEES9_NS_10bfloat16_tESG_Li256ELb1ELb1ELb1ELb1EEENS1_36VarlenDynamicPersistentTileSchedulerILi128ELi160ELi256ELi128ELb1ELb1ELb1ELb0ELb1ELb1EEEEEEEEEvNT_6ParamsE --------------------------
	.section	.nv.info._ZN7cutlass13device_kernelIN5flash11enable_sm90INS1_16FlashAttnFwdSm90INS1_25CollectiveMainloopFwdSm90ILi2EN4cute5tupleIJNS5_1CILi1EEES8_S8_EEENS6_IJNS7_ILi128EEENS7_ILi160EEENS7_ILi192EEEEEELi128ENS_12float_e4m3_tEfNS_4arch4Sm90ELb0ELb0ELb1ELb1ELb0ELb1ELb0ELb1ELb1ELb1ELb1ELb0EEENS1_21CollectiveEpilogueFwdINS6_IJSA_SA_SB_EEES9_NS_10bfloat16_tESG_Li256ELb1ELb1ELb1ELb1EEENS1_36VarlenDynamicPersistentTileSchedulerILi128ELi160ELi256ELi128ELb1ELb1ELb1ELb0ELb1ELb1EEEEEEEEEvNT_6ParamsE,"",@"SHT_CUDA_INFO"
	.sectionflags	@""
	.align	4


	//----- nvinfo : EIATTR_CUDA_API_VERSION
	.align		4
        /*0000*/ 	.byte	0x04, 0x37
        /*0002*/ 	.short	(.L_139 - .L_138)
.L_138:
        /*0004*/ 	.word	0x00000082


	//----- nvinfo : EIATTR_KPARAM_INFO
	.align		4
.L_139:
        /*0008*/ 	.byte	0x04, 0x17
        /*000a*/ 	.short	(.L_141 - .L_140)
.L_140:
        /*000c*/ 	.word	0x00000000
        /*0010*/ 	.short	0x0000
        /*0012*/ 	.short	0x0070
        /*0014*/ 	.byte	0x00, 0xf0, 0x01, 0x2a


	//----- nvinfo : EIATTR_SPARSE_MMA_MASK
	.align		4
.L_141:
        /*0018*/ 	.byte	0x03, 0x50
        /*001a*/ 	.short	0x0000


	//----- nvinfo : EIATTR_MAXREG_COUNT
	.align		4
        /*001c*/ 	.byte	0x03, 0x1b
        /*001e*/ 	.short	0x00a8


	//----- nvinfo : EIATTR_NUM_BARRIERS
	.align		4
        /*0020*/ 	.byte	0x02, 0x4c
        /*0022*/ 	.byte	0x10
	.zero		1


	//----- nvinfo : EIATTR_EXTERNS
	.align		4
        /*0024*/ 	.byte	0x04, 0x0f
        /*0026*/ 	.short	(.L_143 - .L_142)


	//   ....[0]....
	.align		4
.L_142:
        /*0028*/ 	.word	index@(__assertfail)


	//----- nvinfo : EIATTR_ANNOTATIONS
	.align		4
.L_143:
        /*002c*/ 	.byte	0x04, 0x55
        /*002e*/ 	.short	(.L_145 - .L_144)


	//   ....[0]....
.L_144:
        /* <DEDUP_REMOVED lines=81> */
        /*0534*/ 	.byte	0x60, 0xed, 0x02, 0x00, 0x01, 0x00, 0x00, 0x00, 0x00, 0xee, 0x02, 0x00


	//----- nvinfo : EIATTR_MERCURY_ISA_VERSION
	.align		4
.L_145:
        /*0540*/ 	.byte	0x03, 0x5f
        /*0542*/ 	.short	0x0101


	//----- nvinfo : EIATTR_UNUSED_LOAD_BYTE_OFFSET
	.align		4
        /*0544*/ 	.byte	0x04, 0x44
        /*0546*/ 	.short	(.L_147 - .L_146)


	//   ....[0]....
.L_146:
        /*0548*/ 	.word	0x00000ae0
        /*054c*/ 	.word	0x0000fff0


	//   ....[1]....
        /*0550*/ 	.word	0x0001ff50
        /*0554*/ 	.word	0x0000fff0


	//----- nvinfo : EIATTR_INT_WARP_WIDE_INSTR_OFFSETS
	.align		4
.L_147:
        /*0558*/ 	.byte	0x04, 0x31
        /*055a*/ 	.short	(.L_149 - .L_148)


	//   ....[0]....
.L_148:
        /*055c*/ 	.word	0x00000190


	//   ....[1]....
        /*0560*/ 	.word	0x000001d0


	//   ....[2]....
        /*0564*/ 	.word	0x00000240


	//   ....[3]....
        /*0568*/ 	.word	0x00026d50


	//   ....[4]....
        /*056c*/ 	.word	0x00026db0


	//   ....[5]....
        /*0570*/ 	.word	0x00029750


	//   ....[6]....
        /*0574*/ 	.word	0x000297b0


	//----- nvinfo : EIATTR_COOP_GROUP_MASK_REGIDS
	.align		4
.L_149:
        /*0578*/ 	.byte	0x04, 0x29
        /*057a*/ 	.short	(.L_151 - .L_150)


	//   ....[0]....
.L_150:
        /*057c*/ 	.word	0xffffffff


	//   ....[1]....
        /*0580*/ 	.word	0xffffffff


	//   ....[2]....
        /*0584*/ 	.word	0xffffffff


	//   ....[3]....
        /*0588*/ 	.word	0xffffffff


	//   ....[4]....
        /*058c*/ 	.word	0xffffffff


	//   ....[5]....
        /*0590*/ 	.word	0xffffffff


	//   ....[6]....
        /*0594*/ 	.word	0xffffffff


	//   ....[7]....
        /*0598*/ 	.word	0xffffffff


	//   ....[8]....
        /*059c*/ 	.word	0xffffffff


	//   ....[9]....
        /*05a0*/ 	.word	0xffffffff


	//   ....[10]....
        /*05a4*/ 	.word	0xffffffff


	//   ....[11]....
        /*05a8*/ 	.word	0xffffffff


	//   ....[12]....
        /*05ac*/ 	.word	0xffffffff


	//   ....[13]....
        /*05b0*/ 	.word	0xffffffff


	//   ....[14]....
        /*05b4*/ 	.word	0xffffffff


	//   ....[15]....
        /*05b8*/ 	.word	0xffffffff


	//   ....[16]....
        /*05bc*/ 	.word	0xffffffff


	//   ....[17]....
        /*05c0*/ 	.word	0xffffffff


	//   ....[18]....
        /*05c4*/ 	.word	0xffffffff


	//   ....[19]....
        /*05c8*/ 	.word	0xffffffff


	//   ....[20]....
        /*05cc*/ 	.word	0xffffffff


	//   ....[21]....
        /*05d0*/ 	.word	0xffffffff


	//   ....[22]....
        /*05d4*/ 	.word	0xffffffff


	//   ....[23]....
        /*05d8*/ 	.word	0xffffffff


	//   ....[24]....
        /*05dc*/ 	.word	0xffffffff


	//   ....[25]....
        /*05e0*/ 	.word	0xffffffff


	//   ....[26]....
        /*05e4*/ 	.word	0xffffffff


	//   ....[27]....
        /*05e8*/ 	.word	0xffffffff


	//   ....[28]....
        /*05ec*/ 	.word	0xffffffff


	//   ....[29]....
        /*05f0*/ 	.word	0xffffffff


	//   ....[30]....
        /*05f4*/ 	.word	0xffffffff


	//   ....[31]....
        /*05f8*/ 	.word	0xffffffff


	//   ....[32]....
        /*05fc*/ 	.word	0xffffffff


	//   ....[33]....
        /*0600*/ 	.word	0xffffffff


	//   ....[34]....
        /*0604*/ 	.word	0xffffffff


	//   ....[35]....
        /*0608*/ 	.word	0xffffffff


	//   ....[36]....
        /*060c*/ 	.word	0xffffffff


	//   ....[37]....
        /*0610*/ 	.word	0xffffffff


	//   ....[38]....
        /*0614*/ 	.word	0xffffffff


	//   ....[39]....
        /*0618*/ 	.word	0xffffffff


	//   ....[40]....
        /*061c*/ 	.word	0xffffffff


	//   ....[41]....
        /*0620*/ 	.word	0xffffffff


	//   ....[42]....
        /*0624*/ 	.word	0xffffffff


	//   ....[43]....
        /*0628*/ 	.word	0xffffffff


	//   ....[44]....
        /*062c*/ 	.word	0xffffffff


	//   ....[45]....
        /*0630*/ 	.word	0xffffffff


	//   ....[46]....
        /*0634*/ 	.word	0xffffffff


	//   ....[47]....
        /*0638*/ 	.word	0xffffffff


	//   ....[48]....
        /*063c*/ 	.word	0xffffffff


	//   ....[49]....
        /*0640*/ 	.word	0xffffffff


	//   ....[50]....
        /*0644*/ 	.word	0xffffffff


	//   ....[51]....
        /*0648*/ 	.word	0xffffffff


	//   ....[52]....
        /*064c*/ 	.word	0xffffffff


	//   ....[53]....
        /*0650*/ 	.word	0xffffffff


	//   ....[54]....
        /*0654*/ 	.word	0xffffffff


	//   ....[55]....
        /*0658*/ 	.word	0xffffffff


	//   ....[56]....
        /*065c*/ 	.word	0xffffffff


	//   ....[57]....
        /*0660*/ 	.word	0xffffffff


	//   ....[58]....
        /*0664*/ 	.word	0xffffffff


	//   ....[59]....
        /*0668*/ 	.word	0xffffffff


	//   ....[60]....
        /*066c*/ 	.word	0xffffffff


	//   ....[61]....
        /*0670*/ 	.word	0xffffffff


	//   ....[62]....
        /*0674*/ 	.word	0xffffffff


	//   ....[63]....
        /*0678*/ 	.word	0xffffffff


	//   ....[64]....
        /*067c*/ 	.word	0xffffffff


	//   ....[65]....
        /*0680*/ 	.word	0xffffffff


	//   ....[66]....
        /*0684*/ 	.word	0xffffffff


	//   ....[67]....
        /*0688*/ 	.word	0xffffffff


	//   ....[68]....
        /*068c*/ 	.word	0xffffffff


	//   ....[69]....
        /*0690*/ 	.word	0xffffffff


	//   ....[70]....
        /*0694*/ 	.word	0xffffffff


	//   ....[71]....
        /*0698*/ 	.word	0xffffffff


	//   ....[72]....
        /*069c*/ 	.word	0xffffffff


	//   ....[73]....
        /*06a0*/ 	.word	0xffffffff


	//   ....[74]....
        /*06a4*/ 	.word	0xffffffff


	//   ....[75]....
        /*06a8*/ 	.word	0xffffffff


	//   ....[76]....
        /*06ac*/ 	.word	0xffffffff


	//   ....[77]....
        /*06b0*/ 	.word	0xffffffff


	//   ....[78]....
        /*06b4*/ 	.word	0xffffffff


	//   ....[79]....
        /*06b8*/ 	.word	0xffffffff


	//   ....[80]....
        /*06bc*/ 	.word	0xffffffff


	//   ....[81]....
        /*06c0*/ 	.word	0xffffffff


	//   ....[82]....
        /*06c4*/ 	.word	0xffffffff


	//   ....[83]....
        /*06c8*/ 	.word	0xffffffff


	//   ....[84]....
        /*06cc*/ 	.word	0xffffffff


	//   ....[85]....
        /*06d0*/ 	.word	0xffffffff


	//   ....[86]....
        /*06d4*/ 	.word	0xffffffff


	//   ....[87]....
        /*06d8*/ 	.word	0xffffffff


	//   ....[88]....
        /*06dc*/ 	.word	0xffffffff


	//   ....[89]....
        /*06e0*/ 	.word	0xffffffff


	//   ....[90]....
        /*06e4*/ 	.word	0xffffffff


	//   ....[91]....
        /*06e8*/ 	.word	0xffffffff


	//   ....[92]....
        /*06ec*/ 	.word	0xffffffff


	//   ....[93]....
        /*06f0*/ 	.word	0xffffffff


	//   ....[94]....
        /*06f4*/ 	.word	0xffffffff


	//   ....[95]....
        /*06f8*/ 	.word	0xffffffff


	//   ....[96]....
        /*06fc*/ 	.word	0xffffffff


	//   ....[97]....
        /*0700*/ 	.word	0xffffffff


	//   ....[98]....
        /*0704*/ 	.word	0xffffffff


	//   ....[99]....
        /*0708*/ 	.word	0xffffffff


	//   ....[100]....
        /*070c*/ 	.word	0xffffffff


	//   ....[101]....
        /*0710*/ 	.word	0xffffffff


	//   ....[102]....
        /*0714*/ 	.word	0xffffffff


	//   ....[103]....
        /*0718*/ 	.word	0xffffffff


	//   ....[104]....
        /*071c*/ 	.word	0xffffffff


	//   ....[105]....
        /*0720*/ 	.word	0xffffffff


	//   ....[106]....
        /*0724*/ 	.word	0xffffffff


	//   ....[107]....
        /*0728*/ 	.word	0xffffffff


	//   ....[108]....
        /*072c*/ 	.word	0xffffffff


	//   ....[109]....
        /*0730*/ 	.word	0xffffffff


	//   ....[110]....
        /*0734*/ 	.word	0xffffffff


	//   ....[111]....
        /*0738*/ 	.word	0xffffffff


	//   ....[112]....
        /*073c*/ 	.word	0xffffffff


	//   ....[113]....
        /*0740*/ 	.word	0xffffffff


	//   ....[114]....
        /*0744*/ 	.word	0xffffffff


	//   ....[115]....
        /*0748*/ 	.word	0xffffffff


	//   ....[116]....
        /*074c*/ 	.word	0xffffffff


	//   ....[117]....
        /*0750*/ 	.word	0xffffffff


	//   ....[118]....
        /*0754*/ 	.word	0xffffffff


	//   ....[119]....
        /*0758*/ 	.word	0xffffffff


	//   ....[120]....
        /*075c*/ 	.word	0xffffffff


	//   ....[121]....
        /*0760*/ 	.word	0xffffffff


	//   ....[122]....
        /*0764*/ 	.word	0xffffffff


	//   ....[123]....
        /*0768*/ 	.word	0xffffffff


	//   ....[124]....
        /*076c*/ 	.word	0xffffffff


	//   ....[125]....
        /*0770*/ 	.word	0xffffffff


	//   ....[126]....
        /*0774*/ 	.word	0xffffffff


	//   ....[127]....
        /*0778*/ 	.word	0xffffffff


	//   ....[128]....
        /*077c*/ 	.word	0xffffffff


	//   ....[129]....
        /*0780*/ 	.word	0xffffffff


	//   ....[130]....
        /*0784*/ 	.word	0xffffffff


	//   ....[131]....
        /*0788*/ 	.word	0xffffffff


	//   ....[132]....
        /*078c*/ 	.word	0xffffffff


	//   ....[133]....
        /*0790*/ 	.word	0xffffffff


	//   ....[134]....
        /*0794*/ 	.word	0xffffffff


	//   ....[135]....
        /*0798*/ 	.word	0xffffffff


	//   ....[136]....
        /*079c*/ 	.word	0xffffffff


	//   ....[137]....
        /*07a0*/ 	.word	0xffffffff


	//   ....[138]....
        /*07a4*/ 	.word	0xffffffff


	//   ....[139]....
        /*07a8*/ 	.word	0xffffffff


	//   ....[140]....
        /*07ac*/ 	.word	0xffffffff


	//   ....[141]....
        /*07b0*/ 	.word	0xffffffff


	//   ....[142]....
        /*07b4*/ 	.word	0xffffffff


	//   ....[143]....
        /*07b8*/ 	.word	0xffffffff


	//   ....[144]....
        /*07bc*/ 	.word	0xffffffff


	//   ....[145]....
        /*07c0*/ 	.word	0xffffffff


	//   ....[146]....
        /*07c4*/ 	.word	0xffffffff


	//   ....[147]....
        /*07c8*/ 	.word	0xffffffff


	//   ....[148]....
        /*07cc*/ 	.word	0xffffffff


	//   ....[149]....
        /*07d0*/ 	.word	0xffffffff


	//   ....[150]....
        /*07d4*/ 	.word	0xffffffff


	//   ....[151]....
        /*07d8*/ 	.word	0xffffffff


	//   ....[152]....
        /*07dc*/ 	.word	0xffffffff


	//   ....[153]....
        /*07e0*/ 	.word	0xffffffff


	//   ....[154]....
        /*07e4*/ 	.word	0xffffffff


	//   ....[155]....
        /*07e8*/ 	.word	0xffffffff


	//   ....[156]....
        /*07ec*/ 	.word	0xffffffff


	//   ....[157]....
        /*07f0*/ 	.word	0xffffffff


	//   ....[158]....
        /*07f4*/ 	.word	0xffffffff


	//   ....[159]....
        /*07f8*/ 	.word	0xffffffff


	//   ....[160]....
        /*07fc*/ 	.word	0xffffffff


	//   ....[161]....
        /*0800*/ 	.word	0xffffffff


	//   ....[162]....
        /*0804*/ 	.word	0x0500000f


	//   ....[163]....
        /*0808*/ 	.word	0x0500000f


	//   ....[164]....
        /*080c*/ 	.word	0x0500000f


	//   ....[165]....
        /*0810*/ 	.word	0x0500000f


	//   ....[166]....
        /*0814*/ 	.word	0x0500000f


	//   ....[167]....
        /*0818*/ 	.word	0x0500000f


	//   ....[168]....
        /*081c*/ 	.word	0x0500000f


	//   ....[169]....
        /*0820*/ 	.word	0x0500000f


	//   ....[170]....
        /*0824*/ 	.word	0x0500000f


	//   ....[171]....
        /*0828*/ 	.word	0x0500000f


	//   ....[172]....
        /*082c*/ 	.word	0x0500000f


	//   ....[173]....
        /*0830*/ 	.word	0x0500000f


	//   ....[174]....
        /*0834*/ 	.word	0x0500000f


	//   ....[175]....
        /*0838*/ 	.word	0x0500000f


	//   ....[176]....
        /*083c*/ 	.word	0x0500000f


	//   ....[177]....
        /*0840*/ 	.word	0x0500000f


	//   ....[178]....
        /*0844*/ 	.word	0x0500000f


	//   ....[179]....
        /*0848*/ 	.word	0x0500000f


	//   ....[180]....
        /*084c*/ 	.word	0x0500000f


	//   ....[181]....
        /*0850*/ 	.word	0x0500000f


	//   ....[182]....
        /*0854*/ 	.word	0x0500000f


	//   ....[183]....
        /*0858*/ 	.word	0x0500000f


	//   ....[184]....
        /*085c*/ 	.word	0x0500000f


	//   ....[185]....
        /*0860*/ 	.word	0x0500000f


	//   ....[186]....
        /*0864*/ 	.word	0x0500000f


	//   ....[187]....
        /*0868*/ 	.word	0x0500000f


	//   ....[188]....
        /*086c*/ 	.word	0x0500000f


	//   ....[189]....
        /*0870*/ 	.word	0x0500000f


	//   ....[190]....
        /*0874*/ 	.word	0x0500000f


	//   ....[191]....
        /*0878*/ 	.word	0x0500000f


	//   ....[192]....
        /*087c*/ 	.word	0x0500000f


	//   ....[193]....
        /*0880*/ 	.word	0x0500000f


	//   ....[194]....
        /*0884*/ 	.word	0x0500000f


	//   ....[195]....
        /*0888*/ 	.word	0x0500000f


	//   ....[196]....
        /*088c*/ 	.word	0x0500000f


	//   ....[197]....
        /*0890*/ 	.word	0x0500000f


	//   ....[198]....
        /*0894*/ 	.word	0x0500000f


	//   ....[199]....
        /*0898*/ 	.word	0x0500000f


	//   ....[200]....
        /*089c*/ 	.word	0x0500000f


	//   ....[201]....
        /*08a0*/ 	.word	0x0500000f


	//   ....[202]....
        /*08a4*/ 	.word	0x0500000f


	//   ....[203]....
        /*08a8*/ 	.word	0x0500000f


	//   ....[204]....
        /*08ac*/ 	.word	0x0500000f


	//   ....[205]....
        /*08b0*/ 	.word	0x0500000f


	//   ....[206]....
        /*08b4*/ 	.word	0x0500000f


	//   ....[207]....
        /*08b8*/ 	.word	0x0500000f


	//   ....[208]....
        /*08bc*/ 	.word	0x0500000f


	//   ....[209]....
        /*08c0*/ 	.word	0x0500000f


	//   ....[210]....
        /*08c4*/ 	.word	0x0500000f


	//   ....[211]....
        /*08c8*/ 	.word	0x0500000f


	//   ....[212]....
        /*08cc*/ 	.word	0x0500000f


	//   ....[213]....
        /*08d0*/ 	.word	0x0500000f


	//   ....[214]....
        /*08d4*/ 	.word	0x0500000f


	//   ....[215]....
        /*08d8*/ 	.word	0x0500000f


	//   ....[216]....
        /*08dc*/ 	.word	0x0500000f


	//   ....[217]....
        /*08e0*/ 	.word	0x0500000f


	//   ....[218]....
        /*08e4*/ 	.word	0x0500000f


	//   ....[219]....
        /*08e8*/ 	.word	0x0500000f


	//   ....[220]....
        /*08ec*/ 	.word	0x0500000f


	//   ....[221]....
        /*08f0*/ 	.word	0x0500000f


	//   ....[222]....
        /*08f4*/ 	.word	0x0500000f


	//   ....[223]....
        /*08f8*/ 	.word	0x0500000f


	//   ....[224]....
        /*08fc*/ 	.word	0x0500000f


	//   ....[225]....
        /*0900*/ 	.word	0x0500000f


	//   ....[226]....
        /*0904*/ 	.word	0x0500000f


	//   ....[227]....
        /*0908*/ 	.word	0x0500000f


	//   ....[228]....
        /*090c*/ 	.word	0x0500000f


	//   ....[229]....
        /*0910*/ 	.word	0x0500000f


	//   ....[230]....
        /*0914*/ 	.word	0x0500000f


	//   ....[231]....
        /*0918*/ 	.word	0x0500000f


	//   ....[232]....
        /*091c*/ 	.word	0x0500000f


	//   ....[233]....
        /*0920*/ 	.word	0x0500000f


	//   ....[234]....
        /*0924*/ 	.word	0x0500000f


	//   ....[235]....
        /*0928*/ 	.word	0x0500000f


	//   ....[236]....
        /*092c*/ 	.word	0x0500000f


	//   ....[237]....
        /*0930*/ 	.word	0x0500000f


	//   ....[238]....
        /*0934*/ 	.word	0x0500000f


	//   ....[239]....
        /*0938*/ 	.word	0x0500000f


	//   ....[240]....
        /*093c*/ 	.word	0x0500000f


	//   ....[241]....
        /*0940*/ 	.word	0x0500000f


	//   ....[242]....
        /*0944*/ 	.word	0x0500000f


	//   ....[243]....
        /*0948*/ 	.word	0x0500000f


	//   ....[244]....
        /*094c*/ 	.word	0x0500000f


	//   ....[245]....
        /*0950*/ 	.word	0x0500000f


	//   ....[246]....
        /*0954*/ 	.word	0x0500000f


	//   ....[247]....
        /*0958*/ 	.word	0x0500000f


	//   ....[248]....
        /*095c*/ 	.word	0x0500000f


	//   ....[249]....
        /*0960*/ 	.word	0x0500000f


	//   ....[250]....
        /*0964*/ 	.word	0x0500000f


	//   ....[251]....
        /*0968*/ 	.word	0x0500000f


	//   ....[252]....
        /*096c*/ 	.word	0x0500000f


	//   ....[253]....
        /*0970*/ 	.word	0x0500000f


	//   ....[254]....
        /*0974*/ 	.word	0x0500000f


	//   ....[255]....
        /*0978*/ 	.word	0x0500000f


	//   ....[0]....
        /*097c*/ 	.word	0x0500000f


	//   ....[1]....
        /*0980*/ 	.word	0x0500000f


	//   ....[2]....
        /*0984*/ 	.word	0x0500000f


	//   ....[3]....
        /*0988*/ 	.word	0x0500000f


	//   ....[4]....
        /*098c*/ 	.word	0x0500000f


	//   ....[5]....
        /*0990*/ 	.word	0x0500000f


	//   ....[6]....
        /*0994*/ 	.word	0x0500000f


	//   ....[7]....
        /*0998*/ 	.word	0x0500000f


	//   ....[8]....
        /*099c*/ 	.word	0x0500000f


	//   ....[9]....
        /*09a0*/ 	.word	0x0500000f


	//   ....[10]....
        /*09a4*/ 	.word	0x0500000f


	//   ....[11]....
        /*09a8*/ 	.word	0x0500000f


	//   ....[12]....
        /*09ac*/ 	.word	0x0500000f


	//   ....[13]....
        /*09b0*/ 	.word	0x0500000f


	//   ....[14]....
        /*09b4*/ 	.word	0x0500000f


	//   ....[15]....
        /*09b8*/ 	.word	0x0500000f


	//   ....[16]....
        /*09bc*/ 	.word	0x0500000f


	//   ....[17]....
        /*09c0*/ 	.word	0x0500000f


	//   ....[18]....
        /*09c4*/ 	.word	0x0500000f


	//   ....[19]....
        /*09c8*/ 	.word	0x0500000f


	//   ....[20]....
        /*09cc*/ 	.word	0x0500000f


	//   ....[21]....
        /*09d0*/ 	.word	0x0500000f


	//   ....[22]....
        /*09d4*/ 	.word	0x0500000f


	//   ....[23]....
        /*09d8*/ 	.word	0x0500000f


	//   ....[24]....
        /*09dc*/ 	.word	0x0500000f


	//   ....[25]....
        /*09e0*/ 	.word	0x0500000f


	//   ....[26]....
        /*09e4*/ 	.word	0x0500000f


	//   ....[27]....
        /*09e8*/ 	.word	0x0500000f


	//----- nvinfo : EIATTR_COOP_GROUP_INSTR_OFFSETS
	.align		4
.L_151:
        /*09ec*/ 	.byte	0x04, 0x28
        /*09ee*/ 	.short	(.L_153 - .L_152)


	//   ....[0]....
.L_152:
        /*09f0*/ 	.word	0x00000070


	//   ....[1]....
        /*09f4*/ 	.word	0x000001a0


	//   ....[2]....
        /*09f8*/ 	.word	0x000001f0


	//   ....[3]....
        /*09fc*/ 	.word	0x00000420


	//   ....[4]....
        /*0a00*/ 	.word	0x00000580


	//   ....[5]....
        /*0a04*/ 	.word	0x000006a0


	//   ....[6]....
        /*0a08*/ 	.word	0x00000800


	//   ....[7]....
        /*0a0c*/ 	.word	0x000105a0


	//   ....[8]....
        /*0a10*/ 	.word	0x00010cf0


	//   ....[9]....
        /*0a14*/ 	.word	0x00010d00


	//   ....[10]....
        /*0a18*/ 	.word	0x00010d10


	//   ....[11]....
        /*0a1c*/ 	.word	0x00010d20


	//   ....[12]....
        /*0a20*/ 	.word	0x000141a0


	//   ....[13]....
        /*0a24*/ 	.word	0x000141b0


	//   ....[14]....
        /*0a28*/ 	.word	0x000141c0


	//   ....[15]....
        /*0a2c*/ 	.word	0x000141d0


	//   ....[16]....
        /*0a30*/ 	.word	0x00019d70


	//   ....[17]....
        /*0a34*/ 	.word	0x00019e10


	//   ....[18]....
        /*0a38*/ 	.word	0x0001a110


	//   ....[19]....
        /*0a3c*/ 	.word	0x0001a260


	//   ....[20]....
        /*0a40*/ 	.word	0x0001db90


	//   ....[21]....
        /*0a44*/ 	.word	0x0001dbb0


	//   ....[22]....
        /*0a48*/ 	.word	0x0001dbe0


	//   ....[23]....
        /*0a4c*/ 	.word	0x0001dc20


	//   ....[24]....
        /*0a50*/ 	.word	0x0001f780


	//   ....[25]....
        /*0a54*/ 	.word	0x0001f7e0


	//   ....[26]....
        /*0a58*/ 	.word	0x0001f800


	//   ....[27]....
        /*0a5c*/ 	.word	0x0001f820


	//   ....[28]....
        /*0a60*/ 	.word	0x000203d0


	//   ....[29]....
        /*0a64*/ 	.word	0x00020460


	//   ....[30]....
        /*0a68*/ 	.word	0x00020490


	//   ....[31]....
        /*0a6c*/ 	.word	0x000204c0


	//   ....[32]....
        /*0a70*/ 	.word	0x000204f0


	//   ....[33]....
        /*0a74*/ 	.word	0x00020520


	//   ....[34]....
        /*0a78*/ 	.word	0x00020550


	//   ....[35]....
        /*0a7c*/ 	.word	0x00020580


	//   ....[36]....
        /*0a80*/ 	.word	0x000205b0


	//   ....[37]....
        /*0a84*/ 	.word	0x000205e0


	//   ....[38]....
        /*0a88*/ 	.word	0x00020610


	//   ....[39]....
        /*0a8c*/ 	.word	0x00020640


	//   ....[40]....
        /*0a90*/ 	.word	0x00020670


	//   ....[41]....
        /*0a94*/ 	.word	0x000206a0


	//   ....[42]....
        /*0a98*/ 	.word	0x000206d0


	//   ....[43]....
        /*0a9c*/ 	.word	0x00020700


	//   ....[44]....
        /*0aa0*/ 	.word	0x00020730


	//   ....[45]....
        /*0aa4*/ 	.word	0x00020760


	//   ....[46]....
        /*0aa8*/ 	.word	0x00020790


	//   ....[47]....
        /*0aac*/ 	.word	0x000207c0


	//   ....[48]....
        /*0ab0*/ 	.word	0x000207f0


	//   ....[49]....
        /*0ab4*/ 	.word	0x00020820


	//   ....[50]....
        /*0ab8*/ 	.word	0x00020850


	//   ....[51]....
        /*0abc*/ 	.word	0x00020880


	//   ....[52]....
        /*0ac0*/ 	.word	0x000208b0


	//   ....[53]....
        /*0ac4*/ 	.word	0x000208e0


	//   ....[54]....
        /*0ac8*/ 	.word	0x00020910


	//   ....[55]....
        /*0acc*/ 	.word	0x00020940


	//   ....[56]....
        /*0ad0*/ 	.word	0x00020970


	//   ....[57]....
        /*0ad4*/ 	.word	0x000209a0


	//   ....[58]....
        /*0ad8*/ 	.word	0x000209d0


	//   ....[59]....
        /*0adc*/ 	.word	0x00020a00


	//   ....[60]....
        /*0ae0*/ 	.word	0x00020a30


	//   ....[61]....
        /*0ae4*/ 	.word	0x00020a60


	//   ....[62]....
        /*0ae8*/ 	.word	0x00020a90


	//   ....[63]....
        /*0aec*/ 	.word	0x00020ac0


	//   ....[64]....
        /*0af0*/ 	.word	0x00020ad0


	//   ....[65]....
        /*0af4*/ 	.word	0x00020ae0


	//   ....[66]....
        /*0af8*/ 	.word	0x00020af0


	//   ....[67]....
        /*0afc*/ 	.word	0x00020b00


	//   ....[68]....
        /*0b00*/ 	.word	0x00020b10


	//   ....[69]....
        /*0b04*/ 	.word	0x00020b20


	//   ....[70]....
        /*0b08*/ 	.word	0x00020b30


	//   ....[71]....
        /*0b0c*/ 	.word	0x00020b40


	//   ....[72]....
        /*0b10*/ 	.word	0x00020b50


	//   ....[73]....
        /*0b14*/ 	.word	0x00020b70


	//   ....[74]....
        /*0b18*/ 	.word	0x00020b90


	//   ....[75]....
        /*0b1c*/ 	.word	0x00020ba0


	//   ....[76]....
        /*0b20*/ 	.word	0x00020bb0


	//   ....[77]....
        /*0b24*/ 	.word	0x00020be0


	//   ....[78]....
        /*0b28*/ 	.word	0x00020c10


	//   ....[79]....
        /*0b2c*/ 	.word	0x00020c40


	//   ....[80]....
        /*0b30*/ 	.word	0x00020c60


	//   ....[81]....
        /*0b34*/ 	.word	0x00020c90


	//   ....[82]....
        /*0b38*/ 	.word	0x00020cc0


	//   ....[83]....
        /*0b3c*/ 	.word	0x00020cf0


	//   ....[84]....
        /*0b40*/ 	.word	0x00020d20


	//   ....[85]....
        /*0b44*/ 	.word	0x00020d50


	//   ....[86]....
        /*0b48*/ 	.word	0x00020d80


	//   ....[87]....
        /*0b4c*/ 	.word	0x00020dc0


	//   ....[88]....
        /*0b50*/ 	.word	0x00020df0


	//   ....[89]....
        /*0b54*/ 	.word	0x00020e20


	//   ....[90]....
        /*0b58*/ 	.word	0x00020e50


	//   ....[91]....
        /*0b5c*/ 	.word	0x00020e80


	//   ....[92]....
        /*0b60*/ 	.word	0x000216c0


	//   ....[93]....
        /*0b64*/ 	.word	0x000216e0


	//   ....[94]....
        /*0b68*/ 	.word	0x00021700


	//   ....[95]....
        /*0b6c*/ 	.word	0x00021720


	//   ....[96]....
        /*0b70*/ 	.word	0x00021dc0


	//   ....[97]....
        /*0b74*/ 	.word	0x00021dd0


	//   ....[98]....
        /*0b78*/ 	.word	0x00021f00


	//   ....[99]....
        /*0b7c*/ 	.word	0x00021f10


	//   ....[100]....
        /*0b80*/ 	.word	0x00022040


	//   ....[101]....
        /*0b84*/ 	.word	0x00022050


	//   ....[102]....
        /*0b88*/ 	.word	0x00022180


	//   ....[103]....
        /*0b8c*/ 	.word	0x00022190


	//   ....[104]....
        /*0b90*/ 	.word	0x00022580


	//   ....[105]....
        /*0b94*/ 	.word	0x00022590


	//   ....[106]....
        /*0b98*/ 	.word	0x00022d00


	//   ....[107]....
        /*0b9c*/ 	.word	0x00022d10


	//   ....[108]....
        /*0ba0*/ 	.word	0x00023b30


	//   ....[109]....
        /*0ba4*/ 	.word	0x00023b40


	//   ....[110]....
        /*0ba8*/ 	.word	0x00023c80


	//   ....[111]....
        /*0bac*/ 	.word	0x00023c90


	//   ....[112]....
        /*0bb0*/ 	.word	0x00023dc0


	//   ....[113]....
        /*0bb4*/ 	.word	0x00023dd0


	//   ....[114]....
        /*0bb8*/ 	.word	0x00023f00


	//   ....[115]....
        /*0bbc*/ 	.word	0x00023f10


	//   ....[116]....
        /*0bc0*/ 	.word	0x000240a0


	//   ....[117]....
        /*0bc4*/ 	.word	0x000242e0


	//   ....[118]....
        /*0bc8*/ 	.word	0x00024310


	//   ....[119]....
        /*0bcc*/ 	.word	0x00024340


	//   ....[120]....
        /*0bd0*/ 	.word	0x00024370


	//   ....[121]....
        /*0bd4*/ 	.word	0x000243a0


	//   ....[122]....
        /*0bd8*/ 	.word	0x000243d0


	//   ....[123]....
        /*0bdc*/ 	.word	0x00024570


	//   ....[124]....
        /*0be0*/ 	.word	0x000245a0


	//   ....[125]....
        /*0be4*/ 	.word	0x000245d0


	//   ....[126]....
        /*0be8*/ 	.word	0x00024600


	//   ....[127]....
        /*0bec*/ 	.word	0x00024630


	//   ....[128]....
        /*0bf0*/ 	.word	0x00024660


	//   ....[129]....
        /*0bf4*/ 	.word	0x000246e0


	//   ....[130]....
        /*0bf8*/ 	.word	0x00024720


	//   ....[131]....
        /*0bfc*/ 	.word	0x00024730


	//   ....[132]....
        /*0c00*/ 	.word	0x000247e0


	//   ....[133]....
        /*0c04*/ 	.word	0x000259b0


	//   ....[134]....
        /*0c08*/ 	.word	0x000274f0


	//   ....[135]....
        /*0c0c*/ 	.word	0x00028220


	//   ....[136]....
        /*0c10*/ 	.word	0x00028260


	//   ....[137]....
        /*0c14*/ 	.word	0x000282b0


	//   ....[138]....
        /*0c18*/ 	.word	0x00028330


	//   ....[139]....
        /*0c1c*/ 	.word	0x000283c0


	//   ....[140]....
        /*0c20*/ 	.word	0x000283d0


	//   ....[141]....
        /*0c24*/ 	.word	0x00028420


	//   ....[142]....
        /*0c28*/ 	.word	0x00028460


	//   ....[143]....
        /*0c2c*/ 	.word	0x0002a160


	//   ....[144]....
        /*0c30*/ 	.word	0x0002a190


	//   ....[145]....
        /*0c34*/ 	.word	0x0002a1f0


	//   ....[146]....
        /*0c38*/ 	.word	0x0002a220


	//   ....[147]....
        /*0c3c*/ 	.word	0x0002a250


	//   ....[148]....
        /*0c40*/ 	.word	0x0002a280


	//   ....[149]....
        /*0c44*/ 	.word	0x0002a2b0


	//   ....[150]....
        /*0c48*/ 	.word	0x0002a2e0


	//   ....[151]....
        /*0c4c*/ 	.word	0x0002a4b0


	//   ....[152]....
        /*0c50*/ 	.word	0x0002a4e0


	//   ....[153]....
        /*0c54*/ 	.word	0x0002a510


	//   ....[154]....
        /*0c58*/ 	.word	0x0002a540


	//   ....[155]....
        /*0c5c*/ 	.word	0x0002a570


	//   ....[156]....
        /*0c60*/ 	.word	0x0002a5a0


	//   ....[157]....
        /*0c64*/ 	.word	0x0002a660


	//   ....[158]....
        /*0c68*/ 	.word	0x0002a680


	//   ....[159]....
        /*0c6c*/ 	.word	0x0002a690


	//   ....[160]....
        /*0c70*/ 	.word	0x0002a6f0


	//   ....[161]....
        /*0c74*/ 	.word	0x0002ae10


	//   ....[162]....
        /*0c78*/ 	.word	0x0002b2f0


	//   ....[163]....
        /*0c7c*/ 	.word	0x0002b3a0


	//   ....[164]....
        /*0c80*/ 	.word	0x0002b430


	//   ....[165]....
        /*0c84*/ 	.word	0x0002b480


	//   ....[166]....
        /*0c88*/ 	.word	0x0002b4d0


	//   ....[167]....
        /*0c8c*/ 	.word	0x0002b5b0


	//   ....[168]....
        /*0c90*/ 	.word	0x0002b640


	//   ....[169]....
        /*0c94*/ 	.word	0x0002b690


	//   ....[170]....
        /*0c98*/ 	.word	0x0002b6e0


	//   ....[171]....
        /*0c9c*/ 	.word	0x0002b940


	//   ....[172]....
        /*0ca0*/ 	.word	0x0002ba50


	//   ....[173]....
        /*0ca4*/ 	.word	0x0002bb70


	//   ....[174]....
        /*0ca8*/ 	.word	0x0002bc90


	//   ....[175]....
        /*0cac*/ 	.word	0x0002bdb0


	//   ....[176]....
        /*0cb0*/ 	.word	0x0002beb0


	//   ....[177]....
        /*0cb4*/ 	.word	0x0002bf10


	//   ....[178]....
        /*0cb8*/ 	.word	0x0002bf60


	//   ....[179]....
        /*0cbc*/ 	.word	0x0002bfe0


	//   ....[180]....
        /*0cc0*/ 	.word	0x0002c030


	//   ....[181]....
        /*0cc4*/ 	.word	0x0002c0b0


	//   ....[182]....
        /*0cc8*/ 	.word	0x0002c100


	//   ....[183]....
        /*0ccc*/ 	.word	0x0002c180


	//   ....[184]....
        /*0cd0*/ 	.word	0x0002c1f0


	//   ....[185]....
        /*0cd4*/ 	.word	0x0002c250


	//   ....[186]....
        /*0cd8*/ 	.word	0x0002c2a0


	//   ....[187]....
        /*0cdc*/ 	.word	0x0002c320


	//   ....[188]....
        /*0ce0*/ 	.word	0x0002c390


	//   ....[189]....
        /*0ce4*/ 	.word	0x0002c3f0


	//   ....[190]....
        /*0ce8*/ 	.word	0x0002c440


	//   ....[191]....
        /*0cec*/ 	.word	0x0002c4c0


	//   ....[192]....
        /*0cf0*/ 	.word	0x0002c510


	//   ....[193]....
        /*0cf4*/ 	.word	0x0002c570


	//   ....[194]....
        /*0cf8*/ 	.word	0x0002c5c0


	//   ....[195]....
        /*0cfc*/ 	.word	0x0002c620


	//   ....[196]....
        /*0d00*/ 	.word	0x0002c690


	//   ....[197]....
        /*0d04*/ 	.word	0x0002c6f0


	//   ....[198]....
        /*0d08*/ 	.word	0x0002c740


	//   ....[199]....
        /*0d0c*/ 	.word	0x0002c7a0


	//   ....[200]....
        /*0d10*/ 	.word	0x0002c7f0


	//   ....[201]....
        /*0d14*/ 	.word	0x0002c850


	//   ....[202]....
        /*0d18*/ 	.word	0x0002c8c0


	//   ....[203]....
        /*0d1c*/ 	.word	0x0002c940


	//   ....[204]....
        /*0d20*/ 	.word	0x0002c9b0


	//   ....[205]....
        /*0d24*/ 	.word	0x0002ca30


	//   ....[206]....
        /*0d28*/ 	.word	0x0002caa0


	//   ....[207]....
        /*0d2c*/ 	.word	0x0002cb20


	//   ....[208]....
        /*0d30*/ 	.word	0x0002cb80


	//   ....[209]....
        /*0d34*/ 	.word	0x0002cc00


	//   ....[210]....
        /*0d38*/ 	.word	0x0002cc50


	//   ....[211]....
        /*0d3c*/ 	.word	0x0002ccd0


	//   ....[212]....
        /*0d40*/ 	.word	0x0002cd30


	//   ....[213]....
        /*0d44*/ 	.word	0x0002cd90


	//   ....[214]....
        /*0d48*/ 	.word	0x0002cdf0


	//   ....[215]....
        /*0d4c*/ 	.word	0x0002ce60


	//   ....[216]....
        /*0d50*/ 	.word	0x0002cef0


	//   ....[217]....
        /*0d54*/ 	.word	0x0002cf50


	//   ....[218]....
        /*0d58*/ 	.word	0x0002cfa0


	//   ....[219]....
        /*0d5c*/ 	.word	0x0002d020


	//   ....[220]....
        /*0d60*/ 	.word	0x0002d090


	//   ....[221]....
        /*0d64*/ 	.word	0x0002d0f0


	//   ....[222]....
        /*0d68*/ 	.word	0x0002d140


	//   ....[223]....
        /*0d6c*/ 	.word	0x0002d1c0


	//   ....[224]....
        /*0d70*/ 	.word	0x0002d230


	//   ....[225]....
        /*0d74*/ 	.word	0x0002d290


	//   ....[226]....
        /*0d78*/ 	.word	0x0002d2e0


	//   ....[227]....
        /*0d7c*/ 	.word	0x0002d360


	//   ....[228]....
        /*0d80*/ 	.word	0x0002d3d0


	//   ....[229]....
        /*0d84*/ 	.word	0x0002d440


	//   ....[230]....
        /*0d88*/ 	.word	0x0002d490


	//   ....[231]....
        /*0d8c*/ 	.word	0x0002d510


	//   ....[232]....
        /*0d90*/ 	.word	0x0002d580


	//   ....[233]....
        /*0d94*/ 	.word	0x0002d5e0


	//   ....[234]....
        /*0d98*/ 	.word	0x0002d630


	//   ....[235]....
        /*0d9c*/ 	.word	0x0002d6b0


	//   ....[236]....
        /*0da0*/ 	.word	0x0002d700


	//   ....[237]....
        /*0da4*/ 	.word	0x0002d790


	//   ....[238]....
        /*0da8*/ 	.word	0x0002d820


	//   ....[239]....
        /*0dac*/ 	.word	0x0002d8b0


	//   ....[240]....
        /*0db0*/ 	.word	0x0002d940


	//   ....[241]....
        /*0db4*/ 	.word	0x0002d9d0


	//   ....[242]....
        /*0db8*/ 	.word	0x0002da60


	//   ....[243]....
        /*0dbc*/ 	.word	0x0002dae0


	//   ....[244]....
        /*0dc0*/ 	.word	0x0002db30


	//   ....[245]....
        /*0dc4*/ 	.word	0x0002dbc0


	//   ....[246]....
        /*0dc8*/ 	.word	0x0002dc50


	//   ....[247]....
        /*0dcc*/ 	.word	0x0002dcd0


	//   ....[248]....
        /*0dd0*/ 	.word	0x0002dd20


	//   ....[249]....
        /*0dd4*/ 	.word	0x0002ddb0


	//   ....[250]....
        /*0dd8*/ 	.word	0x0002de40


	//   ....[251]....
        /*0ddc*/ 	.word	0x0002ded0


	//   ....[252]....
        /*0de0*/ 	.word	0x0002df60


	//   ....[253]....
        /*0de4*/ 	.word	0x0002dff0


	//   ....[254]....
        /*0de8*/ 	.word	0x0002e080


	//   ....[255]....
        /*0dec*/ 	.word	0x0002e140


	//   ....[0]....
        /*0df0*/ 	.word	0x0002e420


	//   ....[1]....
        /*0df4*/ 	.word	0x0002e640


	//   ....[2]....
        /*0df8*/ 	.word	0x0002e690


	//   ....[3]....
        /*0dfc*/ 	.word	0x0002e6f0


	//   ....[4]....
        /*0e00*/ 	.word	0x0002e800


	//   ....[5]....
        /*0e04*/ 	.word	0x0002e860


	//   ....[6]....
        /*0e08*/ 	.word	0x0002e970


	//   ....[7]....
        /*0e0c*/ 	.word	0x0002e9d0


	//   ....[8]....
        /*0e10*/ 	.word	0x0002eab0


	//   ....[9]....
        /*0e14*/ 	.word	0x0002edd0


	//   ....[10]....
        /*0e18*/ 	.word	0x0002ee70


	//   ....[11]....
        /*0e1c*/ 	.word	0x0002f010


	//   ....[12]....
        /*0e20*/ 	.word	0x0002f090


	//   ....[13]....
        /*0e24*/ 	.word	0x0002f110


	//   ....[14]....
        /*0e28*/ 	.word	0x0002f190


	//   ....[15]....
        /*0e2c*/ 	.word	0x0002f210


	//   ....[16]....
        /*0e30*/ 	.word	0x0002f2a0


	//   ....[17]....
        /*0e34*/ 	.word	0x0002f340


	//   ....[18]....
        /*0e38*/ 	.word	0x0002f3f0


	//   ....[19]....
        /*0e3c*/ 	.word	0x0002f470


	//   ....[20]....
        /*0e40*/ 	.word	0x0002f4f0


	//   ....[21]....
        /*0e44*/ 	.word	0x0002f570


	//   ....[22]....
        /*0e48*/ 	.word	0x0002f600


	//   ....[23]....
        /*0e4c*/ 	.word	0x0002f680


	//   ....[24]....
        /*0e50*/ 	.word	0x0002f720


	//   ....[25]....
        /*0e54*/ 	.word	0x0002f770


	//   ....[26]....
        /*0e58*/ 	.word	0x0002f800


	//   ....[27]....
        /*0e5c*/ 	.word	0x0002f930


	//----- nvinfo : EIATTR_REG_RECONFIG
	.align		4
.L_153:
        /*0e60*/ 	.byte	0x01, 0x54
	.zero		2


	//----- nvinfo : EIATTR_SYSCALL_OFFSETS
	.align		4
        /*0e64*/ 	.byte	0x04, 0x46
        /*0e66*/ 	.short	(.L_155 - .L_154)


	//   ....[0]....
.L_154:
        /*0e68*/ 	.word	0x000020a0


	//   ....[1]....
        /*0e6c*/ 	.word	0x000021f0


	//   ....[2]....
        /*0e70*/ 	.word	0x00010730


	//   ....[3]....
        /*0e74*/ 	.word	0x00010c70


	//   ....[4]....
        /*0e78*/ 	.word	0x00026f50


	//   ....[5]....
        /*0e7c*/ 	.word	0x000270e0


	//   ....[6]....
        /*0e80*/ 	.word	0x00027230


	//   ....[7]....
        /*0e84*/ 	.word	0x00027370


	//   ....[8]....
        /*0e88*/ 	.word	0x00027e10


	//----- nvinfo : EIATTR_MBARRIER_INSTR_OFFSETS
	.align		4
.L_155:
        /*0e8c*/ 	.byte	0x04, 0x39
        /*0e8e*/ 	.short	(.L_157 - .L_156)


	//   ....[0]....
.L_156:
        /*0e90*/ 	.word	0x000002d0
        /*0e94*/ 	.word	0x000000ff
        /*0e98*/ 	.word	0x00029800
        /*0e9c*/ 	.short	0x0100
        /*0e9e*/ 	.byte	0x08
	.zero		1


	//   ....[1]....
        /*0ea0*/ 	.word	0x000002e0
        /*0ea4*/ 	.word	0x000000ff
        /*0ea8*/ 	.word	0x00029820
        /*0eac*/ 	.short	0x0100
        /*0eae*/ 	.byte	0x08
	.zero		1


	//   ....[2]....
        /*0eb0*/ 	.word	0x000003d0
        /*0eb4*/ 	.word	0x000000ff
        /*0eb8*/ 	.word	0x00029830
        /*0ebc*/ 	.short	0x0100
        /*0ebe*/ 	.byte	0x08
	.zero		1


	//   ....[3]....
        /*0ec0*/ 	.word	0x000003e0
        /*0ec4*/ 	.word	0x000000ff
        /*0ec8*/ 	.word	0x00029840
        /*0ecc*/ 	.short	0x0100
        /*0ece*/ 	.byte	0x08
	.zero		1


	//   ....[4]....
        /*0ed0*/ 	.word	0x000003f0
        /*0ed4*/ 	.word	0x000000ff
        /*0ed8*/ 	.word	0x00029838
        /*0edc*/ 	.short	0x0100
        /*0ede*/ 	.byte	0x08
	.zero		1


	//   ....[5]....
        /*0ee0*/ 	.word	0x00000400
        /*0ee4*/ 	.word	0x000000ff
        /*0ee8*/ 	.word	0x00029848
        /*0eec*/ 	.short	0x0100
        /*0eee*/ 	.byte	0x08
	.zero		1


	//   ....[6]....
        /*0ef0*/ 	.word	0x00000530
        /*0ef4*/ 	.word	0x000000ff
        /*0ef8*/ 	.word	0x00029850
        /*0efc*/ 	.short	0x0100
        /*0efe*/ 	.byte	0x08
	.zero		1


	//   ....[7]....
        /*0f00*/ 	.word	0x00000540
        /*0f04*/ 	.word	0x000000ff
        /*0f08*/ 	.word	0x00029860
        /*0f0c*/ 	.short	0x0100
        /*0f0e*/ 	.byte	0x08
	.zero		1


	//   ....[8]....
        /*0f10*/ 	.word	0x00000550
        /*0f14*/ 	.word	0x000000ff
        /*0f18*/ 	.word	0x00029858
        /*0f1c*/ 	.short	0x0100
        /*0f1e*/ 	.byte	0x08
	.zero		1


	//   ....[9]....
        /*0f20*/ 	.word	0x00000560
        /*0f24*/ 	.word	0x000000ff
        /*0f28*/ 	.word	0x00029868
        /*0f2c*/ 	.short	0x0100
        /*0f2e*/ 	.byte	0x08
	.zero		1


	//   ....[10]....
        /*0f30*/ 	.word	0x00000650
        /*0f34*/ 	.word	0x000000ff
        /*0f38*/ 	.word	0x00029870
        /*0f3c*/ 	.short	0x0100
        /*0f3e*/ 	.byte	0x06
	.zero		1


	//   ....[11]....
        /*0f40*/ 	.word	0x00000660
        /*0f44*/ 	.word	0x000000ff
        /*0f48*/ 	.word	0x00029880
        /*0f4c*/ 	.short	0x0100
        /*0f4e*/ 	.byte	0x06
	.zero		1


	//   ....[12]....
        /*0f50*/ 	.word	0x00000670
        /*0f54*/ 	.word	0x000000ff
        /*0f58*/ 	.word	0x00029878
        /*0f5c*/ 	.short	0x0100
        /*0f5e*/ 	.byte	0x06
	.zero		1


	//   ....[13]....
        /*0f60*/ 	.word	0x00000680
        /*0f64*/ 	.word	0x000000ff
        /*0f68*/ 	.word	0x00029888
        /*0f6c*/ 	.short	0x0100
        /*0f6e*/ 	.byte	0x06
	.zero		1


	//   ....[14]....
        /*0f70*/ 	.word	0x000007b0
        /*0f74*/ 	.word	0x000000ff
        /*0f78*/ 	.word	0x00029890
        /*0f7c*/ 	.short	0x0100
        /*0f7e*/ 	.byte	0x08
	.zero		1


	//   ....[15]....
        /*0f80*/ 	.word	0x000007c0
        /*0f84*/ 	.word	0x000000ff
        /*0f88*/ 	.word	0x000298a0
        /*0f8c*/ 	.short	0x0100
        /*0f8e*/ 	.byte	0x08
	.zero		1


	//   ....[16]....
        /*0f90*/ 	.word	0x000007d0
        /*0f94*/ 	.word	0x000000ff
        /*0f98*/ 	.word	0x00029898
        /*0f9c*/ 	.short	0x0100
        /*0f9e*/ 	.byte	0x08
	.zero		1


	//   ....[17]....
        /*0fa0*/ 	.word	0x000007e0
        /*0fa4*/ 	.word	0x000000ff
        /*0fa8*/ 	.word	0x000298a8
        /*0fac*/ 	.short	0x0100
        /*0fae*/ 	.byte	0x08
	.zero		1


	//   ....[18]....
        /*0fb0*/ 	.word	0x00000910
        /*0fb4*/ 	.word	0x000000ff
        /*0fb8*/ 	.word	0x000298b0
        /*0fbc*/ 	.short	0x0100
        /*0fbe*/ 	.byte	0x08
	.zero		1


	//   ....[19]....
        /*0fc0*/ 	.word	0x00000920
        /*0fc4*/ 	.word	0x000000ff
        /*0fc8*/ 	.word	0x000298c0
        /*0fcc*/ 	.short	0x0100
        /*0fce*/ 	.byte	0x08
	.zero		1


	//   ....[20]....
        /*0fd0*/ 	.word	0x00000930
        /*0fd4*/ 	.word	0x000000ff
        /*0fd8*/ 	.word	0x000298b8
        /*0fdc*/ 	.short	0x0100
        /*0fde*/ 	.byte	0x08
	.zero		1


	//   ....[21]....
        /*0fe0*/ 	.word	0x00000940
        /*0fe4*/ 	.word	0x000000ff
        /*0fe8*/ 	.word	0x000298c8
        /*0fec*/ 	.short	0x0100
        /*0fee*/ 	.byte	0x08
	.zero		1


	//   ....[22]....
        /*0ff0*/ 	.word	0x00003940
        /*0ff4*/ 	.word	0x00000061
        /*0ff8*/ 	.word	0x00029890
        /*0ffc*/ 	.short	0x010a
        /*0ffe*/ 	.byte	0x3f
	.zero		1


	//   ....[23]....
        /*1000*/ 	.word	0x000096f0
        /*1004*/ 	.word	0x00000061
        /*1008*/ 	.word	0x00029890
        /*100c*/ 	.short	0x010a
        /*100e*/ 	.byte	0x3f
	.zero		1


	//   ....[24]....
        /*1010*/ 	.word	0x0000f630
        /*1014*/ 	.word	0x00000061
        /*1018*/ 	.word	0x00029890
        /*101c*/ 	.short	0x010a
        /*101e*/ 	.byte	0x3f
	.zero		1


	//   ....[25]....
        /*1020*/ 	.word	0x0000fa00
        /*1024*/ 	.word	0x00000028
        /*1028*/ 	.word	0x00000000
        /*102c*/ 	.short	0x0101
        /*102e*/ 	.byte	0x3f
	.zero		1


	//   ....[26]....
        /*1030*/ 	.word	0x0000fa40
        /*1034*/ 	.word	0x00000061
        /*1038*/ 	.word	0x000298b0
        /*103c*/ 	.short	0x010a
        /*103e*/ 	.byte	0x3f
	.zero		1


	//   ....[27]....
        /*1040*/ 	.word	0x0000fee0
        /*1044*/ 	.word	0x00000061
        /*1048*/ 	.word	0x00000000
        /*104c*/ 	.short	0x0101
        /*104e*/ 	.byte	0x3f
	.zero		1


	//   ....[28]....
        /*1050*/ 	.word	0x000109d0
        /*1054*/ 	.word	0x00000010
        /*1058*/ 	.word	0x00029800
        /*105c*/ 	.short	0x010a
        /*105e*/ 	.byte	0x3f
	.zero		1


	//   ....[29]....
        /*1060*/ 	.word	0x00010a20
        /*1064*/ 	.word	0x00000010
        /*1068*/ 	.word	0x00029800
        /*106c*/ 	.short	0x010a
        /*106e*/ 	.byte	0x3f
	.zero		1


	//   ....[30]....
        /*1070*/ 	.word	0x000112b0
        /*1074*/ 	.word	0x00000010
        /*1078*/ 	.word	0x00029800
        /*107c*/ 	.short	0x010a
        /*107e*/ 	.byte	0x3f
	.zero		1


	//   ....[31]....
        /*1080*/ 	.word	0x00014630
        /*1084*/ 	.word	0x00000010
        /*1088*/ 	.word	0x00029800
        /*108c*/ 	.short	0x010a
        /*108e*/ 	.byte	0x3f
	.zero		1


	//   ....[32]....
        /*1090*/ 	.word	0x00017760
        /*1094*/ 	.word	0x00000003
        /*1098*/ 	.word	0x00029830
        /*109c*/ 	.short	0x010a
        /*109e*/ 	.byte	0x3f
	.zero		1


	//   ....[33]....
        /*10a0*/ 	.word	0x000177e0
        /*10a4*/ 	.word	0x00000003
        /*10a8*/ 	.word	0x00029830
        /*10ac*/ 	.short	0x010a
        /*10ae*/ 	.byte	0x3f
	.zero		1


	//   ....[34]....
        /*10b0*/ 	.word	0x0001a4c0
        /*10b4*/ 	.word	0x00000037
        /*10b8*/ 	.word	0x00000000
        /*10bc*/ 	.short	0x0101
        /*10be*/ 	.byte	0x3f
	.zero		1


	//   ....[35]....
        /*10c0*/ 	.word	0x0001b880
        /*10c4*/ 	.word	0x0000000b
        /*10c8*/ 	.word	0x00029830
        /*10cc*/ 	.short	0x010a
        /*10ce*/ 	.byte	0x3f
	.zero		1


	//   ....[36]....
        /*10d0*/ 	.word	0x0001b8d0
        /*10d4*/ 	.word	0x0000000b
        /*10d8*/ 	.word	0x00029830
        /*10dc*/ 	.short	0x010a
        /*10de*/ 	.byte	0x3f
	.zero		1


	//   ....[37]....
        /*10e0*/ 	.word	0x0001c9d0
        /*10e4*/ 	.word	0x0000000b
        /*10e8*/ 	.word	0x00029850
        /*10ec*/ 	.short	0x010a
        /*10ee*/ 	.byte	0x3f
	.zero		1


	//   ....[38]....
        /*10f0*/ 	.word	0x0001ca10
        /*10f4*/ 	.word	0x0000000b
        /*10f8*/ 	.word	0x00029850
        /*10fc*/ 	.short	0x010a
        /*10fe*/ 	.byte	0x3f
	.zero		1


	//   ....[39]....
        /*1100*/ 	.word	0x0001e380
        /*1104*/ 	.word	0x000000a4
        /*1108*/ 	.word	0x00000000
        /*110c*/ 	.short	0x0101
        /*110e*/ 	.byte	0x3f
	.zero		1


	//   ....[40]....
        /*1110*/ 	.word	0x0001ed80
        /*1114*/ 	.word	0x00000009
        /*1118*/ 	.word	0x00000000
        /*111c*/ 	.short	0x0101
        /*111e*/ 	.byte	0x3f
	.zero		1


	//   ....[41]....
        /*1120*/ 	.word	0x0001f440
        /*1124*/ 	.word	0x0000000d
        /*1128*/ 	.word	0x00029850
        /*112c*/ 	.short	0x010a
        /*112e*/ 	.byte	0x3f
	.zero		1


	//   ....[42]....
        /*1130*/ 	.word	0x0001f4c0
        /*1134*/ 	.word	0x0000000d
        /*1138*/ 	.word	0x00029850
        /*113c*/ 	.short	0x010a
        /*113e*/ 	.byte	0x3f
	.zero		1


	//   ....[43]....
        /*1140*/ 	.word	0x0001fac0
        /*1144*/ 	.word	0x00000002
        /*1148*/ 	.word	0x00000000
        /*114c*/ 	.short	0x0101
        /*114e*/ 	.byte	0x3f
	.zero		1


	//   ....[44]....
        /*1150*/ 	.word	0x00021cd0
        /*1154*/ 	.word	0x00000000
        /*1158*/ 	.word	0x00000000
        /*115c*/ 	.short	0x0101
        /*115e*/ 	.byte	0x3f
	.zero		1


	//   ....[45]....
        /*1160*/ 	.word	0x00022480
        /*1164*/ 	.word	0x00000008
        /*1168*/ 	.word	0x00000000
        /*116c*/ 	.short	0x0101
        /*116e*/ 	.byte	0x3f
	.zero		1


	//   ....[46]....
        /*1170*/ 	.word	0x00025a90
        /*1174*/ 	.word	0x00000012
        /*1178*/ 	.word	0x00029820
        /*117c*/ 	.short	0x010a
        /*117e*/ 	.byte	0x3f
	.zero		1


	//   ....[47]....
        /*1180*/ 	.word	0x00025b60
        /*1184*/ 	.word	0x00000007
        /*1188*/ 	.word	0x000298a0
        /*118c*/ 	.short	0x010a
        /*118e*/ 	.byte	0x3f
	.zero		1


	//   ....[48]....
        /*1190*/ 	.word	0x00025f80
        /*1194*/ 	.word	0x00000007
        /*1198*/ 	.word	0x000298c0
        /*119c*/ 	.short	0x010a
        /*119e*/ 	.byte	0x3f
	.zero		1


	//   ....[49]....
        /*11a0*/ 	.word	0x00026350
        /*11a4*/ 	.word	0x00000008
        /*11a8*/ 	.word	0x000298a0
        /*11ac*/ 	.short	0x010a
        /*11ae*/ 	.byte	0x3f
	.zero		1


	//   ....[50]....
        /*11b0*/ 	.word	0x00026760
        /*11b4*/ 	.word	0x00000008
        /*11b8*/ 	.word	0x000298c0
        /*11bc*/ 	.short	0x010a
        /*11be*/ 	.byte	0x3f
	.zero		1


	//   ....[51]....
        /*11c0*/ 	.word	0x00027770
        /*11c4*/ 	.word	0x00000002
        /*11c8*/ 	.word	0x00029880
        /*11cc*/ 	.short	0x010a
        /*11ce*/ 	.byte	0x3f
	.zero		1


	//   ....[52]....
        /*11d0*/ 	.word	0x00027910
        /*11d4*/ 	.word	0x00000002
        /*11d8*/ 	.word	0x00029840
        /*11dc*/ 	.short	0x010a
        /*11de*/ 	.byte	0x3f
	.zero		1


	//   ....[53]....
        /*11e0*/ 	.word	0x00028540
        /*11e4*/ 	.word	0x00000012
        /*11e8*/ 	.word	0x00029800
        /*11ec*/ 	.short	0x0107
        /*11ee*/ 	.byte	0x3f
	.zero		1


	//   ....[54]....
        /*11f0*/ 	.word	0x00028640
        /*11f4*/ 	.word	0x00000012
        /*11f8*/ 	.word	0x00029800
        /*11fc*/ 	.short	0x0101
        /*11fe*/ 	.byte	0x3f
	.zero		1


	//   ....[55]....
        /*1200*/ 	.word	0x00028660
        /*1204*/ 	.word	0x00000012
        /*1208*/ 	.word	0x00029820
        /*120c*/ 	.short	0x010a
        /*120e*/ 	.byte	0x3f
	.zero		1


	//   ....[56]....
        /*1210*/ 	.word	0x00028990
        /*1214*/ 	.word	0x00000005
        /*1218*/ 	.word	0x00029880
        /*121c*/ 	.short	0x010a
        /*121e*/ 	.byte	0x3f
	.zero		1


	//   ....[57]....
        /*1220*/ 	.word	0x00028bc0
        /*1224*/ 	.word	0x00000005
        /*1228*/ 	.word	0x00029840
        /*122c*/ 	.short	0x010a
        /*122e*/ 	.byte	0x3f
	.zero		1


	//   ....[58]....
        /*1230*/ 	.word	0x00029080
        /*1234*/ 	.word	0x00000014
        /*1238*/ 	.word	0x00029870
        /*123c*/ 	.short	0x010a
        /*123e*/ 	.byte	0x3f
	.zero		1


	//   ....[59]....
        /*1240*/ 	.word	0x000290f0
        /*1244*/ 	.word	0x00000014
        /*1248*/ 	.word	0x00029860
        /*124c*/ 	.short	0x010a
        /*124e*/ 	.byte	0x3f
	.zero		1


	//   ....[60]....
        /*1250*/ 	.word	0x00029620
        /*1254*/ 	.word	0x00000014
        /*1258*/ 	.word	0x00029850
        /*125c*/ 	.short	0x0101
        /*125e*/ 	.byte	0x3f
	.zero		1


	//   ....[61]....
        /*1260*/ 	.word	0x000296a0
        /*1264*/ 	.word	0x00000014
        /*1268*/ 	.word	0x00000000
        /*126c*/ 	.short	0x0101
        /*126e*/ 	.byte	0x3f
	.zero		1


	//   ....[62]....
        /*1270*/ 	.word	0x000298d0
        /*1274*/ 	.word	0x00000010
        /*1278*/ 	.word	0x00029870
        /*127c*/ 	.short	0x010a
        /*127e*/ 	.byte	0x3f
	.zero		1


	//   ....[63]....
        /*1280*/ 	.word	0x00029940
        /*1284*/ 	.word	0x00000010
        /*1288*/ 	.word	0x00029860
        /*128c*/ 	.short	0x010a
        /*128e*/ 	.byte	0x3f
	.zero		1


	//   ....[64]....
        /*1290*/ 	.word	0x00029e80
        /*1294*/ 	.word	0x00000010
        /*1298*/ 	.word	0x00029850
        /*129c*/ 	.short	0x0101
        /*129e*/ 	.byte	0x3f
	.zero		1


	//   ....[65]....
        /*12a0*/ 	.word	0x00029ed0
        /*12a4*/ 	.word	0x00000010
        /*12a8*/ 	.word	0x00000000
        /*12ac*/ 	.short	0x0101
        /*12ae*/ 	.byte	0x3f
	.zero		1


	//   ....[66]....
        /*12b0*/ 	.word	0x0002ad90
        /*12b4*/ 	.word	0x00000000
        /*12b8*/ 	.word	0x00029820
        /*12bc*/ 	.short	0x010a
        /*12be*/ 	.byte	0x3f
	.zero		1


	//   ....[67]....
        /*12c0*/ 	.word	0x0002af70
        /*12c4*/ 	.word	0x00000006
        /*12c8*/ 	.word	0x00000000
        /*12cc*/ 	.short	0x010a
        /*12ce*/ 	.byte	0x3f
	.zero		1


	//   ....[68]....
        /*12d0*/ 	.word	0x0002afa0
        /*12d4*/ 	.word	0x00000007
        /*12d8*/ 	.word	0x00000000
        /*12dc*/ 	.short	0x010a
        /*12de*/ 	.byte	0x3f
	.zero		1


	//   ....[69]....
        /*12e0*/ 	.word	0x0002aff0
        /*12e4*/ 	.word	0x00000004
        /*12e8*/ 	.word	0x00029860
        /*12ec*/ 	.short	0x010a
        /*12ee*/ 	.byte	0x3f
	.zero		1


	//   ....[70]....
        /*12f0*/ 	.word	0x0002b040
        /*12f4*/ 	.word	0x00000003
        /*12f8*/ 	.word	0x00029860
        /*12fc*/ 	.short	0x010a
        /*12fe*/ 	.byte	0x3f
	.zero		1


	//   ....[71]....
        /*1300*/ 	.word	0x0002b080
        /*1304*/ 	.word	0x00000004
        /*1308*/ 	.word	0x00029880
        /*130c*/ 	.short	0x010a
        /*130e*/ 	.byte	0x3f
	.zero		1


	//   ....[72]....
        /*1310*/ 	.word	0x0002b0a0
        /*1314*/ 	.word	0x00000003
        /*1318*/ 	.word	0x00029880
        /*131c*/ 	.short	0x010a
        /*131e*/ 	.byte	0x3f
	.zero		1


	//   ....[73]....
        /*1320*/ 	.word	0x0002b100
        /*1324*/ 	.word	0x00000061
        /*1328*/ 	.word	0x00029890
        /*132c*/ 	.short	0x010a
        /*132e*/ 	.byte	0x3f
	.zero		1


	//   ....[74]....
        /*1330*/ 	.word	0x0002b150
        /*1334*/ 	.word	0x00000061
        /*1338*/ 	.word	0x00029890
        /*133c*/ 	.short	0x010a
        /*133e*/ 	.byte	0x3f
	.zero		1


	//   ....[75]....
        /*1340*/ 	.word	0x0002b1a0
        /*1344*/ 	.word	0x00000061
        /*1348*/ 	.word	0x00029890
        /*134c*/ 	.short	0x010a
        /*134e*/ 	.byte	0x3f
	.zero		1


	//   ....[76]....
        /*1350*/ 	.word	0x0002b1f0
        /*1354*/ 	.word	0x00000061
        /*1358*/ 	.word	0x000298b0
        /*135c*/ 	.short	0x010a
        /*135e*/ 	.byte	0x3f
	.zero		1


	//   ....[77]....
        /*1360*/ 	.word	0x0002b500
        /*1364*/ 	.word	0x00000010
        /*1368*/ 	.word	0x00029800
        /*136c*/ 	.short	0x010a
        /*136e*/ 	.byte	0x3f
	.zero		1


	//   ....[78]....
        /*1370*/ 	.word	0x0002b720
        /*1374*/ 	.word	0x00000010
        /*1378*/ 	.word	0x00029800
        /*137c*/ 	.short	0x010a
        /*137e*/ 	.byte	0x3f
	.zero		1


	//   ....[79]....
        /*1380*/ 	.word	0x0002b770
        /*1384*/ 	.word	0x00000003
        /*1388*/ 	.word	0x00029830
        /*138c*/ 	.short	0x010a
        /*138e*/ 	.byte	0x3f
	.zero		1


	//   ....[80]....
        /*1390*/ 	.word	0x0002b7c0
        /*1394*/ 	.word	0x0000000b
        /*1398*/ 	.word	0x00029830
        /*139c*/ 	.short	0x010a
        /*139e*/ 	.byte	0x3f
	.zero		1


	//   ....[81]....
        /*13a0*/ 	.word	0x0002b810
        /*13a4*/ 	.word	0x0000000b
        /*13a8*/ 	.word	0x00029850
        /*13ac*/ 	.short	0x010a
        /*13ae*/ 	.byte	0x3f
	.zero		1


	//   ....[82]....
        /*13b0*/ 	.word	0x0002b860
        /*13b4*/ 	.word	0x0000000d
        /*13b8*/ 	.word	0x00029850
        /*13bc*/ 	.short	0x010a
        /*13be*/ 	.byte	0x3f
	.zero		1


	//   ....[83]....
        /*13c0*/ 	.word	0x0002e200
        /*13c4*/ 	.word	0x00000012
        /*13c8*/ 	.word	0x00029820
        /*13cc*/ 	.short	0x010a
        /*13ce*/ 	.byte	0x3f
	.zero		1


	//   ....[84]....
        /*13d0*/ 	.word	0x0002e250
        /*13d4*/ 	.word	0x00000007
        /*13d8*/ 	.word	0x000298a0
        /*13dc*/ 	.short	0x010a
        /*13de*/ 	.byte	0x3f
	.zero		1


	//   ....[85]....
        /*13e0*/ 	.word	0x0002e2a0
        /*13e4*/ 	.word	0x00000007
        /*13e8*/ 	.word	0x000298c0
        /*13ec*/ 	.short	0x010a
        /*13ee*/ 	.byte	0x3f
	.zero		1


	//   ....[86]....
        /*13f0*/ 	.word	0x0002e2f0
        /*13f4*/ 	.word	0x00000008
        /*13f8*/ 	.word	0x000298a0
        /*13fc*/ 	.short	0x010a
        /*13fe*/ 	.byte	0x3f
	.zero		1


	//   ....[87]....
        /*1400*/ 	.word	0x0002e340
        /*1404*/ 	.word	0x00000008
        /*1408*/ 	.word	0x000298c0
        /*140c*/ 	.short	0x010a
        /*140e*/ 	.byte	0x3f
	.zero		1


	//   ....[88]....
        /*1410*/ 	.word	0x0002e4e0
        /*1414*/ 	.word	0x00000002
        /*1418*/ 	.word	0x00029880
        /*141c*/ 	.short	0x010a
        /*141e*/ 	.byte	0x3f
	.zero		1


	//   ....[89]....
        /*1420*/ 	.word	0x0002e530
        /*1424*/ 	.word	0x00000002
        /*1428*/ 	.word	0x00029840
        /*142c*/ 	.short	0x010a
        /*142e*/ 	.byte	0x3f
	.zero		1


	//   ....[90]....
        /*1430*/ 	.word	0x0002eb30
        /*1434*/ 	.word	0x00000012
        /*1438*/ 	.word	0x00029820
        /*143c*/ 	.short	0x010a
        /*143e*/ 	.byte	0x3f
	.zero		1


	//   ....[91]....
        /*1440*/ 	.word	0x0002eb80
        /*1444*/ 	.word	0x00000005
        /*1448*/ 	.word	0x00029880
        /*144c*/ 	.short	0x010a
        /*144e*/ 	.byte	0x3f
	.zero		1


	//   ....[92]....
        /*1450*/ 	.word	0x0002ebd0
        /*1454*/ 	.word	0x00000005
        /*1458*/ 	.word	0x00029840
        /*145c*/ 	.short	0x010a
        /*145e*/ 	.byte	0x3f
	.zero		1


	//   ....[93]....
        /*1460*/ 	.word	0x0002ec20
        /*1464*/ 	.word	0x00000014
        /*1468*/ 	.word	0x00029870
        /*146c*/ 	.short	0x010a
        /*146e*/ 	.byte	0x3f
	.zero		1


	//   ....[94]....
        /*1470*/ 	.word	0x0002ec70
        /*1474*/ 	.word	0x00000014
        /*1478*/ 	.word	0x00029860
        /*147c*/ 	.short	0x010a
        /*147e*/ 	.byte	0x3f
	.zero		1


	//   ....[95]....
        /*1480*/ 	.word	0x0002ecc0
        /*1484*/ 	.word	0x00000010
        /*1488*/ 	.word	0x00029870
        /*148c*/ 	.short	0x010a
        /*148e*/ 	.byte	0x3f
	.zero		1


	//   ....[96]....
        /*1490*/ 	.word	0x0002ed10
        /*1494*/ 	.word	0x00000010
        /*1498*/ 	.word	0x00029860
        /*149c*/ 	.short	0x010a
        /*149e*/ 	.byte	0x3f
	.zero		1


	//   ....[97]....
        /*14a0*/ 	.word	0x0002f850
        /*14a4*/ 	.word	0x00000000
        /*14a8*/ 	.word	0x00029820
        /*14ac*/ 	.short	0x010a
        /*14ae*/ 	.byte	0x3f
	.zero		1


	//   ....[98]....
        /*14b0*/ 	.word	0x0002f9f0
        /*14b4*/ 	.word	0x00000006
        /*14b8*/ 	.word	0x00000000
        /*14bc*/ 	.short	0x010a
        /*14be*/ 	.byte	0x3f
	.zero		1


	//   ....[99]....
        /*14c0*/ 	.word	0x0002fa40
        /*14c4*/ 	.word	0x00000007
        /*14c8*/ 	.word	0x00000000
        /*14cc*/ 	.short	0x010a
        /*14ce*/ 	.byte	0x3f
	.zero		1


	//   ....[100]....
        /*14d0*/ 	.word	0x0002fa90
        /*14d4*/ 	.word	0x00000004
        /*14d8*/ 	.word	0x00029860
        /*14dc*/ 	.short	0x010a
        /*14de*/ 	.byte	0x3f
	.zero		1


	//   ....[101]....
        /*14e0*/ 	.word	0x0002fae0
        /*14e4*/ 	.word	0x00000003
        /*14e8*/ 	.word	0x00029860
        /*14ec*/ 	.short	0x010a
        /*14ee*/ 	.byte	0x3f
	.zero		1


	//   ....[102]....
        /*14f0*/ 	.word	0x0002fb30
        /*14f4*/ 	.word	0x00000004
        /*14f8*/ 	.word	0x00029880
        /*14fc*/ 	.short	0x010a
        /*14fe*/ 	.byte	0x3f
	.zero		1


	//----- nvinfo : EIATTR_NUM_MBARRIERS
	.align		4
.L_157:
        /*1500*/ 	.byte	0x03, 0x38
        /*1502*/ 	.short	0x0016


	//----- nvinfo : EIATTR_EXIT_INSTR_OFFSETS
	.align		4
        /*1504*/ 	.byte	0x04, 0x1c
        /*1506*/ 	.short	(.L_159 - .L_158)


	//   ....[0]....
.L_158:
        /*1508*/ 	.word	0x0002b0f0


	//----- nvinfo : EIATTR_MAX_THREADS
	.align		4
.L_159:
        /*150c*/ 	.byte	0x04, 0x05
        /*150e*/ 	.short	(.L_161 - .L_160)
.L_160:
        /*1510*/ 	.word	0x00000180
        /*1514*/ 	.word	0x00000001
        /*1518*/ 	.word	0x00000001


	//----- nvinfo : EIATTR_CRS_STACK_SIZE
	.align		4
.L_161:
        /*151c*/ 	.byte	0x04, 0x1e
        /*151e*/ 	.short	(.L_163 - .L_162)
.L_162:
        /*1520*/ 	.word	0x00000000


	//----- nvinfo : EIATTR_CBANK_PARAM_SIZE
	.align		4
.L_163:
        /*1524*/ 	.byte	0x03, 0x19
        /*1526*/ 	.short	0x0af0


	//----- nvinfo : EIATTR_PARAM_CBANK
	.align		4
        /*1528*/ 	.byte	0x04, 0x0a
        /*152a*/ 	.short	(.L_165 - .L_164)
	.align		4
.L_164:
        /*152c*/ 	.word	index@(.nv.constant0._ZN7cutlass13device_kernelIN5flash11enable_sm90INS1_16FlashAttnFwdSm90INS1_25CollectiveMainloopFwdSm90ILi2EN4cute5tupleIJNS5_1CILi1EEES8_S8_EEENS6_IJNS7_ILi128EEENS7_ILi160EEENS7_ILi192EEEEEELi128ENS_12float_e4m3_tEfNS_4arch4Sm90ELb0ELb0ELb1ELb1ELb0ELb1ELb0ELb1ELb1ELb1ELb1ELb0EEENS1_21CollectiveEpilogueFwdINS6_IJSA_SA_SB_EEES9_NS_10bfloat16_tESG_Li256ELb1ELb1ELb1ELb1EEENS1_36VarlenDynamicPersistentTileSchedulerILi128ELi160ELi256ELi128ELb1ELb1ELb1ELb0ELb1ELb1EEEEEEEEEvNT_6ParamsE)
        /*1530*/ 	.short	0x0210
        /*1532*/ 	.short	0x0af0


	//----- nvinfo : EIATTR_SW_WAR
	.align		4
.L_165:
        /*1534*/ 	.byte	0x04, 0x36
        /*1536*/ 	.short	(.L_167 - .L_166)
.L_166:
        /*1538*/ 	.word	0x00000008
.L_167:


//--------------------- .nv.info._ZN7cutlass13device_kernelIN5flash11enable_sm90INS1_16FlashAttnFwdSm90INS1_25CollectiveMainloopFwdSm90ILi2EN4cute5tupleIJNS5_1CILi1EEES8_S8_EEENS6_IJNS7_ILi128EEESA_NS7_ILi192EEEEEELi128ENS_12float_e4m3_tEfNS_4arch4Sm90ELb0ELb1ELb1ELb0ELb0ELb0ELb0ELb1ELb1ELb1ELb1ELb0EEENS1_21CollectiveEpilogueFwdINS6_IJSA_SA_SA_EEES9_NS_10bfloat16_tESF_Li256ELb0ELb1ELb1ELb1EEENS1_19SingleTileSchedulerILb0ELb1ELb1ELi128EEEEEEEEEvNT_6ParamsE --------------------------
	.section	.nv.info._ZN7cutlass13device_kernelIN5flash11enable_sm90INS1_16FlashAttnFwdSm90INS1_25CollectiveMainloopFwdSm90ILi2EN4cute5tupleIJNS5_1CILi1EEES8_S8_EEENS6_IJNS7_ILi128EEESA_NS7_ILi192EEEEEELi128ENS_12float_e4m3_tEfNS_4arch4Sm90ELb0ELb1ELb1ELb0ELb0ELb0ELb0ELb1ELb1ELb1ELb1ELb0EEENS1_21CollectiveEpilogueFwdINS6_IJSA_SA_SA_EEES9_NS_10bfloat16_tESF_Li256ELb0ELb1ELb1ELb1EEENS1_19SingleTileSchedulerILb0ELb1ELb1ELi128EEEEEEEEEvNT_6ParamsE,"",@"SHT_CUDA_INFO"
	.sectionflags	@""
	.align	4


	//----- nvinfo : EIATTR_CUDA_API_VERSION
	.align		4
        /*0000*/ 	.byte	0x04, 0x37
        /*0002*/ 	.short	(.L_169 - .L_168)
.L_168:
        /*0004*/ 	.word	0x00000082


	//----- nvinfo : EIATTR_KPARAM_INFO
	.align		4
.L_169:
        /*0008*/ 	.byte	0x04, 0x17
        /*000a*/ 	.short	(.L_171 - .L_170)
.L_170:
        /*000c*/ 	.word	0x00000000
        /*0010*/ 	.short	0x0000
        /*0012*/ 	.short	0x0070
        /*0014*/ 	.byte	0x00, 0xf0, 0x01, 0x28


	//----- nvinfo : EIATTR_SPARSE_MMA_MASK
	.align		4
.L_171:
        /*0018*/ 	.byte	0x03, 0x50
        /*001a*/ 	.short	0x0000


	//----- nvinfo : EIATTR_MAXREG_COUNT
	.align		4
        /*001c*/ 	.byte	0x03, 0x1b
        /*001e*/ 	.short	0x00a8


	//----- nvinfo : EIATTR_NUM_BARRIERS
	.align		4
        /*0020*/ 	.byte	0x02, 0x4c
        /*0022*/ 	.byte	0x10
	.zero		1


	//----- nvinfo : EIATTR_EXTERNS
	.align		4
        /*0024*/ 	.byte	0x04, 0x0f
        /*0026*/ 	.short	(.L_173 - .L_172)


	//   ....[0]....
	.align		4
.L_172:
        /*0028*/ 	.word	index@(__assertfail)


	//----- nvinfo : EIATTR_ANNOTATIONS
	.align		4
.L_173:
        /*002c*/ 	.byte	0x04, 0x55
        /*002e*/ 	.short	(.L_175 - .L_174)


	//   ....[0]....
.L_174:
        /* <DEDUP_REMOVED lines=18> */


	//----- nvinfo : EIATTR_MERCURY_ISA_VERSION
	.align		4
.L_175:
        /*0140*/ 	.byte	0x03, 0x5f
        /*0142*/ 	.short	0x0101


	//----- nvinfo : EIATTR_INT_WARP_WIDE_INSTR_OFFSETS
	.align		4
        /*0144*/ 	.byte	0x04, 0x31
        /*0146*/ 	.short	(.L_177 - .L_176)


	//   ....[0]....
.L_176:
        /*0148*/ 	.word	0x00000120


	//   ....[1]....
        /*014c*/ 	.word	0x000001c0


	//   ....[2]....
        /*0150*/ 	.word	0x00000230


	//----- nvinfo : EIATTR_COOP_GROUP_MASK_REGIDS
	.align		4
.L_177:
        /*0154*/ 	.byte	0x04, 0x29
        /*0156*/ 	.short	(.L_179 - .L_178)


	//   ....[0]....
.L_178:
        /*0158*/ 	.word	0xffffffff


	//   ....[1]....
        /*015c*/ 	.word	0xffffffff


	//   ....[2]....
        /*0160*/ 	.word	0xffffffff


	//   ....[3]....
        /*0164*/ 	.word	0xffffffff


	//   ....[4]....
        /*0168*/ 	.word	0xffffffff


	//   ....[5]....
        /*016c*/ 	.word	0xffffffff


	//   ....[6]....
        /*0170*/ 	.word	0xffffffff


	//   ....[7]....
        /*0174*/ 	.word	0xffffffff


	//   ....[8]....
        /*0178*/ 	.word	0xffffffff


	//   ....[9]....
        /*017c*/ 	.word	0xffffffff


	//   ....[10]....
        /*0180*/ 	.word	0xffffffff


	//   ....[11]....
        /*0184*/ 	.word	0xffffffff


	//   ....[12]....
        /*0188*/ 	.word	0xffffffff


	//   ....[13]....
        /*018c*/ 	.word	0xffffffff


	//   ....[14]....
        /*0190*/ 	.word	0xffffffff


	//   ....[15]....
        /*0194*/ 	.word	0xffffffff


	//   ....[16]....
        /*0198*/ 	.word	0xffffffff


	//   ....[17]....
        /*019c*/ 	.word	0xffffffff


	//   ....[18]....
        /*01a0*/ 	.word	0xffffffff


	//   ....[19]....
        /*01a4*/ 	.word	0xffffffff


	//   ....[20]....
        /*01a8*/ 	.word	0xffffffff


	//   ....[21]....
        /*01ac*/ 	.word	0xffffffff


	//   ....[22]....
        /*01b0*/ 	.word	0xffffffff


	//   ....[23]....
        /*01b4*/ 	.word	0xffffffff


	//   ....[24]....
        /*01b8*/ 	.word	0xffffffff


	//   ....[25]....
        /*01bc*/ 	.word	0xffffffff


	//   ....[26]....
        /*01c0*/ 	.word	0xffffffff


	//   ....[27]....
        /*01c4*/ 	.word	0xffffffff


	//   ....[28]....
        /*01c8*/ 	.word	0xffffffff


	//   ....[29]....
        /*01cc*/ 	.word	0xffffffff


	//   ....[30]....
        /*01d0*/ 	.word	0xffffffff


	//   ....[31]....
        /*01d4*/ 	.word	0xffffffff


	//   ....[32]....
        /*01d8*/ 	.word	0xffffffff


	//   ....[33]....
        /*01dc*/ 	.word	0xffffffff


	//   ....[34]....
        /*01e0*/ 	.word	0xffffffff


	//   ....[35]....
        /*01e4*/ 	.word	0xffffffff


	//   ....[36]....
        /*01e8*/ 	.word	0xffffffff


	//   ....[37]....
        /*01ec*/ 	.word	0xffffffff


	//   ....[38]....
        /*01f0*/ 	.word	0xffffffff


	//   ....[39]....
        /*01f4*/ 	.word	0xffffffff


	//   ....[40]....
        /*01f8*/ 	.word	0xffffffff


	//   ....[41]....
        /*01fc*/ 	.word	0xffffffff


	//   ....[42]....
        /*0200*/ 	.word	0xffffffff


	//   ....[43]....
        /*0204*/ 	.word	0xffffffff


	//   ....[44]....
        /*0208*/ 	.word	0xffffffff


	//   ....[45]....
        /*020c*/ 	.word	0xffffffff


	//   ....[46]....
        /*0210*/ 	.word	0xffffffff


	//   ....[47]....
        /*0214*/ 	.word	0xffffffff


	//   ....[48]....
        /*0218*/ 	.word	0xffffffff


	//   ....[49]....
        /*021c*/ 	.word	0xffffffff


	//   ....[50]....
        /*0220*/ 	.word	0xffffffff


	//   ....[51]....
        /*0224*/ 	.word	0xffffffff


	//   ....[52]....
        /*0228*/ 	.word	0xffffffff


	//   ....[53]....
        /*022c*/ 	.word	0xffffffff


	//   ....[54]....
        /*0230*/ 	.word	0xffffffff


	//   ....[55]....
        /*0234*/ 	.word	0xffffffff


	//   ....[56]....
        /*0238*/ 	.word	0xffffffff


	//   ....[57]....
        /*023c*/ 	.word	0xffffffff


	//   ....[58]....
        /*0240*/ 	.word	0xffffffff


	//   ....[59]....
        /*0244*/ 	.word	0xffffffff


	//   ....[60]....
        /*0248*/ 	.word	0xffffffff


	//   ....[61]....
        /*024c*/ 	.word	0xffffffff


	//   ....[62]....
        /*0250*/ 	.word	0xffffffff


	//   ....[63]....
        /*0254*/ 	.word	0xffffffff


	//   ....[64]....
        /*0258*/ 	.word	0xffffffff


	//   ....[65]....
        /*025c*/ 	.word	0xffffffff


	//   ....[66]....
        /*0260*/ 	.word	0xffffffff


	//   ....[67]....
        /*0264*/ 	.word	0xffffffff


	//   ....[68]....
        /*0268*/ 	.word	0xffffffff


	//   ....[69]....
        /*026c*/ 	.word	0xffffffff


	//   ....[70]....
        /*0270*/ 	.word	0xffffffff


	//   ....[71]....
        /*0274*/ 	.word	0xffffffff


	//   ....[72]....
        /*0278*/ 	.word	0xffffffff


	//   ....[73]....
        /*027c*/ 	.word	0xffffffff


	//   ....[74]....
        /*0280*/ 	.word	0xffffffff


	//   ....[75]....
        /*0284*/ 	.word	0xffffffff


	//   ....[76]....
        /*0288*/ 	.word	0xffffffff


	//   ....[77]....
        /*028c*/ 	.word	0xffffffff


	//   ....[78]....
        /*0290*/ 	.word	0xffffffff


	//   ....[79]....
        /*0294*/ 	.word	0xffffffff


	//   ....[80]....
        /*0298*/ 	.word	0xffffffff


	//   ....[81]....
        /*029c*/ 	.word	0xffffffff


	//   ....[82]....
        /*02a0*/ 	.word	0xffffffff


	//   ....[83]....
        /*02a4*/ 	.word	0xffffffff


	//   ....[84]....
        /*02a8*/ 	.word	0xffffffff


	//   ....[85]....
        /*02ac*/ 	.word	0xffffffff


	//   ....[86]....
        /*02b0*/ 	.word	0xffffffff


	//   ....[87]....
        /*02b4*/ 	.word	0xffffffff


	//   ....[88]....
        /*02b8*/ 	.word	0xffffffff


	//   ....[89]....
        /*02bc*/ 	.word	0xffffffff


	//   ....[90]....
        /*02c0*/ 	.word	0xffffffff


	//   ....[91]....
        /*02c4*/ 	.word	0xffffffff


	//   ....[92]....
        /*02c8*/ 	.word	0xffffffff


	//   ....[93]....
        /*02cc*/ 	.word	0xffffffff


	//   ....[94]....
        /*02d0*/ 	.word	0xffffffff


	//   ....[95]....
        /*02d4*/ 	.word	0xffffffff


	//   ....[96]....
        /*02d8*/ 	.word	0xffffffff


	//   ....[97]....
        /*02dc*/ 	.word	0xffffffff


	//   ....[98]....
        /*02e0*/ 	.word	0xffffffff


	//   ....[99]....
        /*02e4*/ 	.word	0xffffffff


	//   ....[100]....
        /*02e8*/ 	.word	0xffffffff


	//   ....[101]....
        /*02ec*/ 	.word	0xffffffff


	//   ....[102]....
        /*02f0*/ 	.word	0xffffffff


	//   ....[103]....
        /*02f4*/ 	.word	0xffffffff


	//   ....[104]....
        /*02f8*/ 	.word	0xffffffff


	//   ....[105]....
        /*02fc*/ 	.word	0xffffffff


	//   ....[106]....
        /*0300*/ 	.word	0xffffffff


	//   ....[107]....
        /*0304*/ 	.word	0xffffffff


	//   ....[108]....
        /*0308*/ 	.word	0xffffffff


	//   ....[109]....
        /*030c*/ 	.word	0xffffffff


	//   ....[110]....
        /*0310*/ 	.word	0xffffffff


	//   ....[111]....
        /*0314*/ 	.word	0xffffffff


	//   ....[112]....
        /*0318*/ 	.word	0xffffffff


	//   ....[113]....
        /*031c*/ 	.word	0xffffffff


	//   ....[114]....
        /*0320*/ 	.word	0xffffffff


	//   ....[115]....
        /*0324*/ 	.word	0xffffffff


	//   ....[116]....
        /*0328*/ 	.word	0xffffffff


	//   ....[117]....
        /*032c*/ 	.word	0x0500000f


	//   ....[118]....
        /*0330*/ 	.word	0x0500000f


	//   ....[119]....
        /*0334*/ 	.word	0x0500000f


	//   ....[120]....
        /*0338*/ 	.word	0x0500000f


	//   ....[121]....
        /*033c*/ 	.word	0x0500000f


	//   ....[122]....
        /*0340*/ 	.word	0x0500000f


	//   ....[123]....
        /*0344*/ 	.word	0x0500000f


	//   ....[124]....
        /*0348*/ 	.word	0x0500000f


	//   ....[125]....
        /*034c*/ 	.word	0x0500000f


	//----- nvinfo : EIATTR_COOP_GROUP_INSTR_OFFSETS
	.align		4
.L_179:
        /*0350*/ 	.byte	0x04, 0x28
        /*0352*/ 	.short	(.L_181 - .L_180)


	//   ....[0]....
.L_180:
        /*0354*/ 	.word	0x00000060


	//   ....[1]....
        /*0358*/ 	.word	0x00000130


	//   ....[2]....
        /*035c*/ 	.word	0x000001e0


	//   ....[3]....
        /*0360*/ 	.word	0x000003a0


	//   ....[4]....
        /*0364*/ 	.word	0x00000500


	//   ....[5]....
        /*0368*/ 	.word	0x00000620


	//   ....[6]....
        /*036c*/ 	.word	0x00000780


	//   ....[7]....
        /*0370*/ 	.word	0x000014b0


	//   ....[8]....
        /*0374*/ 	.word	0x000021c0


	//   ....[9]....
        /*0378*/ 	.word	0x000033c0


	//   ....[10]....
        /*037c*/ 	.word	0x00003ac0


	//   ....[11]....
        /*0380*/ 	.word	0x00003b70


	//   ....[12]....
        /*0384*/ 	.word	0x000044c0


	//   ....[13]....
        /*0388*/ 	.word	0x00004530


	//   ....[14]....
        /*038c*/ 	.word	0x000061f0


	//   ....[15]....
        /*0390*/ 	.word	0x00006880


	//   ....[16]....
        /*0394*/ 	.word	0x000072c0


	//   ....[17]....
        /*0398*/ 	.word	0x00007370


	//   ....[18]....
        /*039c*/ 	.word	0x00007c30


	//   ....[19]....
        /*03a0*/ 	.word	0x00007cc0


	//   ....[20]....
        /*03a4*/ 	.word	0x0000a120


	//   ....[21]....
        /*03a8*/ 	.word	0x0000a150


	//   ....[22]....
        /*03ac*/ 	.word	0x0000a170


	//   ....[23]....
        /*03b0*/ 	.word	0x0000a190


	//   ....[24]....
        /*03b4*/ 	.word	0x0000c3a0


	//   ....[25]....
        /*03b8*/ 	.word	0x0000cb90


	//   ....[26]....
        /*03bc*/ 	.word	0x0000d280


	//   ....[27]....
        /*03c0*/ 	.word	0x0000d380


	//   ....[28]....
        /*03c4*/ 	.word	0x0000dc00


	//   ....[29]....
        /*03c8*/ 	.word	0x0000dc70


	//   ....[30]....
        /*03cc*/ 	.word	0x0000ef80


	//   ....[31]....
        /*03d0*/ 	.word	0x0000ef90


	//   ....[32]....
        /*03d4*/ 	.word	0x0000f010


	//   ....[33]....
        /*03d8*/ 	.word	0x0000f020


	//   ....[34]....
        /*03dc*/ 	.word	0x0000feb0


	//   ....[35]....
        /*03e0*/ 	.word	0x0000fec0


	//   ....[36]....
        /*03e4*/ 	.word	0x0000fed0


	//   ....[37]....
        /*03e8*/ 	.word	0x0000fef0


	//   ....[38]....
        /*03ec*/ 	.word	0x0000ff00


	//   ....[39]....
        /*03f0*/ 	.word	0x0000ff10


	//   ....[40]....
        /*03f4*/ 	.word	0x0000ff20


	//   ....[41]....
        /*03f8*/ 	.word	0x0000ff30


	//   ....[42]....
        /*03fc*/ 	.word	0x0000ff40


	//   ....[43]....
        /*0400*/ 	.word	0x0000ff50


	//   ....[44]....
        /*0404*/ 	.word	0x0000ff60


	//   ....[45]....
        /*0408*/ 	.word	0x0000ff70


	//   ....[46]....
        /*040c*/ 	.word	0x0000ff80


	//   ....[47]....
        /*0410*/ 	.word	0x0000ff90


	//   ....[48]....
        /*0414*/ 	.word	0x0000ffa0


	//   ....[49]....
        /*0418*/ 	.word	0x0000ffb0


	//   ....[50]....
        /*041c*/ 	.word	0x0000ffc0


	//   ....[51]....
        /*0420*/ 	.word	0x0000ffd0


	//   ....[52]....
        /*0424*/ 	.word	0x0000ffe0


	//   ....[53]....
        /*0428*/ 	.word	0x0000fff0


	//   ....[54]....
        /*042c*/ 	.word	0x00010000


	//   ....[55]....
        /*0430*/ 	.word	0x00010010


	//   ....[56]....
        /*0434*/ 	.word	0x00010020


	//   ....[57]....
        /*0438*/ 	.word	0x00010030


	//   ....[58]....
        /*043c*/ 	.word	0x00010040


	//   ....[59]....
        /*0440*/ 	.word	0x00010060


	//   ....[60]....
        /*0444*/ 	.word	0x00010070


	//   ....[61]....
        /*0448*/ 	.word	0x00010080


	//   ....[62]....
        /*044c*/ 	.word	0x00010090


	//   ....[63]....
        /*0450*/ 	.word	0x000100a0


	//   ....[64]....
        /*0454*/ 	.word	0x000100b0


	//   ....[65]....
        /*0458*/ 	.word	0x000100d0


	//   ....[66]....
        /*045c*/ 	.word	0x000100e0


	//   ....[67]....
        /*0460*/ 	.word	0x000100f0


	//   ....[68]....
        /*0464*/ 	.word	0x00010100


	//   ....[69]....
        /*0468*/ 	.word	0x00010120


	//   ....[70]....
        /*046c*/ 	.word	0x00010150


	//   ....[71]....
        /*0470*/ 	.word	0x00010170


	//   ....[72]....
        /*0474*/ 	.word	0x00010180


	//   ....[73]....
        /*0478*/ 	.word	0x00010190


	//   ....[74]....
        /*047c*/ 	.word	0x000101a0


	//   ....[75]....
        /*0480*/ 	.word	0x000101b0


	//   ....[76]....
        /*0484*/ 	.word	0x000101c0


	//   ....[77]....
        /*0488*/ 	.word	0x000101d0


	//   ....[78]....
        /*048c*/ 	.word	0x000101e0


	//   ....[79]....
        /*0490*/ 	.word	0x000101f0


	//   ....[80]....
        /*0494*/ 	.word	0x00010200


	//   ....[81]....
        /*0498*/ 	.word	0x00010220


	//   ....[82]....
        /*049c*/ 	.word	0x00010250


	//   ....[83]....
        /*04a0*/ 	.word	0x00010280


	//   ....[84]....
        /*04a4*/ 	.word	0x000102b0


	//   ....[85]....
        /*04a8*/ 	.word	0x000102e0


	//   ....[86]....
        /*04ac*/ 	.word	0x00010310


	//   ....[87]....
        /*04b0*/ 	.word	0x00010350


	//   ....[88]....
        /*04b4*/ 	.word	0x00010390


	//   ....[89]....
        /*04b8*/ 	.word	0x000103b0


	//   ....[90]....
        /*04bc*/ 	.word	0x000103c0


	//   ....[91]....
        /*04c0*/ 	.word	0x000103d0


	//   ....[92]....
        /*04c4*/ 	.word	0x000103e0


	//   ....[93]....
        /*04c8*/ 	.word	0x000103f0


	//   ....[94]....
        /*04cc*/ 	.word	0x00010400


	//   ....[95]....
        /*04d0*/ 	.word	0x00010410


	//   ....[96]....
        /*04d4*/ 	.word	0x00010420


	//   ....[97]....
        /*04d8*/ 	.word	0x00010430


	//   ....[98]....
        /*04dc*/ 	.word	0x00010800


	//   ....[99]....
        /*04e0*/ 	.word	0x00010850


	//   ....[100]....
        /*04e4*/ 	.word	0x00010890


	//   ....[101]....
        /*04e8*/ 	.word	0x000108d0


	//   ....[102]....
        /*04ec*/ 	.word	0x00010910


	//   ....[103]....
        /*04f0*/ 	.word	0x00010950


	//   ....[104]....
        /*04f4*/ 	.word	0x00011020


	//   ....[105]....
        /*04f8*/ 	.word	0x00011050


	//   ....[106]....
        /*04fc*/ 	.word	0x00011b70


	//   ....[107]....
        /*0500*/ 	.word	0x00012cc0


	//   ....[108]....
        /*0504*/ 	.word	0x000137e0


	//   ....[109]....
        /*0508*/ 	.word	0x00013810


	//   ....[110]....
        /*050c*/ 	.word	0x00013840


	//   ....[111]....
        /*0510*/ 	.word	0x00013910


	//   ....[112]....
        /*0514*/ 	.word	0x00013930


	//   ....[113]....
        /*0518*/ 	.word	0x000139d0


	//   ....[114]....
        /*051c*/ 	.word	0x000139f0


	//   ....[115]....
        /*0520*/ 	.word	0x00013a00


	//   ....[116]....
        /*0524*/ 	.word	0x000152b0


	//   ....[117]....
        /*0528*/ 	.word	0x00015920


	//   ....[118]....
        /*052c*/ 	.word	0x00015af0


	//   ....[119]....
        /*0530*/ 	.word	0x00015b40


	//   ....[120]....
        /*0534*/ 	.word	0x00015bf0


	//   ....[121]....
        /*0538*/ 	.word	0x00015d10


	//   ....[122]....
        /*053c*/ 	.word	0x00015d80


	//   ....[123]....
        /*0540*/ 	.word	0x00015e90


	//   ....[124]....
        /*0544*/ 	.word	0x00015f00


	//   ....[125]....
        /*0548*/ 	.word	0x00016000


	//----- nvinfo : EIATTR_REG_RECONFIG
	.align		4
.L_181:
        /*054c*/ 	.byte	0x01, 0x54
	.zero		2


	//----- nvinfo : EIATTR_SYSCALL_OFFSETS
	.align		4
        /*0550*/ 	.byte	0x04, 0x46
        /*0552*/ 	.short	(.L_183 - .L_182)


	//   ....[0]....
.L_182:
        /*0554*/ 	.word	0x00001670


	//   ....[1]....
        /*0558*/ 	.word	0x00012650


	//   ....[2]....
        /*055c*/ 	.word	0x00012790


	//   ....[3]....
        /*0560*/ 	.word	0x000128d0


	//   ....[4]....
        /*0564*/ 	.word	0x000129f0


	//   ....[5]....
        /*0568*/ 	.word	0x00013400


	//----- nvinfo : EIATTR_MBARRIER_INSTR_OFFSETS
	.align		4
.L_183:
        /*056c*/ 	.byte	0x04, 0x39
        /*056e*/ 	.short	(.L_185 - .L_184)


	//   ....[0]....
.L_184:
        /*0570*/ 	.word	0x00000250
        /*0574*/ 	.word	0x000000ff
        /*0578*/ 	.word	0x00022800
        /*057c*/ 	.short	0x0100
        /*057e*/ 	.byte	0x08
	.zero		1


	//   ....[1]....
        /*0580*/ 	.word	0x00000260
        /*0584*/ 	.word	0x000000ff
        /*0588*/ 	.word	0x00022820
        /*058c*/ 	.short	0x0100
        /*058e*/ 	.byte	0x08
	.zero		1


	//   ....[2]....
        /*0590*/ 	.word	0x00000350
        /*0594*/ 	.word	0x000000ff
        /*0598*/ 	.word	0x00022830
        /*059c*/ 	.short	0x0100
        /*059e*/ 	.byte	0x08
	.zero		1


	//   ....[3]....
        /*05a0*/ 	.word	0x00000360
        /*05a4*/ 	.word	0x000000ff
        /*05a8*/ 	.word	0x00022840
        /*05ac*/ 	.short	0x0100
        /*05ae*/ 	.byte	0x08
	.zero		1


	//   ....[4]....
        /*05b0*/ 	.word	0x00000370
        /*05b4*/ 	.word	0x000000ff
        /*05b8*/ 	.word	0x00022838
        /*05bc*/ 	.short	0x0100
        /*05be*/ 	.byte	0x08
	.zero		1


	//   ....[5]....
        /*05c0*/ 	.word	0x00000380
        /*05c4*/ 	.word	0x000000ff
        /*05c8*/ 	.word	0x00022848
        /*05cc*/ 	.short	0x0100
        /*05ce*/ 	.byte	0x08
	.zero		1


	//   ....[6]....
        /*05d0*/ 	.word	0x000004b0
        /*05d4*/ 	.word	0x000000ff
        /*05d8*/ 	.word	0x00022850
        /*05dc*/ 	.short	0x0100
        /*05de*/ 	.byte	0x08
	.zero		1


	//   ....[7]....
        /*05e0*/ 	.word	0x000004c0
        /*05e4*/ 	.word	0x000000ff
        /*05e8*/ 	.word	0x00022860
        /*05ec*/ 	.short	0x0100
        /*05ee*/ 	.byte	0x08
	.zero		1


	//   ....[8]....
        /*05f0*/ 	.word	0x000004d0
        /*05f4*/ 	.word	0x000000ff
        /*05f8*/ 	.word	0x00022858
        /*05fc*/ 	.short	0x0100
        /*05fe*/ 	.byte	0x08
	.zero		1


	//   ....[9]....
        /*0600*/ 	.word	0x000004e0
        /*0604*/ 	.word	0x000000ff
        /*0608*/ 	.word	0x00022868
        /*060c*/ 	.short	0x0100
        /*060e*/ 	.byte	0x08
	.zero		1


	//   ....[10]....
        /*0610*/ 	.word	0x000005d0
        /*0614*/ 	.word	0x000000ff
        /*0618*/ 	.word	0x00022870
        /*061c*/ 	.short	0x0100
        /*061e*/ 	.byte	0x06
	.zero		1


	//   ....[11]....
        /*0620*/ 	.word	0x000005e0
        /*0624*/ 	.word	0x000000ff
        /*0628*/ 	.word	0x00022880
        /*062c*/ 	.short	0x0100
        /*062e*/ 	.byte	0x06
	.zero		1


	//   ....[12]....
        /*0630*/ 	.word	0x000005f0
        /*0634*/ 	.word	0x000000ff
        /*0638*/ 	.word	0x00022878
        /*063c*/ 	.short	0x0100
        /*063e*/ 	.byte	0x06
	.zero		1


	//   ....[13]....
        /*0640*/ 	.word	0x00000600
        /*0644*/ 	.word	0x000000ff
        /*0648*/ 	.word	0x00022888
        /*064c*/ 	.short	0x0100
        /*064e*/ 	.byte	0x06
	.zero		1


	//   ....[14]....
        /*0650*/ 	.word	0x00000730
        /*0654*/ 	.word	0x000000ff
        /*0658*/ 	.word	0x00022890
        /*065c*/ 	.short	0x0100
        /*065e*/ 	.byte	0x08
	.zero		1


	//   ....[15]....
        /*0660*/ 	.word	0x00000740
        /*0664*/ 	.word	0x000000ff
        /*0668*/ 	.word	0x000228a0
        /*066c*/ 	.short	0x0100
        /*066e*/ 	.byte	0x08
	.zero		1


	//   ....[16]....
        /*0670*/ 	.word	0x00000750
        /*0674*/ 	.word	0x000000ff
        /*0678*/ 	.word	0x00022898
        /*067c*/ 	.short	0x0100
        /*067e*/ 	.byte	0x08
	.zero		1


	//   ....[17]....
        /*0680*/ 	.word	0x00000760
        /*0684*/ 	.word	0x000000ff
        /*0688*/ 	.word	0x000228a8
        /*068c*/ 	.short	0x0100
        /*068e*/ 	.byte	0x08
	.zero		1


	//   ....[18]....
        /*0690*/ 	.word	0x00000890
        /*0694*/ 	.word	0x000000ff
        /*0698*/ 	.word	0x000228b0
        /*069c*/ 	.short	0x0100
        /*069e*/ 	.byte	0x08
	.zero		1


	//   ....[19]....
        /*06a0*/ 	.word	0x000008a0
        /*06a4*/ 	.word	0x000000ff
        /*06a8*/ 	.word	0x000228c0
        /*06ac*/ 	.short	0x0100
        /*06ae*/ 	.byte	0x08
	.zero		1


	//   ....[20]....
        /*06b0*/ 	.word	0x000008b0
        /*06b4*/ 	.word	0x000000ff
        /*06b8*/ 	.word	0x000228b8
        /*06bc*/ 	.short	0x0100
        /*06be*/ 	.byte	0x08
	.zero		1


	//   ....[21]....
        /*06c0*/ 	.word	0x000008c0
        /*06c4*/ 	.word	0x000000ff
        /*06c8*/ 	.word	0x000228c8
        /*06cc*/ 	.short	0x0100
        /*06ce*/ 	.byte	0x08
	.zero		1


	//   ....[22]....
        /*06d0*/ 	.word	0x000018f0
        /*06d4*/ 	.word	0x000000ff
        /*06d8*/ 	.word	0x00022800
        /*06dc*/ 	.short	0x010a
        /*06de*/ 	.byte	0x24
	.zero		1


	//   ....[23]....
        /*06e0*/ 	.word	0x00001970
        /*06e4*/ 	.word	0x000000ff
        /*06e8*/ 	.word	0x00022830
        /*06ec*/ 	.short	0x010a
        /*06ee*/ 	.byte	0x24
	.zero		1


	//   ....[24]....
        /*06f0*/ 	.word	0x00001a00
        /*06f4*/ 	.word	0x000000ff
        /*06f8*/ 	.word	0x00022830
        /*06fc*/ 	.short	0x010a
        /*06fe*/ 	.byte	0x24
	.zero		1


	//   ....[25]....
        /*0700*/ 	.word	0x00002260
        /*0704*/ 	.word	0x0000000d
        /*0708*/ 	.word	0x00000000
        /*070c*/ 	.short	0x0101
        /*070e*/ 	.byte	0x3f
	.zero		1


	//   ....[26]....
        /*0710*/ 	.word	0x00005740
        /*0714*/ 	.word	0x000000ff
        /*0718*/ 	.word	0x00022830
        /*071c*/ 	.short	0x010a
        /*071e*/ 	.byte	0x0a
	.zero		1


	//   ....[27]....
        /*0720*/ 	.word	0x00005780
        /*0724*/ 	.word	0x000000ff
        /*0728*/ 	.word	0x00022830
        /*072c*/ 	.short	0x010a
        /*072e*/ 	.byte	0x0a
	.zero		1


	//   ....[28]....
        /*0730*/ 	.word	0x00005a10
        /*0734*/ 	.word	0x000000ff
        /*0738*/ 	.word	0x00022850
        /*073c*/ 	.short	0x010a
        /*073e*/ 	.byte	0x0a
	.zero		1


	//   ....[29]....
        /*0740*/ 	.word	0x00005a50
        /*0744*/ 	.word	0x000000ff
        /*0748*/ 	.word	0x00022850
        /*074c*/ 	.short	0x010a
        /*074e*/ 	.byte	0x0a
	.zero		1


	//   ....[30]....
        /*0750*/ 	.word	0x000064f0
        /*0754*/ 	.word	0x00000037
        /*0758*/ 	.word	0x00000000
        /*075c*/ 	.short	0x0101
        /*075e*/ 	.byte	0x3f
	.zero		1


	//   ....[31]....
        /*0760*/ 	.word	0x00008750
        /*0764*/ 	.word	0x000000ff
        /*0768*/ 	.word	0x00000000
        /*076c*/ 	.short	0x0101
        /*076e*/ 	.byte	0x05
	.zero		1


	//   ....[32]....
        /*0770*/ 	.word	0x00009060
        /*0774*/ 	.word	0x000000ff
        /*0778*/ 	.word	0x00022830
        /*077c*/ 	.short	0x010a
        /*077e*/ 	.byte	0x05
	.zero		1


	//   ....[33]....
        /*0780*/ 	.word	0x000090a0
        /*0784*/ 	.word	0x000000ff
        /*0788*/ 	.word	0x00022830
        /*078c*/ 	.short	0x010a
        /*078e*/ 	.byte	0x05
	.zero		1


	//   ....[34]....
        /*0790*/ 	.word	0x00009360
        /*0794*/ 	.word	0x000000ff
        /*0798*/ 	.word	0x00022850
        /*079c*/ 	.short	0x010a
        /*079e*/ 	.byte	0x0a
	.zero		1


	//   ....[35]....
        /*07a0*/ 	.word	0x000093a0
        /*07a4*/ 	.word	0x000000ff
        /*07a8*/ 	.word	0x00022850
        /*07ac*/ 	.short	0x010a
        /*07ae*/ 	.byte	0x0a
	.zero		1


	//   ....[36]....
        /*07b0*/ 	.word	0x0000ad30
        /*07b4*/ 	.word	0x00000004
        /*07b8*/ 	.word	0x00000000
        /*07bc*/ 	.short	0x0101
        /*07be*/ 	.byte	0x3f
	.zero		1


	//   ....[37]....
        /*07c0*/ 	.word	0x0000b000
        /*07c4*/ 	.word	0x000000ff
        /*07c8*/ 	.word	0x00000000
        /*07cc*/ 	.short	0x0101
        /*07ce*/ 	.byte	0x04
	.zero		1


	//   ....[38]....
        /*07d0*/ 	.word	0x0000b720
        /*07d4*/ 	.word	0x000000ff
        /*07d8*/ 	.word	0x00022830
        /*07dc*/ 	.short	0x010a
        /*07de*/ 	.byte	0x0a
	.zero		1


	//   ....[39]....
        /*07e0*/ 	.word	0x0000b760
        /*07e4*/ 	.word	0x000000ff
        /*07e8*/ 	.word	0x00022830
        /*07ec*/ 	.short	0x010a
        /*07ee*/ 	.byte	0x0a
	.zero		1


	//   ....[40]....
        /*07f0*/ 	.word	0x0000b9e0
        /*07f4*/ 	.word	0x000000ff
        /*07f8*/ 	.word	0x00022850
        /*07fc*/ 	.short	0x010a
        /*07fe*/ 	.byte	0x0a
	.zero		1


	//   ....[41]....
        /*0800*/ 	.word	0x0000ba20
        /*0804*/ 	.word	0x000000ff
        /*0808*/ 	.word	0x00022850
        /*080c*/ 	.short	0x010a
        /*080e*/ 	.byte	0x0a
	.zero		1


	//   ....[42]....
        /*0810*/ 	.word	0x0000c4b0
        /*0814*/ 	.word	0x00000037
        /*0818*/ 	.word	0x00000000
        /*081c*/ 	.short	0x0101
        /*081e*/ 	.byte	0x3f
	.zero		1


	//   ....[43]....
        /*0820*/ 	.word	0x0000e710
        /*0824*/ 	.word	0x000000ff
        /*0828*/ 	.word	0x00000000
        /*082c*/ 	.short	0x0101
        /*082e*/ 	.byte	0x05
	.zero		1


	//   ....[44]....
        /*0830*/ 	.word	0x0000ecf0
        /*0834*/ 	.word	0x000000ff
        /*0838*/ 	.word	0x00022850
        /*083c*/ 	.short	0x010a
        /*083e*/ 	.byte	0x05
	.zero		1


	//   ....[45]....
        /*0840*/ 	.word	0x0000ed30
        /*0844*/ 	.word	0x000000ff
        /*0848*/ 	.word	0x00022850
        /*084c*/ 	.short	0x010a
        /*084e*/ 	.byte	0x05
	.zero		1


	//   ....[46]....
        /*0850*/ 	.word	0x0000f2e0
        /*0854*/ 	.word	0x000000ff
        /*0858*/ 	.word	0x00000000
        /*085c*/ 	.short	0x0101
        /*085e*/ 	.byte	0x04
	.zero		1


	//   ....[47]....
        /*0860*/ 	.word	0x00010930
        /*0864*/ 	.word	0x000000ff
        /*0868*/ 	.word	0x00000000
        /*086c*/ 	.short	0x0101
        /*086e*/ 	.byte	0x04
	.zero		1


	//   ....[48]....
        /*0870*/ 	.word	0x00012ef0
        /*0874*/ 	.word	0x000000ff
        /*0878*/ 	.word	0x00022880
        /*087c*/ 	.short	0x010a
        /*087e*/ 	.byte	0x26
	.zero		1


	//   ....[49]....
        /*0880*/ 	.word	0x00013040
        /*0884*/ 	.word	0x000000ff
        /*0888*/ 	.word	0x00022840
        /*088c*/ 	.short	0x010a
        /*088e*/ 	.byte	0x26
	.zero		1


	//   ....[50]....
        /*0890*/ 	.word	0x00013b70
        /*0894*/ 	.word	0x000000ff
        /*0898*/ 	.word	0x00022800
        /*089c*/ 	.short	0x0107
        /*089e*/ 	.byte	0x26
	.zero		1


	//   ....[51]....
        /*08a0*/ 	.word	0x00013be0
        /*08a4*/ 	.word	0x000000ff
        /*08a8*/ 	.word	0x00022800
        /*08ac*/ 	.short	0x0101
        /*08ae*/ 	.byte	0x26
	.zero		1


	//   ....[52]....
        /*08b0*/ 	.word	0x00013c00
        /*08b4*/ 	.word	0x000000ff
        /*08b8*/ 	.word	0x00022820
        /*08bc*/ 	.short	0x010a
        /*08be*/ 	.byte	0x26
	.zero		1


	//   ....[53]....
        /*08c0*/ 	.word	0x00013ef0
        /*08c4*/ 	.word	0x00000004
        /*08c8*/ 	.word	0x00022880
        /*08cc*/ 	.short	0x010a
        /*08ce*/ 	.byte	0x3f
	.zero		1


	//   ....[54]....
        /*08d0*/ 	.word	0x00014120
        /*08d4*/ 	.word	0x00000004
        /*08d8*/ 	.word	0x00022840
        /*08dc*/ 	.short	0x010a
        /*08de*/ 	.byte	0x3f
	.zero		1


	//   ....[55]....
        /*08e0*/ 	.word	0x00014570
        /*08e4*/ 	.word	0x00000013
        /*08e8*/ 	.word	0x00022870
        /*08ec*/ 	.short	0x010a
        /*08ee*/ 	.byte	0x3f
	.zero		1


	//   ....[56]....
        /*08f0*/ 	.word	0x000145e0
        /*08f4*/ 	.word	0x00000013
        /*08f8*/ 	.word	0x00022860
        /*08fc*/ 	.short	0x010a
        /*08fe*/ 	.byte	0x3f
	.zero		1


	//   ....[57]....
        /*0900*/ 	.word	0x00014ad0
        /*0904*/ 	.word	0x00000013
        /*0908*/ 	.word	0x00022850
        /*090c*/ 	.short	0x0101
        /*090e*/ 	.byte	0x3f
	.zero		1


	//   ....[58]....
        /*0910*/ 	.word	0x00014b40
        /*0914*/ 	.word	0x00000013
        /*0918*/ 	.word	0x00000000
        /*091c*/ 	.short	0x0101
        /*091e*/ 	.byte	0x3f
	.zero		1


	//   ....[59]....
        /*0920*/ 	.word	0x00014c60
        /*0924*/ 	.word	0x00000010
        /*0928*/ 	.word	0x00022870
        /*092c*/ 	.short	0x010a
        /*092e*/ 	.byte	0x3f
	.zero		1


	//   ....[60]....
        /*0930*/ 	.word	0x00014cd0
        /*0934*/ 	.word	0x00000010
        /*0938*/ 	.word	0x00022860
        /*093c*/ 	.short	0x010a
        /*093e*/ 	.byte	0x3f
	.zero		1


	//   ....[61]....
        /*0940*/ 	.word	0x00015150
        /*0944*/ 	.word	0x00000010
        /*0948*/ 	.word	0x00022850
        /*094c*/ 	.short	0x0101
        /*094e*/ 	.byte	0x3f
	.zero		1


	//   ....[62]....
        /*0950*/ 	.word	0x000151c0
        /*0954*/ 	.word	0x00000000
        /*0958*/ 	.word	0x00000000
        /*095c*/ 	.short	0x0101
        /*095e*/ 	.byte	0x3f
	.zero		1


	//   ....[63]....
        /*0960*/ 	.word	0x00015260
        /*0964*/ 	.word	0x00000009
        /*0968*/ 	.word	0x00022820
        /*096c*/ 	.short	0x010a
        /*096e*/ 	.byte	0x3f
	.zero		1


	//   ....[64]....
        /*0970*/ 	.word	0x000153a0
        /*0974*/ 	.word	0x00000005
        /*0978*/ 	.word	0x00000000
        /*097c*/ 	.short	0x010a
        /*097e*/ 	.byte	0x3f
	.zero		1


	//   ....[65]....
        /*0980*/ 	.word	0x00015410
        /*0984*/ 	.word	0x00000007
        /*0988*/ 	.word	0x00000000
        /*098c*/ 	.short	0x010a
        /*098e*/ 	.byte	0x3f
	.zero		1


	//   ....[66]....
        /*0990*/ 	.word	0x00015460
        /*0994*/ 	.word	0x00000005
        /*0998*/ 	.word	0x00022860
        /*099c*/ 	.short	0x010a
        /*099e*/ 	.byte	0x3f
	.zero		1


	//   ....[67]....
        /*09a0*/ 	.word	0x000154b0
        /*09a4*/ 	.word	0x00000003
        /*09a8*/ 	.word	0x00022860
        /*09ac*/ 	.short	0x010a
        /*09ae*/ 	.byte	0x3f
	.zero		1


	//   ....[68]....
        /*09b0*/ 	.word	0x000154f0
        /*09b4*/ 	.word	0x00000005
        /*09b8*/ 	.word	0x00022880
        /*09bc*/ 	.short	0x010a
        /*09be*/ 	.byte	0x3f
	.zero		1


	//   ....[69]....
        /*09c0*/ 	.word	0x00015510
        /*09c4*/ 	.word	0x00000003
        /*09c8*/ 	.word	0x00022880
        /*09cc*/ 	.short	0x010a
        /*09ce*/ 	.byte	0x3f
	.zero		1


	//   ....[70]....
        /*09d0*/ 	.word	0x00015580
        /*09d4*/ 	.word	0x00000002
        /*09d8*/ 	.word	0x00022800
        /*09dc*/ 	.short	0x010a
        /*09de*/ 	.byte	0x3f
	.zero		1


	//   ....[71]....
        /*09e0*/ 	.word	0x000155e0
        /*09e4*/ 	.word	0x00000002
        /*09e8*/ 	.word	0x00022830
        /*09ec*/ 	.short	0x010a
        /*09ee*/ 	.byte	0x3f
	.zero		1


	//   ....[72]....
        /*09f0*/ 	.word	0x00015640
        /*09f4*/ 	.word	0x00000014
        /*09f8*/ 	.word	0x00022830
        /*09fc*/ 	.short	0x010a
        /*09fe*/ 	.byte	0x3f
	.zero		1


	//   ....[73]....
        /*0a00*/ 	.word	0x000156a0
        /*0a04*/ 	.word	0x0000000e
        /*0a08*/ 	.word	0x00022850
        /*0a0c*/ 	.short	0x010a
        /*0a0e*/ 	.byte	0x3f
	.zero		1


	//   ....[74]....
        /*0a10*/ 	.word	0x00015700
        /*0a14*/ 	.word	0x0000000b
        /*0a18*/ 	.word	0x00022830
        /*0a1c*/ 	.short	0x010a
        /*0a1e*/ 	.byte	0x3f
	.zero		1


	//   ....[75]....
        /*0a20*/ 	.word	0x00015760
        /*0a24*/ 	.word	0x0000000b
        /*0a28*/ 	.word	0x00022850
        /*0a2c*/ 	.short	0x010a
        /*0a2e*/ 	.byte	0x3f
	.zero		1


	//   ....[76]....
        /*0a30*/ 	.word	0x000157c0
        /*0a34*/ 	.word	0x0000000b
        /*0a38*/ 	.word	0x00022830
        /*0a3c*/ 	.short	0x010a
        /*0a3e*/ 	.byte	0x3f
	.zero		1


	//   ....[77]....
        /*0a40*/ 	.word	0x00015820
        /*0a44*/ 	.word	0x0000000b
        /*0a48*/ 	.word	0x00022850
        /*0a4c*/ 	.short	0x010a
        /*0a4e*/ 	.byte	0x3f
	.zero		1


	//   ....[78]....
        /*0a50*/ 	.word	0x00015880
        /*0a54*/ 	.word	0x00000003
        /*0a58*/ 	.word	0x00022850
        /*0a5c*/ 	.short	0x010a
        /*0a5e*/ 	.byte	0x3f
	.zero		1


	//   ....[79]....
        /*0a60*/ 	.word	0x000159e0
        /*0a64*/ 	.word	0x00000003
        /*0a68*/ 	.word	0x00022880
        /*0a6c*/ 	.short	0x010a
        /*0a6e*/ 	.byte	0x3f
	.zero		1


	//   ....[80]....
        /*0a70*/ 	.word	0x00015a40
        /*0a74*/ 	.word	0x00000003
        /*0a78*/ 	.word	0x00022840
        /*0a7c*/ 	.short	0x010a
        /*0a7e*/ 	.byte	0x3f
	.zero		1


	//   ....[81]....
        /*0a80*/ 	.word	0x00016040
        /*0a84*/ 	.word	0x00000003
        /*0a88*/ 	.word	0x00022820
        /*0a8c*/ 	.short	0x010a
        /*0a8e*/ 	.byte	0x3f
	.zero		1


	//   ....[82]....
        /*0a90*/ 	.word	0x00016090
        /*0a94*/ 	.word	0x00000004
        /*0a98*/ 	.word	0x00022880
        /*0a9c*/ 	.short	0x010a
        /*0a9e*/ 	.byte	0x3f
	.zero		1


	//   ....[83]....
        /*0aa0*/ 	.word	0x000160e0
        /*0aa4*/ 	.word	0x00000004
        /*0aa8*/ 	.word	0x00022840
        /*0aac*/ 	.short	0x010a
        /*0aae*/ 	.byte	0x3f
	.zero		1


	//   ....[84]....
        /*0ab0*/ 	.word	0x00016130
        /*0ab4*/ 	.word	0x00000013
        /*0ab8*/ 	.word	0x00022870
        /*0abc*/ 	.short	0x010a
        /*0abe*/ 	.byte	0x3f
	.zero		1


	//   ....[85]....
        /*0ac0*/ 	.word	0x00016180
        /*0ac4*/ 	.word	0x00000013
        /*0ac8*/ 	.word	0x00022860
        /*0acc*/ 	.short	0x010a
        /*0ace*/ 	.byte	0x3f
	.zero		1


	//   ....[86]....
        /*0ad0*/ 	.word	0x000161d0
        /*0ad4*/ 	.word	0x00000010
        /*0ad8*/ 	.word	0x00022870
        /*0adc*/ 	.short	0x010a
        /*0ade*/ 	.byte	0x3f
	.zero		1


	//   ....[87]....
        /*0ae0*/ 	.word	0x00016220
        /*0ae4*/ 	.word	0x00000010
        /*0ae8*/ 	.word	0x00022860
        /*0aec*/ 	.short	0x010a
        /*0aee*/ 	.byte	0x3f
	.zero		1


	//   ....[88]....
        /*0af0*/ 	.word	0x00016270
        /*0af4*/ 	.word	0x00000009
        /*0af8*/ 	.word	0x00022820
        /*0afc*/ 	.short	0x010a
        /*0afe*/ 	.byte	0x3f
	.zero		1


	//   ....[89]....
        /*0b00*/ 	.word	0x000162c0
        /*0b04*/ 	.word	0x00000005
        /*0b08*/ 	.word	0x00000000
        /*0b0c*/ 	.short	0x010a
        /*0b0e*/ 	.byte	0x3f
	.zero		1


	//   ....[90]....
        /*0b10*/ 	.word	0x00016310
        /*0b14*/ 	.word	0x00000007
        /*0b18*/ 	.word	0x00000000
        /*0b1c*/ 	.short	0x010a
        /*0b1e*/ 	.byte	0x3f
	.zero		1


	//   ....[91]....
        /*0b20*/ 	.word	0x00016360
        /*0b24*/ 	.word	0x00000005
        /*0b28*/ 	.word	0x00022860
        /*0b2c*/ 	.short	0x010a
        /*0b2e*/ 	.byte	0x3f
	.zero		1


	//   ....[92]....
        /*0b30*/ 	.word	0x000163b0
        /*0b34*/ 	.word	0x00000003
        /*0b38*/ 	.word	0x00022860
        /*0b3c*/ 	.short	0x010a
        /*0b3e*/ 	.byte	0x3f
	.zero		1


	//   ....[93]....
        /*0b40*/ 	.word	0x00016400
        /*0b44*/ 	.word	0x00000005
        /*0b48*/ 	.word	0x00022880
        /*0b4c*/ 	.short	0x010a
        /*0b4e*/ 	.byte	0x3f
	.zero		1


	//----- nvinfo : EIATTR_NUM_MBARRIERS
	.align		4
.L_185:
        /*0b50*/ 	.byte	0x03, 0x38
        /*0b52*/ 	.short	0x0016


	//----- nvinfo : EIATTR_EXIT_INSTR_OFFSETS
	.align		4
        /*0b54*/ 	.byte	0x04, 0x1c
        /*0b56*/ 	.short	(.L_187 - .L_186)


	//   ....[0]....
.L_186:
        /*0b58*/ 	.word	0x00015560


	//----- nvinfo : EIATTR_MAX_THREADS
	.align		4
.L_187:
        /*0b5c*/ 	.byte	0x04, 0x05
        /*0b5e*/ 	.short	(.L_189 - .L_188)
.L_188:
        /*0b60*/ 	.word	0x00000180
        /*0b64*/ 	.word	0x00000001
        /*0b68*/ 	.word	0x00000001


	//----- nvinfo : EIATTR_CRS_STACK_SIZE
	.align		4
.L_189:
        /*0b6c*/ 	.byte	0x04, 0x1e
        /*0b6e*/ 	.short	(.L_191 - .L_190)
.L_190:
        /*0b70*/ 	.word	0x00000000


	//----- nvinfo : EIATTR_CBANK_PARAM_SIZE
	.align		4
.L_191:
        /*0b74*/ 	.byte	0x03, 0x19
        /*0b76*/ 	.short	0x0a70


	//----- nvinfo : EIATTR_PARAM_CBANK
	.align		4
        /*0b78*/ 	.byte	0x04, 0x0a
        /*0b7a*/ 	.short	(.L_193 - .L_192)
	.align		4
.L_192:
        /*0b7c*/ 	.word	index@(.nv.constant0._ZN7cutlass13device_kernelIN5flash11enable_sm90INS1_16FlashAttnFwdSm90INS1_25CollectiveMainloopFwdSm90ILi2EN4cute5tupleIJNS5_1CILi1EEES8_S8_EEENS6_IJNS7_ILi128EEESA_NS7_ILi192EEEEEELi128ENS_12float_e4m3_tEfNS_4arch4Sm90ELb0ELb1ELb1ELb0ELb0ELb0ELb0ELb1ELb1ELb1ELb1ELb0EEENS1_21CollectiveEpilogueFwdINS6_IJSA_SA_SA_EEES9_NS_10bfloat16_tESF_Li256ELb0ELb1ELb1ELb1EEENS1_19SingleTileSchedulerILb0ELb1ELb1ELi128EEEEEEEEEvNT_6ParamsE)
        /*0b80*/ 	.short	0x0210
        /*0b82*/ 	.short	0x0a70


	//----- nvinfo : EIATTR_SW_WAR
	.align		4
.L_193:
        /*0b84*/ 	.byte	0x04, 0x36
        /*0b86*/ 	.short	(.L_195 - .L_194)
.L_194:
        /*0b88*/ 	.word	0x00000008
.L_195:


//--------------------- .nv.info._ZN7cutlass13device_kernelIN5flash11enable_sm90INS1_16FlashAttnFwdSm90INS1_25CollectiveMainloopFwdSm90ILi2EN4cute5tupleIJNS5_1CILi1EEES8_S8_EEENS6_IJNS7_ILi128EEESA_NS7_ILi192EEEEEELi128ENS_12float_e4m3_tEfNS_4arch4Sm90ELb0ELb1ELb1ELb1ELb0ELb0ELb0ELb1ELb1ELb1ELb1ELb0EEENS1_21CollectiveEpilogueFwdINS6_IJSA_SA_SA_EEES9_NS_10bfloat16_tESF_Li256ELb1ELb1ELb1ELb1EEENS1_36VarlenDynamicPersistentTileSchedulerILi128ELi128ELi256ELi128ELb1ELb1ELb1ELb1ELb0ELb1EEEEEEEEEvNT_6ParamsE --------------------------
	.section	.nv.info._ZN7cutlass13device_kernelIN5flash11enable_sm90INS1_16FlashAttnFwdSm90INS1_25CollectiveMainloopFwdSm90ILi2EN4cute5tupleIJNS5_1CILi1EEES8_S8_EEENS6_IJNS7_ILi128EEESA_NS7_ILi192EEEEEELi128ENS_12float_e4m3_tEfNS_4arch4Sm90ELb0ELb1ELb1ELb1ELb0ELb0ELb0ELb1ELb1ELb1ELb1ELb0EEENS1_21CollectiveEpilogueFwdINS6_IJSA_SA_SA_EEES9_NS_10bfloat16_tESF_Li256ELb1ELb1ELb1ELb1EEENS1_36VarlenDynamicPersistentTileSchedulerILi128ELi128ELi256ELi128ELb1ELb1ELb1ELb1ELb0ELb1EEEEEEEEEvNT_6ParamsE,"",@"SHT_CUDA_INFO"
	.sectionflags	@""
	.align	4


	//----- nvinfo : EIATTR_CUDA_API_VERSION
	.align		4
        /*0000*/ 	.byte	0x04, 0x37
        /*0002*/ 	.short	(.L_197 - .L_196)
.L_196:
        /*0004*/ 	.word	0x00000082


	//----- nvinfo : EIATTR_KPARAM_INFO
	.align		4
.L_197:
        /*0008*/ 	.byte	0x04, 0x17
        /*000a*/ 	.short	(.L_199 - .L_198)
.L_198:
        /*000c*/ 	.word	0x00000000
        /*0010*/ 	.short	0x0000
        /*0012*/ 	.short	0x0070
        /*0014*/ 	.byte	0x00, 0xf0, 0x01, 0x2a


	//----- nvinfo : EIATTR_SPARSE_MMA_MASK
	.align		4
.L_199:
        /*0018*/ 	.byte	0x03, 0x50
        /*001a*/ 	.short	0x0000


	//----- nvinfo : EIATTR_MAXREG_COUNT
	.align		4
        /*001c*/ 	.byte	0x03, 0x1b
        /*001e*/ 	.short	0x00a8


	//----- nvinfo : EIATTR_NUM_BARRIERS
	.align		4
        /*0020*/ 	.byte	0x02, 0x4c
        /*0022*/ 	.byte	0x10
	.zero		1


	//----- nvinfo : EIATTR_EXTERNS
	.align		4
        /*0024*/ 	.byte	0x04, 0x0f
        /*0026*/ 	.short	(.L_201 - .L_200)


	//   ....[0]....
	.align		4
.L_200:
        /*0028*/ 	.word	index@(__assertfail)


	//----- nvinfo : EIATTR_ANNOTATIONS
	.align		4
.L_201:
        /*002c*/ 	.byte	0x04, 0x55
        /*002e*/ 	.short	(.L_203 - .L_202)


	//   ....[0]....
.L_202:
        /* <DEDUP_REMOVED lines=44> */


	//----- nvinfo : EIATTR_MERCURY_ISA_VERSION
	.align		4
.L_203:
        /*02e0*/ 	.byte	0x03, 0x5f
        /*02e2*/ 	.short	0x0101


	//----- nvinfo : EIATTR_UNUSED_LOAD_BYTE_OFFSET
	.align		4
        /*02e4*/ 	.byte	0x04, 0x44
        /*02e6*/ 	.short	(.L_205 - .L_204)


	//   ....[0]....
.L_204:
        /*02e8*/ 	.word	0x00000a40
        /*02ec*/ 	.word	0x0000fff0


	//   ....[1]....
        /*02f0*/ 	.word	0x00010250
        /*02f4*/ 	.word	0x0000fff0


	//----- nvinfo : EIATTR_INT_WARP_WIDE_INSTR_OFFSETS
	.align		4
.L_205:
        /*02f8*/ 	.byte	0x04, 0x31
        /*02fa*/ 	.short	(.L_207 - .L_206)


	//   ....[0]....
.L_206:
        /*02fc*/ 	.word	0x00000130


	//   ....[1]....
        /*0300*/ 	.word	0x00000170


	//   ....[2]....
        /*0304*/ 	.word	0x000001e0


	//   ....[3]....
        /*0308*/ 	.word	0x00015d70


	//   ....[4]....
        /*030c*/ 	.word	0x00015e00


	//   ....[5]....
        /*0310*/ 	.word	0x00018720


	//   ....[6]....
        /*0314*/ 	.word	0x000187b0


	//----- nvinfo : EIATTR_COOP_GROUP_MASK_REGIDS
	.align		4
.L_207:
        /*0318*/ 	.byte	0x04, 0x29
        /*031a*/ 	.short	(.L_209 - .L_208)


	//   ....[0]....
.L_208:
        /*031c*/ 	.word	0xffffffff


	//   ....[1]....
        /*0320*/ 	.word	0xffffffff


	//   ....[2]....
        /*0324*/ 	.word	0xffffffff


	//   ....[3]....
        /*0328*/ 	.word	0xffffffff


	//   ....[4]....
        /*032c*/ 	.word	0xffffffff


	//   ....[5]....
        /*0330*/ 	.word	0xffffffff


	//   ....[6]....
        /*0334*/ 	.word	0xffffffff


	//   ....[7]....
        /*0338*/ 	.word	0xffffffff


	//   ....[8]....
        /*033c*/ 	.word	0xffffffff


	//   ....[9]....
        /*0340*/ 	.word	0xffffffff


	//   ....[10]....
        /*0344*/ 	.word	0xffffffff


	//   ....[11]....
        /*0348*/ 	.word	0xffffffff


	//   ....[12]....
        /*034c*/ 	.word	0xffffffff


	//   ....[13]....
        /*0350*/ 	.word	0xffffffff


	//   ....[14]....
        /*0354*/ 	.word	0xffffffff


	//   ....[15]....
        /*0358*/ 	.word	0xffffffff


	//   ....[16]....
        /*035c*/ 	.word	0xffffffff


	//   ....[17]....
        /*0360*/ 	.word	0xffffffff


	//   ....[18]....
        /*0364*/ 	.word	0xffffffff


	//   ....[19]....
        /*0368*/ 	.word	0xffffffff


	//   ....[20]....
        /*036c*/ 	.word	0xffffffff


	//   ....[21]....
        /*0370*/ 	.word	0xffffffff


	//   ....[22]....
        /*0374*/ 	.word	0xffffffff


	//   ....[23]....
        /*0378*/ 	.word	0xffffffff


	//   ....[24]....
        /*037c*/ 	.word	0xffffffff


	//   ....[25]....
        /*0380*/ 	.word	0xffffffff


	//   ....[26]....
        /*0384*/ 	.word	0xffffffff


	//   ....[27]....
        /*0388*/ 	.word	0xffffffff


	//   ....[28]....
        /*038c*/ 	.word	0xffffffff


	//   ....[29]....
        /*0390*/ 	.word	0xffffffff


	//   ....[30]....
        /*0394*/ 	.word	0xffffffff


	//   ....[31]....
        /*0398*/ 	.word	0xffffffff


	//   ....[32]....
        /*039c*/ 	.word	0xffffffff


	//   ....[33]....
        /*03a0*/ 	.word	0xffffffff


	//   ....[34]....
        /*03a4*/ 	.word	0xffffffff


	//   ....[35]....
        /*03a8*/ 	.word	0xffffffff


	//   ....[36]....
        /*03ac*/ 	.word	0xffffffff


	//   ....[37]....
        /*03b0*/ 	.word	0xffffffff


	//   ....[38]....
        /*03b4*/ 	.word	0xffffffff


	//   ....[39]....
        /*03b8*/ 	.word	0xffffffff


	//   ....[40]....
        /*03bc*/ 	.word	0xffffffff


	//   ....[41]....
        /*03c0*/ 	.word	0xffffffff


	//   ....[42]....
        /*03c4*/ 	.word	0xffffffff


	//   ....[43]....
        /*03c8*/ 	.word	0xffffffff


	//   ....[44]....
        /*03cc*/ 	.word	0xffffffff


	//   ....[45]....
        /*03d0*/ 	.word	0xffffffff


	//   ....[46]....
        /*03d4*/ 	.word	0xffffffff


	//   ....[47]....
        /*03d8*/ 	.word	0xffffffff


	//   ....[48]....
        /*03dc*/ 	.word	0xffffffff


	//   ....[49]....
        /*03e0*/ 	.word	0xffffffff


	//   ....[50]....
        /*03e4*/ 	.word	0xffffffff


	//   ....[51]....
        /*03e8*/ 	.word	0xffffffff


	//   ....[52]....
        /*03ec*/ 	.word	0xffffffff


	//   ....[53]....
        /*03f0*/ 	.word	0xffffffff


	//   ....[54]....
        /*03f4*/ 	.word	0xffffffff


	//   ....[55]....
        /*03f8*/ 	.word	0xffffffff


	//   ....[56]....
        /*03fc*/ 	.word	0xffffffff


	//   ....[57]....
        /*0400*/ 	.word	0xffffffff


	//   ....[58]....
        /*0404*/ 	.word	0xffffffff


	//   ....[59]....
        /*0408*/ 	.word	0xffffffff


	//   ....[60]....
        /*040c*/ 	.word	0xffffffff


	//   ....[61]....
        /*0410*/ 	.word	0xffffffff


	//   ....[62]....
        /*0414*/ 	.word	0xffffffff


	//   ....[63]....
        /*0418*/ 	.word	0xffffffff


	//   ....[64]....
        /*041c*/ 	.word	0xffffffff


	//   ....[65]....
        /*0420*/ 	.word	0xffffffff


	//   ....[66]....
        /*0424*/ 	.word	0xffffffff


	//   ....[67]....
        /*0428*/ 	.word	0xffffffff


	//   ....[68]....
        /*042c*/ 	.word	0xffffffff


	//   ....[69]....
        /*0430*/ 	.word	0xffffffff


	//   ....[70]....
        /*0434*/ 	.word	0xffffffff


	//   ....[71]....
        /*0438*/ 	.word	0xffffffff


	//   ....[72]....
        /*043c*/ 	.word	0xffffffff


	//   ....[73]....
        /*0440*/ 	.word	0xffffffff


	//   ....[74]....
        /*0444*/ 	.word	0xffffffff


	//   ....[75]....
        /*0448*/ 	.word	0xffffffff


	//   ....[76]....
        /*044c*/ 	.word	0xffffffff


	//   ....[77]....
        /*0450*/ 	.word	0xffffffff


	//   ....[78]....
        /*0454*/ 	.word	0xffffffff


	//   ....[79]....
        /*0458*/ 	.word	0xffffffff


	//   ....[80]....
        /*045c*/ 	.word	0xffffffff


	//   ....[81]....
        /*0460*/ 	.word	0xffffffff


	//   ....[82]....
        /*0464*/ 	.word	0xffffffff


	//   ....[83]....
        /*0468*/ 	.word	0xffffffff


	//   ....[84]....
        /*046c*/ 	.word	0xffffffff


	//   ....[85]....
        /*0470*/ 	.word	0xffffffff


	//   ....[86]....
        /*0474*/ 	.word	0xffffffff


	//   ....[87]....
        /*0478*/ 	.word	0xffffffff


	//   ....[88]....
        /*047c*/ 	.word	0xffffffff


	//   ....[89]....
        /*0480*/ 	.word	0xffffffff


	//   ....[90]....
        /*0484*/ 	.word	0xffffffff


	//   ....[91]....
        /*0488*/ 	.word	0xffffffff


	//   ....[92]....
        /*048c*/ 	.word	0xffffffff


	//   ....[93]....
        /*0490*/ 	.word	0xffffffff


	//   ....[94]....
        /*0494*/ 	.word	0xffffffff


	//   ....[95]....
        /*0498*/ 	.word	0xffffffff


	//   ....[96]....
        /*049c*/ 	.word	0xffffffff


	//   ....[97]....
        /*04a0*/ 	.word	0xffffffff


	//   ....[98]....
        /*04a4*/ 	.word	0xffffffff


	//   ....[99]....
        /*04a8*/ 	.word	0xffffffff


	//   ....[100]....
        /*04ac*/ 	.word	0xffffffff


	//   ....[101]....
        /*04b0*/ 	.word	0xffffffff


	//   ....[102]....
        /*04b4*/ 	.word	0xffffffff


	//   ....[103]....
        /*04b8*/ 	.word	0xffffffff


	//   ....[104]....
        /*04bc*/ 	.word	0xffffffff


	//   ....[105]....
        /*04c0*/ 	.word	0xffffffff


	//   ....[106]....
        /*04c4*/ 	.word	0xffffffff


	//   ....[107]....
        /*04c8*/ 	.word	0xffffffff


	//   ....[108]....
        /*04cc*/ 	.word	0xffffffff


	//   ....[109]....
        /*04d0*/ 	.word	0xffffffff


	//   ....[110]....
        /*04d4*/ 	.word	0xffffffff


	//   ....[111]....
        /*04d8*/ 	.word	0xffffffff


	//   ....[112]....
        /*04dc*/ 	.word	0xffffffff


	//   ....[113]....
        /*04e0*/ 	.word	0xffffffff


	//   ....[114]....
        /*04e4*/ 	.word	0xffffffff


	//   ....[115]....
        /*04e8*/ 	.word	0xffffffff


	//   ....[116]....
        /*04ec*/ 	.word	0xffffffff


	//   ....[117]....
        /*04f0*/ 	.word	0xffffffff


	//   ....[118]....
        /*04f4*/ 	.word	0xffffffff


	//   ....[119]....
        /*04f8*/ 	.word	0xffffffff


	//   ....[120]....
        /*04fc*/ 	.word	0xffffffff


	//   ....[121]....
        /*0500*/ 	.word	0xffffffff


	//   ....[122]....
        /*0504*/ 	.word	0xffffffff


	//   ....[123]....
        /*0508*/ 	.word	0xffffffff


	//   ....[124]....
        /*050c*/ 	.word	0xffffffff


	//   ....[125]....
        /*0510*/ 	.word	0xffffffff


	//   ....[126]....
        /*0514*/ 	.word	0xffffffff


	//   ....[127]....
        /*0518*/ 	.word	0xffffffff


	//   ....[128]....
        /*051c*/ 	.word	0xffffffff


	//   ....[129]....
        /*0520*/ 	.word	0xffffffff


	//   ....[130]....
        /*0524*/ 	.word	0xffffffff


	//   ....[131]....
        /*0528*/ 	.word	0xffffffff


	//   ....[132]....
        /*052c*/ 	.word	0xffffffff


	//   ....[133]....
        /*0530*/ 	.word	0xffffffff


	//   ....[134]....
        /*0534*/ 	.word	0xffffffff


	//   ....[135]....
        /*0538*/ 	.word	0xffffffff


	//   ....[136]....
        /*053c*/ 	.word	0xffffffff


	//   ....[137]....
        /*0540*/ 	.word	0xffffffff


	//   ....[138]....
        /*0544*/ 	.word	0xffffffff


	//   ....[139]....
        /*0548*/ 	.word	0xffffffff


	//   ....[140]....
        /*054c*/ 	.word	0xffffffff


	//   ....[141]....
        /*0550*/ 	.word	0xffffffff


	//   ....[142]....
        /*0554*/ 	.word	0xffffffff


	//   ....[143]....
        /*0558*/ 	.word	0xffffffff


	//   ....[144]....
        /*055c*/ 	.word	0xffffffff


	//   ....[145]....
        /*0560*/ 	.word	0xffffffff


	//   ....[146]....
        /*0564*/ 	.word	0xffffffff


	//   ....[147]....
        /*0568*/ 	.word	0xffffffff


	//   ....[148]....
        /*056c*/ 	.word	0xffffffff


	//   ....[149]....
        /*0570*/ 	.word	0xffffffff


	//   ....[150]....
        /*0574*/ 	.word	0xffffffff


	//   ....[151]....
        /*0578*/ 	.word	0xffffffff


	//   ....[152]....
        /*057c*/ 	.word	0xffffffff


	//   ....[153]....
        /*0580*/ 	.word	0xffffffff


	//   ....[154]....
        /*0584*/ 	.word	0xffffffff


	//   ....[155]....
        /*0588*/ 	.word	0xffffffff


	//   ....[156]....
        /*058c*/ 	.word	0xffffffff


	//   ....[157]....
        /*0590*/ 	.word	0xffffffff


	//   ....[158]....
        /*0594*/ 	.word	0xffffffff


	//   ....[159]....
        /*0598*/ 	.word	0xffffffff


	//   ....[160]....
        /*059c*/ 	.word	0xffffffff


	//   ....[161]....
        /*05a0*/ 	.word	0xffffffff


	//   ....[162]....
        /*05a4*/ 	.word	0xffffffff


	//   ....[163]....
        /*05a8*/ 	.word	0xffffffff


	//   ....[164]....
        /*05ac*/ 	.word	0xffffffff


	//   ....[165]....
        /*05b0*/ 	.word	0xffffffff


	//   ....[166]....
        /*05b4*/ 	.word	0xffffffff


	//   ....[167]....
        /*05b8*/ 	.word	0x0500000f


	//   ....[168]....
        /*05bc*/ 	.word	0x0500000f


	//   ....[169]....
        /*05c0*/ 	.word	0x0500000f


	//   ....[170]....
        /*05c4*/ 	.word	0x0500000f


	//   ....[171]....
        /*05c8*/ 	.word	0x0500000f


	//   ....[172]....
        /*05cc*/ 	.word	0x0500000f


	//   ....[173]....
        /*05d0*/ 	.word	0x0500000f


	//   ....[174]....
        /*05d4*/ 	.word	0x0500000f


	//   ....[175]....
        /*05d8*/ 	.word	0x0500000f


	//   ....[176]....
        /*05dc*/ 	.word	0x0500000f


	//----- nvinfo : EIATTR_COOP_GROUP_INSTR_OFFSETS
	.align		4
.L_209:
        /*05e0*/ 	.byte	0x04, 0x28
        /*05e2*/ 	.short	(.L_211 - .L_210)


	//   ....[0]....
.L_210:
        /*05e4*/ 	.word	0x00000070


	//   ....[1]....
        /*05e8*/ 	.word	0x00000140


	//   ....[2]....
        /*05ec*/ 	.word	0x00000190


	//   ....[3]....
        /*05f0*/ 	.word	0x000003c0


	//   ....[4]....
        /*05f4*/ 	.word	0x00000520


	//   ....[5]....
        /*05f8*/ 	.word	0x00000640


	//   ....[6]....
        /*05fc*/ 	.word	0x000007a0


	//   ....[7]....
        /*0600*/ 	.word	0x00001f00


	//   ....[8]....
        /*0604*/ 	.word	0x000029c0


	//   ....[9]....
        /*0608*/ 	.word	0x000035c0


	//   ....[10]....
        /*060c*/ 	.word	0x00004530


	//   ....[11]....
        /*0610*/ 	.word	0x00004870


	//   ....[12]....
        /*0614*/ 	.word	0x00004e90


	//   ....[13]....
        /*0618*/ 	.word	0x00004ef0


	//   ....[14]....
        /*061c*/ 	.word	0x00006d60


	//   ....[15]....
        /*0620*/ 	.word	0x00007080


	//   ....[16]....
        /*0624*/ 	.word	0x00007c70


	//   ....[17]....
        /*0628*/ 	.word	0x00007cc0


	//   ....[18]....
        /*062c*/ 	.word	0x000085d0


	//   ....[19]....
        /*0630*/ 	.word	0x00008660


	//   ....[20]....
        /*0634*/ 	.word	0x0000aae0


	//   ....[21]....
        /*0638*/ 	.word	0x0000abb0


	//   ....[22]....
        /*063c*/ 	.word	0x0000abd0


	//   ....[23]....
        /*0640*/ 	.word	0x0000ac30


	//   ....[24]....
        /*0644*/ 	.word	0x0000ce70


	//   ....[25]....
        /*0648*/ 	.word	0x0000d180


	//   ....[26]....
        /*064c*/ 	.word	0x0000dd00


	//   ....[27]....
        /*0650*/ 	.word	0x0000dd40


	//   ....[28]....
        /*0654*/ 	.word	0x0000e700


	//   ....[29]....
        /*0658*/ 	.word	0x0000e770


	//   ....[30]....
        /*065c*/ 	.word	0x0000fa90


	//   ....[31]....
        /*0660*/ 	.word	0x0000faa0


	//   ....[32]....
        /*0664*/ 	.word	0x0000fb20


	//   ....[33]....
        /*0668*/ 	.word	0x0000fb30


	//   ....[34]....
        /*066c*/ 	.word	0x00010ab0


	//   ....[35]....
        /*0670*/ 	.word	0x00010ac0


	//   ....[36]....
        /*0674*/ 	.word	0x00010ad0


	//   ....[37]....
        /*0678*/ 	.word	0x00010ae0


	//   ....[38]....
        /*067c*/ 	.word	0x00010af0


	//   ....[39]....
        /*0680*/ 	.word	0x00010b00


	//   ....[40]....
        /*0684*/ 	.word	0x00010b10


	//   ....[41]....
        /*0688*/ 	.word	0x00010b20


	//   ....[42]....
        /*068c*/ 	.word	0x00010b30


	//   ....[43]....
        /*0690*/ 	.word	0x00010b40


	//   ....[44]....
        /*0694*/ 	.word	0x00010b50


	//   ....[45]....
        /*0698*/ 	.word	0x00010b80


	//   ....[46]....
        /*069c*/ 	.word	0x00010bb0


	//   ....[47]....
        /*06a0*/ 	.word	0x00010bc0


	//   ....[48]....
        /*06a4*/ 	.word	0x00010bd0


	//   ....[49]....
        /*06a8*/ 	.word	0x00010be0


	//   ....[50]....
        /*06ac*/ 	.word	0x00010bf0


	//   ....[51]....
        /*06b0*/ 	.word	0x00010c10


	//   ....[52]....
        /*06b4*/ 	.word	0x00010c40


	//   ....[53]....
        /*06b8*/ 	.word	0x00010c50


	//   ....[54]....
        /*06bc*/ 	.word	0x00010c60


	//   ....[55]....
        /*06c0*/ 	.word	0x00010c70


	//   ....[56]....
        /*06c4*/ 	.word	0x00010c80


	//   ....[57]....
        /*06c8*/ 	.word	0x00010c90


	//   ....[58]....
        /*06cc*/ 	.word	0x00010ca0


	//   ....[59]....
        /*06d0*/ 	.word	0x00010cb0


	//   ....[60]....
        /*06d4*/ 	.word	0x00010cc0


	//   ....[61]....
        /*06d8*/ 	.word	0x00010cd0


	//   ....[62]....
        /*06dc*/ 	.word	0x00010cf0


	//   ....[63]....
        /*06e0*/ 	.word	0x00010d20


	//   ....[64]....
        /*06e4*/ 	.word	0x00010d30


	//   ....[65]....
        /*06e8*/ 	.word	0x00010d40


	//   ....[66]....
        /*06ec*/ 	.word	0x00010d50


	//   ....[67]....
        /*06f0*/ 	.word	0x00010d60


	//   ....[68]....
        /*06f4*/ 	.word	0x00010d70


	//   ....[69]....
        /*06f8*/ 	.word	0x00010d90


	//   ....[70]....
        /*06fc*/ 	.word	0x00010da0


	//   ....[71]....
        /*0700*/ 	.word	0x00010db0


	//   ....[72]....
        /*0704*/ 	.word	0x00010dc0


	//   ....[73]....
        /*0708*/ 	.word	0x00010de0


	//   ....[74]....
        /*070c*/ 	.word	0x00010e10


	//   ....[75]....
        /*0710*/ 	.word	0x00010e40


	//   ....[76]....
        /*0714*/ 	.word	0x00010e60


	//   ....[77]....
        /*0718*/ 	.word	0x00010e80


	//   ....[78]....
        /*071c*/ 	.word	0x00010ea0


	//   ....[79]....
        /*0720*/ 	.word	0x00010ed0


	//   ....[80]....
        /*0724*/ 	.word	0x00010f00


	//   ....[81]....
        /*0728*/ 	.word	0x00010f30


	//   ....[82]....
        /*072c*/ 	.word	0x00010f60


	//   ....[83]....
        /*0730*/ 	.word	0x00010f90


	//   ....[84]....
        /*0734*/ 	.word	0x00010fc0


	//   ....[85]....
        /*0738*/ 	.word	0x00010ff0


	//   ....[86]....
        /*073c*/ 	.word	0x00011020


	//   ....[87]....
        /*0740*/ 	.word	0x00011050


	//   ....[88]....
        /*0744*/ 	.word	0x00011080


	//   ....[89]....
        /*0748*/ 	.word	0x000110b0


	//   ....[90]....
        /*074c*/ 	.word	0x000110c0


	//   ....[91]....
        /*0750*/ 	.word	0x000110d0


	//   ....[92]....
        /*0754*/ 	.word	0x000110f0


	//   ....[93]....
        /*0758*/ 	.word	0x00011120


	//   ....[94]....
        /*075c*/ 	.word	0x00011150


	//   ....[95]....
        /*0760*/ 	.word	0x00011180


	//   ....[96]....
        /*0764*/ 	.word	0x000111b0


	//   ....[97]....
        /*0768*/ 	.word	0x000111e0


	//   ....[98]....
        /*076c*/ 	.word	0x000119f0


	//   ....[99]....
        /*0770*/ 	.word	0x00011a30


	//   ....[100]....
        /*0774*/ 	.word	0x00011a50


	//   ....[101]....
        /*0778*/ 	.word	0x00011a80


	//   ....[102]....
        /*077c*/ 	.word	0x00012140


	//   ....[103]....
        /*0780*/ 	.word	0x00012160


	//   ....[104]....
        /*0784*/ 	.word	0x00012230


	//   ....[105]....
        /*0788*/ 	.word	0x00012250


	//   ....[106]....
        /*078c*/ 	.word	0x00012310


	//   ....[107]....
        /*0790*/ 	.word	0x00012330


	//   ....[108]....
        /*0794*/ 	.word	0x00012400


	//   ....[109]....
        /*0798*/ 	.word	0x00012420


	//   ....[110]....
        /*079c*/ 	.word	0x000127c0


	//   ....[111]....
        /*07a0*/ 	.word	0x000127f0


	//   ....[112]....
        /*07a4*/ 	.word	0x00012c40


	//   ....[113]....
        /*07a8*/ 	.word	0x00012c50


	//   ....[114]....
        /*07ac*/ 	.word	0x00013960


	//   ....[115]....
        /*07b0*/ 	.word	0x00013980


	//   ....[116]....
        /*07b4*/ 	.word	0x00013a40


	//   ....[117]....
        /*07b8*/ 	.word	0x00013a60


	//   ....[118]....
        /*07bc*/ 	.word	0x00013b20


	//   ....[119]....
        /*07c0*/ 	.word	0x00013b40


	//   ....[120]....
        /*07c4*/ 	.word	0x00013c10


	//   ....[121]....
        /*07c8*/ 	.word	0x00013c30


	//   ....[122]....
        /*07cc*/ 	.word	0x00013d90


	//   ....[123]....
        /*07d0*/ 	.word	0x00013fd0


	//   ....[124]....
        /*07d4*/ 	.word	0x00014010


	//   ....[125]....
        /*07d8*/ 	.word	0x00014050


	//   ....[126]....
        /*07dc*/ 	.word	0x00014080


	//   ....[127]....
        /*07e0*/ 	.word	0x000140b0


	//   ....[128]....
        /*07e4*/ 	.word	0x000140e0


	//   ....[129]....
        /*07e8*/ 	.word	0x00014270


	//   ....[130]....
        /*07ec*/ 	.word	0x000142a0


	//   ....[131]....
        /*07f0*/ 	.word	0x000142e0


	//   ....[132]....
        /*07f4*/ 	.word	0x00014310


	//   ....[133]....
        /*07f8*/ 	.word	0x00014340


	//   ....[134]....
        /*07fc*/ 	.word	0x00014370


	//   ....[135]....
        /*0800*/ 	.word	0x00014410


	//   ....[136]....
        /*0804*/ 	.word	0x00014460


	//   ....[137]....
        /*0808*/ 	.word	0x00014470


	//   ....[138]....
        /*080c*/ 	.word	0x000144b0


	//   ....[139]....
        /*0810*/ 	.word	0x00016520


	//   ....[140]....
        /*0814*/ 	.word	0x00017210


	//   ....[141]....
        /*0818*/ 	.word	0x00017230


	//   ....[142]....
        /*081c*/ 	.word	0x000172f0


	//   ....[143]....
        /*0820*/ 	.word	0x00017310


	//   ....[144]....
        /*0824*/ 	.word	0x000173b0


	//   ....[145]....
        /*0828*/ 	.word	0x000173d0


	//   ....[146]....
        /*082c*/ 	.word	0x000173e0


	//   ....[147]....
        /*0830*/ 	.word	0x00017470


	//   ....[148]....
        /*0834*/ 	.word	0x000190e0


	//   ....[149]....
        /*0838*/ 	.word	0x00019110


	//   ....[150]....
        /*083c*/ 	.word	0x00019140


	//   ....[151]....
        /*0840*/ 	.word	0x00019170


	//   ....[152]....
        /*0844*/ 	.word	0x000191a0


	//   ....[153]....
        /*0848*/ 	.word	0x000191d0


	//   ....[154]....
        /*084c*/ 	.word	0x00019200


	//   ....[155]....
        /*0850*/ 	.word	0x00019230


	//   ....[156]....
        /*0854*/ 	.word	0x000193a0


	//   ....[157]....
        /*0858*/ 	.word	0x000193d0


	//   ....[158]....
        /*085c*/ 	.word	0x00019400


	//   ....[159]....
        /*0860*/ 	.word	0x00019430


	//   ....[160]....
        /*0864*/ 	.word	0x00019460


	//   ....[161]....
        /*0868*/ 	.word	0x00019490


	//   ....[162]....
        /*086c*/ 	.word	0x00019510


	//   ....[163]....
        /*0870*/ 	.word	0x00019550


	//   ....[164]....
        /*0874*/ 	.word	0x00019560


	//   ....[165]....
        /*0878*/ 	.word	0x000195a0


	//   ....[166]....
        /*087c*/ 	.word	0x0001a080


	//   ....[167]....
        /*0880*/ 	.word	0x0001a720


	//   ....[168]....
        /*0884*/ 	.word	0x0001a910


	//   ....[169]....
        /*0888*/ 	.word	0x0001a960


	//   ....[170]....
        /*088c*/ 	.word	0x0001a9c0


	//   ....[171]....
        /*0890*/ 	.word	0x0001aad0


	//   ....[172]....
        /*0894*/ 	.word	0x0001ab30


	//   ....[173]....
        /*0898*/ 	.word	0x0001ac50


	//   ....[174]....
        /*089c*/ 	.word	0x0001acb0


	//   ....[175]....
        /*08a0*/ 	.word	0x0001adb0


	//   ....[176]....
        /*08a4*/ 	.word	0x0001b100


	//----- nvinfo : EIATTR_REG_RECONFIG
	.align		4
.L_211:
        /*08a8*/ 	.byte	0x01, 0x54
	.zero		2


	//----- nvinfo : EIATTR_SYSCALL_OFFSETS
	.align		4
        /*08ac*/ 	.byte	0x04, 0x46
        /*08ae*/ 	.short	(.L_213 - .L_212)


	//   ....[0]....
.L_212:
        /*08b0*/ 	.word	0x000020e0


	//   ....[1]....
        /*08b4*/ 	.word	0x00015f70


	//   ....[2]....
        /*08b8*/ 	.word	0x00016100


	//   ....[3]....
        /*08bc*/ 	.word	0x00016250


	//   ....[4]....
        /*08c0*/ 	.word	0x00016390


	//   ....[5]....
        /*08c4*/ 	.word	0x00016da0


	//----- nvinfo : EIATTR_MBARRIER_INSTR_OFFSETS
	.align		4
.L_213:
        /*08c8*/ 	.byte	0x04, 0x39
        /*08ca*/ 	.short	(.L_215 - .L_214)


	//   ....[0]....
.L_214:
        /*08cc*/ 	.word	0x00000270
        /*08d0*/ 	.word	0x000000ff
        /*08d4*/ 	.word	0x00022800
        /*08d8*/ 	.short	0x0100
        /*08da*/ 	.byte	0x08
	.zero		1


	//   ....[1]....
        /*08dc*/ 	.word	0x00000280
        /*08e0*/ 	.word	0x000000ff
        /*08e4*/ 	.word	0x00022820
        /*08e8*/ 	.short	0x0100
        /*08ea*/ 	.byte	0x08
	.zero		1


	//   ....[2]....
        /*08ec*/ 	.word	0x00000370
        /*08f0*/ 	.word	0x000000ff
        /*08f4*/ 	.word	0x00022830
        /*08f8*/ 	.short	0x0100
        /*08fa*/ 	.byte	0x08
	.zero		1


	//   ....[3]....
        /*08fc*/ 	.word	0x00000380
        /*0900*/ 	.word	0x000000ff
        /*0904*/ 	.word	0x00022840
        /*0908*/ 	.short	0x0100
        /*090a*/ 	.byte	0x08
	.zero		1


	//   ....[4]....
        /*090c*/ 	.word	0x00000390
        /*0910*/ 	.word	0x000000ff
        /*0914*/ 	.word	0x00022838
        /*0918*/ 	.short	0x0100
        /*091a*/ 	.byte	0x08
	.zero		1


	//   ....[5]....
        /*091c*/ 	.word	0x000003a0
        /*0920*/ 	.word	0x000000ff
        /*0924*/ 	.word	0x00022848
        /*0928*/ 	.short	0x0100
        /*092a*/ 	.byte	0x08
	.zero		1


	//   ....[6]....
        /*092c*/ 	.word	0x000004d0
        /*0930*/ 	.word	0x000000ff
        /*0934*/ 	.word	0x00022850
        /*0938*/ 	.short	0x0100
        /*093a*/ 	.byte	0x08
	.zero		1


	//   ....[7]....
        /*093c*/ 	.word	0x000004e0
        /*0940*/ 	.word	0x000000ff
        /*0944*/ 	.word	0x00022860
        /*0948*/ 	.short	0x0100
        /*094a*/ 	.byte	0x08
	.zero		1


	//   ....[8]....
        /*094c*/ 	.word	0x000004f0
        /*0950*/ 	.word	0x000000ff
        /*0954*/ 	.word	0x00022858
        /*0958*/ 	.short	0x0100
        /*095a*/ 	.byte	0x08
	.zero		1


	//   ....[9]....
        /*095c*/ 	.word	0x00000500
        /*0960*/ 	.word	0x000000ff
        /*0964*/ 	.word	0x00022868
        /*0968*/ 	.short	0x0100
        /*096a*/ 	.byte	0x08
	.zero		1


	//   ....[10]....
        /*096c*/ 	.word	0x000005f0
        /*0970*/ 	.word	0x000000ff
        /*0974*/ 	.word	0x00022870
        /*0978*/ 	.short	0x0100
        /*097a*/ 	.byte	0x06
	.zero		1


	//   ....[11]....
        /*097c*/ 	.word	0x00000600
        /*0980*/ 	.word	0x000000ff
        /*0984*/ 	.word	0x00022880
        /*0988*/ 	.short	0x0100
        /*098a*/ 	.byte	0x06
	.zero		1


	//   ....[12]....
        /*098c*/ 	.word	0x00000610
        /*0990*/ 	.word	0x000000ff
        /*0994*/ 	.word	0x00022878
        /*0998*/ 	.short	0x0100
        /*099a*/ 	.byte	0x06
	.zero		1


	//   ....[13]....
        /*099c*/ 	.word	0x00000620
        /*09a0*/ 	.word	0x000000ff
        /*09a4*/ 	.word	0x00022888
        /*09a8*/ 	.short	0x0100
        /*09aa*/ 	.byte	0x06
	.zero		1


	//   ....[14]....
        /*09ac*/ 	.word	0x00000750
        /*09b0*/ 	.word	0x000000ff
        /*09b4*/ 	.word	0x00022890
        /*09b8*/ 	.short	0x0100
        /*09ba*/ 	.byte	0x08
	.zero		1


	//   ....[15]....
        /*09bc*/ 	.word	0x00000760
        /*09c0*/ 	.word	0x000000ff
        /*09c4*/ 	.word	0x000228a0
        /*09c8*/ 	.short	0x0100
        /*09ca*/ 	.byte	0x08
	.zero		1


	//   ....[16]....
        /*09cc*/ 	.word	0x00000770
        /*09d0*/ 	.word	0x000000ff
        /*09d4*/ 	.word	0x00022898
        /*09d8*/ 	.short	0x0100
        /*09da*/ 	.byte	0x08
	.zero		1


	//   ....[17]....
        /*09dc*/ 	.word	0x00000780
        /*09e0*/ 	.word	0x000000ff
        /*09e4*/ 	.word	0x000228a8
        /*09e8*/ 	.short	0x0100
        /*09ea*/ 	.byte	0x08
	.zero		1


	//   ....[18]....
        /*09ec*/ 	.word	0x000008b0
        /*09f0*/ 	.word	0x000000ff
        /*09f4*/ 	.word	0x000228b0
        /*09f8*/ 	.short	0x0100
        /*09fa*/ 	.byte	0x08
	.zero		1


	//   ....[19]....
        /*09fc*/ 	.word	0x000008c0
        /*0a00*/ 	.word	0x000000ff
        /*0a04*/ 	.word	0x000228c0
        /*0a08*/ 	.short	0x0100
        /*0a0a*/ 	.byte	0x08
	.zero		1


	//   ....[20]....
        /*0a0c*/ 	.word	0x000008d0
        /*0a10*/ 	.word	0x000000ff
        /*0a14*/ 	.word	0x000228b8
        /*0a18*/ 	.short	0x0100
        /*0a1a*/ 	.byte	0x08
	.zero		1


	//   ....[21]....
        /*0a1c*/ 	.word	0x000008e0
        /*0a20*/ 	.word	0x000000ff
        /*0a24*/ 	.word	0x000228c8
        /*0a28*/ 	.short	0x0100
        /*0a2a*/ 	.byte	0x08
	.zero		1


	//   ....[22]....
        /*0a2c*/ 	.word	0x000023d0
        /*0a30*/ 	.word	0x000000ff
        /*0a34*/ 	.word	0x00022800
        /*0a38*/ 	.short	0x010a
        /*0a3a*/ 	.byte	0x24
	.zero		1


	//   ....[23]....
        /*0a3c*/ 	.word	0x00002470
        /*0a40*/ 	.word	0x00000014
        /*0a44*/ 	.word	0x00022830
        /*0a48*/ 	.short	0x010a
        /*0a4a*/ 	.byte	0x3f
	.zero		1


	//   ....[24]....
        /*0a4c*/ 	.word	0x000024d0
        /*0a50*/ 	.word	0x00000014
        /*0a54*/ 	.word	0x00022830
        /*0a58*/ 	.short	0x010a
        /*0a5a*/ 	.byte	0x3f
	.zero		1


	//   ....[25]....
        /*0a5c*/ 	.word	0x00002b60
        /*0a60*/ 	.word	0x00000014
        /*0a64*/ 	.word	0x00000000
        /*0a68*/ 	.short	0x0101
        /*0a6a*/ 	.byte	0x3f
	.zero		1


	//   ....[26]....
        /*0a6c*/ 	.word	0x00006080
        /*0a70*/ 	.word	0x000000ff
        /*0a74*/ 	.word	0x00022830
        /*0a78*/ 	.short	0x010a
        /*0a7a*/ 	.byte	0x06
	.zero		1


	//   ....[27]....
        /*0a7c*/ 	.word	0x000060c0
        /*0a80*/ 	.word	0x000000ff
        /*0a84*/ 	.word	0x00022830
        /*0a88*/ 	.short	0x010a
        /*0a8a*/ 	.byte	0x06
	.zero		1


	//   ....[28]....
        /*0a8c*/ 	.word	0x00006360
        /*0a90*/ 	.word	0x000000ff
        /*0a94*/ 	.word	0x00022850
        /*0a98*/ 	.short	0x010a
        /*0a9a*/ 	.byte	0x06
	.zero		1


	//   ....[29]....
        /*0a9c*/ 	.word	0x000063a0
        /*0aa0*/ 	.word	0x000000ff
        /*0aa4*/ 	.word	0x00022850
        /*0aa8*/ 	.short	0x010a
        /*0aaa*/ 	.byte	0x06
	.zero		1


	//   ....[30]....
        /*0aac*/ 	.word	0x00006e80
        /*0ab0*/ 	.word	0x00000009
        /*0ab4*/ 	.word	0x00000000
        /*0ab8*/ 	.short	0x0101
        /*0aba*/ 	.byte	0x3f
	.zero		1


	//   ....[31]....
        /*0abc*/ 	.word	0x00009110
        /*0ac0*/ 	.word	0x000000ff
        /*0ac4*/ 	.word	0x00000000
        /*0ac8*/ 	.short	0x0101
        /*0aca*/ 	.byte	0x06
	.zero		1


	//   ....[32]....
        /*0acc*/ 	.word	0x00009a80
        /*0ad0*/ 	.word	0x000000ff
        /*0ad4*/ 	.word	0x00022830
        /*0ad8*/ 	.short	0x010a
        /*0ada*/ 	.byte	0x06
	.zero		1


	//   ....[33]....
        /*0adc*/ 	.word	0x00009ac0
        /*0ae0*/ 	.word	0x000000ff
        /*0ae4*/ 	.word	0x00022830
        /*0ae8*/ 	.short	0x010a
        /*0aea*/ 	.byte	0x06
	.zero		1


	//   ....[34]....
        /*0aec*/ 	.word	0x00009d90
        /*0af0*/ 	.word	0x000000ff
        /*0af4*/ 	.word	0x00022850
        /*0af8*/ 	.short	0x010a
        /*0afa*/ 	.byte	0x06
	.zero		1


	//   ....[35]....
        /*0afc*/ 	.word	0x00009dd0
        /*0b00*/ 	.word	0x000000ff
        /*0b04*/ 	.word	0x00022850
        /*0b08*/ 	.short	0x010a
        /*0b0a*/ 	.byte	0x06
	.zero		1


	//   ....[36]....
        /*0b0c*/ 	.word	0x0000b760
        /*0b10*/ 	.word	0x00000002
        /*0b14*/ 	.word	0x00000000
        /*0b18*/ 	.short	0x0101
        /*0b1a*/ 	.byte	0x3f
	.zero		1


	//   ....[37]....
        /*0b1c*/ 	.word	0x0000ba80
        /*0b20*/ 	.word	0x000000ff
        /*0b24*/ 	.word	0x00000000
        /*0b28*/ 	.short	0x0101
        /*0b2a*/ 	.byte	0x06
	.zero		1


	//   ....[38]....
        /*0b2c*/ 	.word	0x0000c170
        /*0b30*/ 	.word	0x000000ff
        /*0b34*/ 	.word	0x00022830
        /*0b38*/ 	.short	0x010a
        /*0b3a*/ 	.byte	0x06
	.zero		1


	//   ....[39]....
        /*0b3c*/ 	.word	0x0000c1b0
        /*0b40*/ 	.word	0x000000ff
        /*0b44*/ 	.word	0x00022830
        /*0b48*/ 	.short	0x010a
        /*0b4a*/ 	.byte	0x06
	.zero		1


	//   ....[40]....
        /*0b4c*/ 	.word	0x0000c480
        /*0b50*/ 	.word	0x000000ff
        /*0b54*/ 	.word	0x00022850
        /*0b58*/ 	.short	0x010a
        /*0b5a*/ 	.byte	0x06
	.zero		1


	//   ....[41]....
        /*0b5c*/ 	.word	0x0000c4c0
        /*0b60*/ 	.word	0x000000ff
        /*0b64*/ 	.word	0x00022850
        /*0b68*/ 	.short	0x010a
        /*0b6a*/ 	.byte	0x06
	.zero		1


	//   ....[42]....
        /*0b6c*/ 	.word	0x0000cf80
        /*0b70*/ 	.word	0x0000000a
        /*0b74*/ 	.word	0x00000000
        /*0b78*/ 	.short	0x0101
        /*0b7a*/ 	.byte	0x3f
	.zero		1


	//   ....[43]....
        /*0b7c*/ 	.word	0x0000f200
        /*0b80*/ 	.word	0x000000ff
        /*0b84*/ 	.word	0x00000000
        /*0b88*/ 	.short	0x0101
        /*0b8a*/ 	.byte	0x06
	.zero		1


	//   ....[44]....
        /*0b8c*/ 	.word	0x0000f7f0
        /*0b90*/ 	.word	0x000000ff
        /*0b94*/ 	.word	0x00022850
        /*0b98*/ 	.short	0x010a
        /*0b9a*/ 	.byte	0x09
	.zero		1


	//   ....[45]....
        /*0b9c*/ 	.word	0x0000f830
        /*0ba0*/ 	.word	0x000000ff
        /*0ba4*/ 	.word	0x00022850
        /*0ba8*/ 	.short	0x010a
        /*0baa*/ 	.byte	0x09
	.zero		1


	//   ....[46]....
        /*0bac*/ 	.word	0x0000fe10
        /*0bb0*/ 	.word	0x000000ff
        /*0bb4*/ 	.word	0x00000000
        /*0bb8*/ 	.short	0x0101
        /*0bba*/ 	.byte	0x04
	.zero		1


	//   ....[47]....
        /*0bbc*/ 	.word	0x00012130
        /*0bc0*/ 	.word	0x00000003
        /*0bc4*/ 	.word	0x00000000
        /*0bc8*/ 	.short	0x0101
        /*0bca*/ 	.byte	0x3f
	.zero		1


	//   ....[48]....
        /*0bcc*/ 	.word	0x000127e0
        /*0bd0*/ 	.word	0x00000002
        /*0bd4*/ 	.word	0x00000000
        /*0bd8*/ 	.short	0x0101
        /*0bda*/ 	.byte	0x3f
	.zero		1


	//   ....[49]....
        /*0bdc*/ 	.word	0x000167a0
        /*0be0*/ 	.word	0x00000002
        /*0be4*/ 	.word	0x00022880
        /*0be8*/ 	.short	0x010a
        /*0bea*/ 	.byte	0x3f
	.zero		1


	//   ....[50]....
        /*0bec*/ 	.word	0x00016930
        /*0bf0*/ 	.word	0x00000002
        /*0bf4*/ 	.word	0x00022840
        /*0bf8*/ 	.short	0x010a
        /*0bfa*/ 	.byte	0x3f
	.zero		1


	//   ....[51]....
        /*0bfc*/ 	.word	0x00017550
        /*0c00*/ 	.word	0x00000011
        /*0c04*/ 	.word	0x00022800
        /*0c08*/ 	.short	0x0107
        /*0c0a*/ 	.byte	0x3f
	.zero		1


	//   ....[52]....
        /*0c0c*/ 	.word	0x00017650
        /*0c10*/ 	.word	0x00000011
        /*0c14*/ 	.word	0x00022800
        /*0c18*/ 	.short	0x0101
        /*0c1a*/ 	.byte	0x3f
	.zero		1


	//   ....[53]....
        /*0c1c*/ 	.word	0x00017670
        /*0c20*/ 	.word	0x00000011
        /*0c24*/ 	.word	0x00022820
        /*0c28*/ 	.short	0x010a
        /*0c2a*/ 	.byte	0x3f
	.zero		1


	//   ....[54]....
        /*0c2c*/ 	.word	0x000179a0
        /*0c30*/ 	.word	0x00000003
        /*0c34*/ 	.word	0x00022880
        /*0c38*/ 	.short	0x010a
        /*0c3a*/ 	.byte	0x3f
	.zero		1


	//   ....[55]....
        /*0c3c*/ 	.word	0x00017bd0
        /*0c40*/ 	.word	0x00000003
        /*0c44*/ 	.word	0x00022840
        /*0c48*/ 	.short	0x010a
        /*0c4a*/ 	.byte	0x3f
	.zero		1


	//   ....[56]....
        /*0c4c*/ 	.word	0x00018090
        /*0c50*/ 	.word	0x00000014
        /*0c54*/ 	.word	0x00022870
        /*0c58*/ 	.short	0x010a
        /*0c5a*/ 	.byte	0x3f
	.zero		1


	//   ....[57]....
        /*0c5c*/ 	.word	0x00018100
        /*0c60*/ 	.word	0x00000014
        /*0c64*/ 	.word	0x00022860
        /*0c68*/ 	.short	0x010a
        /*0c6a*/ 	.byte	0x3f
	.zero		1


	//   ....[58]....
        /*0c6c*/ 	.word	0x000185f0
        /*0c70*/ 	.word	0x00000014
        /*0c74*/ 	.word	0x00022850
        /*0c78*/ 	.short	0x0101
        /*0c7a*/ 	.byte	0x3f
	.zero		1


	//   ....[59]....
        /*0c7c*/ 	.word	0x00018680
        /*0c80*/ 	.word	0x00000014
        /*0c84*/ 	.word	0x00000000
        /*0c88*/ 	.short	0x0101
        /*0c8a*/ 	.byte	0x3f
	.zero		1


	//   ....[60]....
        /*0c8c*/ 	.word	0x000188a0
        /*0c90*/ 	.word	0x00000010
        /*0c94*/ 	.word	0x00022870
        /*0c98*/ 	.short	0x010a
        /*0c9a*/ 	.byte	0x3f
	.zero		1


	//   ....[61]....
        /*0c9c*/ 	.word	0x00018910
        /*0ca0*/ 	.word	0x00000010
        /*0ca4*/ 	.word	0x00022860
        /*0ca8*/ 	.short	0x010a
        /*0caa*/ 	.byte	0x3f
	.zero		1


	//   ....[62]....
        /*0cac*/ 	.word	0x00018de0
        /*0cb0*/ 	.word	0x00000010
        /*0cb4*/ 	.word	0x00022850
        /*0cb8*/ 	.short	0x0101
        /*0cba*/ 	.byte	0x3f
	.zero		1


	//   ....[63]....
        /*0cbc*/ 	.word	0x00018e30
        /*0cc0*/ 	.word	0x00000010
        /*0cc4*/ 	.word	0x00000000
        /*0cc8*/ 	.short	0x0101
        /*0cca*/ 	.byte	0x3f
	.zero		1


	//   ....[64]....
        /*0ccc*/ 	.word	0x0001a000
        /*0cd0*/ 	.word	0x00000000
        /*0cd4*/ 	.word	0x00022820
        /*0cd8*/ 	.short	0x010a
        /*0cda*/ 	.byte	0x3f
	.zero		1


	//   ....[65]....
        /*0cdc*/ 	.word	0x0001a1f0
        /*0ce0*/ 	.word	0x00000006
        /*0ce4*/ 	.word	0x00000000
        /*0ce8*/ 	.short	0x010a
        /*0cea*/ 	.byte	0x3f
	.zero		1


	//   ....[66]....
        /*0cec*/ 	.word	0x0001a220
        /*0cf0*/ 	.word	0x00000007
        /*0cf4*/ 	.word	0x00000000
        /*0cf8*/ 	.short	0x010a
        /*0cfa*/ 	.byte	0x3f
	.zero		1


	//   ....[67]....
        /*0cfc*/ 	.word	0x0001a270
        /*0d00*/ 	.word	0x00000004
        /*0d04*/ 	.word	0x00022860
        /*0d08*/ 	.short	0x010a
        /*0d0a*/ 	.byte	0x3f
	.zero		1


	//   ....[68]....
        /*0d0c*/ 	.word	0x0001a2c0
        /*0d10*/ 	.word	0x00000003
        /*0d14*/ 	.word	0x00022860
        /*0d18*/ 	.short	0x010a
        /*0d1a*/ 	.byte	0x3f
	.zero		1


	//   ....[69]....
        /*0d1c*/ 	.word	0x0001a300
        /*0d20*/ 	.word	0x00000004
        /*0d24*/ 	.word	0x00022880
        /*0d28*/ 	.short	0x010a
        /*0d2a*/ 	.byte	0x3f
	.zero		1


	//   ....[70]....
        /*0d2c*/ 	.word	0x0001a320
        /*0d30*/ 	.word	0x00000003
        /*0d34*/ 	.word	0x00022880
        /*0d38*/ 	.short	0x010a
        /*0d3a*/ 	.byte	0x3f
	.zero		1


	//   ....[71]....
        /*0d3c*/ 	.word	0x0001a390
        /*0d40*/ 	.word	0x00000003
        /*0d44*/ 	.word	0x00022800
        /*0d48*/ 	.short	0x010a
        /*0d4a*/ 	.byte	0x3f
	.zero		1


	//   ....[72]....
        /*0d4c*/ 	.word	0x0001a3e0
        /*0d50*/ 	.word	0x00000014
        /*0d54*/ 	.word	0x00022830
        /*0d58*/ 	.short	0x010a
        /*0d5a*/ 	.byte	0x3f
	.zero		1


	//   ....[73]....
        /*0d5c*/ 	.word	0x0001a440
        /*0d60*/ 	.word	0x00000008
        /*0d64*/ 	.word	0x00022830
        /*0d68*/ 	.short	0x010a
        /*0d6a*/ 	.byte	0x3f
	.zero		1


	//   ....[74]....
        /*0d6c*/ 	.word	0x0001a4a0
        /*0d70*/ 	.word	0x00000008
        /*0d74*/ 	.word	0x00022850
        /*0d78*/ 	.short	0x010a
        /*0d7a*/ 	.byte	0x3f
	.zero		1


	//   ....[75]....
        /*0d7c*/ 	.word	0x0001a500
        /*0d80*/ 	.word	0x00000006
        /*0d84*/ 	.word	0x00022830
        /*0d88*/ 	.short	0x010a
        /*0d8a*/ 	.byte	0x3f
	.zero		1


	//   ....[76]....
        /*0d8c*/ 	.word	0x0001a560
        /*0d90*/ 	.word	0x00000006
        /*0d94*/ 	.word	0x00022850
        /*0d98*/ 	.short	0x010a
        /*0d9a*/ 	.byte	0x3f
	.zero		1


	//   ....[77]....
        /*0d9c*/ 	.word	0x0001a5c0
        /*0da0*/ 	.word	0x00000006
        /*0da4*/ 	.word	0x00022830
        /*0da8*/ 	.short	0x010a
        /*0daa*/ 	.byte	0x3f
	.zero		1


	//   ....[78]....
        /*0dac*/ 	.word	0x0001a620
        /*0db0*/ 	.word	0x00000006
        /*0db4*/ 	.word	0x00022850
        /*0db8*/ 	.short	0x010a
        /*0dba*/ 	.byte	0x3f
	.zero		1


	//   ....[79]....
        /*0dbc*/ 	.word	0x0001a680
        /*0dc0*/ 	.word	0x00000007
        /*0dc4*/ 	.word	0x00022850
        /*0dc8*/ 	.short	0x010a
        /*0dca*/ 	.byte	0x3f
	.zero		1


	//   ....[80]....
        /*0dcc*/ 	.word	0x0001a7d0
        /*0dd0*/ 	.word	0x00000002
        /*0dd4*/ 	.word	0x00022880
        /*0dd8*/ 	.short	0x010a
        /*0dda*/ 	.byte	0x3f
	.zero		1


	//   ....[81]....
        /*0ddc*/ 	.word	0x0001a820
        /*0de0*/ 	.word	0x00000002
        /*0de4*/ 	.word	0x00022840
        /*0de8*/ 	.short	0x010a
        /*0dea*/ 	.byte	0x3f
	.zero		1


	//   ....[82]....
        /*0dec*/ 	.word	0x0001adf0
        /*0df0*/ 	.word	0x00000011
        /*0df4*/ 	.word	0x00022820
        /*0df8*/ 	.short	0x010a
        /*0dfa*/ 	.byte	0x3f
	.zero		1


	//   ....[83]....
        /*0dfc*/ 	.word	0x0001ae40
        /*0e00*/ 	.word	0x00000003
        /*0e04*/ 	.word	0x00022880
        /*0e08*/ 	.short	0x010a
        /*0e0a*/ 	.byte	0x3f
	.zero		1


	//   ....[84]....
        /*0e0c*/ 	.word	0x0001ae90
        /*0e10*/ 	.word	0x00000003
        /*0e14*/ 	.word	0x00022840
        /*0e18*/ 	.short	0x010a
        /*0e1a*/ 	.byte	0x3f
	.zero		1


	//   ....[85]....
        /*0e1c*/ 	.word	0x0001aee0
        /*0e20*/ 	.word	0x00000014
        /*0e24*/ 	.word	0x00022870
        /*0e28*/ 	.short	0x010a
        /*0e2a*/ 	.byte	0x3f
	.zero		1


	//   ....[86]....
        /*0e2c*/ 	.word	0x0001af30
        /*0e30*/ 	.word	0x00000014
        /*0e34*/ 	.word	0x00022860
        /*0e38*/ 	.short	0x010a
        /*0e3a*/ 	.byte	0x3f
	.zero		1


	//   ....[87]....
        /*0e3c*/ 	.word	0x0001af80
        /*0e40*/ 	.word	0x00000010
        /*0e44*/ 	.word	0x00022870
        /*0e48*/ 	.short	0x010a
        /*0e4a*/ 	.byte	0x3f
	.zero		1


	//   ....[88]....
        /*0e4c*/ 	.word	0x0001afd0
        /*0e50*/ 	.word	0x00000010
        /*0e54*/ 	.word	0x00022860
        /*0e58*/ 	.short	0x010a
        /*0e5a*/ 	.byte	0x3f
	.zero		1


	//   ....[89]....
        /*0e5c*/ 	.word	0x0001b020
        /*0e60*/ 	.word	0x00000000
        /*0e64*/ 	.word	0x00022820
        /*0e68*/ 	.short	0x010a
        /*0e6a*/ 	.byte	0x3f
	.zero		1


	//   ....[90]....
        /*0e6c*/ 	.word	0x0001b1c0
        /*0e70*/ 	.word	0x00000006
        /*0e74*/ 	.word	0x00000000
        /*0e78*/ 	.short	0x010a
        /*0e7a*/ 	.byte	0x3f
	.zero		1


	//   ....[91]....
        /*0e7c*/ 	.word	0x0001b210
        /*0e80*/ 	.word	0x00000007
        /*0e84*/ 	.word	0x00000000
        /*0e88*/ 	.short	0x010a
        /*0e8a*/ 	.byte	0x3f
	.zero		1


	//   ....[92]....
        /*0e8c*/ 	.word	0x0001b260
        /*0e90*/ 	.word	0x00000004
        /*0e94*/ 	.word	0x00022860
        /*0e98*/ 	.short	0x010a
        /*0e9a*/ 	.byte	0x3f
	.zero		1


	//   ....[93]....
        /*0e9c*/ 	.word	0x0001b2b0
        /*0ea0*/ 	.word	0x00000003
        /*0ea4*/ 	.word	0x00022860
        /*0ea8*/ 	.short	0x010a
        /*0eaa*/ 	.byte	0x3f
	.zero		1


	//   ....[94]....
        /*0eac*/ 	.word	0x0001b300
        /*0eb0*/ 	.word	0x00000004
        /*0eb4*/ 	.word	0x00022880
        /*0eb8*/ 	.short	0x010a
        /*0eba*/ 	.byte	0x3f
	.zero		1


	//----- nvinfo : EIATTR_NUM_MBARRIERS
	.align		4
.L_215:
        /*0ebc*/ 	.byte	0x03, 0x38
        /*0ebe*/ 	.short	0x0016


	//----- nvinfo : EIATTR_EXIT_INSTR_OFFSETS
	.align		4
        /*0ec0*/ 	.byte	0x04, 0x1c
        /*0ec2*/ 	.short	(.L_217 - .L_216)


	//   ....[0]....
.L_216:
        /*0ec4*/ 	.word	0x00000a80


	//   ....[1]....
        /*0ec8*/ 	.word	0x00013d30


	//   ....[2]....
        /*0ecc*/ 	.word	0x0001a370


	//----- nvinfo : EIATTR_MAX_THREADS
	.align		4
.L_217:
        /*0ed0*/ 	.byte	0x04, 0x05
        /*0ed2*/ 	.short	(.L_219 - .L_218)
.L_218:
        /*0ed4*/ 	.word	0x00000180
        /*0ed8*/ 	.word	0x00000001
        /*0edc*/ 	.word	0x00000001


	//----- nvinfo : EIATTR_CRS_STACK_SIZE
	.align		4
.L_219:
        /*0ee0*/ 	.byte	0x04, 0x1e
        /*0ee2*/ 	.short	(.L_221 - .L_220)
.L_220:
        /*0ee4*/ 	.word	0x00000000


	//----- nvinfo : EIATTR_CBANK_PARAM_SIZE
	.align		4
.L_221:
        /*0ee8*/ 	.byte	0x03, 0x19
        /*0eea*/ 	.short	0x0af0


	//----- nvinfo : EIATTR_PARAM_CBANK
	.align		4
        /*0eec*/ 	.byte	0x04, 0x0a
        /*0eee*/ 	.short	(.L_223 - .L_222)
	.align		4
.L_222:
        /*0ef0*/ 	.word	index@(.nv.constant0._ZN7cutlass13device_kernelIN5flash11enable_sm90INS1_16FlashAttnFwdSm90INS1_25CollectiveMainloopFwdSm90ILi2EN4cute5tupleIJNS5_1CILi1EEES8_S8_EEENS6_IJNS7_ILi128EEESA_NS7_ILi192EEEEEELi128ENS_12float_e4m3_tEfNS_4arch4Sm90ELb0ELb1ELb1ELb1ELb0ELb0ELb0ELb1ELb1ELb1ELb1ELb0EEENS1_21CollectiveEpilogueFwdINS6_IJSA_SA_SA_EEES9_NS_10bfloat16_tESF_Li256ELb1ELb1ELb1ELb1EEENS1_36VarlenDynamicPersistentTileSchedulerILi128ELi128ELi256ELi128ELb1ELb1ELb1ELb1ELb0ELb1EEEEEEEEEvNT_6ParamsE)
        /*0ef4*/ 	.short	0x0210
        /*0ef6*/ 	.short	0x0af0


	//----- nvinfo : EIATTR_SW_WAR
	.align		4
.L_223:
        /*0ef8*/ 	.byte	0x04, 0x36
        /*0efa*/ 	.short	(.L_225 - .L_224)
.L_224:
        /*0efc*/ 	.word	0x00000008
.L_225:


//--------------------- .nv.info._ZN7cutlass13device_kernelIN5flash11enable_sm90INS1_16FlashAttnFwdSm90INS1_25CollectiveMainloopFwdSm90ILi2EN4cute5tupleIJNS5_1CILi1EEES8_S8_EEENS6_IJNS7_ILi128EEESA_NS7_ILi192EEEEEELi128ENS_12float_e4m3_tEfNS_4arch4Sm90ELb0ELb1ELb1ELb1ELb0ELb1ELb0ELb1ELb1ELb1ELb1ELb0EEENS1_21CollectiveEpilogueFwdINS6_IJSA_SA_SA_EEES9_NS_10bfloat16_tESF_Li256ELb1ELb1ELb1ELb1EEENS1_36VarlenDynamicPersistentTileSchedulerILi128ELi128ELi256ELi128ELb1ELb1ELb1ELb1ELb0ELb1EEEEEEEEEvNT_6ParamsE --------------------------
	.section	.nv.info._ZN7cutlass13device_kernelIN5flash11enable_sm90INS1_16FlashAttnFwdSm90INS1_25CollectiveMainloopFwdSm90ILi2EN4cute5tupleIJNS5_1CILi1EEES8_S8_EEENS6_IJNS7_ILi128EEESA_NS7_ILi192EEEEEELi128ENS_12float_e4m3_tEfNS_4arch4Sm90ELb0ELb1ELb1ELb1ELb0ELb1ELb0ELb1ELb1ELb1ELb1ELb0EEENS1_21CollectiveEpilogueFwdINS6_IJSA_SA_SA_EEES9_NS_10bfloat16_tESF_Li256ELb1ELb1ELb1ELb1EEENS1_36VarlenDynamicPersistentTileSchedulerILi128ELi128ELi256ELi128ELb1ELb1ELb1ELb1ELb0ELb1EEEEEEEEEvNT_6ParamsE,"",@"SHT_CUDA_INFO"
	.sectionflags	@""
	.align	4


	//----- nvinfo : EIATTR_CUDA_API_VERSION
	.align		4
        /*0000*/ 	.byte	0x04, 0x37
        /*0002*/ 	.short	(.L_227 - .L_226)
.L_226:
        /*0004*/ 	.word	0x00000082


	//----- nvinfo : EIATTR_KPARAM_INFO
	.align		4
.L_227:
        /*0008*/ 	.byte	0x04, 0x17
        /*000a*/ 	.short	(.L_229 - .L_228)
.L_228:
        /*000c*/ 	.word	0x00000000
        /*0010*/ 	.short	0x0000
        /*0012*/ 	.short	0x0070
        /*0014*/ 	.byte	0x00, 0xf0, 0x01, 0x2a


	//----- nvinfo : EIATTR_SPARSE_MMA_MASK
	.align		4
.L_229:
        /*0018*/ 	.byte	0x03, 0x50
        /*001a*/ 	.short	0x0000


	//----- nvinfo : EIATTR_MAXREG_COUNT
	.align		4
        /*001c*/ 	.byte	0x03, 0x1b
        /*001e*/ 	.short	0x00a8


	//----- nvinfo : EIATTR_NUM_BARRIERS
	.align		4
        /*0020*/ 	.byte	0x02, 0x4c
        /*0022*/ 	.byte	0x10
	.zero		1


	//----- nvinfo : EIATTR_EXTERNS
	.align		4
        /*0024*/ 	.byte	0x04, 0x0f
        /*0026*/ 	.short	(.L_231 - .L_230)


	//   ....[0]....
	.align		4
.L_230:
        /*0028*/ 	.word	index@(__assertfail)


	//----- nvinfo : EIATTR_ANNOTATIONS
	.align		4
.L_231:
        /*002c*/ 	.byte	0x04, 0x55
        /*002e*/ 	.short	(.L_233 - .L_232)


	//   ....[0]....
.L_232:
        /* <DEDUP_REMOVED lines=84> */


	//----- nvinfo : EIATTR_MERCURY_ISA_VERSION
	.align		4
.L_233:
        /*0560*/ 	.byte	0x03, 0x5f
        /*0562*/ 	.short	0x0101


	//----- nvinfo : EIATTR_UNUSED_LOAD_BYTE_OFFSET
	.align		4
        /*0564*/ 	.byte	0x04, 0x44
        /*0566*/ 	.short	(.L_235 - .L_234)


	//   ....[0]....
.L_234:
        /*0568*/ 	.word	0x00000ad0
        /*056c*/ 	.word	0x0000fff0


	//   ....[1]....
        /*0570*/ 	.word	0x0001fa70
        /*0574*/ 	.word	0x0000fff0


	//----- nvinfo : EIATTR_INT_WARP_WIDE_INSTR_OFFSETS
	.align		4
.L_235:
        /*0578*/ 	.byte	0x04, 0x31
        /*057a*/ 	.short	(.L_237 - .L_236)


	//   ....[0]....
.L_236:
        /*057c*/ 	.word	0x00000190


	//   ....[1]....
        /*0580*/ 	.word	0x000001d0


	//   ....[2]....
        /*0584*/ 	.word	0x00000240


	//   ....[3]....
        /*0588*/ 	.word	0x000272c0


	//   ....[4]....
        /*058c*/ 	.word	0x00027320


	//   ....[5]....
        /*0590*/ 	.word	0x00029c90


	//   ....[6]....
        /*0594*/ 	.word	0x00029cf0


	//----- nvinfo : EIATTR_COOP_GROUP_MASK_REGIDS
	.align		4
.L_237:
        /*0598*/ 	.byte	0x04, 0x29
        /*059a*/ 	.short	(.L_239 - .L_238)


	//   ....[0]....
.L_238:
        /*059c*/ 	.word	0xffffffff


	//   ....[1]....
        /*05a0*/ 	.word	0xffffffff


	//   ....[2]....
        /*05a4*/ 	.word	0xffffffff


	//   ....[3]....
        /*05a8*/ 	.word	0xffffffff


	//   ....[4]....
        /*05ac*/ 	.word	0xffffffff


	//   ....[5]....
        /*05b0*/ 	.word	0xffffffff


	//   ....[6]....
        /*05b4*/ 	.word	0xffffffff


	//   ....[7]....
        /*05b8*/ 	.word	0xffffffff


	//   ....[8]....
        /*05bc*/ 	.word	0xffffffff


	//   ....[9]....
        /*05c0*/ 	.word	0xffffffff


	//   ....[10]....
        /*05c4*/ 	.word	0xffffffff


	//   ....[11]....
        /*05c8*/ 	.word	0xffffffff


	//   ....[12]....
        /*05cc*/ 	.word	0xffffffff


	//   ....[13]....
        /*05d0*/ 	.word	0xffffffff


	//   ....[14]....
        /*05d4*/ 	.word	0xffffffff


	//   ....[15]....
        /*05d8*/ 	.word	0xffffffff


	//   ....[16]....
        /*05dc*/ 	.word	0xffffffff


	//   ....[17]....
        /*05e0*/ 	.word	0xffffffff


	//   ....[18]....
        /*05e4*/ 	.word	0xffffffff


	//   ....[19]....
        /*05e8*/ 	.word	0xffffffff


	//   ....[20]....
        /*05ec*/ 	.word	0xffffffff


	//   ....[21]....
        /*05f0*/ 	.word	0xffffffff


	//   ....[22]....
        /*05f4*/ 	.word	0xffffffff


	//   ....[23]....
        /*05f8*/ 	.word	0xffffffff


	//   ....[24]....
        /*05fc*/ 	.word	0xffffffff


	//   ....[25]....
        /*0600*/ 	.word	0xffffffff


	//   ....[26]....
        /*0604*/ 	.word	0xffffffff


	//   ....[27]....
        /*0608*/ 	.word	0xffffffff


	//   ....[28]....
        /*060c*/ 	.word	0xffffffff


	//   ....[29]....
        /*0610*/ 	.word	0xffffffff


	//   ....[30]....
        /*0614*/ 	.word	0xffffffff


	//   ....[31]....
        /*0618*/ 	.word	0xffffffff


	//   ....[32]....
        /*061c*/ 	.word	0xffffffff


	//   ....[33]....
        /*0620*/ 	.word	0xffffffff


	//   ....[34]....
        /*0624*/ 	.word	0xffffffff


	//   ....[35]....
        /*0628*/ 	.word	0xffffffff


	//   ....[36]....
        /*062c*/ 	.word	0xffffffff


	//   ....[37]....
        /*0630*/ 	.word	0xffffffff


	//   ....[38]....
        /*0634*/ 	.word	0xffffffff


	//   ....[39]....
        /*0638*/ 	.word	0xffffffff


	//   ....[40]....
        /*063c*/ 	.word	0xffffffff


	//   ....[41]....
        /*0640*/ 	.word	0xffffffff


	//   ....[42]....
        /*0644*/ 	.word	0xffffffff


	//   ....[43]....
        /*0648*/ 	.word	0xffffffff


	//   ....[44]....
        /*064c*/ 	.word	0xffffffff


	//   ....[45]....
        /*0650*/ 	.word	0xffffffff


	//   ....[46]....
        /*0654*/ 	.word	0xffffffff


	//   ....[47]....
        /*0658*/ 	.word	0xffffffff


	//   ....[48]....
        /*065c*/ 	.word	0xffffffff


	//   ....[49]....
        /*0660*/ 	.word	0xffffffff


	//   ....[50]....
        /*0664*/ 	.word	0xffffffff


	//   ....[51]....
        /*0668*/ 	.word	0xffffffff


	//   ....[52]....
        /*066c*/ 	.word	0xffffffff


	//   ....[53]....
        /*0670*/ 	.word	0xffffffff


	//   ....[54]....
        /*0674*/ 	.word	0xffffffff


	//   ....[55]....
        /*0678*/ 	.word	0xffffffff


	//   ....[56]....
        /*067c*/ 	.word	0xffffffff


	//   ....[57]....
        /*0680*/ 	.word	0xffffffff


	//   ....[58]....
        /*0684*/ 	.word	0xffffffff


	//   ....[59]....
        /*0688*/ 	.word	0xffffffff


	//   ....[60]....
        /*068c*/ 	.word	0xffffffff


	//   ....[61]....
        /*0690*/ 	.word	0xffffffff


	//   ....[62]....
        /*0694*/ 	.word	0xffffffff


	//   ....[63]....
        /*0698*/ 	.word	0xffffffff


	//   ....[64]....
        /*069c*/ 	.word	0xffffffff


	//   ....[65]....
        /*06a0*/ 	.word	0xffffffff


	//   ....[66]....
        /*06a4*/ 	.word	0xffffffff


	//   ....[67]....
        /*06a8*/ 	.word	0xffffffff


	//   ....[68]....
        /*06ac*/ 	.word	0xffffffff


	//   ....[69]....
        /*06b0*/ 	.word	0xffffffff


	//   ....[70]....
        /*06b4*/ 	.word	0xffffffff


	//   ....[71]....
        /*06b8*/ 	.word	0xffffffff


	//   ....[72]....
        /*06bc*/ 	.word	0xffffffff


	//   ....[73]....
        /*06c0*/ 	.word	0xffffffff


	//   ....[74]....
        /*06c4*/ 	.word	0xffffffff


	//   ....[75]....
        /*06c8*/ 	.word	0xffffffff


	//   ....[76]....
        /*06cc*/ 	.word	0xffffffff


	//   ....[77]....
        /*06d0*/ 	.word	0xffffffff


	//   ....[78]....
        /*06d4*/ 	.word	0xffffffff


	//   ....[79]....
        /*06d8*/ 	.word	0xffffffff


	//   ....[80]....
        /*06dc*/ 	.word	0xffffffff


	//   ....[81]....
        /*06e0*/ 	.word	0xffffffff


	//   ....[82]....
        /*06e4*/ 	.word	0xffffffff


	//   ....[83]....
        /*06e8*/ 	.word	0xffffffff


	//   ....[84]....
        /*06ec*/ 	.word	0xffffffff


	//   ....[85]....
        /*06f0*/ 	.word	0xffffffff


	//   ....[86]....
        /*06f4*/ 	.word	0xffffffff


	//   ....[87]....
        /*06f8*/ 	.word	0xffffffff


	//   ....[88]....
        /*06fc*/ 	.word	0xffffffff


	//   ....[89]....
        /*0700*/ 	.word	0xffffffff


	//   ....[90]....
        /*0704*/ 	.word	0xffffffff


	//   ....[91]....
        /*0708*/ 	.word	0xffffffff


	//   ....[92]....
        /*070c*/ 	.word	0xffffffff


	//   ....[93]....
        /*0710*/ 	.word	0xffffffff


	//   ....[94]....
        /*0714*/ 	.word	0xffffffff


	//   ....[95]....
        /*0718*/ 	.word	0xffffffff


	//   ....[96]....
        /*071c*/ 	.word	0xffffffff


	//   ....[97]....
        /*0720*/ 	.word	0xffffffff


	//   ....[98]....
        /*0724*/ 	.word	0xffffffff


	//   ....[99]....
        /*0728*/ 	.word	0xffffffff


	//   ....[100]....
        /*072c*/ 	.word	0xffffffff


	//   ....[101]....
        /*0730*/ 	.word	0xffffffff


	//   ....[102]....
        /*0734*/ 	.word	0xffffffff


	//   ....[103]....
        /*0738*/ 	.word	0xffffffff


	//   ....[104]....
        /*073c*/ 	.word	0xffffffff


	//   ....[105]....
        /*0740*/ 	.word	0xffffffff


	//   ....[106]....
        /*0744*/ 	.word	0xffffffff


	//   ....[107]....
        /*0748*/ 	.word	0xffffffff


	//   ....[108]....
        /*074c*/ 	.word	0xffffffff


	//   ....[109]....
        /*0750*/ 	.word	0xffffffff


	//   ....[110]....
        /*0754*/ 	.word	0xffffffff


	//   ....[111]....
        /*0758*/ 	.word	0xffffffff


	//   ....[112]....
        /*075c*/ 	.word	0xffffffff


	//   ....[113]....
        /*0760*/ 	.word	0xffffffff


	//   ....[114]....
        /*0764*/ 	.word	0xffffffff


	//   ....[115]....
        /*0768*/ 	.word	0xffffffff


	//   ....[116]....
        /*076c*/ 	.word	0xffffffff


	//   ....[117]....
        /*0770*/ 	.word	0xffffffff


	//   ....[118]....
        /*0774*/ 	.word	0xffffffff


	//   ....[119]....
        /*0778*/ 	.word	0xffffffff


	//   ....[120]....
        /*077c*/ 	.word	0xffffffff


	//   ....[121]....
        /*0780*/ 	.word	0xffffffff


	//   ....[122]....
        /*0784*/ 	.word	0xffffffff


	//   ....[123]....
        /*0788*/ 	.word	0xffffffff


	//   ....[124]....
        /*078c*/ 	.word	0xffffffff


	//   ....[125]....
        /*0790*/ 	.word	0xffffffff


	//   ....[126]....
        /*0794*/ 	.word	0xffffffff


	//   ....[127]....
        /*0798*/ 	.word	0xffffffff


	//   ....[128]....
        /*079c*/ 	.word	0xffffffff


	//   ....[129]....
        /*07a0*/ 	.word	0xffffffff


	//   ....[130]....
        /*07a4*/ 	.word	0xffffffff


	//   ....[131]....
        /*07a8*/ 	.word	0xffffffff


	//   ....[132]....
        /*07ac*/ 	.word	0xffffffff


	//   ....[133]....
        /*07b0*/ 	.word	0xffffffff


	//   ....[134]....
        /*07b4*/ 	.word	0xffffffff


	//   ....[135]....
        /*07b8*/ 	.word	0xffffffff


	//   ....[136]....
        /*07bc*/ 	.word	0xffffffff


	//   ....[137]....
        /*07c0*/ 	.word	0xffffffff


	//   ....[138]....
        /*07c4*/ 	.word	0xffffffff


	//   ....[139]....
        /*07c8*/ 	.word	0xffffffff


	//   ....[140]....
        /*07cc*/ 	.word	0xffffffff


	//   ....[141]....
        /*07d0*/ 	.word	0xffffffff


	//   ....[142]....
        /*07d4*/ 	.word	0xffffffff


	//   ....[143]....
        /*07d8*/ 	.word	0xffffffff


	//   ....[144]....
        /*07dc*/ 	.word	0xffffffff


	//   ....[145]....
        /*07e0*/ 	.word	0xffffffff


	//   ....[146]....
        /*07e4*/ 	.word	0xffffffff


	//   ....[147]....
        /*07e8*/ 	.word	0xffffffff


	//   ....[148]....
        /*07ec*/ 	.word	0xffffffff


	//   ....[149]....
        /*07f0*/ 	.word	0xffffffff


	//   ....[150]....
        /*07f4*/ 	.word	0xffffffff


	//   ....[151]....
        /*07f8*/ 	.word	0xffffffff


	//   ....[152]....
        /*07fc*/ 	.word	0xffffffff


	//   ....[153]....
        /*0800*/ 	.word	0xffffffff


	//   ....[154]....
        /*0804*/ 	.word	0xffffffff


	//   ....[155]....
        /*0808*/ 	.word	0xffffffff


	//   ....[156]....
        /*080c*/ 	.word	0xffffffff


	//   ....[157]....
        /*0810*/ 	.word	0xffffffff


	//   ....[158]....
        /*0814*/ 	.word	0xffffffff


	//   ....[159]....
        /*0818*/ 	.word	0xffffffff


	//   ....[160]....
        /*081c*/ 	.word	0xffffffff


	//   ....[161]....
        /*0820*/ 	.word	0xffffffff


	//   ....[162]....
        /*0824*/ 	.word	0xffffffff


	//   ....[163]....
        /*0828*/ 	.word	0xffffffff


	//   ....[164]....
        /*082c*/ 	.word	0xffffffff


	//   ....[165]....
        /*0830*/ 	.word	0xffffffff


	//   ....[166]....
        /*0834*/ 	.word	0xffffffff


	//   ....[167]....
        /*0838*/ 	.word	0xffffffff


	//   ....[168]....
        /*083c*/ 	.word	0xffffffff


	//   ....[169]....
        /*0840*/ 	.word	0xffffffff


	//   ....[170]....
        /*0844*/ 	.word	0xffffffff


	//   ....[171]....
        /*0848*/ 	.word	0xffffffff


	//   ....[172]....
        /*084c*/ 	.word	0xffffffff


	//   ....[173]....
        /*0850*/ 	.word	0xffffffff


	//   ....[174]....
        /*0854*/ 	.word	0xffffffff


	//   ....[175]....
        /*0858*/ 	.word	0xffffffff


	//   ....[176]....
        /*085c*/ 	.word	0x0500000f


	//   ....[177]....
        /*0860*/ 	.word	0x0500000f


	//   ....[178]....
        /*0864*/ 	.word	0x0500000f


	//   ....[179]....
        /*0868*/ 	.word	0x0500000f


	//   ....[180]....
        /*086c*/ 	.word	0x0500000f


	//   ....[181]....
        /*0870*/ 	.word	0x0500000f


	//   ....[182]....
        /*0874*/ 	.word	0x0500000f


	//   ....[183]....
        /*0878*/ 	.word	0x0500000f


	//   ....[184]....
        /*087c*/ 	.word	0x0500000f


	//   ....[185]....
        /*0880*/ 	.word	0x0500000f


	//   ....[186]....
        /*0884*/ 	.word	0x0500000f


	//   ....[187]....
        /*0888*/ 	.word	0x0500000f


	//   ....[188]....
        /*088c*/ 	.word	0x0500000f


	//   ....[189]....
        /*0890*/ 	.word	0x0500000f


	//   ....[190]....
        /*0894*/ 	.word	0x0500000f


	//   ....[191]....
        /*0898*/ 	.word	0x0500000f


	//   ....[192]....
        /*089c*/ 	.word	0x0500000f


	//   ....[193]....
        /*08a0*/ 	.word	0x0500000f


	//   ....[194]....
        /*08a4*/ 	.word	0x0500000f


	//   ....[195]....
        /*08a8*/ 	.word	0x0500000f


	//   ....[196]....
        /*08ac*/ 	.word	0x0500000f


	//   ....[197]....
        /*08b0*/ 	.word	0x0500000f


	//   ....[198]....
        /*08b4*/ 	.word	0x0500000f


	//   ....[199]....
        /*08b8*/ 	.word	0x0500000f


	//   ....[200]....
        /*08bc*/ 	.word	0x0500000f


	//   ....[201]....
        /*08c0*/ 	.word	0x0500000f


	//   ....[202]....
        /*08c4*/ 	.word	0x0500000f


	//   ....[203]....
        /*08c8*/ 	.word	0x0500000f


	//   ....[204]....
        /*08cc*/ 	.word	0x0500000f


	//   ....[205]....
        /*08d0*/ 	.word	0x0500000f


	//   ....[206]....
        /*08d4*/ 	.word	0x0500000f


	//   ....[207]....
        /*08d8*/ 	.word	0x0500000f


	//   ....[208]....
        /*08dc*/ 	.word	0x0500000f


	//   ....[209]....
        /*08e0*/ 	.word	0x0500000f


	//   ....[210]....
        /*08e4*/ 	.word	0x0500000f


	//   ....[211]....
        /*08e8*/ 	.word	0x0500000f


	//   ....[212]....
        /*08ec*/ 	.word	0x0500000f


	//   ....[213]....
        /*08f0*/ 	.word	0x0500000f


	//   ....[214]....
        /*08f4*/ 	.word	0x0500000f


	//   ....[215]....
        /*08f8*/ 	.word	0x0500000f


	//   ....[216]....
        /*08fc*/ 	.word	0x0500000f


	//   ....[217]....
        /*0900*/ 	.word	0x0500000f


	//   ....[218]....
        /*0904*/ 	.word	0x0500000f


	//   ....[219]....
        /*0908*/ 	.word	0x0500000f


	//   ....[220]....
        /*090c*/ 	.word	0x0500000f


	//   ....[221]....
        /*0910*/ 	.word	0x0500000f


	//   ....[222]....
        /*0914*/ 	.word	0x0500000f


	//   ....[223]....
        /*0918*/ 	.word	0x0500000f


	//   ....[224]....
        /*091c*/ 	.word	0x0500000f


	//   ....[225]....
        /*0920*/ 	.word	0x0500000f


	//   ....[226]....
        /*0924*/ 	.word	0x0500000f


	//   ....[227]....
        /*0928*/ 	.word	0x0500000f


	//   ....[228]....
        /*092c*/ 	.word	0x0500000f


	//   ....[229]....
        /*0930*/ 	.word	0x0500000f


	//   ....[230]....
        /*0934*/ 	.word	0x0500000f


	//   ....[231]....
        /*0938*/ 	.word	0x0500000f


	//   ....[232]....
        /*093c*/ 	.word	0x0500000f


	//   ....[233]....
        /*0940*/ 	.word	0x0500000f


	//   ....[234]....
        /*0944*/ 	.word	0x0500000f


	//   ....[235]....
        /*0948*/ 	.word	0x0500000f


	//   ....[236]....
        /*094c*/ 	.word	0x0500000f


	//   ....[237]....
        /*0950*/ 	.word	0x0500000f


	//   ....[238]....
        /*0954*/ 	.word	0x0500000f


	//   ....[239]....
        /*0958*/ 	.word	0x0500000f


	//   ....[240]....
        /*095c*/ 	.word	0x0500000f


	//   ....[241]....
        /*0960*/ 	.word	0x0500000f


	//   ....[242]....
        /*0964*/ 	.word	0x0500000f


	//   ....[243]....
        /*0968*/ 	.word	0x0500000f


	//   ....[244]....
        /*096c*/ 	.word	0x0500000f


	//   ....[245]....
        /*0970*/ 	.word	0x0500000f


	//   ....[246]....
        /*0974*/ 	.word	0x0500000f


	//   ....[247]....
        /*0978*/ 	.word	0x0500000f


	//   ....[248]....
        /*097c*/ 	.word	0x0500000f


	//   ....[249]....
        /*0980*/ 	.word	0x0500000f


	//   ....[250]....
        /*0984*/ 	.word	0x0500000f


	//   ....[251]....
        /*0988*/ 	.word	0x0500000f


	//   ....[252]....
        /*098c*/ 	.word	0x0500000f


	//   ....[253]....
        /*0990*/ 	.word	0x0500000f


	//   ....[254]....
        /*0994*/ 	.word	0x0500000f


	//   ....[255]....
        /*0998*/ 	.word	0x0500000f


	//   ....[0]....
        /*099c*/ 	.word	0x0500000f


	//   ....[1]....
        /*09a0*/ 	.word	0x0500000f


	//   ....[2]....
        /*09a4*/ 	.word	0x0500000f


	//   ....[3]....
        /*09a8*/ 	.word	0x0500000f


	//   ....[4]....
        /*09ac*/ 	.word	0x0500000f


	//   ....[5]....
        /*09b0*/ 	.word	0x0500000f


	//   ....[6]....
        /*09b4*/ 	.word	0x0500000f


	//   ....[7]....
        /*09b8*/ 	.word	0x0500000f


	//   ....[8]....
        /*09bc*/ 	.word	0x0500000f


	//   ....[9]....
        /*09c0*/ 	.word	0x0500000f


	//   ....[10]....
        /*09c4*/ 	.word	0x0500000f


	//   ....[11]....
        /*09c8*/ 	.word	0x0500000f


	//   ....[12]....
        /*09cc*/ 	.word	0x0500000f


	//   ....[13]....
        /*09d0*/ 	.word	0x0500000f


	//   ....[14]....
        /*09d4*/ 	.word	0x0500000f


	//   ....[15]....
        /*09d8*/ 	.word	0x0500000f


	//   ....[16]....
        /*09dc*/ 	.word	0x0500000f


	//   ....[17]....
        /*09e0*/ 	.word	0x0500000f


	//   ....[18]....
        /*09e4*/ 	.word	0x0500000f


	//   ....[19]....
        /*09e8*/ 	.word	0x0500000f


	//   ....[20]....
        /*09ec*/ 	.word	0x0500000f


	//   ....[21]....
        /*09f0*/ 	.word	0x0500000f


	//   ....[22]....
        /*09f4*/ 	.word	0x0500000f


	//   ....[23]....
        /*09f8*/ 	.word	0x0500000f


	//   ....[24]....
        /*09fc*/ 	.word	0x0500000f


	//   ....[25]....
        /*0a00*/ 	.word	0x0500000f


	//   ....[26]....
        /*0a04*/ 	.word	0x0500000f


	//   ....[27]....
        /*0a08*/ 	.word	0x0500000f


	//   ....[28]....
        /*0a0c*/ 	.word	0x0500000f


	//   ....[29]....
        /*0a10*/ 	.word	0x0500000f


	//   ....[30]....
        /*0a14*/ 	.word	0x0500000f


	//   ....[31]....
        /*0a18*/ 	.word	0x0500000f


	//   ....[32]....
        /*0a1c*/ 	.word	0x0500000f


	//   ....[33]....
        /*0a20*/ 	.word	0x0500000f


	//   ....[34]....
        /*0a24*/ 	.word	0x0500000f


	//   ....[35]....
        /*0a28*/ 	.word	0x0500000f


	//   ....[36]....
        /*0a2c*/ 	.word	0x0500000f


	//   ....[37]....
        /*0a30*/ 	.word	0x0500000f


	//   ....[38]....
        /*0a34*/ 	.word	0x0500000f


	//   ....[39]....
        /*0a38*/ 	.word	0x0500000f


	//   ....[40]....
        /*0a3c*/ 	.word	0x0500000f


	//   ....[41]....
        /*0a40*/ 	.word	0x0500000f


	//----- nvinfo : EIATTR_COOP_GROUP_INSTR_OFFSETS
	.align		4
.L_239:
        /*0a44*/ 	.byte	0x04, 0x28
        /*0a46*/ 	.short	(.L_241 - .L_240)


	//   ....[0]....
.L_240:
        /*0a48*/ 	.word	0x00000070


	//   ....[1]....
        /*0a4c*/ 	.word	0x000001a0


	//   ....[2]....
        /*0a50*/ 	.word	0x000001f0


	//   ....[3]....
        /*0a54*/ 	.word	0x00000420


	//   ....[4]....
        /*0a58*/ 	.word	0x00000580


	//   ....[5]....
        /*0a5c*/ 	.word	0x000006a0


	//   ....[6]....
        /*0a60*/ 	.word	0x00000800


	//   ....[7]....
        /*0a64*/ 	.word	0x0000a4c0


	//   ....[8]....
        /*0a68*/ 	.word	0x0000adb0


	//   ....[9]....
        /*0a6c*/ 	.word	0x0000adc0


	//   ....[10]....
        /*0a70*/ 	.word	0x0000add0


	//   ....[11]....
        /*0a74*/ 	.word	0x0000ade0


	//   ....[12]....
        /*0a78*/ 	.word	0x0000e3c0


	//   ....[13]....
        /*0a7c*/ 	.word	0x0000e3d0


	//   ....[14]....
        /*0a80*/ 	.word	0x0000e3e0


	//   ....[15]....
        /*0a84*/ 	.word	0x0000e3f0


	//   ....[16]....
        /*0a88*/ 	.word	0x00011ef0


	//   ....[17]....
        /*0a8c*/ 	.word	0x00012830


	//   ....[18]....
        /*0a90*/ 	.word	0x00013930


	//   ....[19]....
        /*0a94*/ 	.word	0x000139d0


	//   ....[20]....
        /*0a98*/ 	.word	0x000142e0


	//   ....[21]....
        /*0a9c*/ 	.word	0x00014390


	//   ....[22]....
        /*0aa0*/ 	.word	0x00016250


	//   ....[23]....
        /*0aa4*/ 	.word	0x00016650


	//   ....[24]....
        /*0aa8*/ 	.word	0x00017310


	//   ....[25]....
        /*0aac*/ 	.word	0x000173c0


	//   ....[26]....
        /*0ab0*/ 	.word	0x00017b70


	//   ....[27]....
        /*0ab4*/ 	.word	0x00017bd0


	//   ....[28]....
        /*0ab8*/ 	.word	0x0001a240


	//   ....[29]....
        /*0abc*/ 	.word	0x0001a250


	//   ....[30]....
        /*0ac0*/ 	.word	0x0001a290


	//   ....[31]....
        /*0ac4*/ 	.word	0x0001a2b0


	//   ....[32]....
        /*0ac8*/ 	.word	0x0001c520


	//   ....[33]....
        /*0acc*/ 	.word	0x0001c920


	//   ....[34]....
        /*0ad0*/ 	.word	0x0001d5f0


	//   ....[35]....
        /*0ad4*/ 	.word	0x0001d6a0


	//   ....[36]....
        /*0ad8*/ 	.word	0x0001ddf0


	//   ....[37]....
        /*0adc*/ 	.word	0x0001de70


	//   ....[38]....
        /*0ae0*/ 	.word	0x0001f280


	//   ....[39]....
        /*0ae4*/ 	.word	0x0001f290


	//   ....[40]....
        /*0ae8*/ 	.word	0x0001f310


	//   ....[41]....
        /*0aec*/ 	.word	0x0001f320


	//   ....[42]....
        /*0af0*/ 	.word	0x0001fed0


	//   ....[43]....
        /*0af4*/ 	.word	0x0001ff10


	//   ....[44]....
        /*0af8*/ 	.word	0x0001ffb0


	//   ....[45]....
        /*0afc*/ 	.word	0x0001ffe0


	//   ....[46]....
        /*0b00*/ 	.word	0x00020010


	//   ....[47]....
        /*0b04*/ 	.word	0x00020040


	//   ....[48]....
        /*0b08*/ 	.word	0x00020070


	//   ....[49]....
        /*0b0c*/ 	.word	0x000200a0


	//   ....[50]....
        /*0b10*/ 	.word	0x000200d0


	//   ....[51]....
        /*0b14*/ 	.word	0x00020100


	//   ....[52]....
        /*0b18*/ 	.word	0x00020130


	//   ....[53]....
        /*0b1c*/ 	.word	0x00020160


	//   ....[54]....
        /*0b20*/ 	.word	0x00020190


	//   ....[55]....
        /*0b24*/ 	.word	0x000201c0


	//   ....[56]....
        /*0b28*/ 	.word	0x000201f0


	//   ....[57]....
        /*0b2c*/ 	.word	0x00020220


	//   ....[58]....
        /*0b30*/ 	.word	0x00020250


	//   ....[59]....
        /*0b34*/ 	.word	0x00020280


	//   ....[60]....
        /*0b38*/ 	.word	0x000202b0


	//   ....[61]....
        /*0b3c*/ 	.word	0x000202e0


	//   ....[62]....
        /*0b40*/ 	.word	0x00020310


	//   ....[63]....
        /*0b44*/ 	.word	0x00020340


	//   ....[64]....
        /*0b48*/ 	.word	0x00020370


	//   ....[65]....
        /*0b4c*/ 	.word	0x000203a0


	//   ....[66]....
        /*0b50*/ 	.word	0x000203d0


	//   ....[67]....
        /*0b54*/ 	.word	0x00020400


	//   ....[68]....
        /*0b58*/ 	.word	0x00020430


	//   ....[69]....
        /*0b5c*/ 	.word	0x00020460


	//   ....[70]....
        /*0b60*/ 	.word	0x00020490


	//   ....[71]....
        /*0b64*/ 	.word	0x000204c0


	//   ....[72]....
        /*0b68*/ 	.word	0x000204f0


	//   ....[73]....
        /*0b6c*/ 	.word	0x00020520


	//   ....[74]....
        /*0b70*/ 	.word	0x00020550


	//   ....[75]....
        /*0b74*/ 	.word	0x00020580


	//   ....[76]....
        /*0b78*/ 	.word	0x000205b0


	//   ....[77]....
        /*0b7c*/ 	.word	0x000205e0


	//   ....[78]....
        /*0b80*/ 	.word	0x000205f0


	//   ....[79]....
        /*0b84*/ 	.word	0x00020600


	//   ....[80]....
        /*0b88*/ 	.word	0x00020610


	//   ....[81]....
        /*0b8c*/ 	.word	0x00020620


	//   ....[82]....
        /*0b90*/ 	.word	0x00020630


	//   ....[83]....
        /*0b94*/ 	.word	0x00020640


	//   ....[84]....
        /*0b98*/ 	.word	0x00020650


	//   ....[85]....
        /*0b9c*/ 	.word	0x00020660


	//   ....[86]....
        /*0ba0*/ 	.word	0x00020670


	//   ....[87]....
        /*0ba4*/ 	.word	0x00020690


	//   ....[88]....
        /*0ba8*/ 	.word	0x000206b0


	//   ....[89]....
        /*0bac*/ 	.word	0x000206c0


	//   ....[90]....
        /*0bb0*/ 	.word	0x000206d0


	//   ....[91]....
        /*0bb4*/ 	.word	0x00020700


	//   ....[92]....
        /*0bb8*/ 	.word	0x00020730


	//   ....[93]....
        /*0bbc*/ 	.word	0x00020760


	//   ....[94]....
        /*0bc0*/ 	.word	0x00020780


	//   ....[95]....
        /*0bc4*/ 	.word	0x000207b0


	//   ....[96]....
        /*0bc8*/ 	.word	0x000207e0


	//   ....[97]....
        /*0bcc*/ 	.word	0x00020810


	//   ....[98]....
        /*0bd0*/ 	.word	0x00020840


	//   ....[99]....
        /*0bd4*/ 	.word	0x00020870


	//   ....[100]....
        /*0bd8*/ 	.word	0x000208a0


	//   ....[101]....
        /*0bdc*/ 	.word	0x000208d0


	//   ....[102]....
        /*0be0*/ 	.word	0x00020910


	//   ....[103]....
        /*0be4*/ 	.word	0x00020940


	//   ....[104]....
        /*0be8*/ 	.word	0x00020970


	//   ....[105]....
        /*0bec*/ 	.word	0x000209a0


	//   ....[106]....
        /*0bf0*/ 	.word	0x000211a0


	//   ....[107]....
        /*0bf4*/ 	.word	0x000211c0


	//   ....[108]....
        /*0bf8*/ 	.word	0x000211e0


	//   ....[109]....
        /*0bfc*/ 	.word	0x000211f0


	//   ....[110]....
        /*0c00*/ 	.word	0x00021880


	//   ....[111]....
        /*0c04*/ 	.word	0x00021890


	//   ....[112]....
        /*0c08*/ 	.word	0x000219c0


	//   ....[113]....
        /*0c0c*/ 	.word	0x000219d0


	//   ....[114]....
        /*0c10*/ 	.word	0x00021b00


	//   ....[115]....
        /*0c14*/ 	.word	0x00021b10


	//   ....[116]....
        /*0c18*/ 	.word	0x00021c40


	//   ....[117]....
        /*0c1c*/ 	.word	0x00021c50


	//   ....[118]....
        /*0c20*/ 	.word	0x00022020


	//   ....[119]....
        /*0c24*/ 	.word	0x00022030


	//   ....[120]....
        /*0c28*/ 	.word	0x000226c0


	//   ....[121]....
        /*0c2c*/ 	.word	0x000226d0


	//   ....[122]....
        /*0c30*/ 	.word	0x00023430


	//   ....[123]....
        /*0c34*/ 	.word	0x00023440


	//   ....[124]....
        /*0c38*/ 	.word	0x00023580


	//   ....[125]....
        /*0c3c*/ 	.word	0x00023590


	//   ....[126]....
        /*0c40*/ 	.word	0x000236c0


	//   ....[127]....
        /*0c44*/ 	.word	0x000236d0


	//   ....[128]....
        /*0c48*/ 	.word	0x00023800


	//   ....[129]....
        /*0c4c*/ 	.word	0x00023810


	//   ....[130]....
        /*0c50*/ 	.word	0x000239a0


	//   ....[131]....
        /*0c54*/ 	.word	0x00023be0


	//   ....[132]....
        /*0c58*/ 	.word	0x00023c10


	//   ....[133]....
        /*0c5c*/ 	.word	0x00023c40


	//   ....[134]....
        /*0c60*/ 	.word	0x00023c70


	//   ....[135]....
        /*0c64*/ 	.word	0x00023ca0


	//   ....[136]....
        /*0c68*/ 	.word	0x00023cd0


	//   ....[137]....
        /*0c6c*/ 	.word	0x00023e70


	//   ....[138]....
        /*0c70*/ 	.word	0x00023ea0


	//   ....[139]....
        /*0c74*/ 	.word	0x00023ed0


	//   ....[140]....
        /*0c78*/ 	.word	0x00023f00


	//   ....[141]....
        /*0c7c*/ 	.word	0x00023f30


	//   ....[142]....
        /*0c80*/ 	.word	0x00023f60


	//   ....[143]....
        /*0c84*/ 	.word	0x00024000


	//   ....[144]....
        /*0c88*/ 	.word	0x00024030


	//   ....[145]....
        /*0c8c*/ 	.word	0x00024040


	//   ....[146]....
        /*0c90*/ 	.word	0x00024070


	//   ....[147]....
        /*0c94*/ 	.word	0x00025ac0


	//   ....[148]....
        /*0c98*/ 	.word	0x00027a50


	//   ....[149]....
        /*0c9c*/ 	.word	0x00028760


	//   ....[150]....
        /*0ca0*/ 	.word	0x00028780


	//   ....[151]....
        /*0ca4*/ 	.word	0x000287a0


	//   ....[152]....
        /*0ca8*/ 	.word	0x00028860


	//   ....[153]....
        /*0cac*/ 	.word	0x00028890


	//   ....[154]....
        /*0cb0*/ 	.word	0x00028920


	//   ....[155]....
        /*0cb4*/ 	.word	0x00028930


	//   ....[156]....
        /*0cb8*/ 	.word	0x000289c0


	//   ....[157]....
        /*0cbc*/ 	.word	0x0002a660


	//   ....[158]....
        /*0cc0*/ 	.word	0x0002a690


	//   ....[159]....
        /*0cc4*/ 	.word	0x0002a6f0


	//   ....[160]....
        /*0cc8*/ 	.word	0x0002a720


	//   ....[161]....
        /*0ccc*/ 	.word	0x0002a750


	//   ....[162]....
        /*0cd0*/ 	.word	0x0002a780


	//   ....[163]....
        /*0cd4*/ 	.word	0x0002a7b0


	//   ....[164]....
        /*0cd8*/ 	.word	0x0002a7e0


	//   ....[165]....
        /*0cdc*/ 	.word	0x0002a9b0


	//   ....[166]....
        /*0ce0*/ 	.word	0x0002a9e0


	//   ....[167]....
        /*0ce4*/ 	.word	0x0002aa10


	//   ....[168]....
        /*0ce8*/ 	.word	0x0002aa40


	//   ....[169]....
        /*0cec*/ 	.word	0x0002aa70


	//   ....[170]....
        /*0cf0*/ 	.word	0x0002aaa0


	//   ....[171]....
        /*0cf4*/ 	.word	0x0002ab80


	//   ....[172]....
        /*0cf8*/ 	.word	0x0002aba0


	//   ....[173]....
        /*0cfc*/ 	.word	0x0002abb0


	//   ....[174]....
        /*0d00*/ 	.word	0x0002ac30


	//   ....[175]....
        /*0d04*/ 	.word	0x0002b780


	//   ....[176]....
        /*0d08*/ 	.word	0x0002bc80


	//   ....[177]....
        /*0d0c*/ 	.word	0x0002bd20


	//   ....[178]....
        /*0d10*/ 	.word	0x0002bdb0


	//   ....[179]....
        /*0d14*/ 	.word	0x0002be00


	//   ....[180]....
        /*0d18*/ 	.word	0x0002be50


	//   ....[181]....
        /*0d1c*/ 	.word	0x0002bf30


	//   ....[182]....
        /*0d20*/ 	.word	0x0002bfc0


	//   ....[183]....
        /*0d24*/ 	.word	0x0002c010


	//   ....[184]....
        /*0d28*/ 	.word	0x0002c060


	//   ....[185]....
        /*0d2c*/ 	.word	0x0002c400


	//   ....[186]....
        /*0d30*/ 	.word	0x0002c520


	//   ....[187]....
        /*0d34*/ 	.word	0x0002c650


	//   ....[188]....
        /*0d38*/ 	.word	0x0002c770


	//   ....[189]....
        /*0d3c*/ 	.word	0x0002c8a0


	//   ....[190]....
        /*0d40*/ 	.word	0x0002c970


	//   ....[191]....
        /*0d44*/ 	.word	0x0002c9d0


	//   ....[192]....
        /*0d48*/ 	.word	0x0002ca20


	//   ....[193]....
        /*0d4c*/ 	.word	0x0002caa0


	//   ....[194]....
        /*0d50*/ 	.word	0x0002caf0


	//   ....[195]....
        /*0d54*/ 	.word	0x0002cb70


	//   ....[196]....
        /*0d58*/ 	.word	0x0002cbc0


	//   ....[197]....
        /*0d5c*/ 	.word	0x0002cc40


	//   ....[198]....
        /*0d60*/ 	.word	0x0002ccb0


	//   ....[199]....
        /*0d64*/ 	.word	0x0002cd10


	//   ....[200]....
        /*0d68*/ 	.word	0x0002cd60


	//   ....[201]....
        /*0d6c*/ 	.word	0x0002cde0


	//   ....[202]....
        /*0d70*/ 	.word	0x0002ce50


	//   ....[203]....
        /*0d74*/ 	.word	0x0002ceb0


	//   ....[204]....
        /*0d78*/ 	.word	0x0002cf00


	//   ....[205]....
        /*0d7c*/ 	.word	0x0002cf80


	//   ....[206]....
        /*0d80*/ 	.word	0x0002cfd0


	//   ....[207]....
        /*0d84*/ 	.word	0x0002d030


	//   ....[208]....
        /*0d88*/ 	.word	0x0002d080


	//   ....[209]....
        /*0d8c*/ 	.word	0x0002d0e0


	//   ....[210]....
        /*0d90*/ 	.word	0x0002d150


	//   ....[211]....
        /*0d94*/ 	.word	0x0002d1b0


	//   ....[212]....
        /*0d98*/ 	.word	0x0002d200


	//   ....[213]....
        /*0d9c*/ 	.word	0x0002d260


	//   ....[214]....
        /*0da0*/ 	.word	0x0002d2b0


	//   ....[215]....
        /*0da4*/ 	.word	0x0002d310


	//   ....[216]....
        /*0da8*/ 	.word	0x0002d380


	//   ....[217]....
        /*0dac*/ 	.word	0x0002d400


	//   ....[218]....
        /*0db0*/ 	.word	0x0002d470


	//   ....[219]....
        /*0db4*/ 	.word	0x0002d4f0


	//   ....[220]....
        /*0db8*/ 	.word	0x0002d560


	//   ....[221]....
        /*0dbc*/ 	.word	0x0002d5e0


	//   ....[222]....
        /*0dc0*/ 	.word	0x0002d640


	//   ....[223]....
        /*0dc4*/ 	.word	0x0002d6c0


	//   ....[224]....
        /*0dc8*/ 	.word	0x0002d710


	//   ....[225]....
        /*0dcc*/ 	.word	0x0002d790


	//   ....[226]....
        /*0dd0*/ 	.word	0x0002d7f0


	//   ....[227]....
        /*0dd4*/ 	.word	0x0002d850


	//   ....[228]....
        /*0dd8*/ 	.word	0x0002d8b0


	//   ....[229]....
        /*0ddc*/ 	.word	0x0002d930


	//   ....[230]....
        /*0de0*/ 	.word	0x0002d9b0


	//   ....[231]....
        /*0de4*/ 	.word	0x0002da10


	//   ....[232]....
        /*0de8*/ 	.word	0x0002da60


	//   ....[233]....
        /*0dec*/ 	.word	0x0002dae0


	//   ....[234]....
        /*0df0*/ 	.word	0x0002db50


	//   ....[235]....
        /*0df4*/ 	.word	0x0002dbb0


	//   ....[236]....
        /*0df8*/ 	.word	0x0002dc00


	//   ....[237]....
        /*0dfc*/ 	.word	0x0002dc80


	//   ....[238]....
        /*0e00*/ 	.word	0x0002dcf0


	//   ....[239]....
        /*0e04*/ 	.word	0x0002dd50


	//   ....[240]....
        /*0e08*/ 	.word	0x0002dda0


	//   ....[241]....
        /*0e0c*/ 	.word	0x0002de20


	//   ....[242]....
        /*0e10*/ 	.word	0x0002de90


	//   ....[243]....
        /*0e14*/ 	.word	0x0002df00


	//   ....[244]....
        /*0e18*/ 	.word	0x0002df50


	//   ....[245]....
        /*0e1c*/ 	.word	0x0002dfd0


	//   ....[246]....
        /*0e20*/ 	.word	0x0002e040


	//   ....[247]....
        /*0e24*/ 	.word	0x0002e0a0


	//   ....[248]....
        /*0e28*/ 	.word	0x0002e0f0


	//   ....[249]....
        /*0e2c*/ 	.word	0x0002e170


	//   ....[250]....
        /*0e30*/ 	.word	0x0002e1c0


	//   ....[251]....
        /*0e34*/ 	.word	0x0002e250


	//   ....[252]....
        /*0e38*/ 	.word	0x0002e2e0


	//   ....[253]....
        /*0e3c*/ 	.word	0x0002e370


	//   ....[254]....
        /*0e40*/ 	.word	0x0002e400


	//   ....[255]....
        /*0e44*/ 	.word	0x0002e490


	//   ....[0]....
        /*0e48*/ 	.word	0x0002e520


	//   ....[1]....
        /*0e4c*/ 	.word	0x0002e5a0


	//   ....[2]....
        /*0e50*/ 	.word	0x0002e5f0


	//   ....[3]....
        /*0e54*/ 	.word	0x0002e680


	//   ....[4]....
        /*0e58*/ 	.word	0x0002e710


	//   ....[5]....
        /*0e5c*/ 	.word	0x0002e790


	//   ....[6]....
        /*0e60*/ 	.word	0x0002e7e0


	//   ....[7]....
        /*0e64*/ 	.word	0x0002e870


	//   ....[8]....
        /*0e68*/ 	.word	0x0002e900


	//   ....[9]....
        /*0e6c*/ 	.word	0x0002e990


	//   ....[10]....
        /*0e70*/ 	.word	0x0002ea20


	//   ....[11]....
        /*0e74*/ 	.word	0x0002eab0


	//   ....[12]....
        /*0e78*/ 	.word	0x0002eb40


	//   ....[13]....
        /*0e7c*/ 	.word	0x0002ec00


	//   ....[14]....
        /*0e80*/ 	.word	0x0002eee0


	//   ....[15]....
        /*0e84*/ 	.word	0x0002f100


	//   ....[16]....
        /*0e88*/ 	.word	0x0002f150


	//   ....[17]....
        /*0e8c*/ 	.word	0x0002f1b0


	//   ....[18]....
        /*0e90*/ 	.word	0x0002f260


	//   ....[19]....
        /*0e94*/ 	.word	0x0002f320


	//   ....[20]....
        /*0e98*/ 	.word	0x0002f3c0


	//   ....[21]....
        /*0e9c*/ 	.word	0x0002f4a0


	//   ....[22]....
        /*0ea0*/ 	.word	0x0002f5a0


	//   ....[23]....
        /*0ea4*/ 	.word	0x0002f880


	//   ....[24]....
        /*0ea8*/ 	.word	0x0002f920


	//   ....[25]....
        /*0eac*/ 	.word	0x0002fac0


	//   ....[26]....
        /*0eb0*/ 	.word	0x0002fb40


	//   ....[27]....
        /*0eb4*/ 	.word	0x0002fbc0


	//   ....[28]....
        /*0eb8*/ 	.word	0x0002fc40


	//   ....[29]....
        /*0ebc*/ 	.word	0x0002fcc0


	//   ....[30]....
        /*0ec0*/ 	.word	0x0002fd50


	//   ....[31]....
        /*0ec4*/ 	.word	0x0002fdf0


	//   ....[32]....
        /*0ec8*/ 	.word	0x0002fea0


	//   ....[33]....
        /*0ecc*/ 	.word	0x0002ff20


	//   ....[34]....
        /*0ed0*/ 	.word	0x0002ffa0


	//   ....[35]....
        /*0ed4*/ 	.word	0x00030020


	//   ....[36]....
        /*0ed8*/ 	.word	0x000300b0


	//   ....[37]....
        /*0edc*/ 	.word	0x00030130


	//   ....[38]....
        /*0ee0*/ 	.word	0x000301e0


	//   ....[39]....
        /*0ee4*/ 	.word	0x00030230


	//   ....[40]....
        /*0ee8*/ 	.word	0x000302f0


	//   ....[41]....
        /*0eec*/ 	.word	0x00030420


	//----- nvinfo : EIATTR_REG_RECONFIG
	.align		4
.L_241:
        /*0ef0*/ 	.byte	0x01, 0x54
	.zero		2


	//----- nvinfo : EIATTR_SYSCALL_OFFSETS
	.align		4
        /*0ef4*/ 	.byte	0x04, 0x46
        /*0ef6*/ 	.short	(.L_243 - .L_242)


	//   ....[0]....
.L_242:
        /*0ef8*/ 	.word	0x000023c0


	//   ....[1]....
        /*0efc*/ 	.word	0x00002510


	//   ....[2]....
        /*0f00*/ 	.word	0x0000a650


	//   ....[3]....
        /*0f04*/ 	.word	0x0000ab90


	//   ....[4]....
        /*0f08*/ 	.word	0x000274c0


	//   ....[5]....
        /*0f0c*/ 	.word	0x00027650


	//   ....[6]....
        /*0f10*/ 	.word	0x000277a0


	//   ....[7]....
        /*0f14*/ 	.word	0x000278e0


	//   ....[8]....
        /*0f18*/ 	.word	0x00028310


	//----- nvinfo : EIATTR_MBARRIER_INSTR_OFFSETS
	.align		4
.L_243:
        /*0f1c*/ 	.byte	0x04, 0x39
        /*0f1e*/ 	.short	(.L_245 - .L_244)


	//   ....[0]....
.L_244:
        /*0f20*/ 	.word	0x000002d0
        /*0f24*/ 	.word	0x000000ff
        /*0f28*/ 	.word	0x00022800
        /*0f2c*/ 	.short	0x0100
        /*0f2e*/ 	.byte	0x08
	.zero		1


	//   ....[1]....
        /*0f30*/ 	.word	0x000002e0
        /*0f34*/ 	.word	0x000000ff
        /*0f38*/ 	.word	0x00022820
        /*0f3c*/ 	.short	0x0100
        /*0f3e*/ 	.byte	0x08
	.zero		1


	//   ....[2]....
        /*0f40*/ 	.word	0x000003d0
        /*0f44*/ 	.word	0x000000ff
        /*0f48*/ 	.word	0x00022830
        /*0f4c*/ 	.short	0x0100
        /*0f4e*/ 	.byte	0x08
	.zero		1


	//   ....[3]....
        /*0f50*/ 	.word	0x000003e0
        /*0f54*/ 	.word	0x000000ff
        /*0f58*/ 	.word	0x00022840
        /*0f5c*/ 	.short	0x0100
        /*0f5e*/ 	.byte	0x08
	.zero		1


	//   ....[4]....
        /*0f60*/ 	.word	0x000003f0
        /*0f64*/ 	.word	0x000000ff
        /*0f68*/ 	.word	0x00022838
        /*0f6c*/ 	.short	0x0100
        /*0f6e*/ 	.byte	0x08
	.zero		1


	//   ....[5]....
        /*0f70*/ 	.word	0x00000400
        /*0f74*/ 	.word	0x000000ff
        /*0f78*/ 	.word	0x00022848
        /*0f7c*/ 	.short	0x0100
        /*0f7e*/ 	.byte	0x08
	.zero		1


	//   ....[6]....
        /*0f80*/ 	.word	0x00000530
        /*0f84*/ 	.word	0x000000ff
        /*0f88*/ 	.word	0x00022850
        /*0f8c*/ 	.short	0x0100
        /*0f8e*/ 	.byte	0x08
	.zero		1


	//   ....[7]....
        /*0f90*/ 	.word	0x00000540
        /*0f94*/ 	.word	0x000000ff
        /*0f98*/ 	.word	0x00022860
        /*0f9c*/ 	.short	0x0100
        /*0f9e*/ 	.byte	0x08
	.zero		1


	//   ....[8]....
        /*0fa0*/ 	.word	0x00000550
        /*0fa4*/ 	.word	0x000000ff
        /*0fa8*/ 	.word	0x00022858
        /*0fac*/ 	.short	0x0100
        /*0fae*/ 	.byte	0x08
	.zero		1


	//   ....[9]....
        /*0fb0*/ 	.word	0x00000560
        /*0fb4*/ 	.word	0x000000ff
        /*0fb8*/ 	.word	0x00022868
        /*0fbc*/ 	.short	0x0100
        /*0fbe*/ 	.byte	0x08
	.zero		1


	//   ....[10]....
        /*0fc0*/ 	.word	0x00000650
        /*0fc4*/ 	.word	0x000000ff
        /*0fc8*/ 	.word	0x00022870
        /*0fcc*/ 	.short	0x0100
        /*0fce*/ 	.byte	0x06
	.zero		1


	//   ....[11]....
        /*0fd0*/ 	.word	0x00000660
        /*0fd4*/ 	.word	0x000000ff
        /*0fd8*/ 	.word	0x00022880
        /*0fdc*/ 	.short	0x0100
        /*0fde*/ 	.byte	0x06
	.zero		1


	//   ....[12]....
        /*0fe0*/ 	.word	0x00000670
        /*0fe4*/ 	.word	0x000000ff
        /*0fe8*/ 	.word	0x00022878
        /*0fec*/ 	.short	0x0100
        /*0fee*/ 	.byte	0x06
	.zero		1


	//   ....[13]....
        /*0ff0*/ 	.word	0x00000680
        /*0ff4*/ 	.word	0x000000ff
        /*0ff8*/ 	.word	0x00022888
        /*0ffc*/ 	.short	0x0100
        /*0ffe*/ 	.byte	0x06
	.zero		1


	//   ....[14]....
        /*1000*/ 	.word	0x000007b0
        /*1004*/ 	.word	0x000000ff
        /*1008*/ 	.word	0x00022890
        /*100c*/ 	.short	0x0100
        /*100e*/ 	.byte	0x08
	.zero		1


	//   ....[15]....
        /*1010*/ 	.word	0x000007c0
        /*1014*/ 	.word	0x000000ff
        /*1018*/ 	.word	0x000228a0
        /*101c*/ 	.short	0x0100
        /*101e*/ 	.byte	0x08
	.zero		1


	//   ....[16]....
        /*1020*/ 	.word	0x000007d0
        /*1024*/ 	.word	0x000000ff
        /*1028*/ 	.word	0x00022898
        /*102c*/ 	.short	0x0100
        /*102e*/ 	.byte	0x08
	.zero		1


	//   ....[17]....
        /*1030*/ 	.word	0x000007e0
        /*1034*/ 	.word	0x000000ff
        /*1038*/ 	.word	0x000228a8
        /*103c*/ 	.short	0x0100
        /*103e*/ 	.byte	0x08
	.zero		1


	//   ....[18]....
        /*1040*/ 	.word	0x00000910
        /*1044*/ 	.word	0x000000ff
        /*1048*/ 	.word	0x000228b0
        /*104c*/ 	.short	0x0100
        /*104e*/ 	.byte	0x08
	.zero		1


	//   ....[19]....
        /*1050*/ 	.word	0x00000920
        /*1054*/ 	.word	0x000000ff
        /*1058*/ 	.word	0x000228c0
        /*105c*/ 	.short	0x0100
        /*105e*/ 	.byte	0x08
	.zero		1


	//   ....[20]....
        /*1060*/ 	.word	0x00000930
        /*1064*/ 	.word	0x000000ff
        /*1068*/ 	.word	0x000228b8
        /*106c*/ 	.short	0x0100
        /*106e*/ 	.byte	0x08
	.zero		1


	//   ....[21]....
        /*1070*/ 	.word	0x00000940
        /*1074*/ 	.word	0x000000ff
        /*1078*/ 	.word	0x000228c8
        /*107c*/ 	.short	0x0100
        /*107e*/ 	.byte	0x08
	.zero		1


	//   ....[22]....
        /*1080*/ 	.word	0x00003580
        /*1084*/ 	.word	0x0000006c
        /*1088*/ 	.word	0x00022890
        /*108c*/ 	.short	0x010a
        /*108e*/ 	.byte	0x3f
	.zero		1


	//   ....[23]....
        /*1090*/ 	.word	0x000063f0
        /*1094*/ 	.word	0x0000006c
        /*1098*/ 	.word	0x00022890
        /*109c*/ 	.short	0x010a
        /*109e*/ 	.byte	0x3f
	.zero		1


	//   ....[24]....
        /*10a0*/ 	.word	0x00009340
        /*10a4*/ 	.word	0x0000006c
        /*10a8*/ 	.word	0x00022890
        /*10ac*/ 	.short	0x010a
        /*10ae*/ 	.byte	0x3f
	.zero		1


	//   ....[25]....
        /*10b0*/ 	.word	0x000095b0
        /*10b4*/ 	.word	0x00000004
        /*10b8*/ 	.word	0x00000000
        /*10bc*/ 	.short	0x0101
        /*10be*/ 	.byte	0x3f
	.zero		1


	//   ....[26]....
        /*10c0*/ 	.word	0x000095f0
        /*10c4*/ 	.word	0x0000006c
        /*10c8*/ 	.word	0x000228b0
        /*10cc*/ 	.short	0x010a
        /*10ce*/ 	.byte	0x3f
	.zero		1


	//   ....[27]....
        /*10d0*/ 	.word	0x00009a30
        /*10d4*/ 	.word	0x0000006c
        /*10d8*/ 	.word	0x00000000
        /*10dc*/ 	.short	0x0101
        /*10de*/ 	.byte	0x3f
	.zero		1


	//   ....[28]....
        /*10e0*/ 	.word	0x0000a910
        /*10e4*/ 	.word	0x00000010
        /*10e8*/ 	.word	0x00022800
        /*10ec*/ 	.short	0x010a
        /*10ee*/ 	.byte	0x3f
	.zero		1


	//   ....[29]....
        /*10f0*/ 	.word	0x0000a960
        /*10f4*/ 	.word	0x00000010
        /*10f8*/ 	.word	0x00022800
        /*10fc*/ 	.short	0x010a
        /*10fe*/ 	.byte	0x3f
	.zero		1


	//   ....[30]....
        /*1100*/ 	.word	0x0000b330
        /*1104*/ 	.word	0x00000010
        /*1108*/ 	.word	0x00022800
        /*110c*/ 	.short	0x010a
        /*110e*/ 	.byte	0x3f
	.zero		1


	//   ....[31]....
        /*1110*/ 	.word	0x0000e820
        /*1114*/ 	.word	0x00000010
        /*1118*/ 	.word	0x00022800
        /*111c*/ 	.short	0x010a
        /*111e*/ 	.byte	0x3f
	.zero		1


	//   ....[32]....
        /*1120*/ 	.word	0x000118f0
        /*1124*/ 	.word	0x0000005a
        /*1128*/ 	.word	0x00022830
        /*112c*/ 	.short	0x010a
        /*112e*/ 	.byte	0x3f
	.zero		1


	//   ....[33]....
        /*1130*/ 	.word	0x00011960
        /*1134*/ 	.word	0x0000005a
        /*1138*/ 	.word	0x00022830
        /*113c*/ 	.short	0x010a
        /*113e*/ 	.byte	0x3f
	.zero		1


	//   ....[34]....
        /*1140*/ 	.word	0x00012260
        /*1144*/ 	.word	0x0000005a
        /*1148*/ 	.word	0x00000000
        /*114c*/ 	.short	0x0101
        /*114e*/ 	.byte	0x3f
	.zero		1


	//   ....[35]....
        /*1150*/ 	.word	0x00015570
        /*1154*/ 	.word	0x00000007
        /*1158*/ 	.word	0x00022830
        /*115c*/ 	.short	0x010a
        /*115e*/ 	.byte	0x3f
	.zero		1


	//   ....[36]....
        /*1160*/ 	.word	0x000155c0
        /*1164*/ 	.word	0x00000007
        /*1168*/ 	.word	0x00022830
        /*116c*/ 	.short	0x010a
        /*116e*/ 	.byte	0x3f
	.zero		1


	//   ....[37]....
        /*1170*/ 	.word	0x00015910
        /*1174*/ 	.word	0x00000007
        /*1178*/ 	.word	0x00022850
        /*117c*/ 	.short	0x010a
        /*117e*/ 	.byte	0x3f
	.zero		1


	//   ....[38]....
        /*1180*/ 	.word	0x00015950
        /*1184*/ 	.word	0x00000007
        /*1188*/ 	.word	0x00022850
        /*118c*/ 	.short	0x010a
        /*118e*/ 	.byte	0x3f
	.zero		1


	//   ....[39]....
        /*1190*/ 	.word	0x00016450
        /*1194*/ 	.word	0x0000004e
        /*1198*/ 	.word	0x00000000
        /*119c*/ 	.short	0x0101
        /*119e*/ 	.byte	0x3f
	.zero		1


	//   ....[40]....
        /*11a0*/ 	.word	0x000186d0
        /*11a4*/ 	.word	0x00000008
        /*11a8*/ 	.word	0x00000000
        /*11ac*/ 	.short	0x0101
        /*11ae*/ 	.byte	0x3f
	.zero		1


	//   ....[41]....
        /*11b0*/ 	.word	0x00019010
        /*11b4*/ 	.word	0x00000007
        /*11b8*/ 	.word	0x00022830
        /*11bc*/ 	.short	0x010a
        /*11be*/ 	.byte	0x3f
	.zero		1


	//   ....[42]....
        /*11c0*/ 	.word	0x00019060
        /*11c4*/ 	.word	0x00000007
        /*11c8*/ 	.word	0x00022830
        /*11cc*/ 	.short	0x010a
        /*11ce*/ 	.byte	0x3f
	.zero		1


	//   ....[43]....
        /*11d0*/ 	.word	0x000193e0
        /*11d4*/ 	.word	0x00000007
        /*11d8*/ 	.word	0x00022850
        /*11dc*/ 	.short	0x010a
        /*11de*/ 	.byte	0x3f
	.zero		1


	//   ....[44]....
        /*11e0*/ 	.word	0x00019420
        /*11e4*/ 	.word	0x00000007
        /*11e8*/ 	.word	0x00022850
        /*11ec*/ 	.short	0x010a
        /*11ee*/ 	.byte	0x3f
	.zero		1


	//   ....[45]....
        /*11f0*/ 	.word	0x0001a8c0
        /*11f4*/ 	.word	0x00000050
        /*11f8*/ 	.word	0x00000000
        /*11fc*/ 	.short	0x0101
        /*11fe*/ 	.byte	0x3f
	.zero		1


	//   ....[46]....
        /*1200*/ 	.word	0x0001b150
        /*1204*/ 	.word	0x00000008
        /*1208*/ 	.word	0x00000000
        /*120c*/ 	.short	0x0101
        /*120e*/ 	.byte	0x3f
	.zero		1


	//   ....[47]....
        /*1210*/ 	.word	0x0001b810
        /*1214*/ 	.word	0x00000007
        /*1218*/ 	.word	0x00022830
        /*121c*/ 	.short	0x010a
        /*121e*/ 	.byte	0x3f
	.zero		1


	//   ....[48]....
        /*1220*/ 	.word	0x0001b860
        /*1224*/ 	.word	0x00000007
        /*1228*/ 	.word	0x00022830
        /*122c*/ 	.short	0x010a
        /*122e*/ 	.byte	0x3f
	.zero		1


	//   ....[49]....
        /*1230*/ 	.word	0x0001bbe0
        /*1234*/ 	.word	0x00000007
        /*1238*/ 	.word	0x00022850
        /*123c*/ 	.short	0x010a
        /*123e*/ 	.byte	0x3f
	.zero		1


	//   ....[50]....
        /*1240*/ 	.word	0x0001bc20
        /*1244*/ 	.word	0x00000007
        /*1248*/ 	.word	0x00022850
        /*124c*/ 	.short	0x010a
        /*124e*/ 	.byte	0x3f
	.zero		1


	//   ....[51]....
        /*1250*/ 	.word	0x0001c730
        /*1254*/ 	.word	0x00000007
        /*1258*/ 	.word	0x00000000
        /*125c*/ 	.short	0x0101
        /*125e*/ 	.byte	0x3f
	.zero		1


	//   ....[52]....
        /*1260*/ 	.word	0x0001e9c0
        /*1264*/ 	.word	0x00000006
        /*1268*/ 	.word	0x00000000
        /*126c*/ 	.short	0x0101
        /*126e*/ 	.byte	0x3f
	.zero		1


	//   ....[53]....
        /*1270*/ 	.word	0x0001efa0
        /*1274*/ 	.word	0x0000000d
        /*1278*/ 	.word	0x00022850
        /*127c*/ 	.short	0x010a
        /*127e*/ 	.byte	0x3f
	.zero		1


	//   ....[54]....
        /*1280*/ 	.word	0x0001f020
        /*1284*/ 	.word	0x0000000d
        /*1288*/ 	.word	0x00022850
        /*128c*/ 	.short	0x010a
        /*128e*/ 	.byte	0x3f
	.zero		1


	//   ....[55]....
        /*1290*/ 	.word	0x0001f5e0
        /*1294*/ 	.word	0x00000002
        /*1298*/ 	.word	0x00000000
        /*129c*/ 	.short	0x0101
        /*129e*/ 	.byte	0x3f
	.zero		1


	//   ....[56]....
        /*12a0*/ 	.word	0x000217a0
        /*12a4*/ 	.word	0x00000000
        /*12a8*/ 	.word	0x00000000
        /*12ac*/ 	.short	0x0101
        /*12ae*/ 	.byte	0x3f
	.zero		1


	//   ....[57]....
        /*12b0*/ 	.word	0x00021f20
        /*12b4*/ 	.word	0x00000008
        /*12b8*/ 	.word	0x00000000
        /*12bc*/ 	.short	0x0101
        /*12be*/ 	.byte	0x3f
	.zero		1


	//   ....[58]....
        /*12c0*/ 	.word	0x00025ba0
        /*12c4*/ 	.word	0x00000012
        /*12c8*/ 	.word	0x00022820
        /*12cc*/ 	.short	0x010a
        /*12ce*/ 	.byte	0x3f
	.zero		1


	//   ....[59]....
        /*12d0*/ 	.word	0x00025c70
        /*12d4*/ 	.word	0x00000007
        /*12d8*/ 	.word	0x000228a0
        /*12dc*/ 	.short	0x010a
        /*12de*/ 	.byte	0x3f
	.zero		1


	//   ....[60]....
        /*12e0*/ 	.word	0x00026090
        /*12e4*/ 	.word	0x00000007
        /*12e8*/ 	.word	0x000228c0
        /*12ec*/ 	.short	0x010a
        /*12ee*/ 	.byte	0x3f
	.zero		1


	//   ....[61]....
        /*12f0*/ 	.word	0x00026460
        /*12f4*/ 	.word	0x00000008
        /*12f8*/ 	.word	0x000228a0
        /*12fc*/ 	.short	0x010a
        /*12fe*/ 	.byte	0x3f
	.zero		1


	//   ....[62]....
        /*1300*/ 	.word	0x00026870
        /*1304*/ 	.word	0x00000008
        /*1308*/ 	.word	0x000228c0
        /*130c*/ 	.short	0x010a
        /*130e*/ 	.byte	0x3f
	.zero		1


	//   ....[63]....
        /*1310*/ 	.word	0x00027ce0
        /*1314*/ 	.word	0x00000002
        /*1318*/ 	.word	0x00022880
        /*131c*/ 	.short	0x010a
        /*131e*/ 	.byte	0x3f
	.zero		1


	//   ....[64]....
        /*1320*/ 	.word	0x00027e90
        /*1324*/ 	.word	0x00000002
        /*1328*/ 	.word	0x00022840
        /*132c*/ 	.short	0x010a
        /*132e*/ 	.byte	0x3f
	.zero		1


	//   ....[65]....
        /*1330*/ 	.word	0x00028aa0
        /*1334*/ 	.word	0x00000012
        /*1338*/ 	.word	0x00022800
        /*133c*/ 	.short	0x0107
        /*133e*/ 	.byte	0x3f
	.zero		1


	//   ....[66]....
        /*1340*/ 	.word	0x00028ba0
        /*1344*/ 	.word	0x00000012
        /*1348*/ 	.word	0x00022800
        /*134c*/ 	.short	0x0101
        /*134e*/ 	.byte	0x3f
	.zero		1


	//   ....[67]....
        /*1350*/ 	.word	0x00028bc0
        /*1354*/ 	.word	0x00000012
        /*1358*/ 	.word	0x00022820
        /*135c*/ 	.short	0x010a
        /*135e*/ 	.byte	0x3f
	.zero		1


	//   ....[68]....
        /*1360*/ 	.word	0x00028f00
        /*1364*/ 	.word	0x00000003
        /*1368*/ 	.word	0x00022880
        /*136c*/ 	.short	0x010a
        /*136e*/ 	.byte	0x3f
	.zero		1


	//   ....[69]....
        /*1370*/ 	.word	0x00029140
        /*1374*/ 	.word	0x00000003
        /*1378*/ 	.word	0x00022840
        /*137c*/ 	.short	0x010a
        /*137e*/ 	.byte	0x3f
	.zero		1


	//   ....[70]....
        /*1380*/ 	.word	0x00029610
        /*1384*/ 	.word	0x00000014
        /*1388*/ 	.word	0x00022870
        /*138c*/ 	.short	0x010a
        /*138e*/ 	.byte	0x3f
	.zero		1


	//   ....[71]....
        /*1390*/ 	.word	0x00029680
        /*1394*/ 	.word	0x00000014
        /*1398*/ 	.word	0x00022860
        /*139c*/ 	.short	0x010a
        /*139e*/ 	.byte	0x3f
	.zero		1


	//   ....[72]....
        /*13a0*/ 	.word	0x00029b60
        /*13a4*/ 	.word	0x00000014
        /*13a8*/ 	.word	0x00022850
        /*13ac*/ 	.short	0x0101
        /*13ae*/ 	.byte	0x3f
	.zero		1


	//   ....[73]....
        /*13b0*/ 	.word	0x00029bf0
        /*13b4*/ 	.word	0x00000014
        /*13b8*/ 	.word	0x00000000
        /*13bc*/ 	.short	0x0101
        /*13be*/ 	.byte	0x3f
	.zero		1


	//   ....[74]....
        /*13c0*/ 	.word	0x00029e20
        /*13c4*/ 	.word	0x00000010
        /*13c8*/ 	.word	0x00022870
        /*13cc*/ 	.short	0x010a
        /*13ce*/ 	.byte	0x3f
	.zero		1


	//   ....[75]....
        /*13d0*/ 	.word	0x00029e90
        /*13d4*/ 	.word	0x00000010
        /*13d8*/ 	.word	0x00022860
        /*13dc*/ 	.short	0x010a
        /*13de*/ 	.byte	0x3f
	.zero		1


	//   ....[76]....
        /*13e0*/ 	.word	0x0002a370
        /*13e4*/ 	.word	0x00000010
        /*13e8*/ 	.word	0x00022850
        /*13ec*/ 	.short	0x0101
        /*13ee*/ 	.byte	0x3f
	.zero		1


	//   ....[77]....
        /*13f0*/ 	.word	0x0002a3c0
        /*13f4*/ 	.word	0x00000010
        /*13f8*/ 	.word	0x00000000
        /*13fc*/ 	.short	0x0101
        /*13fe*/ 	.byte	0x3f
	.zero		1


	//   ....[78]....
        /*1400*/ 	.word	0x0002b700
        /*1404*/ 	.word	0x00000000
        /*1408*/ 	.word	0x00022820
        /*140c*/ 	.short	0x010a
        /*140e*/ 	.byte	0x3f
	.zero		1


	//   ....[79]....
        /*1410*/ 	.word	0x0002b8b0
        /*1414*/ 	.word	0x00000006
        /*1418*/ 	.word	0x00000000
        /*141c*/ 	.short	0x010a
        /*141e*/ 	.byte	0x3f
	.zero		1


	//   ....[80]....
        /*1420*/ 	.word	0x0002b920
        /*1424*/ 	.word	0x00000007
        /*1428*/ 	.word	0x00000000
        /*142c*/ 	.short	0x010a
        /*142e*/ 	.byte	0x3f
	.zero		1


	//   ....[81]....
        /*1430*/ 	.word	0x0002b980
        /*1434*/ 	.word	0x00000004
        /*1438*/ 	.word	0x00022860
        /*143c*/ 	.short	0x010a
        /*143e*/ 	.byte	0x3f
	.zero		1


	//   ....[82]....
        /*1440*/ 	.word	0x0002b9d0
        /*1444*/ 	.word	0x00000003
        /*1448*/ 	.word	0x00022860
        /*144c*/ 	.short	0x010a
        /*144e*/ 	.byte	0x3f
	.zero		1


	//   ....[83]....
        /*1450*/ 	.word	0x0002ba10
        /*1454*/ 	.word	0x00000004
        /*1458*/ 	.word	0x00022880
        /*145c*/ 	.short	0x010a
        /*145e*/ 	.byte	0x3f
	.zero		1


	//   ....[84]....
        /*1460*/ 	.word	0x0002ba30
        /*1464*/ 	.word	0x00000003
        /*1468*/ 	.word	0x00022880
        /*146c*/ 	.short	0x010a
        /*146e*/ 	.byte	0x3f
	.zero		1


	//   ....[85]....
        /*1470*/ 	.word	0x0002ba90
        /*1474*/ 	.word	0x0000006c
        /*1478*/ 	.word	0x00022890
        /*147c*/ 	.short	0x010a
        /*147e*/ 	.byte	0x3f
	.zero		1


	//   ....[86]....
        /*1480*/ 	.word	0x0002bae0
        /*1484*/ 	.word	0x0000006c
        /*1488*/ 	.word	0x00022890
        /*148c*/ 	.short	0x010a
        /*148e*/ 	.byte	0x3f
	.zero		1


	//   ....[87]....
        /*1490*/ 	.word	0x0002bb30
        /*1494*/ 	.word	0x0000006c
        /*1498*/ 	.word	0x00022890
        /*149c*/ 	.short	0x010a
        /*149e*/ 	.byte	0x3f
	.zero		1


	//   ....[88]....
        /*14a0*/ 	.word	0x0002bb80
        /*14a4*/ 	.word	0x0000006c
        /*14a8*/ 	.word	0x000228b0
        /*14ac*/ 	.short	0x010a
        /*14ae*/ 	.byte	0x3f
	.zero		1


	//   ....[89]....
        /*14b0*/ 	.word	0x0002be90
        /*14b4*/ 	.word	0x00000010
        /*14b8*/ 	.word	0x00022800
        /*14bc*/ 	.short	0x010a
        /*14be*/ 	.byte	0x3f
	.zero		1


	//   ....[90]....
        /*14c0*/ 	.word	0x0002c0a0
        /*14c4*/ 	.word	0x00000010
        /*14c8*/ 	.word	0x00022800
        /*14cc*/ 	.short	0x010a
        /*14ce*/ 	.byte	0x3f
	.zero		1


	//   ....[91]....
        /*14d0*/ 	.word	0x0002c0f0
        /*14d4*/ 	.word	0x0000005a
        /*14d8*/ 	.word	0x00022830
        /*14dc*/ 	.short	0x010a
        /*14de*/ 	.byte	0x3f
	.zero		1


	//   ....[92]....
        /*14e0*/ 	.word	0x0002c140
        /*14e4*/ 	.word	0x00000007
        /*14e8*/ 	.word	0x00022830
        /*14ec*/ 	.short	0x010a
        /*14ee*/ 	.byte	0x3f
	.zero		1


	//   ....[93]....
        /*14f0*/ 	.word	0x0002c190
        /*14f4*/ 	.word	0x00000007
        /*14f8*/ 	.word	0x00022850
        /*14fc*/ 	.short	0x010a
        /*14fe*/ 	.byte	0x3f
	.zero		1


	//   ....[94]....
        /*1500*/ 	.word	0x0002c1e0
        /*1504*/ 	.word	0x00000007
        /*1508*/ 	.word	0x00022830
        /*150c*/ 	.short	0x010a
        /*150e*/ 	.byte	0x3f
	.zero		1


	//   ....[95]....
        /*1510*/ 	.word	0x0002c230
        /*1514*/ 	.word	0x00000007
        /*1518*/ 	.word	0x00022850
        /*151c*/ 	.short	0x010a
        /*151e*/ 	.byte	0x3f
	.zero		1


	//   ....[96]....
        /*1520*/ 	.word	0x0002c280
        /*1524*/ 	.word	0x00000007
        /*1528*/ 	.word	0x00022830
        /*152c*/ 	.short	0x010a
        /*152e*/ 	.byte	0x3f
	.zero		1


	//   ....[97]....
        /*1530*/ 	.word	0x0002c2d0
        /*1534*/ 	.word	0x00000007
        /*1538*/ 	.word	0x00022850
        /*153c*/ 	.short	0x010a
        /*153e*/ 	.byte	0x3f
	.zero		1


	//   ....[98]....
        /*1540*/ 	.word	0x0002c320
        /*1544*/ 	.word	0x0000000d
        /*1548*/ 	.word	0x00022850
        /*154c*/ 	.short	0x010a
        /*154e*/ 	.byte	0x3f
	.zero		1


	//   ....[99]....
        /*1550*/ 	.word	0x0002ecc0
        /*1554*/ 	.word	0x00000012
        /*1558*/ 	.word	0x00022820
        /*155c*/ 	.short	0x010a
        /*155e*/ 	.byte	0x3f
	.zero		1


	//   ....[100]....
        /*1560*/ 	.word	0x0002ed10
        /*1564*/ 	.word	0x00000007
        /*1568*/ 	.word	0x000228a0
        /*156c*/ 	.short	0x010a
        /*156e*/ 	.byte	0x3f
	.zero		1


	//   ....[101]....
        /*1570*/ 	.word	0x0002ed60
        /*1574*/ 	.word	0x00000007
        /*1578*/ 	.word	0x000228c0
        /*157c*/ 	.short	0x010a
        /*157e*/ 	.byte	0x3f
	.zero		1


	//   ....[102]....
        /*1580*/ 	.word	0x0002edb0
        /*1584*/ 	.word	0x00000008
        /*1588*/ 	.word	0x000228a0
        /*158c*/ 	.short	0x010a
        /*158e*/ 	.byte	0x3f
	.zero		1


	//   ....[103]....
        /*1590*/ 	.word	0x0002ee00
        /*1594*/ 	.word	0x00000008
        /*1598*/ 	.word	0x000228c0
        /*159c*/ 	.short	0x010a
        /*159e*/ 	.byte	0x3f
	.zero		1


	//   ....[104]....
        /*15a0*/ 	.word	0x0002efa0
        /*15a4*/ 	.word	0x00000002
        /*15a8*/ 	.word	0x00022880
        /*15ac*/ 	.short	0x010a
        /*15ae*/ 	.byte	0x3f
	.zero		1


	//   ....[105]....
        /*15b0*/ 	.word	0x0002eff0
        /*15b4*/ 	.word	0x00000002
        /*15b8*/ 	.word	0x00022840
        /*15bc*/ 	.short	0x010a
        /*15be*/ 	.byte	0x3f
	.zero		1


	//   ....[106]....
        /*15c0*/ 	.word	0x0002f5e0
        /*15c4*/ 	.word	0x00000012
        /*15c8*/ 	.word	0x00022820
        /*15cc*/ 	.short	0x010a
        /*15ce*/ 	.byte	0x3f
	.zero		1


	//   ....[107]....
        /*15d0*/ 	.word	0x0002f630
        /*15d4*/ 	.word	0x00000003
        /*15d8*/ 	.word	0x00022880
        /*15dc*/ 	.short	0x010a
        /*15de*/ 	.byte	0x3f
	.zero		1


	//   ....[108]....
        /*15e0*/ 	.word	0x0002f680
        /*15e4*/ 	.word	0x00000003
        /*15e8*/ 	.word	0x00022840
        /*15ec*/ 	.short	0x010a
        /*15ee*/ 	.byte	0x3f
	.zero		1


	//   ....[109]....
        /*15f0*/ 	.word	0x0002f6d0
        /*15f4*/ 	.word	0x00000014
        /*15f8*/ 	.word	0x00022870
        /*15fc*/ 	.short	0x010a
        /*15fe*/ 	.byte	0x3f
	.zero		1


	//   ....[110]....
        /*1600*/ 	.word	0x0002f720
        /*1604*/ 	.word	0x00000014
        /*1608*/ 	.word	0x00022860
        /*160c*/ 	.short	0x010a
        /*160e*/ 	.byte	0x3f
	.zero		1


	//   ....[111]....
        /*1610*/ 	.word	0x0002f770
        /*1614*/ 	.word	0x00000010
        /*1618*/ 	.word	0x00022870
        /*161c*/ 	.short	0x010a
        /*161e*/ 	.byte	0x3f
	.zero		1


	//   ....[112]....
        /*1620*/ 	.word	0x0002f7c0
        /*1624*/ 	.word	0x00000010
        /*1628*/ 	.word	0x00022860
        /*162c*/ 	.short	0x010a
        /*162e*/ 	.byte	0x3f
	.zero		1


	//   ....[113]....
        /*1630*/ 	.word	0x00030340
        /*1634*/ 	.word	0x00000000
        /*1638*/ 	.word	0x00022820
        /*163c*/ 	.short	0x010a
        /*163e*/ 	.byte	0x3f
	.zero		1


	//   ....[114]....
        /*1640*/ 	.word	0x000304e0
        /*1644*/ 	.word	0x00000006
        /*1648*/ 	.word	0x00000000
        /*164c*/ 	.short	0x010a
        /*164e*/ 	.byte	0x3f
	.zero		1


	//   ....[115]....
        /*1650*/ 	.word	0x00030530
        /*1654*/ 	.word	0x00000007
        /*1658*/ 	.word	0x00000000
        /*165c*/ 	.short	0x010a
        /*165e*/ 	.byte	0x3f
	.zero		1


	//   ....[116]....
        /*1660*/ 	.word	0x00030580
        /*1664*/ 	.word	0x00000004
        /*1668*/ 	.word	0x00022860
        /*166c*/ 	.short	0x010a
        /*166e*/ 	.byte	0x3f
	.zero		1


	//   ....[117]....
        /*1670*/ 	.word	0x000305d0
        /*1674*/ 	.word	0x00000003
        /*1678*/ 	.word	0x00022860
        /*167c*/ 	.short	0x010a
        /*167e*/ 	.byte	0x3f
	.zero		1


	//   ....[118]....
        /*1680*/ 	.word	0x00030620
        /*1684*/ 	.word	0x00000004
        /*1688*/ 	.word	0x00022880
        /*168c*/ 	.short	0x010a
        /*168e*/ 	.byte	0x3f
	.zero		1


	//----- nvinfo : EIATTR_NUM_MBARRIERS
	.align		4
.L_245:
        /*1690*/ 	.byte	0x03, 0x38
        /*1692*/ 	.short	0x0016


	//----- nvinfo : EIATTR_EXIT_INSTR_OFFSETS
	.align		4
        /*1694*/ 	.byte	0x04, 0x1c
        /*1696*/ 	.short	(.L_247 - .L_246)


	//   ....[0]....
.L_246:
        /*1698*/ 	.word	0x0002ba80


	//----- nvinfo : EIATTR_MAX_THREADS
	.align		4
.L_247:
        /*169c*/ 	.byte	0x04, 0x05
        /*169e*/ 	.short	(.L_249 - .L_248)
.L_248:
        /*16a0*/ 	.word	0x00000180
        /*16a4*/ 	.word	0x00000001
        /*16a8*/ 	.word	0x00000001


	//----- nvinfo : EIATTR_CRS_STACK_SIZE
	.align		4
.L_249:
        /*16ac*/ 	.byte	0x04, 0x1e
        /*16ae*/ 	.short	(.L_251 - .L_250)
.L_250:
        /*16b0*/ 	.word	0x00000000


	//----- nvinfo : EIATTR_CBANK_PARAM_SIZE
	.align		4
.L_251:
        /*16b4*/ 	.byte	0x03, 0x19
        /*16b6*/ 	.short	0x0af0


	//----- nvinfo : EIATTR_PARAM_CBANK
	.align		4
        /*16b8*/ 	.byte	0x04, 0x0a
        /*16ba*/ 	.short	(.L_253 - .L_252)
	.align		4
.L_252:
        /*16bc*/ 	.word	index@(.nv.constant0._ZN7cutlass13device_kernelIN5flash11enable_sm90INS1_16FlashAttnFwdSm90INS1_25CollectiveMainloopFwdSm90ILi2EN4cute5tupleIJNS5_1CILi1EEES8_S8_EEENS6_IJNS7_ILi128EEESA_NS7_ILi192EEEEEELi128ENS_12float_e4m3_tEfNS_4arch4Sm90ELb0ELb1ELb1ELb1ELb0ELb1ELb0ELb1ELb1ELb1ELb1ELb0EEENS1_21CollectiveEpilogueFwdINS6_IJSA_SA_SA_EEES9_NS_10bfloat16_tESF_Li256ELb1ELb1ELb1ELb1EEENS1_36VarlenDynamicPersistentTileSchedulerILi128ELi128ELi256ELi128ELb1ELb1ELb1ELb1ELb0ELb1EEEEEEEEEvNT_6ParamsE)
        /*16c0*/ 	.short	0x0210
        /*16c2*/ 	.short	0x0af0


	//----- nvinfo : EIATTR_SW_WAR
	.align		4
.L_253:
        /*16c4*/ 	.byte	0x04, 0x36
        /*16c6*/ 	.short	(.L_255 - .L_254)
.L_254:
        /*16c8*/ 	.word	0x00000008
.L_255:


//--------------------- .nv.info._ZN7cutlass13device_kernelIN5flash11enable_sm90INS1_16FlashAttnFwdSm90INS1_25CollectiveMainloopFwdSm90ILi2EN4cute5tupleIJNS5_1CILi1EEES8_S8_EEENS6_IJNS7_ILi128EEENS7_ILi160EEENS7_ILi192EEEEEELi128ENS_12float_e4m3_tEfNS_4arch4Sm90ELb1ELb0ELb1ELb0ELb0ELb0ELb0ELb1ELb1ELb1ELb1ELb0EEENS1_21CollectiveEpilogueFwdINS6_IJSA_SA_SB_EEES9_NS_10bfloat16_tESG_Li256ELb0ELb1ELb1ELb1EEENS1_19SingleTileSchedulerILb0ELb1ELb1ELi128EEEEEEEEEvNT_6ParamsE --------------------------
	.section	.nv.info._ZN7cutlass13device_kernelIN5flash11enable_sm90INS1_16FlashAttnFwdSm90INS1_25CollectiveMainloopFwdSm90ILi2EN4cute5tupleIJNS5_1CILi1EEES8_S8_EEENS6_IJNS7_ILi128EEENS7_ILi160EEENS7_ILi192EEEEEELi128ENS_12float_e4m3_tEfNS_4arch4Sm90ELb1ELb0ELb1ELb0ELb0ELb0ELb0ELb1ELb1ELb1ELb1ELb0EEENS1_21CollectiveEpilogueFwdINS6_IJSA_SA_SB_EEES9_NS_10bfloat16_tESG_Li256ELb0ELb1ELb1ELb1EEENS1_19SingleTileSchedulerILb0ELb1ELb1ELi128EEEEEEEEEvNT_6ParamsE,"",@"SHT_CUDA_INFO"
	.sectionflags	@""
	.align	4


	//----- nvinfo : EIATTR_CUDA_API_VERSION
	.align		4
        /*0000*/ 	.byte	0x04, 0x37
        /*0002*/ 	.short	(.L_257 - .L_256)
.L_256:
        /*0004*/ 	.word	0x00000082


	//----- nvinfo : EIATTR_KPARAM_INFO
	.align		4
.L_257:
        /*0008*/ 	.byte	0x04, 0x17
        /*000a*/ 	.short	(.L_259 - .L_258)
.L_258:
        /*000c*/ 	.word	0x00000000
        /*0010*/ 	.short	0x0000
        /*0012*/ 	.short	0x0070
        /*0014*/ 	.byte	0x00, 0xf0, 0x01, 0x28


	//----- nvinfo : EIATTR_SPARSE_MMA_MASK
	.align		4
.L_259:
        /*0018*/ 	.byte	0x03, 0x50
        /*001a*/ 	.short	0x0000


	//----- nvinfo : EIATTR_MAXREG_COUNT
	.align		4
        /*001c*/ 	.byte	0x03, 0x1b
        /*001e*/ 	.short	0x00a8


	//----- nvinfo : EIATTR_NUM_BARRIERS
	.align		4
        /*0020*/ 	.byte	0x02, 0x4c
        /*0022*/ 	.byte	0x10
	.zero		1


	//----- nvinfo : EIATTR_EXTERNS
	.align		4
        /*0024*/ 	.byte	0x04, 0x0f
        /*0026*/ 	.short	(.L_261 - .L_260)


	//   ....[0]....
	.align		4
.L_260:
        /*0028*/ 	.word	index@(__assertfail)


	//----- nvinfo : EIATTR_ANNOTATIONS
	.align		4
.L_261:
        /*002c*/ 	.byte	0x04, 0x55
        /*002e*/ 	.short	(.L_263 - .L_262)


	//   ....[0]....
.L_262:
        /* <DEDUP_REMOVED lines=14> */


	//----- nvinfo : EIATTR_MERCURY_ISA_VERSION
	.align		4
.L_263:
        /*00f8*/ 	.byte	0x03, 0x5f
        /*00fa*/ 	.short	0x0101


	//----- nvinfo : EIATTR_INT_WARP_WIDE_INSTR_OFFSETS
	.align		4
        /*00fc*/ 	.byte	0x04, 0x31
        /*00fe*/ 	.short	(.L_265 - .L_264)


	//   ....[0]....
.L_264:
        /*0100*/ 	.word	0x00000120


	//   ....[1]....
        /*0104*/ 	.word	0x000001c0


	//   ....[2]....
        /*0108*/ 	.word	0x00000230


	//----- nvinfo : EIATTR_COOP_GROUP_MASK_REGIDS
	.align		4
.L_265:
        /*010c*/ 	.byte	0x04, 0x29
        /*010e*/ 	.short	(.L_267 - .L_266)


	//   ....[0]....
.L_266:
        /*0110*/ 	.word	0xffffffff


	//   ....[1]....
        /*0114*/ 	.word	0xffffffff


	//   ....[2]....
        /*0118*/ 	.word	0xffffffff


	//   ....[3]....
        /*011c*/ 	.word	0xffffffff


	//   ....[4]....
        /*0120*/ 	.word	0xffffffff


	//   ....[5]....
        /*0124*/ 	.word	0xffffffff


	//   ....[6]....
        /*0128*/ 	.word	0xffffffff


	//   ....[7]....
        /*012c*/ 	.word	0xffffffff


	//   ....[8]....
        /*0130*/ 	.word	0xffffffff


	//   ....[9]....
        /*0134*/ 	.word	0xffffffff


	//   ....[10]....
        /*0138*/ 	.word	0xffffffff


	//   ....[11]....
        /*013c*/ 	.word	0xffffffff


	//   ....[12]....
        /*0140*/ 	.word	0xffffffff


	//   ....[13]....
        /*0144*/ 	.word	0xffffffff


	//   ....[14]....
        /*0148*/ 	.word	0xffffffff


	//   ....[15]....
        /*014c*/ 	.word	0xffffffff


	//   ....[16]....
        /*0150*/ 	.word	0xffffffff


	//   ....[17]....
        /*0154*/ 	.word	0xffffffff


	//   ....[18]....
        /*0158*/ 	.word	0xffffffff


	//   ....[19]....
        /*015c*/ 	.word	0xffffffff


	//   ....[20]....
        /*0160*/ 	.word	0xffffffff


	//   ....[21]....
        /*0164*/ 	.word	0xffffffff


	//   ....[22]....
        /*0168*/ 	.word	0xffffffff


	//   ....[23]....
        /*016c*/ 	.word	0xffffffff


	//   ....[24]....
        /*0170*/ 	.word	0xffffffff


	//   ....[25]....
        /*0174*/ 	.word	0xffffffff


	//   ....[26]....
        /*0178*/ 	.word	0xffffffff


	//   ....[27]....
        /*017c*/ 	.word	0xffffffff


	//   ....[28]....
        /*0180*/ 	.word	0xffffffff


	//   ....[29]....
        /*0184*/ 	.word	0xffffffff


	//   ....[30]....
        /*0188*/ 	.word	0xffffffff


	//   ....[31]....
        /*018c*/ 	.word	0xffffffff


	//   ....[32]....
        /*0190*/ 	.word	0xffffffff


	//   ....[33]....
        /*0194*/ 	.word	0xffffffff


	//   ....[34]....
        /*0198*/ 	.word	0xffffffff


	//   ....[35]....
        /*019c*/ 	.word	0xffffffff


	//   ....[36]....
        /*01a0*/ 	.word	0xffffffff


	//   ....[37]....
        /*01a4*/ 	.word	0xffffffff


	//   ....[38]....
        /*01a8*/ 	.word	0xffffffff


	//   ....[39]....
        /*01ac*/ 	.word	0xffffffff


	//   ....[40]....
        /*01b0*/ 	.word	0xffffffff


	//   ....[41]....
        /*01b4*/ 	.word	0xffffffff


	//   ....[42]....
        /*01b8*/ 	.word	0xffffffff


	//   ....[43]....
        /*01bc*/ 	.word	0xffffffff


	//   ....[44]....
        /*01c0*/ 	.word	0xffffffff


	//   ....[45]....
        /*01c4*/ 	.word	0xffffffff


	//   ....[46]....
        /*01c8*/ 	.word	0xffffffff


	//   ....[47]....
        /*01cc*/ 	.word	0xffffffff


	//   ....[48]....
        /*01d0*/ 	.word	0xffffffff


	//   ....[49]....
        /*01d4*/ 	.word	0xffffffff


	//   ....[50]....
        /*01d8*/ 	.word	0xffffffff


	//   ....[51]....
        /*01dc*/ 	.word	0xffffffff


	//   ....[52]....
        /*01e0*/ 	.word	0xffffffff


	//   ....[53]....
        /*01e4*/ 	.word	0xffffffff


	//   ....[54]....
        /*01e8*/ 	.word	0xffffffff


	//   ....[55]....
        /*01ec*/ 	.word	0xffffffff


	//   ....[56]....
        /*01f0*/ 	.word	0xffffffff


	//   ....[57]....
        /*01f4*/ 	.word	0xffffffff


	//   ....[58]....
        /*01f8*/ 	.word	0xffffffff


	//   ....[59]....
        /*01fc*/ 	.word	0xffffffff


	//   ....[60]....
        /*0200*/ 	.word	0xffffffff


	//   ....[61]....
        /*0204*/ 	.word	0xffffffff


	//   ....[62]....
        /*0208*/ 	.word	0xffffffff


	//   ....[63]....
        /*020c*/ 	.word	0xffffffff


	//   ....[64]....
        /*0210*/ 	.word	0xffffffff


	//   ....[65]....
        /*0214*/ 	.word	0xffffffff


	//   ....[66]....
        /*0218*/ 	.word	0xffffffff


	//   ....[67]....
        /*021c*/ 	.word	0xffffffff


	//   ....[68]....
        /*0220*/ 	.word	0xffffffff


	//   ....[69]....
        /*0224*/ 	.word	0xffffffff


	//   ....[70]....
        /*0228*/ 	.word	0xffffffff


	//   ....[71]....
        /*022c*/ 	.word	0xffffffff


	//   ....[72]....
        /*0230*/ 	.word	0xffffffff


	//   ....[73]....
        /*0234*/ 	.word	0xffffffff


	//   ....[74]....
        /*0238*/ 	.word	0xffffffff


	//   ....[75]....
        /*023c*/ 	.word	0xffffffff


	//   ....[76]....
        /*0240*/ 	.word	0xffffffff


	//   ....[77]....
        /*0244*/ 	.word	0xffffffff


	//   ....[78]....
        /*0248*/ 	.word	0xffffffff


	//   ....[79]....
        /*024c*/ 	.word	0xffffffff


	//   ....[80]....
        /*0250*/ 	.word	0xffffffff


	//   ....[81]....
        /*0254*/ 	.word	0xffffffff


	//   ....[82]....
        /*0258*/ 	.word	0xffffffff


	//   ....[83]....
        /*025c*/ 	.word	0xffffffff


	//   ....[84]....
        /*0260*/ 	.word	0xffffffff


	//   ....[85]....
        /*0264*/ 	.word	0xffffffff


	//   ....[86]....
        /*0268*/ 	.word	0xffffffff


	//   ....[87]....
        /*026c*/ 	.word	0xffffffff


	//   ....[88]....
        /*0270*/ 	.word	0xffffffff


	//   ....[89]....
        /*0274*/ 	.word	0xffffffff


	//   ....[90]....
        /*0278*/ 	.word	0xffffffff


	//   ....[91]....
        /*027c*/ 	.word	0xffffffff


	//   ....[92]....
        /*0280*/ 	.word	0xffffffff


	//   ....[93]....
        /*0284*/ 	.word	0xffffffff


	//   ....[94]....
        /*0288*/ 	.word	0xffffffff


	//   ....[95]....
        /*028c*/ 	.word	0xffffffff


	//   ....[96]....
        /*0290*/ 	.word	0xffffffff


	//   ....[97]....
        /*0294*/ 	.word	0xffffffff


	//   ....[98]....
        /*0298*/ 	.word	0xffffffff


	//   ....[99]....
        /*029c*/ 	.word	0xffffffff


	//   ....[100]....
        /*02a0*/ 	.word	0xffffffff


	//   ....[101]....
        /*02a4*/ 	.word	0xffffffff


	//   ....[102]....
        /*02a8*/ 	.word	0xffffffff


	//   ....[103]....
        /*02ac*/ 	.word	0xffffffff


	//   ....[104]....
        /*02b0*/ 	.word	0xffffffff


	//   ....[105]....
        /*02b4*/ 	.word	0xffffffff


	//   ....[106]....
        /*02b8*/ 	.word	0xffffffff


	//   ....[107]....
        /*02bc*/ 	.word	0xffffffff


	//   ....[108]....
        /*02c0*/ 	.word	0xffffffff


	//   ....[109]....
        /*02c4*/ 	.word	0xffffffff


	//   ....[110]....
        /*02c8*/ 	.word	0xffffffff


	//   ....[111]....
        /*02cc*/ 	.word	0x0500000f


	//   ....[112]....
        /*02d0*/ 	.word	0x0500000f


	//   ....[113]....
        /*02d4*/ 	.word	0x0500000f


	//   ....[114]....
        /*02d8*/ 	.word	0x0500000f


	//   ....[115]....
        /*02dc*/ 	.word	0x0500000f


	//   ....[116]....
        /*02e0*/ 	.word	0x0500000f


	//   ....[117]....
        /*02e4*/ 	.word	0x0500000f


	//   ....[118]....
        /*02e8*/ 	.word	0x0500000f


	//   ....[119]....
        /*02ec*/ 	.word	0x0500000f


	//----- nvinfo : EIATTR_COOP_GROUP_INSTR_OFFSETS
	.align		4
.L_267:
        /*02f0*/ 	.byte	0x04, 0x28
        /*02f2*/ 	.short	(.L_269 - .L_268)


	//   ....[0]....
.L_268:
        /*02f4*/ 	.word	0x00000060


	//   ....[1]....
        /*02f8*/ 	.word	0x00000130


	//   ....[2]....
        /*02fc*/ 	.word	0x000001e0


	//   ....[3]....
        /*0300*/ 	.word	0x000003a0


	//   ....[4]....
        /*0304*/ 	.word	0x00000500


	//   ....[5]....
        /*0308*/ 	.word	0x00000620


	//   ....[6]....
        /*030c*/ 	.word	0x00000780


	//   ....[7]....
        /*0310*/ 	.word	0x000011a0


	//   ....[8]....
        /*0314*/ 	.word	0x00002ab0


	//   ....[9]....
        /*0318*/ 	.word	0x000031f0


	//   ....[10]....
        /*031c*/ 	.word	0x00003700


	//   ....[11]....
        /*0320*/ 	.word	0x00003790


	//   ....[12]....
        /*0324*/ 	.word	0x000043e0


	//   ....[13]....
        /*0328*/ 	.word	0x00004480


	//   ....[14]....
        /*032c*/ 	.word	0x00006810


	//   ....[15]....
        /*0330*/ 	.word	0x00007000


	//   ....[16]....
        /*0334*/ 	.word	0x000076c0


	//   ....[17]....
        /*0338*/ 	.word	0x00007800


	//   ....[18]....
        /*033c*/ 	.word	0x00008450


	//   ....[19]....
        /*0340*/ 	.word	0x000084b0


	//   ....[20]....
        /*0344*/ 	.word	0x0000b7e0


	//   ....[21]....
        /*0348*/ 	.word	0x0000b810


	//   ....[22]....
        /*034c*/ 	.word	0x0000b830


	//   ....[23]....
        /*0350*/ 	.word	0x0000b850


	//   ....[24]....
        /*0354*/ 	.word	0x0000d330


	//   ....[25]....
        /*0358*/ 	.word	0x0000d350


	//   ....[26]....
        /*035c*/ 	.word	0x0000d3b0


	//   ....[27]....
        /*0360*/ 	.word	0x0000d3c0


	//   ....[28]....
        /*0364*/ 	.word	0x0000e1e0


	//   ....[29]....
        /*0368*/ 	.word	0x0000e1f0


	//   ....[30]....
        /*036c*/ 	.word	0x0000e200


	//   ....[31]....
        /*0370*/ 	.word	0x0000e220


	//   ....[32]....
        /*0374*/ 	.word	0x0000e230


	//   ....[33]....
        /*0378*/ 	.word	0x0000e240


	//   ....[34]....
        /*037c*/ 	.word	0x0000e250


	//   ....[35]....
        /*0380*/ 	.word	0x0000e270


	//   ....[36]....
        /*0384*/ 	.word	0x0000e280


	//   ....[37]....
        /*0388*/ 	.word	0x0000e290


	//   ....[38]....
        /*038c*/ 	.word	0x0000e2a0


	//   ....[39]....
        /*0390*/ 	.word	0x0000e2b0


	//   ....[40]....
        /*0394*/ 	.word	0x0000e2c0


	//   ....[41]....
        /*0398*/ 	.word	0x0000e2d0


	//   ....[42]....
        /*039c*/ 	.word	0x0000e2e0


	//   ....[43]....
        /*03a0*/ 	.word	0x0000e2f0


	//   ....[44]....
        /*03a4*/ 	.word	0x0000e300


	//   ....[45]....
        /*03a8*/ 	.word	0x0000e310


	//   ....[46]....
        /*03ac*/ 	.word	0x0000e320


	//   ....[47]....
        /*03b0*/ 	.word	0x0000e330


	//   ....[48]....
        /*03b4*/ 	.word	0x0000e340


	//   ....[49]....
        /*03b8*/ 	.word	0x0000e350


	//   ....[50]....
        /*03bc*/ 	.word	0x0000e360


	//   ....[51]....
        /*03c0*/ 	.word	0x0000e370


	//   ....[52]....
        /*03c4*/ 	.word	0x0000e380


	//   ....[53]....
        /*03c8*/ 	.word	0x0000e390


	//   ....[54]....
        /*03cc*/ 	.word	0x0000e3a0


	//   ....[55]....
        /*03d0*/ 	.word	0x0000e3b0


	//   ....[56]....
        /*03d4*/ 	.word	0x0000e3c0


	//   ....[57]....
        /*03d8*/ 	.word	0x0000e3e0


	//   ....[58]....
        /*03dc*/ 	.word	0x0000e3f0


	//   ....[59]....
        /*03e0*/ 	.word	0x0000e400


	//   ....[60]....
        /*03e4*/ 	.word	0x0000e420


	//   ....[61]....
        /*03e8*/ 	.word	0x0000e430


	//   ....[62]....
        /*03ec*/ 	.word	0x0000e440


	//   ....[63]....
        /*03f0*/ 	.word	0x0000e460


	//   ....[64]....
        /*03f4*/ 	.word	0x0000e480


	//   ....[65]....
        /*03f8*/ 	.word	0x0000e490


	//   ....[66]....
        /*03fc*/ 	.word	0x0000e4b0


	//   ....[67]....
        /*0400*/ 	.word	0x0000e4e0


	//   ....[68]....
        /*0404*/ 	.word	0x0000e4f0


	//   ....[69]....
        /*0408*/ 	.word	0x0000e500


	//   ....[70]....
        /*040c*/ 	.word	0x0000e520


	//   ....[71]....
        /*0410*/ 	.word	0x0000e530


	//   ....[72]....
        /*0414*/ 	.word	0x0000e540


	//   ....[73]....
        /*0418*/ 	.word	0x0000e550


	//   ....[74]....
        /*041c*/ 	.word	0x0000e560


	//   ....[75]....
        /*0420*/ 	.word	0x0000e570


	//   ....[76]....
        /*0424*/ 	.word	0x0000e590


	//   ....[77]....
        /*0428*/ 	.word	0x0000e5c0


	//   ....[78]....
        /*042c*/ 	.word	0x0000e5f0


	//   ....[79]....
        /*0430*/ 	.word	0x0000e620


	//   ....[80]....
        /*0434*/ 	.word	0x0000e660


	//   ....[81]....
        /*0438*/ 	.word	0x0000e690


	//   ....[82]....
        /*043c*/ 	.word	0x0000e6c0


	//   ....[83]....
        /*0440*/ 	.word	0x0000e6f0


	//   ....[84]....
        /*0444*/ 	.word	0x0000e720


	//   ....[85]....
        /*0448*/ 	.word	0x0000e750


	//   ....[86]....
        /*044c*/ 	.word	0x0000e780


	//   ....[87]....
        /*0450*/ 	.word	0x0000e790


	//   ....[88]....
        /*0454*/ 	.word	0x0000e7a0


	//   ....[89]....
        /*0458*/ 	.word	0x0000e7b0


	//   ....[90]....
        /*045c*/ 	.word	0x0000e7c0


	//   ....[91]....
        /*0460*/ 	.word	0x0000e7d0


	//   ....[92]....
        /*0464*/ 	.word	0x0000eba0


	//   ....[93]....
        /*0468*/ 	.word	0x0000ebf0


	//   ....[94]....
        /*046c*/ 	.word	0x0000ec30


	//   ....[95]....
        /*0470*/ 	.word	0x0000ec70


	//   ....[96]....
        /*0474*/ 	.word	0x0000ecb0


	//   ....[97]....
        /*0478*/ 	.word	0x0000ecf0


	//   ....[98]....
        /*047c*/ 	.word	0x0000f3c0


	//   ....[99]....
        /*0480*/ 	.word	0x0000f3f0


	//   ....[100]....
        /*0484*/ 	.word	0x0000ff10


	//   ....[101]....
        /*0488*/ 	.word	0x00010d00


	//   ....[102]....
        /*048c*/ 	.word	0x000117f0


	//   ....[103]....
        /*0490*/ 	.word	0x00011830


	//   ....[104]....
        /*0494*/ 	.word	0x00011860


	//   ....[105]....
        /*0498*/ 	.word	0x00011920


	//   ....[106]....
        /*049c*/ 	.word	0x00011940


	//   ....[107]....
        /*04a0*/ 	.word	0x000119e0


	//   ....[108]....
        /*04a4*/ 	.word	0x00011a00


	//   ....[109]....
        /*04a8*/ 	.word	0x00011a10


	//   ....[110]....
        /*04ac*/ 	.word	0x000133b0


	//   ....[111]....
        /*04b0*/ 	.word	0x00013960


	//   ....[112]....
        /*04b4*/ 	.word	0x00013b40


	//   ....[113]....
        /*04b8*/ 	.word	0x00013b90


	//   ....[114]....
        /*04bc*/ 	.word	0x00013c30


	//   ....[115]....
        /*04c0*/ 	.word	0x00013d50


	//   ....[116]....
        /*04c4*/ 	.word	0x00013dc0


	//   ....[117]....
        /*04c8*/ 	.word	0x00013ed0


	//   ....[118]....
        /*04cc*/ 	.word	0x00013f40


	//   ....[119]....
        /*04d0*/ 	.word	0x00014040


	//----- nvinfo : EIATTR_REG_RECONFIG
	.align		4
.L_269:
        /*04d4*/ 	.byte	0x01, 0x54
	.zero		2


	//----- nvinfo : EIATTR_SYSCALL_OFFSETS
	.align		4
        /*04d8*/ 	.byte	0x04, 0x46
        /*04da*/ 	.short	(.L_271 - .L_270)


	//   ....[0]....
.L_270:
        /*04dc*/ 	.word	0x00001360


	//   ....[1]....
        /*04e0*/ 	.word	0x00010690


	//   ....[2]....
        /*04e4*/ 	.word	0x000107d0


	//   ....[3]....
        /*04e8*/ 	.word	0x00010910


	//   ....[4]....
        /*04ec*/ 	.word	0x00010a30


	//   ....[5]....
        /*04f0*/ 	.word	0x00011420


	//----- nvinfo : EIATTR_MBARRIER_INSTR_OFFSETS
	.align		4
.L_271:
        /*04f4*/ 	.byte	0x04, 0x39
        /*04f6*/ 	.short	(.L_273 - .L_272)


	//   ....[0]....
.L_272:
        /*04f8*/ 	.word	0x00000250
        /*04fc*/ 	.word	0x000000ff
        /*0500*/ 	.word	0x00029800
        /*0504*/ 	.short	0x0100
        /*0506*/ 	.byte	0x08
	.zero		1


	//   ....[1]....
        /*0508*/ 	.word	0x00000260
        /*050c*/ 	.word	0x000000ff
        /*0510*/ 	.word	0x00029820
        /*0514*/ 	.short	0x0100
        /*0516*/ 	.byte	0x08
	.zero		1


	//   ....[2]....
        /*0518*/ 	.word	0x00000350
        /*051c*/ 	.word	0x000000ff
        /*0520*/ 	.word	0x00029830
        /*0524*/ 	.short	0x0100
        /*0526*/ 	.byte	0x08
	.zero		1


	//   ....[3]....
        /*0528*/ 	.word	0x00000360
        /*052c*/ 	.word	0x000000ff
        /*0530*/ 	.word	0x00029840
        /*0534*/ 	.short	0x0100
        /*0536*/ 	.byte	0x08
	.zero		1


	//   ....[4]....
        /*0538*/ 	.word	0x00000370
        /*053c*/ 	.word	0x000000ff
        /*0540*/ 	.word	0x00029838
        /*0544*/ 	.short	0x0100
        /*0546*/ 	.byte	0x08
	.zero		1


	//   ....[5]....
        /*0548*/ 	.word	0x00000380
        /*054c*/ 	.word	0x000000ff
        /*0550*/ 	.word	0x00029848
        /*0554*/ 	.short	0x0100
        /*0556*/ 	.byte	0x08
	.zero		1


	//   ....[6]....
        /*0558*/ 	.word	0x000004b0
        /*055c*/ 	.word	0x000000ff
        /*0560*/ 	.word	0x00029850
        /*0564*/ 	.short	0x0100
        /*0566*/ 	.byte	0x08
	.zero		1


	//   ....[7]....
        /*0568*/ 	.word	0x000004c0
        /*056c*/ 	.word	0x000000ff
        /*0570*/ 	.word	0x00029860
        /*0574*/ 	.short	0x0100
        /*0576*/ 	.byte	0x08
	.zero		1


	//   ....[8]....
        /*0578*/ 	.word	0x000004d0
        /*057c*/ 	.word	0x000000ff
        /*0580*/ 	.word	0x00029858
        /*0584*/ 	.short	0x0100
        /*0586*/ 	.byte	0x08
	.zero		1


	//   ....[9]....
        /*0588*/ 	.word	0x000004e0
        /*058c*/ 	.word	0x000000ff
        /*0590*/ 	.word	0x00029868
        /*0594*/ 	.short	0x0100
        /*0596*/ 	.byte	0x08
	.zero		1


	//   ....[10]....
        /*0598*/ 	.word	0x000005d0
        /*059c*/ 	.word	0x000000ff
        /*05a0*/ 	.word	0x00029870
        /*05a4*/ 	.short	0x0100
        /*05a6*/ 	.byte	0x06
	.zero		1


	//   ....[11]....
        /*05a8*/ 	.word	0x000005e0
        /*05ac*/ 	.word	0x000000ff
        /*05b0*/ 	.word	0x00029880
        /*05b4*/ 	.short	0x0100
        /*05b6*/ 	.byte	0x06
	.zero		1


	//   ....[12]....
        /*05b8*/ 	.word	0x000005f0
        /*05bc*/ 	.word	0x000000ff
        /*05c0*/ 	.word	0x00029878
        /*05c4*/ 	.short	0x0100
        /*05c6*/ 	.byte	0x06
	.zero		1


	//   ....[13]....
        /*05c8*/ 	.word	0x00000600
        /*05cc*/ 	.word	0x000000ff
        /*05d0*/ 	.word	0x00029888
        /*05d4*/ 	.short	0x0100
        /*05d6*/ 	.byte	0x06
	.zero		1


	//   ....[14]....
        /*05d8*/ 	.word	0x00000730
        /*05dc*/ 	.word	0x000000ff
        /*05e0*/ 	.word	0x00029890
        /*05e4*/ 	.short	0x0100
        /*05e6*/ 	.byte	0x08
	.zero		1


	//   ....[15]....
        /*05e8*/ 	.word	0x00000740
        /*05ec*/ 	.word	0x000000ff
        /*05f0*/ 	.word	0x000298a0
        /*05f4*/ 	.short	0x0100
        /*05f6*/ 	.byte	0x08
	.zero		1


	//   ....[16]....
        /*05f8*/ 	.word	0x00000750
        /*05fc*/ 	.word	0x000000ff
        /*0600*/ 	.word	0x00029898
        /*0604*/ 	.short	0x0100
        /*0606*/ 	.byte	0x08
	.zero		1


	//   ....[17]....
        /*0608*/ 	.word	0x00000760
        /*060c*/ 	.word	0x000000ff
        /*0610*/ 	.word	0x000298a8
        /*0614*/ 	.short	0x0100
        /*0616*/ 	.byte	0x08
	.zero		1


	//   ....[18]....
        /*0618*/ 	.word	0x00000890
        /*061c*/ 	.word	0x000000ff
        /*0620*/ 	.word	0x000298b0
        /*0624*/ 	.short	0x0100
        /*0626*/ 	.byte	0x08
	.zero		1


	//   ....[19]....
        /*0628*/ 	.word	0x000008a0
        /*062c*/ 	.word	0x000000ff
        /*0630*/ 	.word	0x000298c0
        /*0634*/ 	.short	0x0100
        /*0636*/ 	.byte	0x08
	.zero		1


	//   ....[20]....
        /*0638*/ 	.word	0x000008b0
        /*063c*/ 	.word	0x000000ff
        /*0640*/ 	.word	0x000298b8
        /*0644*/ 	.short	0x0100
        /*0646*/ 	.byte	0x08
	.zero		1


	//   ....[21]....
        /*0648*/ 	.word	0x000008c0
        /*064c*/ 	.word	0x000000ff
        /*0650*/ 	.word	0x000298c8
        /*0654*/ 	.short	0x0100
        /*0656*/ 	.byte	0x08
	.zero		1


	//   ....[22]....
        /*0658*/ 	.word	0x000015e0
        /*065c*/ 	.word	0x000000ff
        /*0660*/ 	.word	0x00029800
        /*0664*/ 	.short	0x010a
        /*0666*/ 	.byte	0x27
	.zero		1


	//   ....[23]....
        /*0668*/ 	.word	0x00001660
        /*066c*/ 	.word	0x000000ff
        /*0670*/ 	.word	0x00029830
        /*0674*/ 	.short	0x010a
        /*0676*/ 	.byte	0x27
	.zero		1


	//   ....[24]....
        /*0678*/ 	.word	0x000016f0
        /*067c*/ 	.word	0x000000ff
        /*0680*/ 	.word	0x00029830
        /*0684*/ 	.short	0x010a
        /*0686*/ 	.byte	0x27
	.zero		1


	//   ....[25]....
        /*0688*/ 	.word	0x00003eb0
        /*068c*/ 	.word	0x00000038
        /*0690*/ 	.word	0x00000000
        /*0694*/ 	.short	0x0101
        /*0696*/ 	.byte	0x3f
	.zero		1


	//   ....[26]....
        /*0698*/ 	.word	0x00005860
        /*069c*/ 	.word	0x000000ff
        /*06a0*/ 	.word	0x00029830
        /*06a4*/ 	.short	0x010a
        /*06a6*/ 	.byte	0x06
	.zero		1


	//   ....[27]....
        /*06a8*/ 	.word	0x000058a0
        /*06ac*/ 	.word	0x000000ff
        /*06b0*/ 	.word	0x00029830
        /*06b4*/ 	.short	0x010a
        /*06b6*/ 	.byte	0x06
	.zero		1


	//   ....[28]....
        /*06b8*/ 	.word	0x00006500
        /*06bc*/ 	.word	0x000000ff
        /*06c0*/ 	.word	0x00029850
        /*06c4*/ 	.short	0x010a
        /*06c6*/ 	.byte	0x06
	.zero		1


	//   ....[29]....
        /*06c8*/ 	.word	0x00006540
        /*06cc*/ 	.word	0x000000ff
        /*06d0*/ 	.word	0x00029850
        /*06d4*/ 	.short	0x010a
        /*06d6*/ 	.byte	0x06
	.zero		1


	//   ....[30]....
        /*06d8*/ 	.word	0x00008fa0
        /*06dc*/ 	.word	0x00000005
        /*06e0*/ 	.word	0x00000000
        /*06e4*/ 	.short	0x0101
        /*06e6*/ 	.byte	0x3f
	.zero		1


	//   ....[31]....
        /*06e8*/ 	.word	0x00009320
        /*06ec*/ 	.word	0x000000ff
        /*06f0*/ 	.word	0x00000000
        /*06f4*/ 	.short	0x0101
        /*06f6*/ 	.byte	0x06
	.zero		1


	//   ....[32]....
        /*06f8*/ 	.word	0x00009a70
        /*06fc*/ 	.word	0x000000ff
        /*0700*/ 	.word	0x00029830
        /*0704*/ 	.short	0x010a
        /*0706*/ 	.byte	0x06
	.zero		1


	//   ....[33]....
        /*0708*/ 	.word	0x00009ab0
        /*070c*/ 	.word	0x000000ff
        /*0710*/ 	.word	0x00029830
        /*0714*/ 	.short	0x010a
        /*0716*/ 	.byte	0x06
	.zero		1


	//   ....[34]....
        /*0718*/ 	.word	0x0000a6d0
        /*071c*/ 	.word	0x000000ff
        /*0720*/ 	.word	0x00029850
        /*0724*/ 	.short	0x010a
        /*0726*/ 	.byte	0x06
	.zero		1


	//   ....[35]....
        /*0728*/ 	.word	0x0000a710
        /*072c*/ 	.word	0x000000ff
        /*0730*/ 	.word	0x00029850
        /*0734*/ 	.short	0x010a
        /*0736*/ 	.byte	0x06
	.zero		1


	//   ....[36]....
        /*0738*/ 	.word	0x0000c610
        /*073c*/ 	.word	0x00000005
        /*0740*/ 	.word	0x00000000
        /*0744*/ 	.short	0x0101
        /*0746*/ 	.byte	0x3f
	.zero		1


	//   ....[37]....
        /*0748*/ 	.word	0x0000c9b0
        /*074c*/ 	.word	0x000000ff
        /*0750*/ 	.word	0x00000000
        /*0754*/ 	.short	0x0101
        /*0756*/ 	.byte	0x06
	.zero		1


	//   ....[38]....
        /*0758*/ 	.word	0x0000d030
        /*075c*/ 	.word	0x000000ff
        /*0760*/ 	.word	0x00029850
        /*0764*/ 	.short	0x010a
        /*0766*/ 	.byte	0x05
	.zero		1


	//   ....[39]....
        /*0768*/ 	.word	0x0000d070
        /*076c*/ 	.word	0x000000ff
        /*0770*/ 	.word	0x00029850
        /*0774*/ 	.short	0x010a
        /*0776*/ 	.byte	0x05
	.zero		1


	//   ....[40]....
        /*0778*/ 	.word	0x0000d680
        /*077c*/ 	.word	0x000000ff
        /*0780*/ 	.word	0x00000000
        /*0784*/ 	.short	0x0101
        /*0786*/ 	.byte	0x04
	.zero		1


	//   ....[41]....
        /*0788*/ 	.word	0x0000ecd0
        /*078c*/ 	.word	0x000000ff
        /*0790*/ 	.word	0x00000000
        /*0794*/ 	.short	0x0101
        /*0796*/ 	.byte	0x04
	.zero		1


	//   ....[42]....
        /*0798*/ 	.word	0x00010f10
        /*079c*/ 	.word	0x000000ff
        /*07a0*/ 	.word	0x00029880
        /*07a4*/ 	.short	0x010a
        /*07a6*/ 	.byte	0x26
	.zero		1


	//   ....[43]....
        /*07a8*/ 	.word	0x00011070
        /*07ac*/ 	.word	0x000000ff
        /*07b0*/ 	.word	0x00029840
        /*07b4*/ 	.short	0x010a
        /*07b6*/ 	.byte	0x26
	.zero		1


	//   ....[44]....
        /*07b8*/ 	.word	0x00011b80
        /*07bc*/ 	.word	0x000000ff
        /*07c0*/ 	.word	0x00029800
        /*07c4*/ 	.short	0x0107
        /*07c6*/ 	.byte	0x26
	.zero		1


	//   ....[45]....
        /*07c8*/ 	.word	0x00011bf0
        /*07cc*/ 	.word	0x000000ff
        /*07d0*/ 	.word	0x00029800
        /*07d4*/ 	.short	0x0101
        /*07d6*/ 	.byte	0x26
	.zero		1


	//   ....[46]....
        /*07d8*/ 	.word	0x00011c10
        /*07dc*/ 	.word	0x000000ff
        /*07e0*/ 	.word	0x00029820
        /*07e4*/ 	.short	0x010a
        /*07e6*/ 	.byte	0x26
	.zero		1


	//   ....[47]....
        /*07e8*/ 	.word	0x00011f20
        /*07ec*/ 	.word	0x00000006
        /*07f0*/ 	.word	0x00029880
        /*07f4*/ 	.short	0x010a
        /*07f6*/ 	.byte	0x3f
	.zero		1


	//   ....[48]....
        /*07f8*/ 	.word	0x00012130
        /*07fc*/ 	.word	0x00000006
        /*0800*/ 	.word	0x00029840
        /*0804*/ 	.short	0x010a
        /*0806*/ 	.byte	0x3f
	.zero		1


	//   ....[49]....
        /*0808*/ 	.word	0x00012580
        /*080c*/ 	.word	0x00000012
        /*0810*/ 	.word	0x00029870
        /*0814*/ 	.short	0x010a
        /*0816*/ 	.byte	0x3f
	.zero		1


	//   ....[50]....
        /*0818*/ 	.word	0x000125e0
        /*081c*/ 	.word	0x00000012
        /*0820*/ 	.word	0x00029860
        /*0824*/ 	.short	0x010a
        /*0826*/ 	.byte	0x3f
	.zero		1


	//   ....[51]....
        /*0828*/ 	.word	0x00012b10
        /*082c*/ 	.word	0x00000012
        /*0830*/ 	.word	0x00029850
        /*0834*/ 	.short	0x0101
        /*0836*/ 	.byte	0x3f
	.zero		1


	//   ....[52]....
        /*0838*/ 	.word	0x00012b80
        /*083c*/ 	.word	0x00000000
        /*0840*/ 	.word	0x00000000
        /*0844*/ 	.short	0x0101
        /*0846*/ 	.byte	0x3f
	.zero		1


	//   ....[53]....
        /*0848*/ 	.word	0x00012ca0
        /*084c*/ 	.word	0x00000003
        /*0850*/ 	.word	0x00029870
        /*0854*/ 	.short	0x010a
        /*0856*/ 	.byte	0x3f
	.zero		1


	//   ....[54]....
        /*0858*/ 	.word	0x00012d30
        /*085c*/ 	.word	0x00000003
        /*0860*/ 	.word	0x00029860
        /*0864*/ 	.short	0x010a
        /*0866*/ 	.byte	0x3f
	.zero		1


	//   ....[55]....
        /*0868*/ 	.word	0x00013250
        /*086c*/ 	.word	0x00000003
        /*0870*/ 	.word	0x00029850
        /*0874*/ 	.short	0x0101
        /*0876*/ 	.byte	0x3f
	.zero		1


	//   ....[56]....
        /*0878*/ 	.word	0x000132c0
        /*087c*/ 	.word	0x00000000
        /*0880*/ 	.word	0x00000000
        /*0884*/ 	.short	0x0101
        /*0886*/ 	.byte	0x3f
	.zero		1


	//   ....[57]....
        /*0888*/ 	.word	0x00013360
        /*088c*/ 	.word	0x00000009
        /*0890*/ 	.word	0x00029820
        /*0894*/ 	.short	0x010a
        /*0896*/ 	.byte	0x3f
	.zero		1


	//   ....[58]....
        /*0898*/ 	.word	0x000134a0
        /*089c*/ 	.word	0x00000005
        /*08a0*/ 	.word	0x00000000
        /*08a4*/ 	.short	0x010a
        /*08a6*/ 	.byte	0x3f
	.zero		1


	//   ....[59]....
        /*08a8*/ 	.word	0x00013510
        /*08ac*/ 	.word	0x00000007
        /*08b0*/ 	.word	0x00000000
        /*08b4*/ 	.short	0x010a
        /*08b6*/ 	.byte	0x3f
	.zero		1


	//   ....[60]....
        /*08b8*/ 	.word	0x00013560
        /*08bc*/ 	.word	0x00000005
        /*08c0*/ 	.word	0x00029860
        /*08c4*/ 	.short	0x010a
        /*08c6*/ 	.byte	0x3f
	.zero		1


	//   ....[61]....
        /*08c8*/ 	.word	0x000135b0
        /*08cc*/ 	.word	0x00000003
        /*08d0*/ 	.word	0x00029860
        /*08d4*/ 	.short	0x010a
        /*08d6*/ 	.byte	0x3f
	.zero		1


	//   ....[62]....
        /*08d8*/ 	.word	0x000135f0
        /*08dc*/ 	.word	0x00000005
        /*08e0*/ 	.word	0x00029880
        /*08e4*/ 	.short	0x010a
        /*08e6*/ 	.byte	0x3f
	.zero		1


	//   ....[63]....
        /*08e8*/ 	.word	0x00013610
        /*08ec*/ 	.word	0x00000003
        /*08f0*/ 	.word	0x00029880
        /*08f4*/ 	.short	0x010a
        /*08f6*/ 	.byte	0x3f
	.zero		1


	//   ....[64]....
        /*08f8*/ 	.word	0x00013680
        /*08fc*/ 	.word	0x00000003
        /*0900*/ 	.word	0x00029800
        /*0904*/ 	.short	0x010a
        /*0906*/ 	.byte	0x3f
	.zero		1


	//   ....[65]....
        /*0908*/ 	.word	0x000136e0
        /*090c*/ 	.word	0x00000005
        /*0910*/ 	.word	0x00029830
        /*0914*/ 	.short	0x010a
        /*0916*/ 	.byte	0x3f
	.zero		1


	//   ....[66]....
        /*0918*/ 	.word	0x00013740
        /*091c*/ 	.word	0x0000000f
        /*0920*/ 	.word	0x00029830
        /*0924*/ 	.short	0x010a
        /*0926*/ 	.byte	0x3f
	.zero		1


	//   ....[67]....
        /*0928*/ 	.word	0x000137a0
        /*092c*/ 	.word	0x0000000e
        /*0930*/ 	.word	0x00029850
        /*0934*/ 	.short	0x010a
        /*0936*/ 	.byte	0x3f
	.zero		1


	//   ....[68]....
        /*0938*/ 	.word	0x00013800
        /*093c*/ 	.word	0x0000000e
        /*0940*/ 	.word	0x00029830
        /*0944*/ 	.short	0x010a
        /*0946*/ 	.byte	0x3f
	.zero		1


	//   ....[69]....
        /*0948*/ 	.word	0x00013860
        /*094c*/ 	.word	0x0000000b
        /*0950*/ 	.word	0x00029850
        /*0954*/ 	.short	0x010a
        /*0956*/ 	.byte	0x3f
	.zero		1


	//   ....[70]....
        /*0958*/ 	.word	0x000138c0
        /*095c*/ 	.word	0x00000003
        /*0960*/ 	.word	0x00029850
        /*0964*/ 	.short	0x010a
        /*0966*/ 	.byte	0x3f
	.zero		1


	//   ....[71]....
        /*0968*/ 	.word	0x00013a20
        /*096c*/ 	.word	0x00000003
        /*0970*/ 	.word	0x00029880
        /*0974*/ 	.short	0x010a
        /*0976*/ 	.byte	0x3f
	.zero		1


	//   ....[72]....
        /*0978*/ 	.word	0x00013a80
        /*097c*/ 	.word	0x00000003
        /*0980*/ 	.word	0x00029840
        /*0984*/ 	.short	0x010a
        /*0986*/ 	.byte	0x3f
	.zero		1


	//   ....[73]....
        /*0988*/ 	.word	0x00014080
        /*098c*/ 	.word	0x00000003
        /*0990*/ 	.word	0x00029820
        /*0994*/ 	.short	0x010a
        /*0996*/ 	.byte	0x3f
	.zero		1


	//   ....[74]....
        /*0998*/ 	.word	0x000140d0
        /*099c*/ 	.word	0x00000006
        /*09a0*/ 	.word	0x00029880
        /*09a4*/ 	.short	0x010a
        /*09a6*/ 	.byte	0x3f
	.zero		1


	//   ....[75]....
        /*09a8*/ 	.word	0x00014120
        /*09ac*/ 	.word	0x00000006
        /*09b0*/ 	.word	0x00029840
        /*09b4*/ 	.short	0x010a
        /*09b6*/ 	.byte	0x3f
	.zero		1


	//   ....[76]....
        /*09b8*/ 	.word	0x00014170
        /*09bc*/ 	.word	0x00000012
        /*09c0*/ 	.word	0x00029870
        /*09c4*/ 	.short	0x010a
        /*09c6*/ 	.byte	0x3f
	.zero		1


	//   ....[77]....
        /*09c8*/ 	.word	0x000141c0
        /*09cc*/ 	.word	0x00000012
        /*09d0*/ 	.word	0x00029860
        /*09d4*/ 	.short	0x010a
        /*09d6*/ 	.byte	0x3f
	.zero		1


	//   ....[78]....
        /*09d8*/ 	.word	0x00014210
        /*09dc*/ 	.word	0x00000003
        /*09e0*/ 	.word	0x00029870
        /*09e4*/ 	.short	0x010a
        /*09e6*/ 	.byte	0x3f
	.zero		1


	//   ....[79]....
        /*09e8*/ 	.word	0x00014260
        /*09ec*/ 	.word	0x00000003
        /*09f0*/ 	.word	0x00029860
        /*09f4*/ 	.short	0x010a
        /*09f6*/ 	.byte	0x3f
	.zero		1


	//   ....[80]....
        /*09f8*/ 	.word	0x000142b0
        /*09fc*/ 	.word	0x00000009
        /*0a00*/ 	.word	0x00029820
        /*0a04*/ 	.short	0x010a
        /*0a06*/ 	.byte	0x3f
	.zero		1


	//   ....[81]....
        /*0a08*/ 	.word	0x00014300
        /*0a0c*/ 	.word	0x00000005
        /*0a10*/ 	.word	0x00000000
        /*0a14*/ 	.short	0x010a
        /*0a16*/ 	.byte	0x3f
	.zero		1


	//   ....[82]....
        /*0a18*/ 	.word	0x00014350
        /*0a1c*/ 	.word	0x00000007
        /*0a20*/ 	.word	0x00000000
        /*0a24*/ 	.short	0x010a
        /*0a26*/ 	.byte	0x3f
	.zero		1


	//   ....[83]....
        /*0a28*/ 	.word	0x000143a0
        /*0a2c*/ 	.word	0x00000005
        /*0a30*/ 	.word	0x00029860
        /*0a34*/ 	.short	0x010a
        /*0a36*/ 	.byte	0x3f
	.zero		1


	//   ....[84]....
        /*0a38*/ 	.word	0x000143f0
        /*0a3c*/ 	.word	0x00000003
        /*0a40*/ 	.word	0x00029860
        /*0a44*/ 	.short	0x010a
        /*0a46*/ 	.byte	0x3f
	.zero		1


	//   ....[85]....
        /*0a48*/ 	.word	0x00014440
        /*0a4c*/ 	.word	0x00000005
        /*0a50*/ 	.word	0x00029880
        /*0a54*/ 	.short	0x010a
        /*0a56*/ 	.byte	0x3f
	.zero		1


	//----- nvinfo : EIATTR_NUM_MBARRIERS
	.align		4
.L_273:
        /*0a58*/ 	.byte	0x03, 0x38
        /*0a5a*/ 	.short	0x0016


	//----- nvinfo : EIATTR_EXIT_INSTR_OFFSETS
	.align		4
        /*0a5c*/ 	.byte	0x04, 0x1c
        /*0a5e*/ 	.short	(.L_275 - .L_274)


	//   ....[0]....
.L_274:
        /*0a60*/ 	.word	0x00013660


	//----- nvinfo : EIATTR_MAX_THREADS
	.align		4
.L_275:
        /*0a64*/ 	.byte	0x04, 0x05
        /*0a66*/ 	.short	(.L_277 - .L_276)
.L_276:
        /*0a68*/ 	.word	0x00000180
        /*0a6c*/ 	.word	0x00000001
        /*0a70*/ 	.word	0x00000001


	//----- nvinfo : EIATTR_CRS_STACK_SIZE
	.align		4
.L_277:
        /*0a74*/ 	.byte	0x04, 0x1e
        /*0a76*/ 	.short	(.L_279 - .L_278)
.L_278:
        /*0a78*/ 	.word	0x00000000


	//----- nvinfo : EIATTR_CBANK_PARAM_SIZE
	.align		4
.L_279:
        /*0a7c*/ 	.byte	0x03, 0x19
        /*0a7e*/ 	.short	0x0a70


	//----- nvinfo : EIATTR_PARAM_CBANK
	.align		4
        /*0a80*/ 	.byte	0x04, 0x0a
        /*0a82*/ 	.short	(.L_281 - .L_280)
	.align		4
.L_280:
        /*0a84*/ 	.word	index@(.nv.constant0._ZN7cutlass13device_kernelIN5flash11enable_sm90INS1_16FlashAttnFwdSm90INS1_25CollectiveMainloopFwdSm90ILi2EN4cute5tupleIJNS5_1CILi1EEES8_S8_EEENS6_IJNS7_ILi128EEENS7_ILi160EEENS7_ILi192EEEEEELi128ENS_12float_e4m3_tEfNS_4arch4Sm90ELb1ELb0ELb1ELb0ELb0ELb0ELb0ELb1ELb1ELb1ELb1ELb0EEENS1_21CollectiveEpilogueFwdINS6_IJSA_SA_SB_EEES9_NS_10bfloat16_tESG_Li256ELb0ELb1ELb1ELb1EEENS1_19SingleTileSchedulerILb0ELb1ELb1ELi128EEEEEEEEEvNT_6ParamsE)
        /*0a88*/ 	.short	0x0210
        /*0a8a*/ 	.short	0x0a70


	//----- nvinfo : EIATTR_SW_WAR
	.align		4
.L_281:
        /*0a8c*/ 	.byte	0x04, 0x36
        /*0a8e*/ 	.short	(.L_283 - .L_282)
.L_282:
        /*0a90*/ 	.word	0x00000008
.L_283:


//--------------------- .nv.info._ZN7cutlass13device_kernelIN5flash11enable_sm90INS1_16FlashAttnFwdSm90INS1_25CollectiveMainloopFwdSm90ILi2EN4cute5tupleIJNS5_1CILi1EEES8_S8_EEENS6_IJNS7_ILi128EEENS7_ILi160EEENS7_ILi192EEEEEELi128ENS_12float_e4m3_tEfNS_4arch4Sm90ELb1ELb0ELb1ELb1ELb0ELb0ELb0ELb1ELb1ELb1ELb1ELb0EEENS1_21CollectiveEpilogueFwdINS6_IJSA_SA_SB_EEES9_NS_10bfloat16_tESG_Li256ELb1ELb1ELb1ELb1EEENS1_36VarlenDynamicPersistentTileSchedulerILi128ELi160ELi256ELi128ELb1ELb1ELb1ELb1ELb1ELb1EEEEEEEEEvNT_6ParamsE --------------------------
	.section	.nv.info._ZN7cutlass13device_kernelIN5flash11enable_sm90INS1_16FlashAttnFwdSm90INS1_25CollectiveMainloopFwdSm90ILi2EN4cute5tupleIJNS5_1CILi1EEES8_S8_EEENS6_IJNS7_ILi128EEENS7_ILi160EEENS7_ILi192EEEEEELi128ENS_12float_e4m3_tEfNS_4arch4Sm90ELb1ELb0ELb1ELb1ELb0ELb0ELb0ELb1ELb1ELb1ELb1ELb0EEENS1_21CollectiveEpilogueFwdINS6_IJSA_SA_SB_EEES9_NS_10bfloat16_tESG_Li256ELb1ELb1ELb1ELb1EEENS1_36VarlenDynamicPersistentTileSchedulerILi128ELi160ELi256ELi128ELb1ELb1ELb1ELb1ELb1ELb1EEEEEEEEEvNT_6ParamsE,"",@"SHT_CUDA_INFO"
	.sectionflags	@""
	.align	4


	//----- nvinfo : EIATTR_CUDA_API_VERSION
	.align		4
        /*0000*/ 	.byte	0x04, 0x37
        /*0002*/ 	.short	(.L_285 - .L_284)
.L_284:
        /*0004*/ 	.word	0x00000082


	//----- nvinfo : EIATTR_KPARAM_INFO
	.align		4
.L_285:
        /*0008*/ 	.byte	0x04, 0x17
        /*000a*/ 	.short	(.L_287 - .L_286)
.L_286:
        /*000c*/ 	.word	0x00000000
        /*0010*/ 	.short	0x0000
        /*0012*/ 	.short	0x0070
        /*0014*/ 	.byte	0x00, 0xf0, 0x01, 0x2a


	//----- nvinfo : EIATTR_SPARSE_MMA_MASK
	.align		4
.L_287:
        /*0018*/ 	.byte	0x03, 0x50
        /*001a*/ 	.short	0x0000


	//----- nvinfo : EIATTR_MAXREG_COUNT
	.align		4
        /*001c*/ 	.byte	0x03, 0x1b
        /*001e*/ 	.short	0x00a8


	//----- nvinfo : EIATTR_NUM_BARRIERS
	.align		4
        /*0020*/ 	.byte	0x02, 0x4c
        /*0022*/ 	.byte	0x10
	.zero		1


	//----- nvinfo : EIATTR_EXTERNS
	.align		4
        /*0024*/ 	.byte	0x04, 0x0f
        /*0026*/ 	.short	(.L_289 - .L_288)


	//   ....[0]....
	.align		4
.L_288:
        /*0028*/ 	.word	index@(__assertfail)


	//----- nvinfo : EIATTR_ANNOTATIONS
	.align		4
.L_289:
        /*002c*/ 	.byte	0x04, 0x55
        /*002e*/ 	.short	(.L_291 - .L_290)


	//   ....[0]....
.L_290:
        /* <DEDUP_REMOVED lines=38> */


	//----- nvinfo : EIATTR_MERCURY_ISA_VERSION
	.align		4
.L_291:
        /*0280*/ 	.byte	0x03, 0x5f
        /*0282*/ 	.short	0x0101


	//----- nvinfo : EIATTR_UNUSED_LOAD_BYTE_OFFSET
	.align		4
        /*0284*/ 	.byte	0x04, 0x44
        /*0286*/ 	.short	(.L_293 - .L_292)


	//   ....[0]....
.L_292:
        /*0288*/ 	.word	0x00000a40
        /*028c*/ 	.word	0x0000fff0


	//   ....[1]....
        /*0290*/ 	.word	0x0000e2b0
        /*0294*/ 	.word	0x0000fff0


	//----- nvinfo : EIATTR_INT_WARP_WIDE_INSTR_OFFSETS
	.align		4
.L_293:
        /*0298*/ 	.byte	0x04, 0x31
        /*029a*/ 	.short	(.L_295 - .L_294)


	//   ....[0]....
.L_294:
        /*029c*/ 	.word	0x00000130


	//   ....[1]....
        /*02a0*/ 	.word	0x00000170


	//   ....[2]....
        /*02a4*/ 	.word	0x000001e0


	//   ....[3]....
        /*02a8*/ 	.word	0x00013a60


	//   ....[4]....
        /*02ac*/ 	.word	0x00013af0


	//   ....[5]....
        /*02b0*/ 	.word	0x00016350


	//   ....[6]....
        /*02b4*/ 	.word	0x000163e0


	//----- nvinfo : EIATTR_COOP_GROUP_MASK_REGIDS
	.align		4
.L_295:
        /*02b8*/ 	.byte	0x04, 0x29
        /*02ba*/ 	.short	(.L_297 - .L_296)


	//   ....[0]....
.L_296:
        /*02bc*/ 	.word	0xffffffff


	//   ....[1]....
        /*02c0*/ 	.word	0xffffffff


	//   ....[2]....
        /*02c4*/ 	.word	0xffffffff


	//   ....[3]....
        /*02c8*/ 	.word	0xffffffff


	//   ....[4]....
        /*02cc*/ 	.word	0xffffffff


	//   ....[5]....
        /*02d0*/ 	.word	0xffffffff


	//   ....[6]....
        /*02d4*/ 	.word	0xffffffff


	//   ....[7]....
        /*02d8*/ 	.word	0xffffffff


	//   ....[8]....
        /*02dc*/ 	.word	0xffffffff


	//   ....[9]....
        /*02e0*/ 	.word	0xffffffff


	//   ....[10]....
        /*02e4*/ 	.word	0xffffffff


	//   ....[11]....
        /*02e8*/ 	.word	0xffffffff


	//   ....[12]....
        /*02ec*/ 	.word	0xffffffff


	//   ....[13]....
        /*02f0*/ 	.word	0xffffffff


	//   ....[14]....
        /*02f4*/ 	.word	0xffffffff


	//   ....[15]....
        /*02f8*/ 	.word	0xffffffff


	//   ....[16]....
        /*02fc*/ 	.word	0xffffffff


	//   ....[17]....
        /*0300*/ 	.word	0xffffffff


	//   ....[18]....
        /*0304*/ 	.word	0xffffffff


	//   ....[19]....
        /*0308*/ 	.word	0xffffffff


	//   ....[20]....
        /*030c*/ 	.word	0xffffffff


	//   ....[21]....
        /*0310*/ 	.word	0xffffffff


	//   ....[22]....
        /*0314*/ 	.word	0xffffffff


	//   ....[23]....
        /*0318*/ 	.word	0xffffffff


	//   ....[24]....
        /*031c*/ 	.word	0xffffffff


	//   ....[25]....
        /*0320*/ 	.word	0xffffffff


	//   ....[26]....
        /*0324*/ 	.word	0xffffffff


	//   ....[27]....
        /*0328*/ 	.word	0xffffffff


	//   ....[28]....
        /*032c*/ 	.word	0xffffffff


	//   ....[29]....
        /*0330*/ 	.word	0xffffffff


	//   ....[30]....
        /*0334*/ 	.word	0xffffffff


	//   ....[31]....
        /*0338*/ 	.word	0xffffffff


	//   ....[32]....
        /*033c*/ 	.word	0xffffffff


	//   ....[33]....
        /*0340*/ 	.word	0xffffffff


	//   ....[34]....
        /*0344*/ 	.word	0xffffffff


	//   ....[35]....
        /*0348*/ 	.word	0xffffffff


	//   ....[36]....
        /*034c*/ 	.word	0xffffffff


	//   ....[37]....
        /*0350*/ 	.word	0xffffffff


	//   ....[38]....
        /*0354*/ 	.word	0xffffffff


	//   ....[39]....
        /*0358*/ 	.word	0xffffffff


	//   ....[40]....
        /*035c*/ 	.word	0xffffffff


	//   ....[41]....
        /*0360*/ 	.word	0xffffffff


	//   ....[42]....
        /*0364*/ 	.word	0xffffffff


	//   ....[43]....
        /*0368*/ 	.word	0xffffffff


	//   ....[44]....
        /*036c*/ 	.word	0xffffffff


	//   ....[45]....
        /*0370*/ 	.word	0xffffffff


	//   ....[46]....
        /*0374*/ 	.word	0xffffffff


	//   ....[47]....
        /*0378*/ 	.word	0xffffffff


	//   ....[48]....
        /*037c*/ 	.word	0xffffffff


	//   ....[49]....
        /*0380*/ 	.word	0xffffffff


	//   ....[50]....
        /*0384*/ 	.word	0xffffffff


	//   ....[51]....
        /*0388*/ 	.word	0xffffffff


	//   ....[52]....
        /*038c*/ 	.word	0xffffffff


	//   ....[53]....
        /*0390*/ 	.word	0xffffffff


	//   ....[54]....
        /*0394*/ 	.word	0xffffffff


	//   ....[55]....
        /*0398*/ 	.word	0xffffffff


	//   ....[56]....
        /*039c*/ 	.word	0xffffffff


	//   ....[57]....
        /*03a0*/ 	.word	0xffffffff


	//   ....[58]....
        /*03a4*/ 	.word	0xffffffff


	//   ....[59]....
        /*03a8*/ 	.word	0xffffffff


	//   ....[60]....
        /*03ac*/ 	.word	0xffffffff


	//   ....[61]....
        /*03b0*/ 	.word	0xffffffff


	//   ....[62]....
        /*03b4*/ 	.word	0xffffffff


	//   ....[63]....
        /*03b8*/ 	.word	0xffffffff


	//   ....[64]....
        /*03bc*/ 	.word	0xffffffff


	//   ....[65]....
        /*03c0*/ 	.word	0xffffffff


	//   ....[66]....
        /*03c4*/ 	.word	0xffffffff


	//   ....[67]....
        /*03c8*/ 	.word	0xffffffff


	//   ....[68]....
        /*03cc*/ 	.word	0xffffffff


	//   ....[69]....
        /*03d0*/ 	.word	0xffffffff


	//   ....[70]....
        /*03d4*/ 	.word	0xffffffff


	//   ....[71]....
        /*03d8*/ 	.word	0xffffffff


	//   ....[72]....
        /*03dc*/ 	.word	0xffffffff


	//   ....[73]....
        /*03e0*/ 	.word	0xffffffff


	//   ....[74]....
        /*03e4*/ 	.word	0xffffffff


	//   ....[75]....
        /*03e8*/ 	.word	0xffffffff


	//   ....[76]....
        /*03ec*/ 	.word	0xffffffff


	//   ....[77]....
        /*03f0*/ 	.word	0xffffffff


	//   ....[78]....
        /*03f4*/ 	.word	0xffffffff


	//   ....[79]....
        /*03f8*/ 	.word	0xffffffff


	//   ....[80]....
        /*03fc*/ 	.word	0xffffffff


	//   ....[81]....
        /*0400*/ 	.word	0xffffffff


	//   ....[82]....
        /*0404*/ 	.word	0xffffffff


	//   ....[83]....
        /*0408*/ 	.word	0xffffffff


	//   ....[84]....
        /*040c*/ 	.word	0xffffffff


	//   ....[85]....
        /*0410*/ 	.word	0xffffffff


	//   ....[86]....
        /*0414*/ 	.word	0xffffffff


	//   ....[87]....
        /*0418*/ 	.word	0xffffffff


	//   ....[88]....
        /*041c*/ 	.word	0xffffffff


	//   ....[89]....
        /*0420*/ 	.word	0xffffffff


	//   ....[90]....
        /*0424*/ 	.word	0xffffffff


	//   ....[91]....
        /*0428*/ 	.word	0xffffffff


	//   ....[92]....
        /*042c*/ 	.word	0xffffffff


	//   ....[93]....
        /*0430*/ 	.word	0xffffffff


	//   ....[94]....
        /*0434*/ 	.word	0xffffffff


	//   ....[95]....
        /*0438*/ 	.word	0xffffffff


	//   ....[96]....
        /*043c*/ 	.word	0xffffffff


	//   ....[97]....
        /*0440*/ 	.word	0xffffffff


	//   ....[98]....
        /*0444*/ 	.word	0xffffffff


	//   ....[99]....
        /*0448*/ 	.word	0xffffffff


	//   ....[100]....
        /*044c*/ 	.word	0xffffffff


	//   ....[101]....
        /*0450*/ 	.word	0xffffffff


	//   ....[102]....
        /*0454*/ 	.word	0xffffffff


	//   ....[103]....
        /*0458*/ 	.word	0xffffffff


	//   ....[104]....
        /*045c*/ 	.word	0xffffffff


	//   ....[105]....
        /*0460*/ 	.word	0xffffffff


	//   ....[106]....
        /*0464*/ 	.word	0xffffffff


	//   ....[107]....
        /*0468*/ 	.word	0xffffffff


	//   ....[108]....
        /*046c*/ 	.word	0xffffffff


	//   ....[109]....
        /*0470*/ 	.word	0xffffffff


	//   ....[110]....
        /*0474*/ 	.word	0xffffffff


	//   ....[111]....
        /*0478*/ 	.word	0xffffffff


	//   ....[112]....
        /*047c*/ 	.word	0xffffffff


	//   ....[113]....
        /*0480*/ 	.word	0xffffffff


	//   ....[114]....
        /*0484*/ 	.word	0xffffffff


	//   ....[115]....
        /*0488*/ 	.word	0xffffffff


	//   ....[116]....
        /*048c*/ 	.word	0xffffffff


	//   ....[117]....
        /*0490*/ 	.word	0xffffffff


	//   ....[118]....
        /*0494*/ 	.word	0xffffffff


	//   ....[119]....
        /*0498*/ 	.word	0xffffffff


	//   ....[120]....
        /*049c*/ 	.word	0xffffffff


	//   ....[121]....
        /*04a0*/ 	.word	0xffffffff


	//   ....[122]....
        /*04a4*/ 	.word	0xffffffff


	//   ....[123]....
        /*04a8*/ 	.word	0xffffffff


	//   ....[124]....
        /*04ac*/ 	.word	0xffffffff


	//   ....[125]....
        /*04b0*/ 	.word	0xffffffff


	//   ....[126]....
        /*04b4*/ 	.word	0xffffffff


	//   ....[127]....
        /*04b8*/ 	.word	0xffffffff


	//   ....[128]....
        /*04bc*/ 	.word	0xffffffff


	//   ....[129]....
        /*04c0*/ 	.word	0xffffffff


	//   ....[130]....
        /*04c4*/ 	.word	0xffffffff


	//   ....[131]....
        /*04c8*/ 	.word	0xffffffff


	//   ....[132]....
        /*04cc*/ 	.word	0xffffffff


	//   ....[133]....
        /*04d0*/ 	.word	0xffffffff


	//   ....[134]....
        /*04d4*/ 	.word	0xffffffff


	//   ....[135]....
        /*04d8*/ 	.word	0xffffffff


	//   ....[136]....
        /*04dc*/ 	.word	0xffffffff


	//   ....[137]....
        /*04e0*/ 	.word	0xffffffff


	//   ....[138]....
        /*04e4*/ 	.word	0xffffffff


	//   ....[139]....
        /*04e8*/ 	.word	0xffffffff


	//   ....[140]....
        /*04ec*/ 	.word	0xffffffff


	//   ....[141]....
        /*04f0*/ 	.word	0xffffffff


	//   ....[142]....
        /*04f4*/ 	.word	0xffffffff


	//   ....[143]....
        /*04f8*/ 	.word	0xffffffff


	//   ....[144]....
        /*04fc*/ 	.word	0xffffffff


	//   ....[145]....
        /*0500*/ 	.word	0xffffffff


	//   ....[146]....
        /*0504*/ 	.word	0xffffffff


	//   ....[147]....
        /*0508*/ 	.word	0xffffffff


	//   ....[148]....
        /*050c*/ 	.word	0xffffffff


	//   ....[149]....
        /*0510*/ 	.word	0xffffffff


	//   ....[150]....
        /*0514*/ 	.word	0xffffffff


	//   ....[151]....
        /*0518*/ 	.word	0xffffffff


	//   ....[152]....
        /*051c*/ 	.word	0xffffffff


	//   ....[153]....
        /*0520*/ 	.word	0xffffffff


	//   ....[154]....
        /*0524*/ 	.word	0xffffffff


	//   ....[155]....
        /*0528*/ 	.word	0xffffffff


	//   ....[156]....
        /*052c*/ 	.word	0xffffffff


	//   ....[157]....
        /*0530*/ 	.word	0xffffffff


	//   ....[158]....
        /*0534*/ 	.word	0xffffffff


	//   ....[159]....
        /*0538*/ 	.word	0xffffffff


	//   ....[160]....
        /*053c*/ 	.word	0xffffffff


	//   ....[161]....
        /*0540*/ 	.word	0x0500000f


	//   ....[162]....
        /*0544*/ 	.word	0x0500000f


	//   ....[163]....
        /*0548*/ 	.word	0x0500000f


	//   ....[164]....
        /*054c*/ 	.word	0x0500000f


	//   ....[165]....
        /*0550*/ 	.word	0x0500000f


	//   ....[166]....
        /*0554*/ 	.word	0x0500000f


	//   ....[167]....
        /*0558*/ 	.word	0x0500000f


	//   ....[168]....
        /*055c*/ 	.word	0x0500000f


	//   ....[169]....
        /*0560*/ 	.word	0x0500000f


	//   ....[170]....
        /*0564*/ 	.word	0x0500000f


	//----- nvinfo : EIATTR_COOP_GROUP_INSTR_OFFSETS
	.align		4
.L_297:
        /*0568*/ 	.byte	0x04, 0x28
        /*056a*/ 	.short	(.L_299 - .L_298)


	//   ....[0]....
.L_298:
        /*056c*/ 	.word	0x00000070


	//   ....[1]....
        /*0570*/ 	.word	0x00000140


	//   ....[2]....
        /*0574*/ 	.word	0x00000190


	//   ....[3]....
        /*0578*/ 	.word	0x000003c0


	//   ....[4]....
        /*057c*/ 	.word	0x00000520


	//   ....[5]....
        /*0580*/ 	.word	0x00000640


	//   ....[6]....
        /*0584*/ 	.word	0x000007a0


	//   ....[7]....
        /*0588*/ 	.word	0x00001b60


	//   ....[8]....
        /*058c*/ 	.word	0x00003190


	//   ....[9]....
        /*0590*/ 	.word	0x000031d0


	//   ....[10]....
        /*0594*/ 	.word	0x00003ee0


	//   ....[11]....
        /*0598*/ 	.word	0x00003f50


	//   ....[12]....
        /*059c*/ 	.word	0x00004b80


	//   ....[13]....
        /*05a0*/ 	.word	0x00004c00


	//   ....[14]....
        /*05a4*/ 	.word	0x00006d90


	//   ....[15]....
        /*05a8*/ 	.word	0x00007de0


	//   ....[16]....
        /*05ac*/ 	.word	0x00007e30


	//   ....[17]....
        /*05b0*/ 	.word	0x00007f40


	//   ....[18]....
        /*05b4*/ 	.word	0x00008ba0


	//   ....[19]....
        /*05b8*/ 	.word	0x00008c30


	//   ....[20]....
        /*05bc*/ 	.word	0x0000bff0


	//   ....[21]....
        /*05c0*/ 	.word	0x0000c010


	//   ....[22]....
        /*05c4*/ 	.word	0x0000c040


	//   ....[23]....
        /*05c8*/ 	.word	0x0000c070


	//   ....[24]....
        /*05cc*/ 	.word	0x0000daf0


	//   ....[25]....
        /*05d0*/ 	.word	0x0000db00


	//   ....[26]....
        /*05d4*/ 	.word	0x0000db80


	//   ....[27]....
        /*05d8*/ 	.word	0x0000db90


	//   ....[28]....
        /*05dc*/ 	.word	0x0000eb00


	//   ....[29]....
        /*05e0*/ 	.word	0x0000eb10


	//   ....[30]....
        /*05e4*/ 	.word	0x0000eb20


	//   ....[31]....
        /*05e8*/ 	.word	0x0000eb30


	//   ....[32]....
        /*05ec*/ 	.word	0x0000eb40


	//   ....[33]....
        /*05f0*/ 	.word	0x0000eb50


	//   ....[34]....
        /*05f4*/ 	.word	0x0000eb60


	//   ....[35]....
        /*05f8*/ 	.word	0x0000eb70


	//   ....[36]....
        /*05fc*/ 	.word	0x0000eb80


	//   ....[37]....
        /*0600*/ 	.word	0x0000ebb0


	//   ....[38]....
        /*0604*/ 	.word	0x0000ebe0


	//   ....[39]....
        /*0608*/ 	.word	0x0000ebf0


	//   ....[40]....
        /*060c*/ 	.word	0x0000ec00


	//   ....[41]....
        /*0610*/ 	.word	0x0000ec10


	//   ....[42]....
        /*0614*/ 	.word	0x0000ec20


	//   ....[43]....
        /*0618*/ 	.word	0x0000ec30


	//   ....[44]....
        /*061c*/ 	.word	0x0000ec60


	//   ....[45]....
        /*0620*/ 	.word	0x0000ec70


	//   ....[46]....
        /*0624*/ 	.word	0x0000ec80


	//   ....[47]....
        /*0628*/ 	.word	0x0000ec90


	//   ....[48]....
        /*062c*/ 	.word	0x0000eca0


	//   ....[49]....
        /*0630*/ 	.word	0x0000ecb0


	//   ....[50]....
        /*0634*/ 	.word	0x0000ecc0


	//   ....[51]....
        /*0638*/ 	.word	0x0000ecd0


	//   ....[52]....
        /*063c*/ 	.word	0x0000ece0


	//   ....[53]....
        /*0640*/ 	.word	0x0000ed00


	//   ....[54]....
        /*0644*/ 	.word	0x0000ed30


	//   ....[55]....
        /*0648*/ 	.word	0x0000ed40


	//   ....[56]....
        /*064c*/ 	.word	0x0000ed50


	//   ....[57]....
        /*0650*/ 	.word	0x0000ed70


	//   ....[58]....
        /*0654*/ 	.word	0x0000ed80


	//   ....[59]....
        /*0658*/ 	.word	0x0000ed90


	//   ....[60]....
        /*065c*/ 	.word	0x0000eda0


	//   ....[61]....
        /*0660*/ 	.word	0x0000edc0


	//   ....[62]....
        /*0664*/ 	.word	0x0000edd0


	//   ....[63]....
        /*0668*/ 	.word	0x0000ede0


	//   ....[64]....
        /*066c*/ 	.word	0x0000edf0


	//   ....[65]....
        /*0670*/ 	.word	0x0000ee10


	//   ....[66]....
        /*0674*/ 	.word	0x0000ee40


	//   ....[67]....
        /*0678*/ 	.word	0x0000ee70


	//   ....[68]....
        /*067c*/ 	.word	0x0000ee90


	//   ....[69]....
        /*0680*/ 	.word	0x0000eea0


	//   ....[70]....
        /*0684*/ 	.word	0x0000eeb0


	//   ....[71]....
        /*0688*/ 	.word	0x0000eed0


	//   ....[72]....
        /*068c*/ 	.word	0x0000eef0


	//   ....[73]....
        /*0690*/ 	.word	0x0000ef10


	//   ....[74]....
        /*0694*/ 	.word	0x0000ef30


	//   ....[75]....
        /*0698*/ 	.word	0x0000ef60


	//   ....[76]....
        /*069c*/ 	.word	0x0000ef90


	//   ....[77]....
        /*06a0*/ 	.word	0x0000efb0


	//   ....[78]....
        /*06a4*/ 	.word	0x0000efe0


	//   ....[79]....
        /*06a8*/ 	.word	0x0000f010


	//   ....[80]....
        /*06ac*/ 	.word	0x0000f020


	//   ....[81]....
        /*06b0*/ 	.word	0x0000f050


	//   ....[82]....
        /*06b4*/ 	.word	0x0000f060


	//   ....[83]....
        /*06b8*/ 	.word	0x0000f080


	//   ....[84]....
        /*06bc*/ 	.word	0x0000f090


	//   ....[85]....
        /*06c0*/ 	.word	0x0000f0a0


	//   ....[86]....
        /*06c4*/ 	.word	0x0000f0c0


	//   ....[87]....
        /*06c8*/ 	.word	0x0000f0f0


	//   ....[88]....
        /*06cc*/ 	.word	0x0000f120


	//   ....[89]....
        /*06d0*/ 	.word	0x0000f150


	//   ....[90]....
        /*06d4*/ 	.word	0x0000f180


	//   ....[91]....
        /*06d8*/ 	.word	0x0000f1b0


	//   ....[92]....
        /*06dc*/ 	.word	0x0000fa30


	//   ....[93]....
        /*06e0*/ 	.word	0x0000fa70


	//   ....[94]....
        /*06e4*/ 	.word	0x0000fa90


	//   ....[95]....
        /*06e8*/ 	.word	0x0000fac0


	//   ....[96]....
        /*06ec*/ 	.word	0x00010180


	//   ....[97]....
        /*06f0*/ 	.word	0x000101a0


	//   ....[98]....
        /*06f4*/ 	.word	0x00010270


	//   ....[99]....
        /*06f8*/ 	.word	0x00010290


	//   ....[100]....
        /*06fc*/ 	.word	0x00010350


	//   ....[101]....
        /*0700*/ 	.word	0x00010370


	//   ....[102]....
        /*0704*/ 	.word	0x00010440


	//   ....[103]....
        /*0708*/ 	.word	0x00010460


	//   ....[104]....
        /*070c*/ 	.word	0x00010820


	//   ....[105]....
        /*0710*/ 	.word	0x00010830


	//   ....[106]....
        /*0714*/ 	.word	0x00010c70


	//   ....[107]....
        /*0718*/ 	.word	0x00010c80


	//   ....[108]....
        /*071c*/ 	.word	0x00011970


	//   ....[109]....
        /*0720*/ 	.word	0x00011990


	//   ....[110]....
        /*0724*/ 	.word	0x00011a50


	//   ....[111]....
        /*0728*/ 	.word	0x00011a70


	//   ....[112]....
        /*072c*/ 	.word	0x00011b30


	//   ....[113]....
        /*0730*/ 	.word	0x00011b50


	//   ....[114]....
        /*0734*/ 	.word	0x00011c20


	//   ....[115]....
        /*0738*/ 	.word	0x00011c40


	//   ....[116]....
        /*073c*/ 	.word	0x00011d80


	//   ....[117]....
        /*0740*/ 	.word	0x00011fb0


	//   ....[118]....
        /*0744*/ 	.word	0x00011ff0


	//   ....[119]....
        /*0748*/ 	.word	0x00012030


	//   ....[120]....
        /*074c*/ 	.word	0x00012060


	//   ....[121]....
        /*0750*/ 	.word	0x00012090


	//   ....[122]....
        /*0754*/ 	.word	0x000120c0


	//   ....[123]....
        /*0758*/ 	.word	0x00012250


	//   ....[124]....
        /*075c*/ 	.word	0x00012280


	//   ....[125]....
        /*0760*/ 	.word	0x000122c0


	//   ....[126]....
        /*0764*/ 	.word	0x000122f0


	//   ....[127]....
        /*0768*/ 	.word	0x00012320


	//   ....[128]....
        /*076c*/ 	.word	0x00012350


	//   ....[129]....
        /*0770*/ 	.word	0x000123f0


	//   ....[130]....
        /*0774*/ 	.word	0x00012440


	//   ....[131]....
        /*0778*/ 	.word	0x00012450


	//   ....[132]....
        /*077c*/ 	.word	0x00012490


	//   ....[133]....
        /*0780*/ 	.word	0x000141e0


	//   ....[134]....
        /*0784*/ 	.word	0x00014e30


	//   ....[135]....
        /*0788*/ 	.word	0x00014e60


	//   ....[136]....
        /*078c*/ 	.word	0x00014f30


	//   ....[137]....
        /*0790*/ 	.word	0x00014f40


	//   ....[138]....
        /*0794*/ 	.word	0x00014fd0


	//   ....[139]....
        /*0798*/ 	.word	0x00014fe0


	//   ....[140]....
        /*079c*/ 	.word	0x00014ff0


	//   ....[141]....
        /*07a0*/ 	.word	0x00015000


	//   ....[142]....
        /*07a4*/ 	.word	0x00016d80


	//   ....[143]....
        /*07a8*/ 	.word	0x00016db0


	//   ....[144]....
        /*07ac*/ 	.word	0x00016de0


	//   ....[145]....
        /*07b0*/ 	.word	0x00016e10


	//   ....[146]....
        /*07b4*/ 	.word	0x00016e40


	//   ....[147]....
        /*07b8*/ 	.word	0x00016e70


	//   ....[148]....
        /*07bc*/ 	.word	0x00016ea0


	//   ....[149]....
        /*07c0*/ 	.word	0x00016ed0


	//   ....[150]....
        /*07c4*/ 	.word	0x00017040


	//   ....[151]....
        /*07c8*/ 	.word	0x00017070


	//   ....[152]....
        /*07cc*/ 	.word	0x000170a0


	//   ....[153]....
        /*07d0*/ 	.word	0x000170d0


	//   ....[154]....
        /*07d4*/ 	.word	0x00017100


	//   ....[155]....
        /*07d8*/ 	.word	0x00017130


	//   ....[156]....
        /*07dc*/ 	.word	0x000171b0


	//   ....[157]....
        /*07e0*/ 	.word	0x000171f0


	//   ....[158]....
        /*07e4*/ 	.word	0x00017200


	//   ....[159]....
        /*07e8*/ 	.word	0x00017240


	//   ....[160]....
        /*07ec*/ 	.word	0x00017d20


	//   ....[161]....
        /*07f0*/ 	.word	0x00018300


	//   ....[162]....
        /*07f4*/ 	.word	0x000184e0


	//   ....[163]....
        /*07f8*/ 	.word	0x00018540


	//   ....[164]....
        /*07fc*/ 	.word	0x000185a0


	//   ....[165]....
        /*0800*/ 	.word	0x000186a0


	//   ....[166]....
        /*0804*/ 	.word	0x00018740


	//   ....[167]....
        /*0808*/ 	.word	0x00018840


	//   ....[168]....
        /*080c*/ 	.word	0x000188a0


	//   ....[169]....
        /*0810*/ 	.word	0x00018980


	//   ....[170]....
        /*0814*/ 	.word	0x00018cd0


	//----- nvinfo : EIATTR_REG_RECONFIG
	.align		4
.L_299:
        /*0818*/ 	.byte	0x01, 0x54
	.zero		2


	//----- nvinfo : EIATTR_SYSCALL_OFFSETS
	.align		4
        /*081c*/ 	.byte	0x04, 0x46
        /*081e*/ 	.short	(.L_301 - .L_300)


	//   ....[0]....
.L_300:
        /*0820*/ 	.word	0x00001d40


	//   ....[1]....
        /*0824*/ 	.word	0x00013c60


	//   ....[2]....
        /*0828*/ 	.word	0x00013dc0


	//   ....[3]....
        /*082c*/ 	.word	0x00013f10


	//   ....[4]....
        /*0830*/ 	.word	0x00014050


	//   ....[5]....
        /*0834*/ 	.word	0x00014a70


	//----- nvinfo : EIATTR_MBARRIER_INSTR_OFFSETS
	.align		4
.L_301:
        /*0838*/ 	.byte	0x04, 0x39
        /*083a*/ 	.short	(.L_303 - .L_302)


	//   ....[0]....
.L_302:
        /*083c*/ 	.word	0x00000270
        /*0840*/ 	.word	0x000000ff
        /*0844*/ 	.word	0x00029800
        /*0848*/ 	.short	0x0100
        /*084a*/ 	.byte	0x08
	.zero		1


	//   ....[1]....
        /*084c*/ 	.word	0x00000280
        /*0850*/ 	.word	0x000000ff
        /*0854*/ 	.word	0x00029820
        /*0858*/ 	.short	0x0100
        /*085a*/ 	.byte	0x08
	.zero		1


	//   ....[2]....
        /*085c*/ 	.word	0x00000370
        /*0860*/ 	.word	0x000000ff
        /*0864*/ 	.word	0x00029830
        /*0868*/ 	.short	0x0100
        /*086a*/ 	.byte	0x08
	.zero		1


	//   ....[3]....
        /*086c*/ 	.word	0x00000380
        /*0870*/ 	.word	0x000000ff
        /*0874*/ 	.word	0x00029840
        /*0878*/ 	.short	0x0100
        /*087a*/ 	.byte	0x08
	.zero		1


	//   ....[4]....
        /*087c*/ 	.word	0x00000390
        /*0880*/ 	.word	0x000000ff
        /*0884*/ 	.word	0x00029838
        /*0888*/ 	.short	0x0100
        /*088a*/ 	.byte	0x08
	.zero		1


	//   ....[5]....
        /*088c*/ 	.word	0x000003a0
        /*0890*/ 	.word	0x000000ff
        /*0894*/ 	.word	0x00029848
        /*0898*/ 	.short	0x0100
        /*089a*/ 	.byte	0x08
	.zero		1


	//   ....[6]....
        /*089c*/ 	.word	0x000004d0
        /*08a0*/ 	.word	0x000000ff
        /*08a4*/ 	.word	0x00029850
        /*08a8*/ 	.short	0x0100
        /*08aa*/ 	.byte	0x08
	.zero		1


	//   ....[7]....
        /*08ac*/ 	.word	0x000004e0
        /*08b0*/ 	.word	0x000000ff
        /*08b4*/ 	.word	0x00029860
        /*08b8*/ 	.short	0x0100
        /*08ba*/ 	.byte	0x08
	.zero		1


	//   ....[8]....
        /*08bc*/ 	.word	0x000004f0
        /*08c0*/ 	.word	0x000000ff
        /*08c4*/ 	.word	0x00029858
        /*08c8*/ 	.short	0x0100
        /*08ca*/ 	.byte	0x08
	.zero		1


	//   ....[9]....
        /*08cc*/ 	.word	0x00000500
        /*08d0*/ 	.word	0x000000ff
        /*08d4*/ 	.word	0x00029868
        /*08d8*/ 	.short	0x0100
        /*08da*/ 	.byte	0x08
	.zero		1


	//   ....[10]....
        /*08dc*/ 	.word	0x000005f0
        /*08e0*/ 	.word	0x000000ff
        /*08e4*/ 	.word	0x00029870
        /*08e8*/ 	.short	0x0100
        /*08ea*/ 	.byte	0x06
	.zero		1


	//   ....[11]....
        /*08ec*/ 	.word	0x00000600
        /*08f0*/ 	.word	0x000000ff
        /*08f4*/ 	.word	0x00029880
        /*08f8*/ 	.short	0x0100
        /*08fa*/ 	.byte	0x06
	.zero		1


	//   ....[12]....
        /*08fc*/ 	.word	0x00000610
        /*0900*/ 	.word	0x000000ff
        /*0904*/ 	.word	0x00029878
        /*0908*/ 	.short	0x0100
        /*090a*/ 	.byte	0x06
	.zero		1


	//   ....[13]....
        /*090c*/ 	.word	0x00000620
        /*0910*/ 	.word	0x000000ff
        /*0914*/ 	.word	0x00029888
        /*0918*/ 	.short	0x0100
        /*091a*/ 	.byte	0x06
	.zero		1


	//   ....[14]....
        /*091c*/ 	.word	0x00000750
        /*0920*/ 	.word	0x000000ff
        /*0924*/ 	.word	0x00029890
        /*0928*/ 	.short	0x0100
        /*092a*/ 	.byte	0x08
	.zero		1


	//   ....[15]....
        /*092c*/ 	.word	0x00000760
        /*0930*/ 	.word	0x000000ff
        /*0934*/ 	.word	0x000298a0
        /*0938*/ 	.short	0x0100
        /*093a*/ 	.byte	0x08
	.zero		1


	//   ....[16]....
        /*093c*/ 	.word	0x00000770
        /*0940*/ 	.word	0x000000ff
        /*0944*/ 	.word	0x00029898
        /*0948*/ 	.short	0x0100
        /*094a*/ 	.byte	0x08
	.zero		1


	//   ....[17]....
        /*094c*/ 	.word	0x00000780
        /*0950*/ 	.word	0x000000ff
        /*0954*/ 	.word	0x000298a8
        /*0958*/ 	.short	0x0100
        /*095a*/ 	.byte	0x08
	.zero		1


	//   ....[18]....
        /*095c*/ 	.word	0x000008b0
        /*0960*/ 	.word	0x000000ff
        /*0964*/ 	.word	0x000298b0
        /*0968*/ 	.short	0x0100
        /*096a*/ 	.byte	0x08
	.zero		1


	//   ....[19]....
        /*096c*/ 	.word	0x000008c0
        /*0970*/ 	.word	0x000000ff
        /*0974*/ 	.word	0x000298c0
        /*0978*/ 	.short	0x0100
        /*097a*/ 	.byte	0x08
	.zero		1


	//   ....[20]....
        /*097c*/ 	.word	0x000008d0
        /*0980*/ 	.word	0x000000ff
        /*0984*/ 	.word	0x000298b8
        /*0988*/ 	.short	0x0100
        /*098a*/ 	.byte	0x08
	.zero		1


	//   ....[21]....
        /*098c*/ 	.word	0x000008e0
        /*0990*/ 	.word	0x000000ff
        /*0994*/ 	.word	0x000298c8
        /*0998*/ 	.short	0x0100
        /*099a*/ 	.byte	0x08
	.zero		1


	//   ....[22]....
        /*099c*/ 	.word	0x00001f90
        /*09a0*/ 	.word	0x000000ff
        /*09a4*/ 	.word	0x00029800
        /*09a8*/ 	.short	0x010a
        /*09aa*/ 	.byte	0x29
	.zero		1


	//   ....[23]....
        /*09ac*/ 	.word	0x00002050
        /*09b0*/ 	.word	0x00000002
        /*09b4*/ 	.word	0x00029830
        /*09b8*/ 	.short	0x010a
        /*09ba*/ 	.byte	0x3f
	.zero		1


	//   ....[24]....
        /*09bc*/ 	.word	0x000020b0
        /*09c0*/ 	.word	0x00000002
        /*09c4*/ 	.word	0x00029830
        /*09c8*/ 	.short	0x010a
        /*09ca*/ 	.byte	0x3f
	.zero		1


	//   ....[25]....
        /*09cc*/ 	.word	0x00005090
        /*09d0*/ 	.word	0x0000002d
        /*09d4*/ 	.word	0x00000000
        /*09d8*/ 	.short	0x0101
        /*09da*/ 	.byte	0x3f
	.zero		1


	//   ....[26]....
        /*09dc*/ 	.word	0x00005fc0
        /*09e0*/ 	.word	0x000000ff
        /*09e4*/ 	.word	0x00029830
        /*09e8*/ 	.short	0x010a
        /*09ea*/ 	.byte	0x06
	.zero		1


	//   ....[27]....
        /*09ec*/ 	.word	0x00006000
        /*09f0*/ 	.word	0x000000ff
        /*09f4*/ 	.word	0x00029830
        /*09f8*/ 	.short	0x010a
        /*09fa*/ 	.byte	0x06
	.zero		1


	//   ....[28]....
        /*09fc*/ 	.word	0x00006c40
        /*0a00*/ 	.word	0x000000ff
        /*0a04*/ 	.word	0x00029850
        /*0a08*/ 	.short	0x010a
        /*0a0a*/ 	.byte	0x06
	.zero		1


	//   ....[29]....
        /*0a0c*/ 	.word	0x00006c80
        /*0a10*/ 	.word	0x000000ff
        /*0a14*/ 	.word	0x00029850
        /*0a18*/ 	.short	0x010a
        /*0a1a*/ 	.byte	0x06
	.zero		1


	//   ....[30]....
        /*0a1c*/ 	.word	0x000096c0
        /*0a20*/ 	.word	0x00000002
        /*0a24*/ 	.word	0x00000000
        /*0a28*/ 	.short	0x0101
        /*0a2a*/ 	.byte	0x3f
	.zero		1


	//   ....[31]....
        /*0a2c*/ 	.word	0x00009af0
        /*0a30*/ 	.word	0x000000ff
        /*0a34*/ 	.word	0x00000000
        /*0a38*/ 	.short	0x0101
        /*0a3a*/ 	.byte	0x06
	.zero		1


	//   ....[32]....
        /*0a3c*/ 	.word	0x0000a240
        /*0a40*/ 	.word	0x000000ff
        /*0a44*/ 	.word	0x00029830
        /*0a48*/ 	.short	0x010a
        /*0a4a*/ 	.byte	0x06
	.zero		1


	//   ....[33]....
        /*0a4c*/ 	.word	0x0000a280
        /*0a50*/ 	.word	0x000000ff
        /*0a54*/ 	.word	0x00029830
        /*0a58*/ 	.short	0x010a
        /*0a5a*/ 	.byte	0x06
	.zero		1


	//   ....[34]....
        /*0a5c*/ 	.word	0x0000ae90
        /*0a60*/ 	.word	0x000000ff
        /*0a64*/ 	.word	0x00029850
        /*0a68*/ 	.short	0x010a
        /*0a6a*/ 	.byte	0x06
	.zero		1


	//   ....[35]....
        /*0a6c*/ 	.word	0x0000aed0
        /*0a70*/ 	.word	0x000000ff
        /*0a74*/ 	.word	0x00029850
        /*0a78*/ 	.short	0x010a
        /*0a7a*/ 	.byte	0x06
	.zero		1


	//   ....[36]....
        /*0a7c*/ 	.word	0x0000cec0
        /*0a80*/ 	.word	0x00000002
        /*0a84*/ 	.word	0x00000000
        /*0a88*/ 	.short	0x0101
        /*0a8a*/ 	.byte	0x3f
	.zero		1


	//   ....[37]....
        /*0a8c*/ 	.word	0x0000d1f0
        /*0a90*/ 	.word	0x000000ff
        /*0a94*/ 	.word	0x00000000
        /*0a98*/ 	.short	0x0101
        /*0a9a*/ 	.byte	0x06
	.zero		1


	//   ....[38]....
        /*0a9c*/ 	.word	0x0000d850
        /*0aa0*/ 	.word	0x000000ff
        /*0aa4*/ 	.word	0x00029850
        /*0aa8*/ 	.short	0x010a
        /*0aaa*/ 	.byte	0x05
	.zero		1


	//   ....[39]....
        /*0aac*/ 	.word	0x0000d890
        /*0ab0*/ 	.word	0x000000ff
        /*0ab4*/ 	.word	0x00029850
        /*0ab8*/ 	.short	0x010a
        /*0aba*/ 	.byte	0x05
	.zero		1


	//   ....[40]....
        /*0abc*/ 	.word	0x0000de70
        /*0ac0*/ 	.word	0x000000ff
        /*0ac4*/ 	.word	0x00000000
        /*0ac8*/ 	.short	0x0101
        /*0aca*/ 	.byte	0x04
	.zero		1


	//   ....[41]....
        /*0acc*/ 	.word	0x00010170
        /*0ad0*/ 	.word	0x00000003
        /*0ad4*/ 	.word	0x00000000
        /*0ad8*/ 	.short	0x0101
        /*0ada*/ 	.byte	0x3f
	.zero		1


	//   ....[42]....
        /*0adc*/ 	.word	0x00010620
        /*0ae0*/ 	.word	0x00000002
        /*0ae4*/ 	.word	0x00000000
        /*0ae8*/ 	.short	0x0101
        /*0aea*/ 	.byte	0x3f
	.zero		1


	//   ....[43]....
        /*0aec*/ 	.word	0x00014440
        /*0af0*/ 	.word	0x00000002
        /*0af4*/ 	.word	0x00029880
        /*0af8*/ 	.short	0x010a
        /*0afa*/ 	.byte	0x3f
	.zero		1


	//   ....[44]....
        /*0afc*/ 	.word	0x000145d0
        /*0b00*/ 	.word	0x00000002
        /*0b04*/ 	.word	0x00029840
        /*0b08*/ 	.short	0x010a
        /*0b0a*/ 	.byte	0x3f
	.zero		1


	//   ....[45]....
        /*0b0c*/ 	.word	0x00015140
        /*0b10*/ 	.word	0x00000011
        /*0b14*/ 	.word	0x00029800
        /*0b18*/ 	.short	0x0107
        /*0b1a*/ 	.byte	0x3f
	.zero		1


	//   ....[46]....
        /*0b1c*/ 	.word	0x00015240
        /*0b20*/ 	.word	0x00000011
        /*0b24*/ 	.word	0x00029800
        /*0b28*/ 	.short	0x0101
        /*0b2a*/ 	.byte	0x3f
	.zero		1


	//   ....[47]....
        /*0b2c*/ 	.word	0x00015260
        /*0b30*/ 	.word	0x00000011
        /*0b34*/ 	.word	0x00029820
        /*0b38*/ 	.short	0x010a
        /*0b3a*/ 	.byte	0x3f
	.zero		1


	//   ....[48]....
        /*0b3c*/ 	.word	0x00015590
        /*0b40*/ 	.word	0x00000005
        /*0b44*/ 	.word	0x00029880
        /*0b48*/ 	.short	0x010a
        /*0b4a*/ 	.byte	0x3f
	.zero		1


	//   ....[49]....
        /*0b4c*/ 	.word	0x000157c0
        /*0b50*/ 	.word	0x00000005
        /*0b54*/ 	.word	0x00029840
        /*0b58*/ 	.short	0x010a
        /*0b5a*/ 	.byte	0x3f
	.zero		1


	//   ....[50]....
        /*0b5c*/ 	.word	0x00015c80
        /*0b60*/ 	.word	0x00000013
        /*0b64*/ 	.word	0x00029870
        /*0b68*/ 	.short	0x010a
        /*0b6a*/ 	.byte	0x3f
	.zero		1


	//   ....[51]....
        /*0b6c*/ 	.word	0x00015cf0
        /*0b70*/ 	.word	0x00000013
        /*0b74*/ 	.word	0x00029860
        /*0b78*/ 	.short	0x010a
        /*0b7a*/ 	.byte	0x3f
	.zero		1


	//   ....[52]....
        /*0b7c*/ 	.word	0x00016220
        /*0b80*/ 	.word	0x00000013
        /*0b84*/ 	.word	0x00029850
        /*0b88*/ 	.short	0x0101
        /*0b8a*/ 	.byte	0x3f
	.zero		1


	//   ....[53]....
        /*0b8c*/ 	.word	0x00016290
        /*0b90*/ 	.word	0x00000013
        /*0b94*/ 	.word	0x00000000
        /*0b98*/ 	.short	0x0101
        /*0b9a*/ 	.byte	0x3f
	.zero		1


	//   ....[54]....
        /*0b9c*/ 	.word	0x000164d0
        /*0ba0*/ 	.word	0x00000010
        /*0ba4*/ 	.word	0x00029870
        /*0ba8*/ 	.short	0x010a
        /*0baa*/ 	.byte	0x3f
	.zero		1


	//   ....[55]....
        /*0bac*/ 	.word	0x00016540
        /*0bb0*/ 	.word	0x00000010
        /*0bb4*/ 	.word	0x00029860
        /*0bb8*/ 	.short	0x010a
        /*0bba*/ 	.byte	0x3f
	.zero		1


	//   ....[56]....
        /*0bbc*/ 	.word	0x00016a80
        /*0bc0*/ 	.word	0x00000010
        /*0bc4*/ 	.word	0x00029850
        /*0bc8*/ 	.short	0x0101
        /*0bca*/ 	.byte	0x3f
	.zero		1


	//   ....[57]....
        /*0bcc*/ 	.word	0x00016ad0
        /*0bd0*/ 	.word	0x00000010
        /*0bd4*/ 	.word	0x00000000
        /*0bd8*/ 	.short	0x0101
        /*0bda*/ 	.byte	0x3f
	.zero		1


	//   ....[58]....
        /*0bdc*/ 	.word	0x00017ca0
        /*0be0*/ 	.word	0x00000003
        /*0be4*/ 	.word	0x00029820
        /*0be8*/ 	.short	0x010a
        /*0bea*/ 	.byte	0x3f
	.zero		1


	//   ....[59]....
        /*0bec*/ 	.word	0x00017e70
        /*0bf0*/ 	.word	0x00000007
        /*0bf4*/ 	.word	0x00000000
        /*0bf8*/ 	.short	0x010a
        /*0bfa*/ 	.byte	0x3f
	.zero		1


	//   ....[60]....
        /*0bfc*/ 	.word	0x00017ec0
        /*0c00*/ 	.word	0x00000005
        /*0c04*/ 	.word	0x00000000
        /*0c08*/ 	.short	0x010a
        /*0c0a*/ 	.byte	0x3f
	.zero		1


	//   ....[61]....
        /*0c0c*/ 	.word	0x00017f10
        /*0c10*/ 	.word	0x00000005
        /*0c14*/ 	.word	0x00029860
        /*0c18*/ 	.short	0x010a
        /*0c1a*/ 	.byte	0x3f
	.zero		1


	//   ....[62]....
        /*0c1c*/ 	.word	0x00017f60
        /*0c20*/ 	.word	0x00000003
        /*0c24*/ 	.word	0x00029860
        /*0c28*/ 	.short	0x010a
        /*0c2a*/ 	.byte	0x3f
	.zero		1


	//   ....[63]....
        /*0c2c*/ 	.word	0x00017fa0
        /*0c30*/ 	.word	0x00000005
        /*0c34*/ 	.word	0x00029880
        /*0c38*/ 	.short	0x010a
        /*0c3a*/ 	.byte	0x3f
	.zero		1


	//   ....[64]....
        /*0c3c*/ 	.word	0x00017fc0
        /*0c40*/ 	.word	0x00000003
        /*0c44*/ 	.word	0x00029880
        /*0c48*/ 	.short	0x010a
        /*0c4a*/ 	.byte	0x3f
	.zero		1


	//   ....[65]....
        /*0c4c*/ 	.word	0x00018030
        /*0c50*/ 	.word	0x00000003
        /*0c54*/ 	.word	0x00029800
        /*0c58*/ 	.short	0x010a
        /*0c5a*/ 	.byte	0x3f
	.zero		1


	//   ....[66]....
        /*0c5c*/ 	.word	0x00018080
        /*0c60*/ 	.word	0x00000002
        /*0c64*/ 	.word	0x00029830
        /*0c68*/ 	.short	0x010a
        /*0c6a*/ 	.byte	0x3f
	.zero		1


	//   ....[67]....
        /*0c6c*/ 	.word	0x000180e0
        /*0c70*/ 	.word	0x00000007
        /*0c74*/ 	.word	0x00029830
        /*0c78*/ 	.short	0x010a
        /*0c7a*/ 	.byte	0x3f
	.zero		1


	//   ....[68]....
        /*0c7c*/ 	.word	0x00018140
        /*0c80*/ 	.word	0x00000007
        /*0c84*/ 	.word	0x00029850
        /*0c88*/ 	.short	0x010a
        /*0c8a*/ 	.byte	0x3f
	.zero		1


	//   ....[69]....
        /*0c8c*/ 	.word	0x000181a0
        /*0c90*/ 	.word	0x00000007
        /*0c94*/ 	.word	0x00029830
        /*0c98*/ 	.short	0x010a
        /*0c9a*/ 	.byte	0x3f
	.zero		1


	//   ....[70]....
        /*0c9c*/ 	.word	0x00018200
        /*0ca0*/ 	.word	0x00000007
        /*0ca4*/ 	.word	0x00029850
        /*0ca8*/ 	.short	0x010a
        /*0caa*/ 	.byte	0x3f
	.zero		1


	//   ....[71]....
        /*0cac*/ 	.word	0x00018260
        /*0cb0*/ 	.word	0x00000005
        /*0cb4*/ 	.word	0x00029850
        /*0cb8*/ 	.short	0x010a
        /*0cba*/ 	.byte	0x3f
	.zero		1


	//   ....[72]....
        /*0cbc*/ 	.word	0x000183b0
        /*0cc0*/ 	.word	0x00000002
        /*0cc4*/ 	.word	0x00029880
        /*0cc8*/ 	.short	0x010a
        /*0cca*/ 	.byte	0x3f
	.zero		1


	//   ....[73]....
        /*0ccc*/ 	.word	0x00018400
        /*0cd0*/ 	.word	0x00000002
        /*0cd4*/ 	.word	0x00029840
        /*0cd8*/ 	.short	0x010a
        /*0cda*/ 	.byte	0x3f
	.zero		1


	//   ....[74]....
        /*0cdc*/ 	.word	0x000189c0
        /*0ce0*/ 	.word	0x00000011
        /*0ce4*/ 	.word	0x00029820
        /*0ce8*/ 	.short	0x010a
        /*0cea*/ 	.byte	0x3f
	.zero		1


	//   ....[75]....
        /*0cec*/ 	.word	0x00018a10
        /*0cf0*/ 	.word	0x00000005
        /*0cf4*/ 	.word	0x00029880
        /*0cf8*/ 	.short	0x010a
        /*0cfa*/ 	.byte	0x3f
	.zero		1


	//   ....[76]....
        /*0cfc*/ 	.word	0x00018a60
        /*0d00*/ 	.word	0x00000005
        /*0d04*/ 	.word	0x00029840
        /*0d08*/ 	.short	0x010a
        /*0d0a*/ 	.byte	0x3f
	.zero		1


	//   ....[77]....
        /*0d0c*/ 	.word	0x00018ab0
        /*0d10*/ 	.word	0x00000013
        /*0d14*/ 	.word	0x00029870
        /*0d18*/ 	.short	0x010a
        /*0d1a*/ 	.byte	0x3f
	.zero		1


	//   ....[78]....
        /*0d1c*/ 	.word	0x00018b00
        /*0d20*/ 	.word	0x00000013
        /*0d24*/ 	.word	0x00029860
        /*0d28*/ 	.short	0x010a
        /*0d2a*/ 	.byte	0x3f
	.zero		1


	//   ....[79]....
        /*0d2c*/ 	.word	0x00018b50
        /*0d30*/ 	.word	0x00000010
        /*0d34*/ 	.word	0x00029870
        /*0d38*/ 	.short	0x010a
        /*0d3a*/ 	.byte	0x3f
	.zero		1


	//   ....[80]....
        /*0d3c*/ 	.word	0x00018ba0
        /*0d40*/ 	.word	0x00000010
        /*0d44*/ 	.word	0x00029860
        /*0d48*/ 	.short	0x010a
        /*0d4a*/ 	.byte	0x3f
	.zero		1


	//   ....[81]....
        /*0d4c*/ 	.word	0x00018bf0
        /*0d50*/ 	.word	0x00000003
        /*0d54*/ 	.word	0x00029820
        /*0d58*/ 	.short	0x010a
        /*0d5a*/ 	.byte	0x3f
	.zero		1


	//   ....[82]....
        /*0d5c*/ 	.word	0x00018d90
        /*0d60*/ 	.word	0x00000007
        /*0d64*/ 	.word	0x00000000
        /*0d68*/ 	.short	0x010a
        /*0d6a*/ 	.byte	0x3f
	.zero		1


	//   ....[83]....
        /*0d6c*/ 	.word	0x00018de0
        /*0d70*/ 	.word	0x00000005
        /*0d74*/ 	.word	0x00000000
        /*0d78*/ 	.short	0x010a
        /*0d7a*/ 	.byte	0x3f
	.zero		1


	//   ....[84]....
        /*0d7c*/ 	.word	0x00018e30
        /*0d80*/ 	.word	0x00000005
        /*0d84*/ 	.word	0x00029860
        /*0d88*/ 	.short	0x010a
        /*0d8a*/ 	.byte	0x3f
	.zero		1


	//   ....[85]....
        /*0d8c*/ 	.word	0x00018e80
        /*0d90*/ 	.word	0x00000003
        /*0d94*/ 	.word	0x00029860
        /*0d98*/ 	.short	0x010a
        /*0d9a*/ 	.byte	0x3f
	.zero		1


	//   ....[86]....
        /*0d9c*/ 	.word	0x00018ed0
        /*0da0*/ 	.word	0x00000005
        /*0da4*/ 	.word	0x00029880
        /*0da8*/ 	.short	0x010a
        /*0daa*/ 	.byte	0x3f
	.zero		1


	//----- nvinfo : EIATTR_NUM_MBARRIERS
	.align		4
.L_303:
        /*0dac*/ 	.byte	0x03, 0x38
        /*0dae*/ 	.short	0x0016


	//----- nvinfo : EIATTR_EXIT_INSTR_OFFSETS
	.align		4
        /*0db0*/ 	.byte	0x04, 0x1c
        /*0db2*/ 	.short	(.L_305 - .L_304)


	//   ....[0]....
.L_304:
        /*0db4*/ 	.word	0x00000a80


	//   ....[1]....
        /*0db8*/ 	.word	0x00011d30


	//   ....[2]....
        /*0dbc*/ 	.word	0x00018010


	//----- nvinfo : EIATTR_MAX_THREADS
	.align		4
.L_305:
        /*0dc0*/ 	.byte	0x04, 0x05
        /*0dc2*/ 	.short	(.L_307 - .L_306)
.L_306:
        /*0dc4*/ 	.word	0x00000180
        /*0dc8*/ 	.word	0x00000001
        /*0dcc*/ 	.word	0x00000001


	//----- nvinfo : EIATTR_CRS_STACK_SIZE
	.align		4
.L_307:
        /*0dd0*/ 	.byte	0x04, 0x1e
        /*0dd2*/ 	.short	(.L_309 - .L_308)
.L_308:
        /*0dd4*/ 	.word	0x00000000


	//----- nvinfo : EIATTR_CBANK_PARAM_SIZE
	.align		4
.L_309:
        /*0dd8*/ 	.byte	0x03, 0x19
        /*0dda*/ 	.short	0x0af0


	//----- nvinfo : EIATTR_PARAM_CBANK
	.align		4
        /*0ddc*/ 	.byte	0x04, 0x0a
        /*0dde*/ 	.short	(.L_311 - .L_310)
	.align		4
.L_310:
        /*0de0*/ 	.word	index@(.nv.constant0._ZN7cutlass13device_kernelIN5flash11enable_sm90INS1_16FlashAttnFwdSm90INS1_25CollectiveMainloopFwdSm90ILi2EN4cute5tupleIJNS5_1CILi1EEES8_S8_EEENS6_IJNS7_ILi128EEENS7_ILi160EEENS7_ILi192EEEEEELi128ENS_12float_e4m3_tEfNS_4arch4Sm90ELb1ELb0ELb1ELb1ELb0ELb0ELb0ELb1ELb1ELb1ELb1ELb0EEENS1_21CollectiveEpilogueFwdINS6_IJSA_SA_SB_EEES9_NS_10bfloat16_tESG_Li256ELb1ELb1ELb1ELb1EEENS1_36VarlenDynamicPersistentTileSchedulerILi128ELi160ELi256ELi128ELb1ELb1ELb1ELb1ELb1ELb1EEEEEEEEEvNT_6ParamsE)
        /*0de4*/ 	.short	0x0210
        /*0de6*/ 	.short	0x0af0


	//----- nvinfo : EIATTR_SW_WAR
	.align		4
.L_311:
        /*0de8*/ 	.byte	0x04, 0x36
        /*0dea*/ 	.short	(.L_313 - .L_312)
.L_312:
        /*0dec*/ 	.word	0x00000008
.L_313:


//--------------------- .nv.info._ZN7cutlass13device_kernelIN5flash11enable_sm90INS1_16FlashAttnFwdSm90INS1_25CollectiveMainloopFwdSm90ILi2EN4cute5tupleIJNS5_1CILi1EEES8_S8_EEENS6_IJNS7_ILi128EEENS7_ILi160EEENS7_ILi192EEEEEELi128ENS_12float_e4m3_tEfNS_4arch4Sm90ELb1ELb0ELb1ELb1ELb0ELb1ELb0ELb1ELb1ELb1ELb1ELb0EEENS1_21CollectiveEpilogueFwdINS6_IJSA_SA_SB_EEES9_NS_10bfloat16_tESG_Li256ELb1ELb1ELb1ELb1EEENS1_36VarlenDynamicPersistentTileSchedulerILi128ELi160ELi256ELi128ELb1ELb1ELb1ELb1ELb1ELb1EEEEEEEEEvNT_6ParamsE --------------------------
	.section	.nv.info._ZN7cutlass13device_kernelIN5flash11enable_sm90INS1_16FlashAttnFwdSm90INS1_25CollectiveMainloopFwdSm90ILi2EN4cute5tupleIJNS5_1CILi1EEES8_S8_EEENS6_IJNS7_ILi128EEENS7_ILi160EEENS7_ILi192EEEEEELi128ENS_12float_e4m3_tEfNS_4arch4Sm90ELb1ELb0ELb1ELb1ELb0ELb1ELb0ELb1ELb1ELb1ELb1ELb0EEENS1_21CollectiveEpilogueFwdINS6_IJSA_SA_SB_EEES9_NS_10bfloat16_tESG_Li256ELb1ELb1ELb1ELb1EEENS1_36VarlenDynamicPersistentTileSchedulerILi128ELi160ELi256ELi128ELb1ELb1ELb1ELb1ELb1ELb1EEEEEEEEEvNT_6ParamsE,"",@"SHT_CUDA_INFO"
	.sectionflags	@""
	.align	4


	//----- nvinfo : EIATTR_CUDA_API_VERSION
	.align		4
        /*0000*/ 	.byte	0x04, 0x37
        /*0002*/ 	.short	(.L_315 - .L_314)
.L_314:
        /*0004*/ 	.word	0x00000082


	//----- nvinfo : EIATTR_KPARAM_INFO
	.align		4
.L_315:
        /*0008*/ 	.byte	0x04, 0x17
        /*000a*/ 	.short	(.L_317 - .L_316)
.L_316:
        /*000c*/ 	.word	0x00000000
        /*0010*/ 	.short	0x0000
        /*0012*/ 	.short	0x0070
        /*0014*/ 	.byte	0x00, 0xf0, 0x01, 0x2a


	//----- nvinfo : EIATTR_SPARSE_MMA_MASK
	.align		4
.L_317:
        /*0018*/ 	.byte	0x03, 0x50
        /*001a*/ 	.short	0x0000


	//----- nvinfo : EIATTR_MAXREG_COUNT
	.align		4
        /*001c*/ 	.byte	0x03, 0x1b
        /*001e*/ 	.short	0x00a8


	//----- nvinfo : EIATTR_NUM_BARRIERS
	.align		4
        /*0020*/ 	.byte	0x02, 0x4c
        /*0022*/ 	.byte	0x10
	.zero		1


	//----- nvinfo : EIATTR_EXTERNS
	.align		4
        /*0024*/ 	.byte	0x04, 0x0f
        /*0026*/ 	.short	(.L_319 - .L_318)


	//   ....[0]....
	.align		4
.L_318:
        /*0028*/ 	.word	index@(__assertfail)


	//----- nvinfo : EIATTR_ANNOTATIONS
	.align		4
.L_319:
        /*002c*/ 	.byte	0x04, 0x55
        /*002e*/ 	.short	(.L_321 - .L_320)


	//   ....[0]....
.L_320:
        /* <DEDUP_REMOVED lines=92> */


	//----- nvinfo : EIATTR_MERCURY_ISA_VERSION
	.align		4
.L_321:
        /*05e0*/ 	.byte	0x03, 0x5f
        /*05e2*/ 	.short	0x0101


	//----- nvinfo : EIATTR_UNUSED_LOAD_BYTE_OFFSET
	.align		4
        /*05e4*/ 	.byte	0x04, 0x44
        /*05e6*/ 	.short	(.L_323 - .L_322)


	//   ....[0]....
.L_322:
        /*05e8*/ 	.word	0x00000ae0
        /*05ec*/ 	.word	0x0000fff0


	//   ....[1]....
        /*05f0*/ 	.word	0x00024d40
        /*05f4*/ 	.word	0x0000fff0


	//----- nvinfo : EIATTR_INT_WARP_WIDE_INSTR_OFFSETS
	.align		4
.L_323:
        /*05f8*/ 	.byte	0x04, 0x31
        /*05fa*/ 	.short	(.L_325 - .L_324)


	//   ....[0]....
.L_324:
        /*05fc*/ 	.word	0x00000190


	//   ....[1]....
        /*0600*/ 	.word	0x000001d0


	//   ....[2]....
        /*0604*/ 	.word	0x00000240


	//   ....[3]....
        /*0608*/ 	.word	0x0002c190


	//   ....[4]....
        /*060c*/ 	.word	0x0002c1f0


	//   ....[5]....
        /*0610*/ 	.word	0x0002eb90


	//   ....[6]....
        /*0614*/ 	.word	0x0002ebf0


	//----- nvinfo : EIATTR_COOP_GROUP_MASK_REGIDS
	.align		4
.L_325:
        /*0618*/ 	.byte	0x04, 0x29
        /*061a*/ 	.short	(.L_327 - .L_326)


	//   ....[0]....
.L_326:
        /*061c*/ 	.word	0xffffffff


	//   ....[1]....
        /*0620*/ 	.word	0xffffffff


	//   ....[2]....
        /*0624*/ 	.word	0xffffffff


	//   ....[3]....
        /*0628*/ 	.word	0xffffffff


	//   ....[4]....
        /*062c*/ 	.word	0xffffffff


	//   ....[5]....
        /*0630*/ 	.word	0xffffffff


	//   ....[6]....
        /*0634*/ 	.word	0xffffffff


	//   ....[7]....
        /*0638*/ 	.word	0xffffffff


	//   ....[8]....
        /*063c*/ 	.word	0xffffffff


	//   ....[9]....
        /*0640*/ 	.word	0xffffffff


	//   ....[10]....
        /*0644*/ 	.word	0xffffffff


	//   ....[11]....
        /*0648*/ 	.word	0xffffffff


	//   ....[12]....
        /*064c*/ 	.word	0xffffffff


	//   ....[13]....
        /*0650*/ 	.word	0xffffffff


	//   ....[14]....
        /*0654*/ 	.word	0xffffffff


	//   ....[15]....
        /*0658*/ 	.word	0xffffffff


	//   ....[16]....
        /*065c*/ 	.word	0xffffffff


	//   ....[17]....
        /*0660*/ 	.word	0xffffffff


	//   ....[18]....
        /*0664*/ 	.word	0xffffffff


	//   ....[19]....
        /*0668*/ 	.word	0xffffffff


	//   ....[20]....
        /*066c*/ 	.word	0xffffffff


	//   ....[21]....
        /*0670*/ 	.word	0xffffffff


	//   ....[22]....
        /*0674*/ 	.word	0xffffffff


	//   ....[23]....
        /*0678*/ 	.word	0xffffffff


	//   ....[24]....
        /*067c*/ 	.word	0xffffffff


	//   ....[25]....
        /*0680*/ 	.word	0xffffffff


	//   ....[26]....
        /*0684*/ 	.word	0xffffffff


	//   ....[27]....
        /*0688*/ 	.word	0xffffffff


	//   ....[28]....
        /*068c*/ 	.word	0xffffffff


	//   ....[29]....
        /*0690*/ 	.word	0xffffffff


	//   ....[30]....
        /*0694*/ 	.word	0xffffffff


	//   ....[31]....
        /*0698*/ 	.word	0xffffffff


	//   ....[32]....
        /*069c*/ 	.word	0xffffffff


	//   ....[33]....
        /*06a0*/ 	.word	0xffffffff


	//   ....[34]....
        /*06a4*/ 	.word	0xffffffff


	//   ....[35]....
        /*06a8*/ 	.word	0xffffffff


	//   ....[36]....
        /*06ac*/ 	.word	0xffffffff


	//   ....[37]....
        /*06b0*/ 	.word	0xffffffff


	//   ....[38]....
        /*06b4*/ 	.word	0xffffffff


	//   ....[39]....
        /*06b8*/ 	.word	0xffffffff


	//   ....[40]....
        /*06bc*/ 	.word	0xffffffff


	//   ....[41]....
        /*06c0*/ 	.word	0xffffffff


	//   ....[42]....
        /*06c4*/ 	.word	0xffffffff


	//   ....[43]....
        /*06c8*/ 	.word	0xffffffff


	//   ....[44]....
        /*06cc*/ 	.word	0xffffffff


	//   ....[45]....
        /*06d0*/ 	.word	0xffffffff


	//   ....[46]....
        /*06d4*/ 	.word	0xffffffff


	//   ....[47]....
        /*06d8*/ 	.word	0xffffffff


	//   ....[48]....
        /*06dc*/ 	.word	0xffffffff


	//   ....[49]....
        /*06e0*/ 	.word	0xffffffff


	//   ....[50]....
        /*06e4*/ 	.word	0xffffffff


	//   ....[51]....
        /*06e8*/ 	.word	0xffffffff


	//   ....[52]....
        /*06ec*/ 	.word	0xffffffff


	//   ....[53]....
        /*06f0*/ 	.word	0xffffffff


	//   ....[54]....
        /*06f4*/ 	.word	0xffffffff


	//   ....[55]....
        /*06f8*/ 	.word	0xffffffff


	//   ....[56]....
        /*06fc*/ 	.word	0xffffffff


	//   ....[57]....
        /*0700*/ 	.word	0xffffffff


	//   ....[58]....
        /*0704*/ 	.word	0xffffffff


	//   ....[59]....
        /*0708*/ 	.word	0xffffffff


	//   ....[60]....
        /*070c*/ 	.word	0xffffffff


	//   ....[61]....
        /*0710*/ 	.word	0xffffffff


	//   ....[62]....
        /*0714*/ 	.word	0xffffffff


	//   ....[63]....
        /*0718*/ 	.word	0xffffffff


	//   ....[64]....
        /*071c*/ 	.word	0xffffffff


	//   ....[65]....
        /*0720*/ 	.word	0xffffffff


	//   ....[66]....
        /*0724*/ 	.word	0xffffffff


	//   ....[67]....
        /*0728*/ 	.word	0xffffffff


	//   ....[68]....
        /*072c*/ 	.word	0xffffffff


	//   ....[69]....
        /*0730*/ 	.word	0xffffffff


	//   ....[70]....
        /*0734*/ 	.word	0xffffffff


	//   ....[71]....
        /*0738*/ 	.word	0xffffffff


	//   ....[72]....
        /*073c*/ 	.word	0xffffffff


	//   ....[73]....
        /*0740*/ 	.word	0xffffffff


	//   ....[74]....
        /*0744*/ 	.word	0xffffffff


	//   ....[75]....
        /*0748*/ 	.word	0xffffffff


	//   ....[76]....
        /*074c*/ 	.word	0xffffffff


	//   ....[77]....
        /*0750*/ 	.word	0xffffffff


	//   ....[78]....
        /*0754*/ 	.word	0xffffffff


	//   ....[79]....
        /*0758*/ 	.word	0xffffffff


	//   ....[80]....
        /*075c*/ 	.word	0xffffffff


	//   ....[81]....
        /*0760*/ 	.word	0xffffffff


	//   ....[82]....
        /*0764*/ 	.word	0xffffffff


	//   ....[83]....
        /*0768*/ 	.word	0xffffffff


	//   ....[84]....
        /*076c*/ 	.word	0xffffffff


	//   ....[85]....
        /*0770*/ 	.word	0xffffffff


	//   ....[86]....
        /*0774*/ 	.word	0xffffffff


	//   ....[87]....
        /*0778*/ 	.word	0xffffffff


	//   ....[88]....
        /*077c*/ 	.word	0xffffffff


	//   ....[89]....
        /*0780*/ 	.word	0xffffffff


	//   ....[90]....
        /*0784*/ 	.word	0xffffffff


	//   ....[91]....
        /*0788*/ 	.word	0xffffffff


	//   ....[92]....
        /*078c*/ 	.word	0xffffffff


	//   ....[93]....
        /*0790*/ 	.word	0xffffffff


	//   ....[94]....
        /*0794*/ 	.word	0xffffffff


	//   ....[95]....
        /*0798*/ 	.word	0xffffffff


	//   ....[96]....
        /*079c*/ 	.word	0xffffffff


	//   ....[97]....
        /*07a0*/ 	.word	0xffffffff


	//   ....[98]....
        /*07a4*/ 	.word	0xffffffff


	//   ....[99]....
        /*07a8*/ 	.word	0xffffffff


	//   ....[100]....
        /*07ac*/ 	.word	0xffffffff


	//   ....[101]....
        /*07b0*/ 	.word	0xffffffff


	//   ....[102]....
        /*07b4*/ 	.word	0xffffffff


	//   ....[103]....
        /*07b8*/ 	.word	0xffffffff


	//   ....[104]....
        /*07bc*/ 	.word	0xffffffff


	//   ....[105]....
        /*07c0*/ 	.word	0xffffffff


	//   ....[106]....
        /*07c4*/ 	.word	0xffffffff


	//   ....[107]....
        /*07c8*/ 	.word	0xffffffff


	//   ....[108]....
        /*07cc*/ 	.word	0xffffffff


	//   ....[109]....
        /*07d0*/ 	.word	0xffffffff


	//   ....[110]....
        /*07d4*/ 	.word	0xffffffff


	//   ....[111]....
        /*07d8*/ 	.word	0xffffffff


	//   ....[112]....
        /*07dc*/ 	.word	0xffffffff


	//   ....[113]....
        /*07e0*/ 	.word	0xffffffff


	//   ....[114]....
        /*07e4*/ 	.word	0xffffffff


	//   ....[115]....
        /*07e8*/ 	.word	0xffffffff


	//   ....[116]....
        /*07ec*/ 	.word	0xffffffff


	//   ....[117]....
        /*07f0*/ 	.word	0xffffffff


	//   ....[118]....
        /*07f4*/ 	.word	0xffffffff


	//   ....[119]....
        /*07f8*/ 	.word	0xffffffff


	//   ....[120]....
        /*07fc*/ 	.word	0xffffffff


	//   ....[121]....
        /*0800*/ 	.word	0xffffffff


	//   ....[122]....
        /*0804*/ 	.word	0xffffffff


	//   ....[123]....
        /*0808*/ 	.word	0xffffffff


	//   ....[124]....
        /*080c*/ 	.word	0xffffffff


	//   ....[125]....
        /*0810*/ 	.word	0xffffffff


	//   ....[126]....
        /*0814*/ 	.word	0xffffffff


	//   ....[127]....
        /*0818*/ 	.word	0xffffffff


	//   ....[128]....
        /*081c*/ 	.word	0xffffffff


	//   ....[129]....
        /*0820*/ 	.word	0xffffffff


	//   ....[130]....
        /*0824*/ 	.word	0xffffffff


	//   ....[131]....
        /*0828*/ 	.word	0xffffffff


	//   ....[132]....
        /*082c*/ 	.word	0xffffffff


	//   ....[133]....
        /*0830*/ 	.word	0xffffffff


	//   ....[134]....
        /*0834*/ 	.word	0xffffffff


	//   ....[135]....
        /*0838*/ 	.word	0xffffffff


	//   ....[136]....
        /*083c*/ 	.word	0xffffffff


	//   ....[137]....
        /*0840*/ 	.word	0xffffffff


	//   ....[138]....
        /*0844*/ 	.word	0xffffffff


	//   ....[139]....
        /*0848*/ 	.word	0xffffffff


	//   ....[140]....
        /*084c*/ 	.word	0xffffffff


	//   ....[141]....
        /*0850*/ 	.word	0xffffffff


	//   ....[142]....
        /*0854*/ 	.word	0xffffffff


	//   ....[143]....
        /*0858*/ 	.word	0xffffffff


	//   ....[144]....
        /*085c*/ 	.word	0xffffffff


	//   ....[145]....
        /*0860*/ 	.word	0xffffffff


	//   ....[146]....
        /*0864*/ 	.word	0xffffffff


	//   ....[147]....
        /*0868*/ 	.word	0xffffffff


	//   ....[148]....
        /*086c*/ 	.word	0xffffffff


	//   ....[149]....
        /*0870*/ 	.word	0xffffffff


	//   ....[150]....
        /*0874*/ 	.word	0xffffffff


	//   ....[151]....
        /*0878*/ 	.word	0xffffffff


	//   ....[152]....
        /*087c*/ 	.word	0xffffffff


	//   ....[153]....
        /*0880*/ 	.word	0xffffffff


	//   ....[154]....
        /*0884*/ 	.word	0xffffffff


	//   ....[155]....
        /*0888*/ 	.word	0xffffffff


	//   ....[156]....
        /*088c*/ 	.word	0xffffffff


	//   ....[157]....
        /*0890*/ 	.word	0xffffffff


	//   ....[158]....
        /*0894*/ 	.word	0xffffffff


	//   ....[159]....
        /*0898*/ 	.word	0xffffffff


	//   ....[160]....
        /*089c*/ 	.word	0xffffffff


	//   ....[161]....
        /*08a0*/ 	.word	0xffffffff


	//   ....[162]....
        /*08a4*/ 	.word	0xffffffff


	//   ....[163]....
        /*08a8*/ 	.word	0xffffffff


	//   ....[164]....
        /*08ac*/ 	.word	0xffffffff


	//   ....[165]....
        /*08b0*/ 	.word	0xffffffff


	//   ....[166]....
        /*08b4*/ 	.word	0xffffffff


	//   ....[167]....
        /*08b8*/ 	.word	0xffffffff


	//   ....[168]....
        /*08bc*/ 	.word	0xffffffff


	//   ....[169]....
        /*08c0*/ 	.word	0xffffffff


	//   ....[170]....
        /*08c4*/ 	.word	0x0500000f


	//   ....[171]....
        /*08c8*/ 	.word	0x0500000f


	//   ....[172]....
        /*08cc*/ 	.word	0x0500000f


	//   ....[173]....
        /*08d0*/ 	.word	0x0500000f


	//   ....[174]....
        /*08d4*/ 	.word	0x0500000f


	//   ....[175]....
        /*08d8*/ 	.word	0x0500000f


	//   ....[176]....
        /*08dc*/ 	.word	0x0500000f


	//   ....[177]....
        /*08e0*/ 	.word	0x0500000f


	//   ....[178]....
        /*08e4*/ 	.word	0x0500000f


	//   ....[179]....
        /*08e8*/ 	.word	0x0500000f


	//   ....[180]....
        /*08ec*/ 	.word	0x0500000f


	//   ....[181]....
        /*08f0*/ 	.word	0x0500000f


	//   ....[182]....
        /*08f4*/ 	.word	0x0500000f


	//   ....[183]....
        /*08f8*/ 	.word	0x0500000f


	//   ....[184]....
        /*08fc*/ 	.word	0x0500000f


	//   ....[185]....
        /*0900*/ 	.word	0x0500000f


	//   ....[186]....
        /*0904*/ 	.word	0x0500000f


	//   ....[187]....
        /*0908*/ 	.word	0x0500000f


	//   ....[188]....
        /*090c*/ 	.word	0x0500000f


	//   ....[189]....
        /*0910*/ 	.word	0x0500000f


	//   ....[190]....
        /*0914*/ 	.word	0x0500000f


	//   ....[191]....
        /*0918*/ 	.word	0x0500000f


	//   ....[192]....
        /*091c*/ 	.word	0x0500000f


	//   ....[193]....
        /*0920*/ 	.word	0x0500000f


	//   ....[194]....
        /*0924*/ 	.word	0x0500000f


	//   ....[195]....
        /*0928*/ 	.word	0x0500000f


	//   ....[196]....
        /*092c*/ 	.word	0x0500000f


	//   ....[197]....
        /*0930*/ 	.word	0x0500000f


	//   ....[198]....
        /*0934*/ 	.word	0x0500000f


	//   ....[199]....
        /*0938*/ 	.word	0x0500000f


	//   ....[200]....
        /*093c*/ 	.word	0x0500000f


	//   ....[201]....
        /*0940*/ 	.word	0x0500000f


	//   ....[202]....
        /*0944*/ 	.word	0x0500000f


	//   ....[203]....
        /*0948*/ 	.word	0x0500000f


	//   ....[204]....
        /*094c*/ 	.word	0x0500000f


	//   ....[205]....
        /*0950*/ 	.word	0x0500000f


	//   ....[206]....
        /*0954*/ 	.word	0x0500000f


	//   ....[207]....
        /*0958*/ 	.word	0x0500000f


	//   ....[208]....
        /*095c*/ 	.word	0x0500000f


	//   ....[209]....
        /*0960*/ 	.word	0x0500000f


	//   ....[210]....
        /*0964*/ 	.word	0x0500000f


	//   ....[211]....
        /*0968*/ 	.word	0x0500000f


	//   ....[212]....
        /*096c*/ 	.word	0x0500000f


	//   ....[213]....
        /*0970*/ 	.word	0x0500000f


	//   ....[214]....
        /*0974*/ 	.word	0x0500000f


	//   ....[215]....
        /*0978*/ 	.word	0x0500000f


	//   ....[216]....
        /*097c*/ 	.word	0x0500000f


	//   ....[217]....
        /*0980*/ 	.word	0x0500000f


	//   ....[218]....
        /*0984*/ 	.word	0x0500000f


	//   ....[219]....
        /*0988*/ 	.word	0x0500000f


	//   ....[220]....
        /*098c*/ 	.word	0x0500000f


	//   ....[221]....
        /*0990*/ 	.word	0x0500000f


	//   ....[222]....
        /*0994*/ 	.word	0x0500000f


	//   ....[223]....
        /*0998*/ 	.word	0x0500000f


	//   ....[224]....
        /*099c*/ 	.word	0x0500000f


	//   ....[225]....
        /*09a0*/ 	.word	0x0500000f


	//   ....[226]....
        /*09a4*/ 	.word	0x0500000f


	//   ....[227]....
        /*09a8*/ 	.word	0x0500000f


	//   ....[228]....
        /*09ac*/ 	.word	0x0500000f


	//   ....[229]....
        /*09b0*/ 	.word	0x0500000f


	//   ....[230]....
        /*09b4*/ 	.word	0x0500000f


	//   ....[231]....
        /*09b8*/ 	.word	0x0500000f


	//   ....[232]....
        /*09bc*/ 	.word	0x0500000f


	//   ....[233]....
        /*09c0*/ 	.word	0x0500000f


	//   ....[234]....
        /*09c4*/ 	.word	0x0500000f


	//   ....[235]....
        /*09c8*/ 	.word	0x0500000f


	//   ....[236]....
        /*09cc*/ 	.word	0x0500000f


	//   ....[237]....
        /*09d0*/ 	.word	0x0500000f


	//   ....[238]....
        /*09d4*/ 	.word	0x0500000f


	//   ....[239]....
        /*09d8*/ 	.word	0x0500000f


	//   ....[240]....
        /*09dc*/ 	.word	0x0500000f


	//   ....[241]....
        /*09e0*/ 	.word	0x0500000f


	//   ....[242]....
        /*09e4*/ 	.word	0x0500000f


	//   ....[243]....
        /*09e8*/ 	.word	0x0500000f


	//   ....[244]....
        /*09ec*/ 	.word	0x0500000f


	//   ....[245]....
        /*09f0*/ 	.word	0x0500000f


	//   ....[246]....
        /*09f4*/ 	.word	0x0500000f


	//   ....[247]....
        /*09f8*/ 	.word	0x0500000f


	//   ....[248]....
        /*09fc*/ 	.word	0x0500000f


	//   ....[249]....
        /*0a00*/ 	.word	0x0500000f


	//   ....[250]....
        /*0a04*/ 	.word	0x0500000f


	//   ....[251]....
        /*0a08*/ 	.word	0x0500000f


	//   ....[252]....
        /*0a0c*/ 	.word	0x0500000f


	//   ....[253]....
        /*0a10*/ 	.word	0x0500000f


	//   ....[254]....
        /*0a14*/ 	.word	0x0500000f


	//   ....[255]....
        /*0a18*/ 	.word	0x0500000f


	//   ....[0]....
        /*0a1c*/ 	.word	0x0500000f


	//   ....[1]....
        /*0a20*/ 	.word	0x0500000f


	//   ....[2]....
        /*0a24*/ 	.word	0x0500000f


	//   ....[3]....
        /*0a28*/ 	.word	0x0500000f


	//   ....[4]....
        /*0a2c*/ 	.word	0x0500000f


	//   ....[5]....
        /*0a30*/ 	.word	0x0500000f


	//   ....[6]....
        /*0a34*/ 	.word	0x0500000f


	//   ....[7]....
        /*0a38*/ 	.word	0x0500000f


	//   ....[8]....
        /*0a3c*/ 	.word	0x0500000f


	//   ....[9]....
        /*0a40*/ 	.word	0x0500000f


	//   ....[10]....
        /*0a44*/ 	.word	0x0500000f


	//   ....[11]....
        /*0a48*/ 	.word	0x0500000f


	//   ....[12]....
        /*0a4c*/ 	.word	0x0500000f


	//   ....[13]....
        /*0a50*/ 	.word	0x0500000f


	//   ....[14]....
        /*0a54*/ 	.word	0x0500000f


	//   ....[15]....
        /*0a58*/ 	.word	0x0500000f


	//   ....[16]....
        /*0a5c*/ 	.word	0x0500000f


	//   ....[17]....
        /*0a60*/ 	.word	0x0500000f


	//   ....[18]....
        /*0a64*/ 	.word	0x0500000f


	//   ....[19]....
        /*0a68*/ 	.word	0x0500000f


	//   ....[20]....
        /*0a6c*/ 	.word	0x0500000f


	//   ....[21]....
        /*0a70*/ 	.word	0x0500000f


	//   ....[22]....
        /*0a74*/ 	.word	0x0500000f


	//   ....[23]....
        /*0a78*/ 	.word	0x0500000f


	//   ....[24]....
        /*0a7c*/ 	.word	0x0500000f


	//   ....[25]....
        /*0a80*/ 	.word	0x0500000f


	//   ....[26]....
        /*0a84*/ 	.word	0x0500000f


	//   ....[27]....
        /*0a88*/ 	.word	0x0500000f


	//   ....[28]....
        /*0a8c*/ 	.word	0x0500000f


	//   ....[29]....
        /*0a90*/ 	.word	0x0500000f


	//   ....[30]....
        /*0a94*/ 	.word	0x0500000f


	//   ....[31]....
        /*0a98*/ 	.word	0x0500000f


	//   ....[32]....
        /*0a9c*/ 	.word	0x0500000f


	//   ....[33]....
        /*0aa0*/ 	.word	0x0500000f


	//   ....[34]....
        /*0aa4*/ 	.word	0x0500000f


	//   ....[35]....
        /*0aa8*/ 	.word	0x0500000f


	//----- nvinfo : EIATTR_COOP_GROUP_INSTR_OFFSETS
	.align		4
.L_327:
        /*0aac*/ 	.byte	0x04, 0x28
        /*0aae*/ 	.short	(.L_329 - .L_328)


	//   ....[0]....
.L_328:
        /*0ab0*/ 	.word	0x00000070


	//   ....[1]....
        /*0ab4*/ 	.word	0x000001a0


	//   ....[2]....
        /*0ab8*/ 	.word	0x000001f0


	//   ....[3]....
        /*0abc*/ 	.word	0x00000420


	//   ....[4]....
        /*0ac0*/ 	.word	0x00000580


	//   ....[5]....
        /*0ac4*/ 	.word	0x000006a0


	//   ....[6]....
        /*0ac8*/ 	.word	0x00000800


	//   ....[7]....
        /*0acc*/ 	.word	0x00010720


	//   ....[8]....
        /*0ad0*/ 	.word	0x00010ff0


	//   ....[9]....
        /*0ad4*/ 	.word	0x00011000


	//   ....[10]....
        /*0ad8*/ 	.word	0x00011010


	//   ....[11]....
        /*0adc*/ 	.word	0x00011020


	//   ....[12]....
        /*0ae0*/ 	.word	0x00014650


	//   ....[13]....
        /*0ae4*/ 	.word	0x00014660


	//   ....[14]....
        /*0ae8*/ 	.word	0x00014670


	//   ....[15]....
        /*0aec*/ 	.word	0x00014680


	//   ....[16]....
        /*0af0*/ 	.word	0x00019160


	//   ....[17]....
        /*0af4*/ 	.word	0x000191a0


	//   ....[18]....
        /*0af8*/ 	.word	0x00019db0


	//   ....[19]....
        /*0afc*/ 	.word	0x00019e90


	//   ....[20]....
        /*0b00*/ 	.word	0x0001aa30


	//   ....[21]....
        /*0b04*/ 	.word	0x0001aac0


	//   ....[22]....
        /*0b08*/ 	.word	0x0001dbb0


	//   ....[23]....
        /*0b0c*/ 	.word	0x0001dbe0


	//   ....[24]....
        /*0b10*/ 	.word	0x0001e5c0


	//   ....[25]....
        /*0b14*/ 	.word	0x0001e6f0


	//   ....[26]....
        /*0b18*/ 	.word	0x0001f130


	//   ....[27]....
        /*0b1c*/ 	.word	0x0001f190


	//   ....[28]....
        /*0b20*/ 	.word	0x00022980


	//   ....[29]....
        /*0b24*/ 	.word	0x000229b0


	//   ....[30]....
        /*0b28*/ 	.word	0x000229e0


	//   ....[31]....
        /*0b2c*/ 	.word	0x00022a20


	//   ....[32]....
        /*0b30*/ 	.word	0x00024570


	//   ....[33]....
        /*0b34*/ 	.word	0x00024580


	//   ....[34]....
        /*0b38*/ 	.word	0x00024600


	//   ....[35]....
        /*0b3c*/ 	.word	0x00024610


	//   ....[36]....
        /*0b40*/ 	.word	0x000251a0


	//   ....[37]....
        /*0b44*/ 	.word	0x000251f0


	//   ....[38]....
        /*0b48*/ 	.word	0x00025230


	//   ....[39]....
        /*0b4c*/ 	.word	0x00025260


	//   ....[40]....
        /*0b50*/ 	.word	0x00025290


	//   ....[41]....
        /*0b54*/ 	.word	0x000252c0


	//   ....[42]....
        /*0b58*/ 	.word	0x000252f0


	//   ....[43]....
        /*0b5c*/ 	.word	0x00025320


	//   ....[44]....
        /*0b60*/ 	.word	0x00025350


	//   ....[45]....
        /*0b64*/ 	.word	0x00025380


	//   ....[46]....
        /*0b68*/ 	.word	0x000253b0


	//   ....[47]....
        /*0b6c*/ 	.word	0x000253e0


	//   ....[48]....
        /*0b70*/ 	.word	0x00025410


	//   ....[49]....
        /*0b74*/ 	.word	0x00025440


	//   ....[50]....
        /*0b78*/ 	.word	0x00025470


	//   ....[51]....
        /*0b7c*/ 	.word	0x000254a0


	//   ....[52]....
        /*0b80*/ 	.word	0x000254d0


	//   ....[53]....
        /*0b84*/ 	.word	0x00025500


	//   ....[54]....
        /*0b88*/ 	.word	0x00025530


	//   ....[55]....
        /*0b8c*/ 	.word	0x00025560


	//   ....[56]....
        /*0b90*/ 	.word	0x00025590


	//   ....[57]....
        /*0b94*/ 	.word	0x000255c0


	//   ....[58]....
        /*0b98*/ 	.word	0x000255f0


	//   ....[59]....
        /*0b9c*/ 	.word	0x00025620


	//   ....[60]....
        /*0ba0*/ 	.word	0x00025650


	//   ....[61]....
        /*0ba4*/ 	.word	0x00025680


	//   ....[62]....
        /*0ba8*/ 	.word	0x000256b0


	//   ....[63]....
        /*0bac*/ 	.word	0x000256e0


	//   ....[64]....
        /*0bb0*/ 	.word	0x00025710


	//   ....[65]....
        /*0bb4*/ 	.word	0x00025740


	//   ....[66]....
        /*0bb8*/ 	.word	0x00025770


	//   ....[67]....
        /*0bbc*/ 	.word	0x000257a0


	//   ....[68]....
        /*0bc0*/ 	.word	0x000257d0


	//   ....[69]....
        /*0bc4*/ 	.word	0x00025800


	//   ....[70]....
        /*0bc8*/ 	.word	0x00025830


	//   ....[71]....
        /*0bcc*/ 	.word	0x00025860


	//   ....[72]....
        /*0bd0*/ 	.word	0x00025890


	//   ....[73]....
        /*0bd4*/ 	.word	0x000258c0


	//   ....[74]....
        /*0bd8*/ 	.word	0x00025900


	//   ....[75]....
        /*0bdc*/ 	.word	0x00025910


	//   ....[76]....
        /*0be0*/ 	.word	0x00025920


	//   ....[77]....
        /*0be4*/ 	.word	0x00025930


	//   ....[78]....
        /*0be8*/ 	.word	0x00025940


	//   ....[79]....
        /*0bec*/ 	.word	0x00025950


	//   ....[80]....
        /*0bf0*/ 	.word	0x00025960


	//   ....[81]....
        /*0bf4*/ 	.word	0x00025970


	//   ....[82]....
        /*0bf8*/ 	.word	0x00025980


	//   ....[83]....
        /*0bfc*/ 	.word	0x00025990


	//   ....[84]....
        /*0c00*/ 	.word	0x000259c0


	//   ....[85]....
        /*0c04*/ 	.word	0x000259f0


	//   ....[86]....
        /*0c08*/ 	.word	0x00025a00


	//   ....[87]....
        /*0c0c*/ 	.word	0x00025a30


	//   ....[88]....
        /*0c10*/ 	.word	0x00025a60


	//   ....[89]....
        /*0c14*/ 	.word	0x00025a90


	//   ....[90]....
        /*0c18*/ 	.word	0x00025ac0


	//   ....[91]....
        /*0c1c*/ 	.word	0x00025af0


	//   ....[92]....
        /*0c20*/ 	.word	0x00025b20


	//   ....[93]....
        /*0c24*/ 	.word	0x00025b50


	//   ....[94]....
        /*0c28*/ 	.word	0x00025b80


	//   ....[95]....
        /*0c2c*/ 	.word	0x00025bb0


	//   ....[96]....
        /*0c30*/ 	.word	0x00025be0


	//   ....[97]....
        /*0c34*/ 	.word	0x00025c10


	//   ....[98]....
        /*0c38*/ 	.word	0x00025c40


	//   ....[99]....
        /*0c3c*/ 	.word	0x00025c70


	//   ....[100]....
        /*0c40*/ 	.word	0x00026470


	//   ....[101]....
        /*0c44*/ 	.word	0x00026490


	//   ....[102]....
        /*0c48*/ 	.word	0x000264a0


	//   ....[103]....
        /*0c4c*/ 	.word	0x000264b0


	//   ....[104]....
        /*0c50*/ 	.word	0x00026bb0


	//   ....[105]....
        /*0c54*/ 	.word	0x00026bc0


	//   ....[106]....
        /*0c58*/ 	.word	0x00026cf0


	//   ....[107]....
        /*0c5c*/ 	.word	0x00026d00


	//   ....[108]....
        /*0c60*/ 	.word	0x00026e30


	//   ....[109]....
        /*0c64*/ 	.word	0x00026e40


	//   ....[110]....
        /*0c68*/ 	.word	0x00026f70


	//   ....[111]....
        /*0c6c*/ 	.word	0x00026f80


	//   ....[112]....
        /*0c70*/ 	.word	0x00027380


	//   ....[113]....
        /*0c74*/ 	.word	0x00027390


	//   ....[114]....
        /*0c78*/ 	.word	0x00027ae0


	//   ....[115]....
        /*0c7c*/ 	.word	0x00027af0


	//   ....[116]....
        /*0c80*/ 	.word	0x00028940


	//   ....[117]....
        /*0c84*/ 	.word	0x00028950


	//   ....[118]....
        /*0c88*/ 	.word	0x00028a90


	//   ....[119]....
        /*0c8c*/ 	.word	0x00028aa0


	//   ....[120]....
        /*0c90*/ 	.word	0x00028bd0


	//   ....[121]....
        /*0c94*/ 	.word	0x00028be0


	//   ....[122]....
        /*0c98*/ 	.word	0x00028d10


	//   ....[123]....
        /*0c9c*/ 	.word	0x00028d20


	//   ....[124]....
        /*0ca0*/ 	.word	0x00028eb0


	//   ....[125]....
        /*0ca4*/ 	.word	0x000290f0


	//   ....[126]....
        /*0ca8*/ 	.word	0x00029120


	//   ....[127]....
        /*0cac*/ 	.word	0x00029150


	//   ....[128]....
        /*0cb0*/ 	.word	0x00029180


	//   ....[129]....
        /*0cb4*/ 	.word	0x000291b0


	//   ....[130]....
        /*0cb8*/ 	.word	0x000291e0


	//   ....[131]....
        /*0cbc*/ 	.word	0x00029380


	//   ....[132]....
        /*0cc0*/ 	.word	0x000293b0


	//   ....[133]....
        /*0cc4*/ 	.word	0x000293e0


	//   ....[134]....
        /*0cc8*/ 	.word	0x00029410


	//   ....[135]....
        /*0ccc*/ 	.word	0x00029440


	//   ....[136]....
        /*0cd0*/ 	.word	0x00029470


	//   ....[137]....
        /*0cd4*/ 	.word	0x00029510


	//   ....[138]....
        /*0cd8*/ 	.word	0x00029540


	//   ....[139]....
        /*0cdc*/ 	.word	0x00029550


	//   ....[140]....
        /*0ce0*/ 	.word	0x00029580


	//   ....[141]....
        /*0ce4*/ 	.word	0x0002ad00


	//   ....[142]....
        /*0ce8*/ 	.word	0x0002c930


	//   ....[143]....
        /*0cec*/ 	.word	0x0002d690


	//   ....[144]....
        /*0cf0*/ 	.word	0x0002d6b0


	//   ....[145]....
        /*0cf4*/ 	.word	0x0002d6f0


	//   ....[146]....
        /*0cf8*/ 	.word	0x0002d770


	//   ....[147]....
        /*0cfc*/ 	.word	0x0002d800


	//   ....[148]....
        /*0d00*/ 	.word	0x0002d810


	//   ....[149]....
        /*0d04*/ 	.word	0x0002d860


	//   ....[150]....
        /*0d08*/ 	.word	0x0002d8a0


	//   ....[151]....
        /*0d0c*/ 	.word	0x0002f5a0


	//   ....[152]....
        /*0d10*/ 	.word	0x0002f5d0


	//   ....[153]....
        /*0d14*/ 	.word	0x0002f630


	//   ....[154]....
        /*0d18*/ 	.word	0x0002f660


	//   ....[155]....
        /*0d1c*/ 	.word	0x0002f690


	//   ....[156]....
        /*0d20*/ 	.word	0x0002f6c0


	//   ....[157]....
        /*0d24*/ 	.word	0x0002f6f0


	//   ....[158]....
        /*0d28*/ 	.word	0x0002f720


	//   ....[159]....
        /*0d2c*/ 	.word	0x0002f8f0


	//   ....[160]....
        /*0d30*/ 	.word	0x0002f920


	//   ....[161]....
        /*0d34*/ 	.word	0x0002f950


	//   ....[162]....
        /*0d38*/ 	.word	0x0002f980


	//   ....[163]....
        /*0d3c*/ 	.word	0x0002f9b0


	//   ....[164]....
        /*0d40*/ 	.word	0x0002f9e0


	//   ....[165]....
        /*0d44*/ 	.word	0x0002fab0


	//   ....[166]....
        /*0d48*/ 	.word	0x0002fad0


	//   ....[167]....
        /*0d4c*/ 	.word	0x0002fae0


	//   ....[168]....
        /*0d50*/ 	.word	0x0002fb60


	//   ....[169]....
        /*0d54*/ 	.word	0x000306b0


	//   ....[170]....
        /*0d58*/ 	.word	0x00030ba0


	//   ....[171]....
        /*0d5c*/ 	.word	0x00030c40


	//   ....[172]....
        /*0d60*/ 	.word	0x00030cd0


	//   ....[173]....
        /*0d64*/ 	.word	0x00030d20


	//   ....[174]....
        /*0d68*/ 	.word	0x00030d70


	//   ....[175]....
        /*0d6c*/ 	.word	0x00030e40


	//   ....[176]....
        /*0d70*/ 	.word	0x00030ed0


	//   ....[177]....
        /*0d74*/ 	.word	0x00030f20


	//   ....[178]....
        /*0d78*/ 	.word	0x00030f70


	//   ....[179]....
        /*0d7c*/ 	.word	0x00031270


	//   ....[180]....
        /*0d80*/ 	.word	0x00031380


	//   ....[181]....
        /*0d84*/ 	.word	0x000314b0


	//   ....[182]....
        /*0d88*/ 	.word	0x000315c0


	//   ....[183]....
        /*0d8c*/ 	.word	0x000316f0


	//   ....[184]....
        /*0d90*/ 	.word	0x000317e0


	//   ....[185]....
        /*0d94*/ 	.word	0x00031840


	//   ....[186]....
        /*0d98*/ 	.word	0x00031890


	//   ....[187]....
        /*0d9c*/ 	.word	0x00031910


	//   ....[188]....
        /*0da0*/ 	.word	0x00031980


	//   ....[189]....
        /*0da4*/ 	.word	0x000319e0


	//   ....[190]....
        /*0da8*/ 	.word	0x00031a30


	//   ....[191]....
        /*0dac*/ 	.word	0x00031ab0


	//   ....[192]....
        /*0db0*/ 	.word	0x00031b20


	//   ....[193]....
        /*0db4*/ 	.word	0x00031b80


	//   ....[194]....
        /*0db8*/ 	.word	0x00031bd0


	//   ....[195]....
        /*0dbc*/ 	.word	0x00031c50


	//   ....[196]....
        /*0dc0*/ 	.word	0x00031cc0


	//   ....[197]....
        /*0dc4*/ 	.word	0x00031d20


	//   ....[198]....
        /*0dc8*/ 	.word	0x00031d70


	//   ....[199]....
        /*0dcc*/ 	.word	0x00031df0


	//   ....[200]....
        /*0dd0*/ 	.word	0x00031e40


	//   ....[201]....
        /*0dd4*/ 	.word	0x00031ea0


	//   ....[202]....
        /*0dd8*/ 	.word	0x00031ef0


	//   ....[203]....
        /*0ddc*/ 	.word	0x00031f50


	//   ....[204]....
        /*0de0*/ 	.word	0x00031fc0


	//   ....[205]....
        /*0de4*/ 	.word	0x00032020


	//   ....[206]....
        /*0de8*/ 	.word	0x00032070


	//   ....[207]....
        /*0dec*/ 	.word	0x000320f0


	//   ....[208]....
        /*0df0*/ 	.word	0x00032170


	//   ....[209]....
        /*0df4*/ 	.word	0x000321d0


	//   ....[210]....
        /*0df8*/ 	.word	0x00032220


	//   ....[211]....
        /*0dfc*/ 	.word	0x00032280


	//   ....[212]....
        /*0e00*/ 	.word	0x000322f0


	//   ....[213]....
        /*0e04*/ 	.word	0x00032370


	//   ....[214]....
        /*0e08*/ 	.word	0x000323e0


	//   ....[215]....
        /*0e0c*/ 	.word	0x00032460


	//   ....[216]....
        /*0e10*/ 	.word	0x000324b0


	//   ....[217]....
        /*0e14*/ 	.word	0x00032530


	//   ....[218]....
        /*0e18*/ 	.word	0x00032580


	//   ....[219]....
        /*0e1c*/ 	.word	0x000325f0


	//   ....[220]....
        /*0e20*/ 	.word	0x00032660


	//   ....[221]....
        /*0e24*/ 	.word	0x000326c0


	//   ....[222]....
        /*0e28*/ 	.word	0x00032730


	//   ....[223]....
        /*0e2c*/ 	.word	0x000327a0


	//   ....[224]....
        /*0e30*/ 	.word	0x000327f0


	//   ....[225]....
        /*0e34*/ 	.word	0x00032850


	//   ....[226]....
        /*0e38*/ 	.word	0x000328a0


	//   ....[227]....
        /*0e3c*/ 	.word	0x00032900


	//   ....[228]....
        /*0e40*/ 	.word	0x00032970


	//   ....[229]....
        /*0e44*/ 	.word	0x000329d0


	//   ....[230]....
        /*0e48*/ 	.word	0x00032a20


	//   ....[231]....
        /*0e4c*/ 	.word	0x00032aa0


	//   ....[232]....
        /*0e50*/ 	.word	0x00032b10


	//   ....[233]....
        /*0e54*/ 	.word	0x00032bc0


	//   ....[234]....
        /*0e58*/ 	.word	0x00032c10


	//   ....[235]....
        /*0e5c*/ 	.word	0x00032c90


	//   ....[236]....
        /*0e60*/ 	.word	0x00032d00


	//   ....[237]....
        /*0e64*/ 	.word	0x00032d70


	//   ....[238]....
        /*0e68*/ 	.word	0x00032dc0


	//   ....[239]....
        /*0e6c*/ 	.word	0x00032e40


	//   ....[240]....
        /*0e70*/ 	.word	0x00032eb0


	//   ....[241]....
        /*0e74*/ 	.word	0x00032f10


	//   ....[242]....
        /*0e78*/ 	.word	0x00032f60


	//   ....[243]....
        /*0e7c*/ 	.word	0x00032fe0


	//   ....[244]....
        /*0e80*/ 	.word	0x00033030


	//   ....[245]....
        /*0e84*/ 	.word	0x000330c0


	//   ....[246]....
        /*0e88*/ 	.word	0x00033150


	//   ....[247]....
        /*0e8c*/ 	.word	0x000331e0


	//   ....[248]....
        /*0e90*/ 	.word	0x00033270


	//   ....[249]....
        /*0e94*/ 	.word	0x00033300


	//   ....[250]....
        /*0e98*/ 	.word	0x00033390


	//   ....[251]....
        /*0e9c*/ 	.word	0x00033410


	//   ....[252]....
        /*0ea0*/ 	.word	0x00033460


	//   ....[253]....
        /*0ea4*/ 	.word	0x000334f0


	//   ....[254]....
        /*0ea8*/ 	.word	0x00033580


	//   ....[255]....
        /*0eac*/ 	.word	0x00033600


	//   ....[0]....
        /*0eb0*/ 	.word	0x00033650


	//   ....[1]....
        /*0eb4*/ 	.word	0x000336e0


	//   ....[2]....
        /*0eb8*/ 	.word	0x00033770


	//   ....[3]....
        /*0ebc*/ 	.word	0x00033800


	//   ....[4]....
        /*0ec0*/ 	.word	0x00033890


	//   ....[5]....
        /*0ec4*/ 	.word	0x00033920


	//   ....[6]....
        /*0ec8*/ 	.word	0x000339b0


	//   ....[7]....
        /*0ecc*/ 	.word	0x00033a70


	//   ....[8]....
        /*0ed0*/ 	.word	0x00033d50


	//   ....[9]....
        /*0ed4*/ 	.word	0x00033f70


	//   ....[10]....
        /*0ed8*/ 	.word	0x00033fc0


	//   ....[11]....
        /*0edc*/ 	.word	0x00034020


	//   ....[12]....
        /*0ee0*/ 	.word	0x00034130


	//   ....[13]....
        /*0ee4*/ 	.word	0x00034190


	//   ....[14]....
        /*0ee8*/ 	.word	0x000342a0


	//   ....[15]....
        /*0eec*/ 	.word	0x00034300


	//   ....[16]....
        /*0ef0*/ 	.word	0x000343e0


	//   ....[17]....
        /*0ef4*/ 	.word	0x00034700


	//   ....[18]....
        /*0ef8*/ 	.word	0x000347a0


	//   ....[19]....
        /*0efc*/ 	.word	0x00034940


	//   ....[20]....
        /*0f00*/ 	.word	0x000349c0


	//   ....[21]....
        /*0f04*/ 	.word	0x00034a40


	//   ....[22]....
        /*0f08*/ 	.word	0x00034ac0


	//   ....[23]....
        /*0f0c*/ 	.word	0x00034b40


	//   ....[24]....
        /*0f10*/ 	.word	0x00034bd0


	//   ....[25]....
        /*0f14*/ 	.word	0x00034c70


	//   ....[26]....
        /*0f18*/ 	.word	0x00034d20


	//   ....[27]....
        /*0f1c*/ 	.word	0x00034da0


	//   ....[28]....
        /*0f20*/ 	.word	0x00034e20


	//   ....[29]....
        /*0f24*/ 	.word	0x00034ea0


	//   ....[30]....
        /*0f28*/ 	.word	0x00034f30


	//   ....[31]....
        /*0f2c*/ 	.word	0x00034fb0


	//   ....[32]....
        /*0f30*/ 	.word	0x00035060


	//   ....[33]....
        /*0f34*/ 	.word	0x000350b0


	//   ....[34]....
        /*0f38*/ 	.word	0x00035170


	//   ....[35]....
        /*0f3c*/ 	.word	0x000352a0


	//----- nvinfo : EIATTR_REG_RECONFIG
	.align		4
.L_329:
        /*0f40*/ 	.byte	0x01, 0x54
	.zero		2


	//----- nvinfo : EIATTR_SYSCALL_OFFSETS
	.align		4
        /*0f44*/ 	.byte	0x04, 0x46
        /*0f46*/ 	.short	(.L_331 - .L_330)


	//   ....[0]....
.L_330:
        /*0f48*/ 	.word	0x00002190


	//   ....[1]....
        /*0f4c*/ 	.word	0x000022e0


	//   ....[2]....
        /*0f50*/ 	.word	0x000108b0


	//   ....[3]....
        /*0f54*/ 	.word	0x00010dd0


	//   ....[4]....
        /*0f58*/ 	.word	0x0002c390


	//   ....[5]....
        /*0f5c*/ 	.word	0x0002c520


	//   ....[6]....
        /*0f60*/ 	.word	0x0002c670


	//   ....[7]....
        /*0f64*/ 	.word	0x0002c7b0


	//   ....[8]....
        /*0f68*/ 	.word	0x0002d250


	//----- nvinfo : EIATTR_MBARRIER_INSTR_OFFSETS
	.align		4
.L_331:
        /*0f6c*/ 	.byte	0x04, 0x39
        /*0f6e*/ 	.short	(.L_333 - .L_332)


	//   ....[0]....
.L_332:
        /*0f70*/ 	.word	0x000002d0
        /*0f74*/ 	.word	0x000000ff
        /*0f78*/ 	.word	0x00029800
        /*0f7c*/ 	.short	0x0100
        /*0f7e*/ 	.byte	0x08
	.zero		1


	//   ....[1]....
        /*0f80*/ 	.word	0x000002e0
        /*0f84*/ 	.word	0x000000ff
        /*0f88*/ 	.word	0x00029820
        /*0f8c*/ 	.short	0x0100
        /*0f8e*/ 	.byte	0x08
	.zero		1


	//   ....[2]....
        /*0f90*/ 	.word	0x000003d0
        /*0f94*/ 	.word	0x000000ff
        /*0f98*/ 	.word	0x00029830
        /*0f9c*/ 	.short	0x0100
        /*0f9e*/ 	.byte	0x08
	.zero		1


	//   ....[3]....
        /*0fa0*/ 	.word	0x000003e0
        /*0fa4*/ 	.word	0x000000ff
        /*0fa8*/ 	.word	0x00029840
        /*0fac*/ 	.short	0x0100
        /*0fae*/ 	.byte	0x08
	.zero		1


	//   ....[4]....
        /*0fb0*/ 	.word	0x000003f0
        /*0fb4*/ 	.word	0x000000ff
        /*0fb8*/ 	.word	0x00029838
        /*0fbc*/ 	.short	0x0100
        /*0fbe*/ 	.byte	0x08
	.zero		1


	//   ....[5]....
        /*0fc0*/ 	.word	0x00000400
        /*0fc4*/ 	.word	0x000000ff
        /*0fc8*/ 	.word	0x00029848
        /*0fcc*/ 	.short	0x0100
        /*0fce*/ 	.byte	0x08
	.zero		1


	//   ....[6]....
        /*0fd0*/ 	.word	0x00000530
        /*0fd4*/ 	.word	0x000000ff
        /*0fd8*/ 	.word	0x00029850
        /*0fdc*/ 	.short	0x0100
        /*0fde*/ 	.byte	0x08
	.zero		1


	//   ....[7]....
        /*0fe0*/ 	.word	0x00000540
        /*0fe4*/ 	.word	0x000000ff
        /*0fe8*/ 	.word	0x00029860
        /*0fec*/ 	.short	0x0100
        /*0fee*/ 	.byte	0x08
	.zero		1


	//   ....[8]....
        /*0ff0*/ 	.word	0x00000550
        /*0ff4*/ 	.word	0x000000ff
        /*0ff8*/ 	.word	0x00029858
        /*0ffc*/ 	.short	0x0100
        /*0ffe*/ 	.byte	0x08
	.zero		1


	//   ....[9]....
        /*1000*/ 	.word	0x00000560
        /*1004*/ 	.word	0x000000ff
        /*1008*/ 	.word	0x00029868
        /*100c*/ 	.short	0x0100
        /*100e*/ 	.byte	0x08
	.zero		1


	//   ....[10]....
        /*1010*/ 	.word	0x00000650
        /*1014*/ 	.word	0x000000ff
        /*1018*/ 	.word	0x00029870
        /*101c*/ 	.short	0x0100
        /*101e*/ 	.byte	0x06
	.zero		1


	//   ....[11]....
        /*1020*/ 	.word	0x00000660
        /*1024*/ 	.word	0x000000ff
        /*1028*/ 	.word	0x00029880
        /*102c*/ 	.short	0x0100
        /*102e*/ 	.byte	0x06
	.zero		1


	//   ....[12]....
        /*1030*/ 	.word	0x00000670
        /*1034*/ 	.word	0x000000ff
        /*1038*/ 	.word	0x00029878
        /*103c*/ 	.short	0x0100
        /*103e*/ 	.byte	0x06
	.zero		1


	//   ....[13]....
        /*1040*/ 	.word	0x00000680
        /*1044*/ 	.word	0x000000ff
        /*1048*/ 	.word	0x00029888
        /*104c*/ 	.short	0x0100
        /*104e*/ 	.byte	0x06
	.zero		1


	//   ....[14]....
        /*1050*/ 	.word	0x000007b0
        /*1054*/ 	.word	0x000000ff
        /*1058*/ 	.word	0x00029890
        /*105c*/ 	.short	0x0100
        /*105e*/ 	.byte	0x08
	.zero		1


	//   ....[15]....
        /*1060*/ 	.word	0x000007c0
        /*1064*/ 	.word	0x000000ff
        /*1068*/ 	.word	0x000298a0
        /*106c*/ 	.short	0x0100
        /*106e*/ 	.byte	0x08
	.zero		1


	//   ....[16]....
        /*1070*/ 	.word	0x000007d0
        /*1074*/ 	.word	0x000000ff
        /*1078*/ 	.word	0x00029898
        /*107c*/ 	.short	0x0100
        /*107e*/ 	.byte	0x08
	.zero		1


	//   ....[17]....
        /*1080*/ 	.word	0x000007e0
        /*1084*/ 	.word	0x000000ff
        /*1088*/ 	.word	0x000298a8
        /*108c*/ 	.short	0x0100
        /*108e*/ 	.byte	0x08
	.zero		1


	//   ....[18]....
        /*1090*/ 	.word	0x00000910
        /*1094*/ 	.word	0x000000ff
        /*1098*/ 	.word	0x000298b0
        /*109c*/ 	.short	0x0100
        /*109e*/ 	.byte	0x08
	.zero		1


	//   ....[19]....
        /*10a0*/ 	.word	0x00000920
        /*10a4*/ 	.word	0x000000ff
        /*10a8*/ 	.word	0x000298c0
        /*10ac*/ 	.short	0x0100
        /*10ae*/ 	.byte	0x08
	.zero		1


	//   ....[20]....
        /*10b0*/ 	.word	0x00000930
        /*10b4*/ 	.word	0x000000ff
        /*10b8*/ 	.word	0x000298b8
        /*10bc*/ 	.short	0x0100
        /*10be*/ 	.byte	0x08
	.zero		1


	//   ....[21]....
        /*10c0*/ 	.word	0x00000940
        /*10c4*/ 	.word	0x000000ff
        /*10c8*/ 	.word	0x000298c8
        /*10cc*/ 	.short	0x0100
        /*10ce*/ 	.byte	0x08
	.zero		1


	//   ....[22]....
        /*10d0*/ 	.word	0x00003a30
        /*10d4*/ 	.word	0x00000061
        /*10d8*/ 	.word	0x00029890
        /*10dc*/ 	.short	0x010a
        /*10de*/ 	.byte	0x3f
	.zero		1


	//   ....[23]....
        /*10e0*/ 	.word	0x000097e0
        /*10e4*/ 	.word	0x00000061
        /*10e8*/ 	.word	0x00029890
        /*10ec*/ 	.short	0x010a
        /*10ee*/ 	.byte	0x3f
	.zero		1


	//   ....[24]....
        /*10f0*/ 	.word	0x0000f730
        /*10f4*/ 	.word	0x00000061
        /*10f8*/ 	.word	0x00029890
        /*10fc*/ 	.short	0x010a
        /*10fe*/ 	.byte	0x3f
	.zero		1


	//   ....[25]....
        /*1100*/ 	.word	0x0000fb00
        /*1104*/ 	.word	0x00000028
        /*1108*/ 	.word	0x00000000
        /*110c*/ 	.short	0x0101
        /*110e*/ 	.byte	0x3f
	.zero		1


	//   ....[26]....
        /*1110*/ 	.word	0x0000fb40
        /*1114*/ 	.word	0x00000061
        /*1118*/ 	.word	0x000298b0
        /*111c*/ 	.short	0x010a
        /*111e*/ 	.byte	0x3f
	.zero		1


	//   ....[27]....
        /*1120*/ 	.word	0x0000ffe0
        /*1124*/ 	.word	0x00000061
        /*1128*/ 	.word	0x00000000
        /*112c*/ 	.short	0x0101
        /*112e*/ 	.byte	0x3f
	.zero		1


	//   ....[28]....
        /*1130*/ 	.word	0x00010b50
        /*1134*/ 	.word	0x00000010
        /*1138*/ 	.word	0x00029800
        /*113c*/ 	.short	0x010a
        /*113e*/ 	.byte	0x3f
	.zero		1


	//   ....[29]....
        /*1140*/ 	.word	0x00010ba0
        /*1144*/ 	.word	0x00000010
        /*1148*/ 	.word	0x00029800
        /*114c*/ 	.short	0x010a
        /*114e*/ 	.byte	0x3f
	.zero		1


	//   ....[30]....
        /*1150*/ 	.word	0x00011590
        /*1154*/ 	.word	0x00000010
        /*1158*/ 	.word	0x00029800
        /*115c*/ 	.short	0x010a
        /*115e*/ 	.byte	0x3f
	.zero		1


	//   ....[31]....
        /*1160*/ 	.word	0x00014ad0
        /*1164*/ 	.word	0x00000010
        /*1168*/ 	.word	0x00029800
        /*116c*/ 	.short	0x010a
        /*116e*/ 	.byte	0x3f
	.zero		1


	//   ....[32]....
        /*1170*/ 	.word	0x00017bd0
        /*1174*/ 	.word	0x00000000
        /*1178*/ 	.word	0x00029830
        /*117c*/ 	.short	0x010a
        /*117e*/ 	.byte	0x3f
	.zero		1


	//   ....[33]....
        /*1180*/ 	.word	0x00017c40
        /*1184*/ 	.word	0x00000000
        /*1188*/ 	.word	0x00029830
        /*118c*/ 	.short	0x010a
        /*118e*/ 	.byte	0x3f
	.zero		1


	//   ....[34]....
        /*1190*/ 	.word	0x000196b0
        /*1194*/ 	.word	0x00000000
        /*1198*/ 	.word	0x00000000
        /*119c*/ 	.short	0x0101
        /*119e*/ 	.byte	0x3f
	.zero		1


	//   ....[35]....
        /*11a0*/ 	.word	0x0001bf00
        /*11a4*/ 	.word	0x0000000b
        /*11a8*/ 	.word	0x00029830
        /*11ac*/ 	.short	0x010a
        /*11ae*/ 	.byte	0x3f
	.zero		1


	//   ....[36]....
        /*11b0*/ 	.word	0x0001bf50
        /*11b4*/ 	.word	0x0000000b
        /*11b8*/ 	.word	0x00029830
        /*11bc*/ 	.short	0x010a
        /*11be*/ 	.byte	0x3f
	.zero		1


	//   ....[37]....
        /*11c0*/ 	.word	0x0001d050
        /*11c4*/ 	.word	0x0000000b
        /*11c8*/ 	.word	0x00029850
        /*11cc*/ 	.short	0x010a
        /*11ce*/ 	.byte	0x3f
	.zero		1


	//   ....[38]....
        /*11d0*/ 	.word	0x0001d090
        /*11d4*/ 	.word	0x0000000b
        /*11d8*/ 	.word	0x00029850
        /*11dc*/ 	.short	0x010a
        /*11de*/ 	.byte	0x3f
	.zero		1


	//   ....[39]....
        /*11e0*/ 	.word	0x0001f7a0
        /*11e4*/ 	.word	0x000000a4
        /*11e8*/ 	.word	0x00000000
        /*11ec*/ 	.short	0x0101
        /*11ee*/ 	.byte	0x3f
	.zero		1


	//   ....[40]....
        /*11f0*/ 	.word	0x0001ff20
        /*11f4*/ 	.word	0x00000077
        /*11f8*/ 	.word	0x00000000
        /*11fc*/ 	.short	0x0101
        /*11fe*/ 	.byte	0x3f
	.zero		1


	//   ....[41]....
        /*1200*/ 	.word	0x000206b0
        /*1204*/ 	.word	0x0000000a
        /*1208*/ 	.word	0x00029830
        /*120c*/ 	.short	0x010a
        /*120e*/ 	.byte	0x3f
	.zero		1


	//   ....[42]....
        /*1210*/ 	.word	0x00020700
        /*1214*/ 	.word	0x0000000a
        /*1218*/ 	.word	0x00029830
        /*121c*/ 	.short	0x010a
        /*121e*/ 	.byte	0x3f
	.zero		1


	//   ....[43]....
        /*1220*/ 	.word	0x000217d0
        /*1224*/ 	.word	0x0000000a
        /*1228*/ 	.word	0x00029850
        /*122c*/ 	.short	0x010a
        /*122e*/ 	.byte	0x3f
	.zero		1


	//   ....[44]....
        /*1230*/ 	.word	0x00021810
        /*1234*/ 	.word	0x0000000a
        /*1238*/ 	.word	0x00029850
        /*123c*/ 	.short	0x010a
        /*123e*/ 	.byte	0x3f
	.zero		1


	//   ....[45]....
        /*1240*/ 	.word	0x00023240
        /*1244*/ 	.word	0x000000a3
        /*1248*/ 	.word	0x00000000
        /*124c*/ 	.short	0x0101
        /*124e*/ 	.byte	0x3f
	.zero		1


	//   ....[46]....
        /*1250*/ 	.word	0x00023b70
        /*1254*/ 	.word	0x00000009
        /*1258*/ 	.word	0x00000000
        /*125c*/ 	.short	0x0101
        /*125e*/ 	.byte	0x3f
	.zero		1


	//   ....[47]....
        /*1260*/ 	.word	0x00024230
        /*1264*/ 	.word	0x0000000d
        /*1268*/ 	.word	0x00029850
        /*126c*/ 	.short	0x010a
        /*126e*/ 	.byte	0x3f
	.zero		1


	//   ....[48]....
        /*1270*/ 	.word	0x000242b0
        /*1274*/ 	.word	0x0000000d
        /*1278*/ 	.word	0x00029850
        /*127c*/ 	.short	0x010a
        /*127e*/ 	.byte	0x3f
	.zero		1


	//   ....[49]....
        /*1280*/ 	.word	0x000248b0
        /*1284*/ 	.word	0x00000002
        /*1288*/ 	.word	0x00000000
        /*128c*/ 	.short	0x0101
        /*128e*/ 	.byte	0x3f
	.zero		1


	//   ....[50]....
        /*1290*/ 	.word	0x00026ac0
        /*1294*/ 	.word	0x00000000
        /*1298*/ 	.word	0x00000000
        /*129c*/ 	.short	0x0101
        /*129e*/ 	.byte	0x3f
	.zero		1


	//   ....[51]....
        /*12a0*/ 	.word	0x000272a0
        /*12a4*/ 	.word	0x0000000c
        /*12a8*/ 	.word	0x00000000
        /*12ac*/ 	.short	0x0101
        /*12ae*/ 	.byte	0x3f
	.zero		1


	//   ....[52]....
        /*12b0*/ 	.word	0x0002ade0
        /*12b4*/ 	.word	0x00000012
        /*12b8*/ 	.word	0x00029820
        /*12bc*/ 	.short	0x010a
        /*12be*/ 	.byte	0x3f
	.zero		1


	//   ....[53]....
        /*12c0*/ 	.word	0x0002aeb0
        /*12c4*/ 	.word	0x00000007
        /*12c8*/ 	.word	0x000298a0
        /*12cc*/ 	.short	0x010a
        /*12ce*/ 	.byte	0x3f
	.zero		1


	//   ....[54]....
        /*12d0*/ 	.word	0x0002b2d0
        /*12d4*/ 	.word	0x00000007
        /*12d8*/ 	.word	0x000298c0
        /*12dc*/ 	.short	0x010a
        /*12de*/ 	.byte	0x3f
	.zero		1


	//   ....[55]....
        /*12e0*/ 	.word	0x0002b6a0
        /*12e4*/ 	.word	0x00000008
        /*12e8*/ 	.word	0x000298a0
        /*12ec*/ 	.short	0x010a
        /*12ee*/ 	.byte	0x3f
	.zero		1


	//   ....[56]....
        /*12f0*/ 	.word	0x0002bab0
        /*12f4*/ 	.word	0x00000008
        /*12f8*/ 	.word	0x000298c0
        /*12fc*/ 	.short	0x010a
        /*12fe*/ 	.byte	0x3f
	.zero		1


	//   ....[57]....
        /*1300*/ 	.word	0x0002cbb0
        /*1304*/ 	.word	0x00000002
        /*1308*/ 	.word	0x00029880
        /*130c*/ 	.short	0x010a
        /*130e*/ 	.byte	0x3f
	.zero		1


	//   ....[58]....
        /*1310*/ 	.word	0x0002cd50
        /*1314*/ 	.word	0x00000002
        /*1318*/ 	.word	0x00029840
        /*131c*/ 	.short	0x010a
        /*131e*/ 	.byte	0x3f
	.zero		1


	//   ....[59]....
        /*1320*/ 	.word	0x0002d980
        /*1324*/ 	.word	0x00000012
        /*1328*/ 	.word	0x00029800
        /*132c*/ 	.short	0x0107
        /*132e*/ 	.byte	0x3f
	.zero		1


	//   ....[60]....
        /*1330*/ 	.word	0x0002da80
        /*1334*/ 	.word	0x00000012
        /*1338*/ 	.word	0x00029800
        /*133c*/ 	.short	0x0101
        /*133e*/ 	.byte	0x3f
	.zero		1


	//   ....[61]....
        /*1340*/ 	.word	0x0002daa0
        /*1344*/ 	.word	0x00000012
        /*1348*/ 	.word	0x00029820
        /*134c*/ 	.short	0x010a
        /*134e*/ 	.byte	0x3f
	.zero		1


	//   ....[62]....
        /*1350*/ 	.word	0x0002ddd0
        /*1354*/ 	.word	0x00000005
        /*1358*/ 	.word	0x00029880
        /*135c*/ 	.short	0x010a
        /*135e*/ 	.byte	0x3f
	.zero		1


	//   ....[63]....
        /*1360*/ 	.word	0x0002e000
        /*1364*/ 	.word	0x00000005
        /*1368*/ 	.word	0x00029840
        /*136c*/ 	.short	0x010a
        /*136e*/ 	.byte	0x3f
	.zero		1


	//   ....[64]....
        /*1370*/ 	.word	0x0002e4c0
        /*1374*/ 	.word	0x00000014
        /*1378*/ 	.word	0x00029870
        /*137c*/ 	.short	0x010a
        /*137e*/ 	.byte	0x3f
	.zero		1


	//   ....[65]....
        /*1380*/ 	.word	0x0002e530
        /*1384*/ 	.word	0x00000014
        /*1388*/ 	.word	0x00029860
        /*138c*/ 	.short	0x010a
        /*138e*/ 	.byte	0x3f
	.zero		1


	//   ....[66]....
        /*1390*/ 	.word	0x0002ea60
        /*1394*/ 	.word	0x00000014
        /*1398*/ 	.word	0x00029850
        /*139c*/ 	.short	0x0101
        /*139e*/ 	.byte	0x3f
	.zero		1


	//   ....[67]....
        /*13a0*/ 	.word	0x0002eae0
        /*13a4*/ 	.word	0x00000014
        /*13a8*/ 	.word	0x00000000
        /*13ac*/ 	.short	0x0101
        /*13ae*/ 	.byte	0x3f
	.zero		1


	//   ....[68]....
        /*13b0*/ 	.word	0x0002ed10
        /*13b4*/ 	.word	0x00000010
        /*13b8*/ 	.word	0x00029870
        /*13bc*/ 	.short	0x010a
        /*13be*/ 	.byte	0x3f
	.zero		1


	//   ....[69]....
        /*13c0*/ 	.word	0x0002ed80
        /*13c4*/ 	.word	0x00000010
        /*13c8*/ 	.word	0x00029860
        /*13cc*/ 	.short	0x010a
        /*13ce*/ 	.byte	0x3f
	.zero		1


	//   ....[70]....
        /*13d0*/ 	.word	0x0002f2c0
        /*13d4*/ 	.word	0x00000010
        /*13d8*/ 	.word	0x00029850
        /*13dc*/ 	.short	0x0101
        /*13de*/ 	.byte	0x3f
	.zero		1


	//   ....[71]....
        /*13e0*/ 	.word	0x0002f310
        /*13e4*/ 	.word	0x00000010
        /*13e8*/ 	.word	0x00000000
        /*13ec*/ 	.short	0x0101
        /*13ee*/ 	.byte	0x3f
	.zero		1


	//   ....[72]....
        /*13f0*/ 	.word	0x00030630
        /*13f4*/ 	.word	0x00000000
        /*13f8*/ 	.word	0x00029820
        /*13fc*/ 	.short	0x010a
        /*13fe*/ 	.byte	0x3f
	.zero		1


	//   ....[73]....
        /*1400*/ 	.word	0x00030810
        /*1404*/ 	.word	0x00000006
        /*1408*/ 	.word	0x00000000
        /*140c*/ 	.short	0x010a
        /*140e*/ 	.byte	0x3f
	.zero		1


	//   ....[74]....
        /*1410*/ 	.word	0x00030840
        /*1414*/ 	.word	0x00000007
        /*1418*/ 	.word	0x00000000
        /*141c*/ 	.short	0x010a
        /*141e*/ 	.byte	0x3f
	.zero		1


	//   ....[75]....
        /*1420*/ 	.word	0x00030890
        /*1424*/ 	.word	0x00000004
        /*1428*/ 	.word	0x00029860
        /*142c*/ 	.short	0x010a
        /*142e*/ 	.byte	0x3f
	.zero		1


	//   ....[76]....
        /*1430*/ 	.word	0x000308e0
        /*1434*/ 	.word	0x00000003
        /*1438*/ 	.word	0x00029860
        /*143c*/ 	.short	0x010a
        /*143e*/ 	.byte	0x3f
	.zero		1


	//   ....[77]....
        /*1440*/ 	.word	0x00030920
        /*1444*/ 	.word	0x00000004
        /*1448*/ 	.word	0x00029880
        /*144c*/ 	.short	0x010a
        /*144e*/ 	.byte	0x3f
	.zero		1


	//   ....[78]....
        /*1450*/ 	.word	0x00030940
        /*1454*/ 	.word	0x00000003
        /*1458*/ 	.word	0x00029880
        /*145c*/ 	.short	0x010a
        /*145e*/ 	.byte	0x3f
	.zero		1


	//   ....[79]....
        /*1460*/ 	.word	0x000309a0
        /*1464*/ 	.word	0x00000061
        /*1468*/ 	.word	0x00029890
        /*146c*/ 	.short	0x010a
        /*146e*/ 	.byte	0x3f
	.zero		1


	//   ....[80]....
        /*1470*/ 	.word	0x000309f0
        /*1474*/ 	.word	0x00000061
        /*1478*/ 	.word	0x00029890
        /*147c*/ 	.short	0x010a
        /*147e*/ 	.byte	0x3f
	.zero		1


	//   ....[81]....
        /*1480*/ 	.word	0x00030a40
        /*1484*/ 	.word	0x00000061
        /*1488*/ 	.word	0x00029890
        /*148c*/ 	.short	0x010a
        /*148e*/ 	.byte	0x3f
	.zero		1


	//   ....[82]....
        /*1490*/ 	.word	0x00030a90
        /*1494*/ 	.word	0x00000061
        /*1498*/ 	.word	0x000298b0
        /*149c*/ 	.short	0x010a
        /*149e*/ 	.byte	0x3f
	.zero		1


	//   ....[83]....
        /*14a0*/ 	.word	0x00030da0
        /*14a4*/ 	.word	0x00000010
        /*14a8*/ 	.word	0x00029800
        /*14ac*/ 	.short	0x010a
        /*14ae*/ 	.byte	0x3f
	.zero		1


	//   ....[84]....
        /*14b0*/ 	.word	0x00030fb0
        /*14b4*/ 	.word	0x00000010
        /*14b8*/ 	.word	0x00029800
        /*14bc*/ 	.short	0x010a
        /*14be*/ 	.byte	0x3f
	.zero		1


	//   ....[85]....
        /*14c0*/ 	.word	0x00031000
        /*14c4*/ 	.word	0x00000000
        /*14c8*/ 	.word	0x00029830
        /*14cc*/ 	.short	0x010a
        /*14ce*/ 	.byte	0x3f
	.zero		1


	//   ....[86]....
        /*14d0*/ 	.word	0x00031050
        /*14d4*/ 	.word	0x0000000b
        /*14d8*/ 	.word	0x00029830
        /*14dc*/ 	.short	0x010a
        /*14de*/ 	.byte	0x3f
	.zero		1


	//   ....[87]....
        /*14e0*/ 	.word	0x000310a0
        /*14e4*/ 	.word	0x0000000b
        /*14e8*/ 	.word	0x00029850
        /*14ec*/ 	.short	0x010a
        /*14ee*/ 	.byte	0x3f
	.zero		1


	//   ....[88]....
        /*14f0*/ 	.word	0x000310f0
        /*14f4*/ 	.word	0x0000000a
        /*14f8*/ 	.word	0x00029830
        /*14fc*/ 	.short	0x010a
        /*14fe*/ 	.byte	0x3f
	.zero		1


	//   ....[89]....
        /*1500*/ 	.word	0x00031140
        /*1504*/ 	.word	0x0000000a
        /*1508*/ 	.word	0x00029850
        /*150c*/ 	.short	0x010a
        /*150e*/ 	.byte	0x3f
	.zero		1


	//   ....[90]....
        /*1510*/ 	.word	0x00031190
        /*1514*/ 	.word	0x0000000d
        /*1518*/ 	.word	0x00029850
        /*151c*/ 	.short	0x010a
        /*151e*/ 	.byte	0x3f
	.zero		1


	//   ....[91]....
        /*1520*/ 	.word	0x00033b30
        /*1524*/ 	.word	0x00000012
        /*1528*/ 	.word	0x00029820
        /*152c*/ 	.short	0x010a
        /*152e*/ 	.byte	0x3f
	.zero		1


	//   ....[92]....
        /*1530*/ 	.word	0x00033b80
        /*1534*/ 	.word	0x00000007
        /*1538*/ 	.word	0x000298a0
        /*153c*/ 	.short	0x010a
        /*153e*/ 	.byte	0x3f
	.zero		1


	//   ....[93]....
        /*1540*/ 	.word	0x00033bd0
        /*1544*/ 	.word	0x00000007
        /*1548*/ 	.word	0x000298c0
        /*154c*/ 	.short	0x010a
        /*154e*/ 	.byte	0x3f
	.zero		1


	//   ....[94]....
        /*1550*/ 	.word	0x00033c20
        /*1554*/ 	.word	0x00000008
        /*1558*/ 	.word	0x000298a0
        /*155c*/ 	.short	0x010a
        /*155e*/ 	.byte	0x3f
	.zero		1


	//   ....[95]....
        /*1560*/ 	.word	0x00033c70
        /*1564*/ 	.word	0x00000008
        /*1568*/ 	.word	0x000298c0
        /*156c*/ 	.short	0x010a
        /*156e*/ 	.byte	0x3f
	.zero		1


	//   ....[96]....
        /*1570*/ 	.word	0x00033e10
        /*1574*/ 	.word	0x00000002
        /*1578*/ 	.word	0x00029880
        /*157c*/ 	.short	0x010a
        /*157e*/ 	.byte	0x3f
	.zero		1


	//   ....[97]....
        /*1580*/ 	.word	0x00033e60
        /*1584*/ 	.word	0x00000002
        /*1588*/ 	.word	0x00029840
        /*158c*/ 	.short	0x010a
        /*158e*/ 	.byte	0x3f
	.zero		1


	//   ....[98]....
        /*1590*/ 	.word	0x00034460
        /*1594*/ 	.word	0x00000012
        /*1598*/ 	.word	0x00029820
        /*159c*/ 	.short	0x010a
        /*159e*/ 	.byte	0x3f
	.zero		1


	//   ....[99]....
        /*15a0*/ 	.word	0x000344b0
        /*15a4*/ 	.word	0x00000005
        /*15a8*/ 	.word	0x00029880
        /*15ac*/ 	.short	0x010a
        /*15ae*/ 	.byte	0x3f
	.zero		1


	//   ....[100]....
        /*15b0*/ 	.word	0x00034500
        /*15b4*/ 	.word	0x00000005
        /*15b8*/ 	.word	0x00029840
        /*15bc*/ 	.short	0x010a
        /*15be*/ 	.byte	0x3f
	.zero		1


	//   ....[101]....
        /*15c0*/ 	.word	0x00034550
        /*15c4*/ 	.word	0x00000014
        /*15c8*/ 	.word	0x00029870
        /*15cc*/ 	.short	0x010a
        /*15ce*/ 	.byte	0x3f
	.zero		1


	//   ....[102]....
        /*15d0*/ 	.word	0x000345a0
        /*15d4*/ 	.word	0x00000014
        /*15d8*/ 	.word	0x00029860
        /*15dc*/ 	.short	0x010a
        /*15de*/ 	.byte	0x3f
	.zero		1


	//   ....[103]....
        /*15e0*/ 	.word	0x000345f0
        /*15e4*/ 	.word	0x00000010
        /*15e8*/ 	.word	0x00029870
        /*15ec*/ 	.short	0x010a
        /*15ee*/ 	.byte	0x3f
	.zero		1


	//   ....[104]....
        /*15f0*/ 	.word	0x00034640
        /*15f4*/ 	.word	0x00000010
        /*15f8*/ 	.word	0x00029860
        /*15fc*/ 	.short	0x010a
        /*15fe*/ 	.byte	0x3f
	.zero		1


	//   ....[105]....
        /*1600*/ 	.word	0x000351c0
        /*1604*/ 	.word	0x00000000
        /*1608*/ 	.word	0x00029820
        /*160c*/ 	.short	0x010a
        /*160e*/ 	.byte	0x3f
	.zero		1


	//   ....[106]....
        /*1610*/ 	.word	0x00035360
        /*1614*/ 	.word	0x00000006
        /*1618*/ 	.word	0x00000000
        /*161c*/ 	.short	0x010a
        /*161e*/ 	.byte	0x3f
	.zero		1


	//   ....[107]....
        /*1620*/ 	.word	0x000353b0
        /*1624*/ 	.word	0x00000007
        /*1628*/ 	.word	0x00000000
        /*162c*/ 	.short	0x010a
        /*162e*/ 	.byte	0x3f
	.zero		1


	//   ....[108]....
        /*1630*/ 	.word	0x00035400
        /*1634*/ 	.word	0x00000004
        /*1638*/ 	.word	0x00029860
        /*163c*/ 	.short	0x010a
        /*163e*/ 	.byte	0x3f
	.zero		1


	//   ....[109]....
        /*1640*/ 	.word	0x00035450
        /*1644*/ 	.word	0x00000003
        /*1648*/ 	.word	0x00029860
        /*164c*/ 	.short	0x010a
        /*164e*/ 	.byte	0x3f
	.zero		1


	//   ....[110]....
        /*1650*/ 	.word	0x000354a0
        /*1654*/ 	.word	0x00000004
        /*1658*/ 	.word	0x00029880
        /*165c*/ 	.short	0x010a
        /*165e*/ 	.byte	0x3f
	.zero		1


	//----- nvinfo : EIATTR_NUM_MBARRIERS
	.align		4
.L_333:
        /*1660*/ 	.byte	0x03, 0x38
        /*1662*/ 	.short	0x0016


	//----- nvinfo : EIATTR_EXIT_INSTR_OFFSETS
	.align		4
        /*1664*/ 	.byte	0x04, 0x1c
        /*1666*/ 	.short	(.L_335 - .L_334)


	//   ....[0]....
.L_334:
        /*1668*/ 	.word	0x00030990


	//----- nvinfo : EIATTR_MAX_THREADS
	.align		4
.L_335:
        /*166c*/ 	.byte	0x04, 0x05
        /*166e*/ 	.short	(.L_337 - .L_336)
.L_336:
        /*1670*/ 	.word	0x00000180
        /*1674*/ 	.word	0x00000001
        /*1678*/ 	.word	0x00000001


	//----- nvinfo : EIATTR_CRS_STACK_SIZE
	.align		4
.L_337:
        /*167c*/ 	.byte	0x04, 0x1e
        /*167e*/ 	.short	(.L_339 - .L_338)
.L_338:
        /*1680*/ 	.word	0x00000000


	//----- nvinfo : EIATTR_CBANK_PARAM_SIZE
	.align		4
.L_339:
        /*1684*/ 	.byte	0x03, 0x19
        /*1686*/ 	.short	0x0af0


	//----- nvinfo : EIATTR_PARAM_CBANK
	.align		4
        /*1688*/ 	.byte	0x04, 0x0a
        /*168a*/ 	.short	(.L_341 - .L_340)
	.align		4
.L_340:
        /*168c*/ 	.word	index@(.nv.constant0._ZN7cutlass13device_kernelIN5flash11enable_sm90INS1_16FlashAttnFwdSm90INS1_25CollectiveMainloopFwdSm90ILi2EN4cute5tupleIJNS5_1CILi1EEES8_S8_EEENS6_IJNS7_ILi128EEENS7_ILi160EEENS7_ILi192EEEEEELi128ENS_12float_e4m3_tEfNS_4arch4Sm90ELb1ELb0ELb1ELb1ELb0ELb1ELb0ELb1ELb1ELb1ELb1ELb0EEENS1_21CollectiveEpilogueFwdINS6_IJSA_SA_SB_EEES9_NS_10bfloat16_tESG_Li256ELb1ELb1ELb1ELb1EEENS1_36VarlenDynamicPersistentTileSchedulerILi128ELi160ELi256ELi128ELb1ELb1ELb1ELb1ELb1ELb1EEEEEEEEEvNT_6ParamsE)
        /*1690*/ 	.short	0x0210
        /*1692*/ 	.short	0x0af0


	//----- nvinfo : EIATTR_SW_WAR
	.align		4
.L_341:
        /*1694*/ 	.byte	0x04, 0x36
        /*1696*/ 	.short	(.L_343 - .L_342)
.L_342:
        /*1698*/ 	.word	0x00000008
.L_343:


//--------------------- .nv.callgraph             --------------------------
	.section	.nv.callgraph,"",@"SHT_CUDA_CALLGRAPH"
	.align	4
	.sectionentsize	8
	.align		4
        /*0000*/ 	.word	0x00000000
	.align		4
        /*0004*/ 	.word	0xffffffff
	.align		4
        /*0008*/ 	.word	index@(_ZN7cutlass13device_kernelIN5flash11enable_sm90INS1_16FlashAttnFwdSm90INS1_25CollectiveMainloopFwdSm90ILi2EN4cute5tupleIJNS5_1CILi1EEES8_S8_EEENS6_IJNS7_ILi128EEENS7_ILi160EEENS7_ILi192EEEEEELi128ENS_12float_e4m3_tEfNS_4arch4Sm90ELb0ELb0ELb1ELb0ELb0ELb0ELb0ELb1ELb1ELb1ELb1ELb0EEENS1_21CollectiveEpilogueFwdINS6_IJSA_SA_SB_EEES9_NS_10bfloat16_tESG_Li256ELb0ELb1ELb1ELb1EEENS1_19SingleTileSchedulerILb0ELb1ELb1ELi128EEEEEEEEEvNT_6ParamsE)
	.align		4
        /*000c*/ 	.word	index@(__assertfail)
	.align		4
        /*0010*/ 	.word	index@(_ZN7cutlass13device_kernelIN5flash11enable_sm90INS1_16FlashAttnFwdSm90INS1_25CollectiveMainloopFwdSm90ILi2EN4cute5tupleIJNS5_1CILi1EEES8_S8_EEENS6_IJNS7_ILi128EEENS7_ILi160EEENS7_ILi192EEEEEELi128ENS_12float_e4m3_tEfNS_4arch4Sm90ELb0ELb0ELb1ELb1ELb0ELb0ELb0ELb1ELb1ELb1ELb1ELb0EEENS1_21CollectiveEpilogueFwdINS6_IJSA_SA_SB_EEES9_NS_10bfloat16_tESG_Li256ELb1ELb1ELb1ELb1EEENS1_36VarlenDynamicPersistentTileSchedulerILi128ELi160ELi256ELi128ELb1ELb1ELb1ELb0ELb1ELb1EEEEEEEEEvNT_6ParamsE)
	.align		4
        /*0014*/ 	.word	index@(__assertfail)
	.align		4
        /*0018*/ 	.word	index@(_ZN7cutlass13device_kernelIN5flash11enable_sm90INS1_16FlashAttnFwdSm90INS1_25CollectiveMainloopFwdSm90ILi2EN4cute5tupleIJNS5_1CILi1EEES8_S8_EEENS6_IJNS7_ILi128EEENS7_ILi160EEENS7_ILi192EEEEEELi128ENS_12float_e4m3_tEfNS_4arch4Sm90ELb0ELb0ELb1ELb1ELb0ELb1ELb0ELb1ELb1ELb1ELb1ELb0EEENS1_21CollectiveEpilogueFwdINS6_IJSA_SA_SB_EEES9_NS_10bfloat16_tESG_Li256ELb1ELb1ELb1ELb1EEENS1_36VarlenDynamicPersistentTileSchedulerILi128ELi160ELi256ELi128ELb1ELb1ELb1ELb0ELb1ELb1EEEEEEEEEvNT_6ParamsE)
	.align		4
        /*001c*/ 	.word	index@(__assertfail)
	.align		4
        /*0020*/ 	.word	index@(_ZN7cutlass13device_kernelIN5flash11enable_sm90INS1_16FlashAttnFwdSm90INS1_25CollectiveMainloopFwdSm90ILi2EN4cute5tupleIJNS5_1CILi1EEES8_S8_EEENS6_IJNS7_ILi128EEESA_NS7_ILi192EEEEEELi128ENS_12float_e4m3_tEfNS_4arch4Sm90ELb0ELb1ELb1ELb0ELb0ELb0ELb0ELb1ELb1ELb1ELb1ELb0EEENS1_21CollectiveEpilogueFwdINS6_IJSA_SA_SA_EEES9_NS_10bfloat16_tESF_Li256ELb0ELb1ELb1ELb1EEENS1_19SingleTileSchedulerILb0ELb1ELb1ELi128EEEEEEEEEvNT_6ParamsE)
	.align		4
        /*0024*/ 	.word	index@(__assertfail)
	.align		4
        /*0028*/ 	.word	index@(_ZN7cutlass13device_kernelIN5flash11enable_sm90INS1_16FlashAttnFwdSm90INS1_25CollectiveMainloopFwdSm90ILi2EN4cute5tupleIJNS5_1CILi1EEES8_S8_EEENS6_IJNS7_ILi128EEESA_NS7_ILi192EEEEEELi128ENS_12float_e4m3_tEfNS_4arch4Sm90ELb0ELb1ELb1ELb1ELb0ELb0ELb0ELb1ELb1ELb1ELb1ELb0EEENS1_21CollectiveEpilogueFwdINS6_IJSA_SA_SA_EEES9_NS_10bfloat16_tESF_Li256ELb1ELb1ELb1ELb1EEENS1_36VarlenDynamicPersistentTileSchedulerILi128ELi128ELi256ELi128ELb1ELb1ELb1ELb1ELb0ELb1EEEEEEEEEvNT_6ParamsE)
	.align		4
        /*002c*/ 	.word	index@(__assertfail)
	.align		4
        /*0030*/ 	.word	index@(_ZN7cutlass13device_kernelIN5flash11enable_sm90INS1_16FlashAttnFwdSm90INS1_25CollectiveMainloopFwdSm90ILi2EN4cute5tupleIJNS5_1CILi1EEES8_S8_EEENS6_IJNS7_ILi128EEESA_NS7_ILi192EEEEEELi128ENS_12float_e4m3_tEfNS_4arch4Sm90ELb0ELb1ELb1ELb1ELb0ELb1ELb0ELb1ELb1ELb1ELb1ELb0EEENS1_21CollectiveEpilogueFwdINS6_IJSA_SA_SA_EEES9_NS_10bfloat16_tESF_Li256ELb1ELb1ELb1ELb1EEENS1_36VarlenDynamicPersistentTileSchedulerILi128ELi128ELi256ELi128ELb1ELb1ELb1ELb1ELb0ELb1EEEEEEEEEvNT_6ParamsE)
	.align		4
        /*0034*/ 	.word	index@(__assertfail)
	.align		4
        /*0038*/ 	.word	index@(_ZN7cutlass13device_kernelIN5flash11enable_sm90INS1_16FlashAttnFwdSm90INS1_25CollectiveMainloopFwdSm90ILi2EN4cute5tupleIJNS5_1CILi1EEES8_S8_EEENS6_IJNS7_ILi128EEENS7_ILi160EEENS7_ILi192EEEEEELi128ENS_12float_e4m3_tEfNS_4arch4Sm90ELb1ELb0ELb1ELb0ELb0ELb0ELb0ELb1ELb1ELb1ELb1ELb0EEENS1_21CollectiveEpilogueFwdINS6_IJSA_SA_SB_EEES9_NS_10bfloat16_tESG_Li256ELb0ELb1ELb1ELb1EEENS1_19SingleTileSchedulerILb0ELb1ELb1ELi128EEEEEEEEEvNT_6ParamsE)
	.align		4
        /*003c*/ 	.word	index@(__assertfail)
	.align		4
        /*0040*/ 	.word	index@(_ZN7cutlass13device_kernelIN5flash11enable_sm90INS1_16FlashAttnFwdSm90INS1_25CollectiveMainloopFwdSm90ILi2EN4cute5tupleIJNS5_1CILi1EEES8_S8_EEENS6_IJNS7_ILi128EEENS7_ILi160EEENS7_ILi192EEEEEELi128ENS_12float_e4m3_tEfNS_4arch4Sm90ELb1ELb0ELb1ELb1ELb0ELb0ELb0ELb1ELb1ELb1ELb1ELb0EEENS1_21CollectiveEpilogueFwdINS6_IJSA_SA_SB_EEES9_NS_10bfloat16_tESG_Li256ELb1ELb1ELb1ELb1EEENS1_36VarlenDynamicPersistentTileSchedulerILi128ELi160ELi256ELi128ELb1ELb1ELb1ELb1ELb1ELb1EEEEEEEEEvNT_6ParamsE)
	.align		4
        /*0044*/ 	.word	index@(__assertfail)
	.align		4
        /*0048*/ 	.word	index@(_ZN7cutlass13device_kernelIN5flash11enable_sm90INS1_16FlashAttnFwdSm90INS1_25CollectiveMainloopFwdSm90ILi2EN4cute5tupleIJNS5_1CILi1EEES8_S8_EEENS6_IJNS7_ILi128EEENS7_ILi160EEENS7_ILi192EEEEEELi128ENS_12float_e4m3_tEfNS_4arch4Sm90ELb1ELb0ELb1ELb1ELb0ELb1ELb0ELb1ELb1ELb1ELb1ELb0EEENS1_21CollectiveEpilogueFwdINS6_IJSA_SA_SB_EEES9_NS_10bfloat16_tESG_Li256ELb1ELb1ELb1ELb1EEENS1_36VarlenDynamicPersistentTileSchedulerILi128ELi160ELi256ELi128ELb1ELb1ELb1ELb1ELb1ELb1EEEEEEEEEvNT_6ParamsE)
	.align		4
        /*004c*/ 	.word	index@(__assertfail)
	.align		4
        /*0050*/ 	.word	0x00000000
	.align		4
        /*0054*/ 	.word	0xfffffffe
	.align		4
        /*0058*/ 	.word	0x00000000
	.align		4
        /*005c*/ 	.word	0xfffffffd
	.align		4
        /*0060*/ 	.word	0x00000000
	.align		4
        /*0064*/ 	.word	0xfffffffc


//--------------------- .nv.constant4             --------------------------
	.section	.nv.constant4,"a",@progbits
	.align	8
	.align		8
.nv.constant4:
        /*0000*/ 	.dword	__assertfail
	.align		8
        /*0008*/ 	.dword	__unnamed_1
	.align		8
        /*0010*/ 	.dword	__unnamed_2
	.align		8
        /*0018*/ 	.dword	__unnamed_3
	.align		8
        /*0020*/ 	.dword	__unnamed_4
	.align		8
        /*0028*/ 	.dword	__unnamed_5
	.align		8
        /*0030*/ 	.dword	__unnamed_6
	.align		8
        /*0038*/ 	.dword	__unnamed_7
	.align		8
        /*0040*/ 	.dword	_ZZN5flash28permute_output_fp8_VcolmajorIN4cute6TensorINS1_11ArrayEngineIfLm64EEENS1_6LayoutINS1_5tupleIJNS6_IJNS1_1CILi2EEES8_NS7_ILi16EEEEEENS7_ILi1EEESB_EEENS6_IJNS6_IJSB_S8_NS7_ILi4EEEEEENS7_ILi0EEESF_EEEEEEEEEvRT_E9upper_map
	.align		8
        /*0048*/ 	.dword	__unnamed_8
	.align		8
        /*0050*/ 	.dword	__unnamed_9
	.align		8
        /*0058*/ 	.dword	__unnamed_10
	.align		8
        /*0060*/ 	.dword	__unnamed_11
	.align		8
        /*0068*/ 	.dword	__unnamed_12
	.align		8
        /*0070*/ 	.dword	_ZN84_INTERNAL_b701f088_48_flash_fwd_hdim192_128_e4m3_split_softcap_sm90_cu_4cb42ef5_32724cuda3std3__45__cpo5beginE
	.align		8
        /*0078*/ 	.dword	_ZN84_INTERNAL_b701f088_48_flash_fwd_hdim192_128_e4m3_split_softcap_sm90_cu_4cb42ef5_32724cuda3std3__45__cpo3endE
	.align		8
        /*0080*/ 	.dword	_ZN84_INTERNAL_b701f088_48_flash_fwd_hdim192_128_e4m3_split_softcap_sm90_cu_4cb42ef5_32724cuda3std3__45__cpo6cbeginE
	.align		8
        /*0088*/ 	.dword	_ZN84_INTERNAL_b701f088_48_flash_fwd_hdim192_128_e4m3_split_softcap_sm90_cu_4cb42ef5_32724cuda3std3__45__cpo4cendE
	.align		8
        /*0090*/ 	.dword	_ZN84_INTERNAL_b701f088_48_flash_fwd_hdim192_128_e4m3_split_softcap_sm90_cu_4cb42ef5_32724cuda3std3__486_GLOBAL__N__b701f088_48_flash_fwd_hdim192_128_e4m3_split_softcap_sm90_cu_4cb42ef5_32726ignoreE
	.align		8
        /*0098*/ 	.dword	_ZN84_INTERNAL_b701f088_48_flash_fwd_hdim192_128_e4m3_split_softcap_sm90_cu_4cb42ef5_32724cuda3std3__419piecewise_constructE
	.align		8
        /*00a0*/ 	.dword	_ZN84_INTERNAL_b701f088_48_flash_fwd_hdim192_128_e4m3_split_softcap_sm90_cu_4cb42ef5_32724cuda3std3__48in_placeE
	.align		8
        /*00a8*/ 	.dword	_ZN84_INTERNAL_b701f088_48_flash_fwd_hdim192_128_e4m3_split_softcap_sm90_cu_4cb42ef5_32724cuda3std6ranges3__45__cpo4swapE
	.align		8
        /*00b0*/ 	.dword	_ZN84_INTERNAL_b701f088_48_flash_fwd_hdim192_128_e4m3_split_softcap_sm90_cu_4cb42ef5_32724cuda3std6ranges3__45__cpo9iter_moveE
	.align		8
        /*00b8*/ 	.dword	_ZN84_INTERNAL_b701f088_48_flash_fwd_hdim192_128_e4m3_split_softcap_sm90_cu_4cb42ef5_32724cute7productE
	.align		8
        /*00c0*/ 	.dword	_ZN84_INTERNAL_b701f088_48_flash_fwd_hdim192_128_e4m3_split_softcap_sm90_cu_4cb42ef5_32724cute1_E
	.align		8
        /*00c8*/ 	.dword	$str$23
	.align		8
        /*00d0*/ 	.dword	$str$24


//--------------------- .text._ZN7cutlass13device_kernelIN5flash11enable_sm90INS1_16FlashAttnFwdSm90INS1_25CollectiveMainloopFwdSm90ILi2EN4cute5tupleIJNS5_1CILi1EEES8_S8_EEENS6_IJNS7_ILi128EEENS7_ILi160EEENS7_ILi192EEEEEELi128ENS_12float_e4m3_tEfNS_4arch4Sm90ELb0ELb0ELb1ELb0ELb0ELb0ELb0ELb1ELb1ELb1ELb1ELb0EEENS1_21CollectiveEpilogueFwdINS6_IJSA_SA_SB_EEES9_NS_10bfloat16_tESG_Li256ELb0ELb1ELb1ELb1EEENS1_19SingleTileSchedulerILb0ELb1ELb1ELi128EEEEEEEEEvNT_6ParamsE --------------------------
	.section	.text._ZN7cutlass13device_kernelIN5flash11enable_sm90INS1_16FlashAttnFwdSm90INS1_25CollectiveMainloopFwdSm90ILi2EN4cute5tupleIJNS5_1CILi1EEES8_S8_EEENS6_IJNS7_ILi128EEENS7_ILi160EEENS7_ILi192EEEEEELi128ENS_12float_e4m3_tEfNS_4arch4Sm90ELb0ELb0ELb1ELb0ELb0ELb0ELb0ELb1ELb1ELb1ELb1ELb0EEENS1_21CollectiveEpilogueFwdINS6_IJSA_SA_SB_EEES9_NS_10bfloat16_tESG_Li256ELb0ELb1ELb1ELb1EEENS1_19SingleTileSchedulerILb0ELb1ELb1ELi128EEEEEEEEEvNT_6ParamsE,"ax",@progbits
	.align	128
.text._ZN7cutlass13device_kernelIN5flash11enable_sm90INS1_16FlashAttnFwdSm90INS1_25CollectiveMainloopFwdSm90ILi2EN4cute5tupleIJNS5_1CILi1EEES8_S8_EEENS6_IJNS7_ILi128EEENS7_ILi160EEENS7_ILi192EEEEEELi128ENS_12float_e4m3_tEfNS_4arch4Sm90ELb0ELb0ELb1ELb0ELb0ELb0ELb0ELb1ELb1ELb1ELb1ELb0EEENS1_21CollectiveEpilogueFwdINS6_IJSA_SA_SB_EEES9_NS_10bfloat16_tESG_Li256ELb0ELb1ELb1ELb1EEENS1_19SingleTileSchedulerILb0ELb1ELb1ELi128EEEEEEEEEvNT_6ParamsE:
        .type           _ZN7cutlass13device_kernelIN5flash11enable_sm90INS1_16FlashAttnFwdSm90INS1_25CollectiveMainloopFwdSm90ILi2EN4cute5tupleIJNS5_1CILi1EEES8_S8_EEENS6_IJNS7_ILi128EEENS7_ILi160EEENS7_ILi192EEEEEELi128ENS_12float_e4m3_tEfNS_4arch4Sm90ELb0ELb0ELb1ELb0ELb0ELb0ELb0ELb1ELb1ELb1ELb1ELb0EEENS1_21CollectiveEpilogueFwdINS6_IJSA_SA_SB_EEES9_NS_10bfloat16_tESG_Li256ELb0ELb1ELb1ELb1EEENS1_19SingleTileSchedulerILb0ELb1ELb1ELi128EEEEEEEEEvNT_6ParamsE,@function
        .size           _ZN7cutlass13device_kernelIN5flash11enable_sm90INS1_16FlashAttnFwdSm90INS1_25CollectiveMainloopFwdSm90ILi2EN4cute5tupleIJNS5_1CILi1EEES8_S8_EEENS6_IJNS7_ILi128EEENS7_ILi160EEENS7_ILi192EEEEEELi128ENS_12float_e4m3_tEfNS_4arch4Sm90ELb0ELb0ELb1ELb0ELb0ELb0ELb0ELb1ELb1ELb1ELb1ELb0EEENS1_21CollectiveEpilogueFwdINS6_IJSA_SA_SB_EEES9_NS_10bfloat16_tESG_Li256ELb0ELb1ELb1ELb1EEENS1_19SingleTileSchedulerILb0ELb1ELb1ELi128EEEEEEEEEvNT_6ParamsE,(.L_x_2800 - _ZN7cutlass13device_kernelIN5flash11enable_sm90INS1_16FlashAttnFwdSm90INS1_25CollectiveMainloopFwdSm90ILi2EN4cute5tupleIJNS5_1CILi1EEES8_S8_EEENS6_IJNS7_ILi128EEENS7_ILi160EEENS7_ILi192EEEEEELi128ENS_12float_e4m3_tEfNS_4arch4Sm90ELb0ELb0ELb1ELb0ELb0ELb0ELb0ELb1ELb1ELb1ELb1ELb0EEENS1_21CollectiveEpilogueFwdINS6_IJSA_SA_SB_EEES9_NS_10bfloat16_tESG_Li256ELb0ELb1ELb1ELb1EEENS1_19SingleTileSchedulerILb0ELb1ELb1ELi128EEEEEEEEEvNT_6ParamsE)
        .other          _ZN7cutlass13device_kernelIN5flash11enable_sm90INS1_16FlashAttnFwdSm90INS1_25CollectiveMainloopFwdSm90ILi2EN4cute5tupleIJNS5_1CILi1EEES8_S8_EEENS6_IJNS7_ILi128EEENS7_ILi160EEENS7_ILi192EEEEEELi128ENS_12float_e4m3_tEfNS_4arch4Sm90ELb0ELb0ELb1ELb0ELb0ELb0ELb0ELb1ELb1ELb1ELb1ELb0EEENS1_21CollectiveEpilogueFwdINS6_IJSA_SA_SB_EEES9_NS_10bfloat16_tESG_Li256ELb0ELb1ELb1ELb1EEENS1_19SingleTileSchedulerILb0ELb1ELb1ELi128EEEEEEEEEvNT_6ParamsE,@"STO_CUDA_ENTRY STV_DEFAULT"
_ZN7cutlass13device_kernelIN5flash11enable_sm90INS1_16FlashAttnFwdSm90INS1_25CollectiveMainloopFwdSm90ILi2EN4cute5tupleIJNS5_1CILi1EEES8_S8_EEENS6_IJNS7_ILi128EEENS7_ILi160EEENS7_ILi192EEEEEELi128ENS_12float_e4m3_tEfNS_4arch4Sm90ELb0ELb0ELb1ELb0ELb0ELb0ELb0ELb1ELb1ELb1ELb1ELb0EEENS1_21CollectiveEpilogueFwdINS6_IJSA_SA_SB_EEES9_NS_10bfloat16_tESG_Li256ELb0ELb1ELb1ELb1EEENS1_19SingleTileSchedulerILb0ELb1ELb1ELi128EEEEEEEEEvNT_6ParamsE:
[----:B------:R-:W0:Y:S02]  /*0000*/  LDC R1, c[0x0][0x28] ;  /* 0x00000a00ff017b82 */ /* 0x000e240000000800 */
[----:B0-----:R-:W-:Y:S01]  /*0010*/  VIADD R1, R1, 0xffffffd8 ;  /* 0xffffffd801017836 */ /* 0x001fe20000000000 */
[----:B------:R-:W0:Y:S01]  /*0020*/  S2R R19, SR_TID.X ;  /* 0x0000000000137919 */ /* 0x000e220000002100 */
[----:B------:R-:W-:Y:S01]  /*0030*/  ELECT P0, URZ, PT ;  /* 0x00000000003f782f */ /* 0x000fe20003800000 */
[----:B------:R-:W-:Y:S01]  /*0040*/  BSSY B0, `(.L_x_0) ;  /* 0x000000d000007945 */ /* 0x000fe20003800000 */
[----:B0-----:R-:W-:-:S05]  /*0050*/  SHF.R.U32.HI R0, RZ, 0x5, R19 ;  /* 0x00000005ff007819 */ /* 0x001fca0000011613 */
[----:B------:R-:W0:Y:S02]  /*0060*/  SHFL.IDX PT, R2, R0, RZ, 0x1f ;  /* 0x00001fff00027589 */ /* 0x000e2400000e0000 */
[----:B0-----:R-:W-:-:S13]  /*0070*/  ISETP.EQ.AND P0, PT, R2, RZ, P0 ;  /* 0x000000ff0200720c */ /* 0x001fda0000702270 */
[----:B------:R-:W-:Y:S05]  /*0080*/  @!P0 BRA `(.L_x_1) ;  /* 0x0000000000208947 */ /* 0x000fea0003800000 */
[----:B------:R-:W-:Y:S02]  /*0090*/  ULDC.64 UR4, c[0x0][0x198] ;  /* 0x0000660000047ab9 */ /* 0x000fe40000000a00 */
[----:B------:R-:W-:Y:S02]  /*00a0*/  UIADD3 UR6, UP0, UR4, 0x370, URZ ;  /* 0x0000037004067890 */ /* 0x000fe4000ff1e03f */
[----:B------:R-:W-:Y:S02]  /*00b0*/  UIADD3 UR4, UP1, UR4, 0x470, URZ ;  /* 0x0000047004047890 */ /* 0x000fe4000ff3e03f */
[----:B------:R-:W-:Y:S02]  /*00c0*/  UIADD3.X UR7, URZ, UR5, URZ, UP0, !UPT ;  /* 0x000000053f077290 */ /* 0x000fe400087fe43f */
[----:B------:R-:W-:-:S07]  /*00d0*/  UIADD3.X UR5, URZ, UR5, URZ, UP1, !UPT ;  /* 0x000000053f057290 */ /* 0x000fce0008ffe43f */
[----:B------:R0:W-:Y:S02]  /*00e0*/  UTMACCTL.PF [UR6] ;  /* 0x00000000060079b9 */ /* 0x0001e40008040000 */
[----:B------:R0:W-:Y:S02]  /*00f0*/  UTMACCTL.PF [UR4] ;  /* 0x00000000040079b9 */ /* 0x0001e40008040000 */
[----:B0-----:R-:W-:Y:S01]  /*0100*/  NOP ;  /* 0x0000000000007918 */ /* 0x001fe20000000000 */
.L_x_1:
[----:B------:R-:W-:Y:S05]  /*0110*/  BSYNC B0 ;  /* 0x0000000000007941 */ /* 0x000fea0003800000 */
.L_x_0:
[----:B------:R-:W-:Y:S01]  /*0120*/  VOTEU.ANY UP0, P0 ;  /* 0x00000000003f7886 */ /* 0x000fe20000000100 */
[----:B------:R-:W0:Y:S01]  /*0130*/  SHFL.IDX PT, R2, R0, RZ, 0x1f ;  /* 0x00001fff00027589 */ /* 0x000e2200000e0000 */
[----:B------:R-:W-:Y:S01]  /*0140*/  UMOV UR4, 0x80 ;  /* 0x0000008000047882 */ /* 0x000fe20000000000 */
[----:B------:R-:W-:Y:S01]  /*0150*/  UMOV UR7, 0x100 ;  /* 0x0000010000077882 */ /* 0x000fe20000000000 */
[----:B------:R-:W-:Y:S01]  /*0160*/  SHF.R.U32.HI R17, RZ, 0x7, R19 ;  /* 0x00000007ff117819 */ /* 0x000fe20000011613 */
[----:B------:R-:W1:Y:S01]  /*0170*/  @UP0 S2UR UR8, SR_CgaCtaId ;  /* 0x00000000000809c3 */ /* 0x000e620000008800 */
[----:B------:R-:W-:Y:S01]  /*0180*/  @UP0 UMOV UR6, 0x400 ;  /* 0x0000040000060882 */ /* 0x000fe20000000000 */
[----:B------:R-:W-:-:S04]  /*0190*/  @UP0 UIADD3 UR4, -UR4, 0x100000, URZ ;  /* 0x0010000004040890 */ /* 0x000fc8000fffe13f */
[----:B------:R-:W-:Y:S02]  /*01a0*/  @UP0 USHF.L.U32 UR5, UR4, 0xb, URZ ;  /* 0x0000000b04050899 */ /* 0x000fe4000800063f */
[----:B------:R-:W-:Y:S01]  /*01b0*/  @UP0 USHF.L.U32 UR4, UR4, 0x1, URZ ;  /* 0x0000000104040899 */ /* 0x000fe2000800063f */
[----:B------:R-:W-:Y:S01]  /*01c0*/  VOTEU.ANY UP1, P0 ;  /* 0x00000000003f7886 */ /* 0x000fe20000020100 */
[----:B0-----:R-:W-:Y:S02]  /*01d0*/  ISETP.NE.AND P1, PT, R2, RZ, PT ;  /* 0x000000ff0200720c */ /* 0x001fe40003f25270 */
[----:B------:R0:W2:Y:S01]  /*01e0*/  SHFL.IDX PT, R2, R17, RZ, 0x1f ;  /* 0x00001fff11027589 */ /* 0x0000a200000e0000 */
[----:B-1----:R-:W-:Y:S02]  /*01f0*/  @UP0 ULEA UR8, UR8, UR6, 0x18 ;  /* 0x0000000608080291 */ /* 0x002fe4000f8ec03f */
[----:B------:R-:W-:-:S04]  /*0200*/  @UP0 UIADD3 UR6, -UR7, 0x100000, URZ ;  /* 0x0010000007060890 */ /* 0x000fc8000fffe13f */
[----:B------:R-:W-:Y:S02]  /*0210*/  @UP0 USHF.L.U32 UR7, UR6, 0xb, URZ ;  /* 0x0000000b06070899 */ /* 0x000fe4000800063f */
[----:B------:R-:W-:Y:S01]  /*0220*/  @UP0 USHF.L.U32 UR6, UR6, 0x1, URZ ;  /* 0x0000000106060899 */ /* 0x000fe2000800063f */
[----:B------:R-:W-:Y:S01]  /*0230*/  VOTEU.ANY UP0, P0 ;  /* 0x00000000003f7886 */ /* 0x000fe20000000100 */
[----:B------:R-:W1:Y:S04]  /*0240*/  FENCE.VIEW.ASYNC.S ;  /* 0x00000000000073c6 */ /* 0x000e680000000000 */
[----:B-1----:R0:W1:Y:S06]  /*0250*/  @UP0 SYNCS.EXCH.64 URZ, [UR8+0x29800], UR4 ;  /* 0x02980004083f05b2 */ /* 0x00206c0008000100 */
[----:B------:R0:W3:Y:S02]  /*0260*/  @UP1 SYNCS.EXCH.64 URZ, [UR8+0x29820], UR6 ;  /* 0x02982006083f15b2 */ /* 0x0000e40008000100 */
[----:B0-----:R-:W-:Y:S05]  /*0270*/  @P1 BRA `(.L_x_2) ;  /* 0x0000000000481947 */ /* 0x001fea0003800000 */
[----:B------:R-:W0:Y:S01]  /*0280*/  S2UR UR5, SR_CgaCtaId ;  /* 0x00000000000579c3 */ /* 0x000e220000008800 */
[----:B------:R-:W-:Y:S01]  /*0290*/  UMOV UR4, 0x400 ;  /* 0x0000040000047882 */ /* 0x000fe20000000000 */
[----:B------:R-:W-:Y:S01]  /*02a0*/  UMOV UR6, 0x1 ;  /* 0x0000000100067882 */ /* 0x000fe20000000000 */
[----:B------:R-:W-:Y:S01]  /*02b0*/  UMOV UR7, 0x2 ;  /* 0x0000000200077882 */ /* 0x000fe20000000000 */
[----:B------:R-:W-:Y:S01]  /*02c0*/  ELECT P0, URZ, PT ;  /* 0x00000000003f782f */ /* 0x000fe20003800000 */
[----:B0-----:R-:W-:Y:S02]  /*02d0*/  ULEA UR8, UR5, UR4, 0x18 ;  /* 0x0000000405087291 */ /* 0x001fe4000f8ec03f */
[----:B------:R-:W-:-:S04]  /*02e0*/  UIADD3 UR4, -UR6, 0x100000, URZ ;  /* 0x0010000006047890 */ /* 0x000fc8000fffe13f */
[----:B------:R-:W-:Y:S02]  /*02f0*/  USHF.L.U32 UR5, UR4, 0xb, URZ ;  /* 0x0000000b04057899 */ /* 0x000fe4000800063f */
[----:B------:R-:W-:Y:S02]  /*0300*/  USHF.L.U32 UR4, UR4, 0x1, URZ ;  /* 0x0000000104047899 */ /* 0x000fe4000800063f */
[----:B------:R-:W-:-:S04]  /*0310*/  UIADD3 UR6, -UR7, 0x100000, URZ ;  /* 0x0010000007067890 */ /* 0x000fc8000fffe13f */
[----:B------:R-:W-:Y:S02]  /*0320*/  USHF.L.U32 UR7, UR6, 0xb, URZ ;  /* 0x0000000b06077899 */ /* 0x000fe4000800063f */
[----:B------:R-:W-:Y:S01]  /*0330*/  USHF.L.U32 UR6, UR6, 0x1, URZ ;  /* 0x0000000106067899 */ /* 0x000fe2000800063f */
[----:B------:R-:W0:Y:S03]  /*0340*/  FENCE.VIEW.ASYNC.S ;  /* 0x00000000000073c6 */ /* 0x000e260000000000 */
[----:B0-----:R0:W4:Y:S08]  /*0350*/  SYNCS.EXCH.64 URZ, [UR8+0x29830], UR4 ;  /* 0x02983004083f75b2 */ /* 0x0011300008000100 */
[----:B------:R0:W0:Y:S01]  /*0360*/  SYNCS.EXCH.64 URZ, [UR8+0x29840], UR6 ;  /* 0x02984006083f75b2 */ /* 0x0000220008000100 */
[----:B------:R0:W0:Y:S01]  /*0370*/  SYNCS.EXCH.64 URZ, [UR8+0x29838], UR4 ;  /* 0x02983804083f75b2 */ /* 0x0000220008000100 */
[----:B------:R0:W0:Y:S01]  /*0380*/  SYNCS.EXCH.64 URZ, [UR8+0x29848], UR6 ;  /* 0x02984806083f75b2 */ /* 0x0000220008000100 */
[----:B------:R-:W-:Y:S01]  /*0390*/  NOP ;  /* 0x0000000000007918 */ /* 0x000fe20000000000 */
.L_x_2:
[----:B------:R-:W5:Y:S01]  /*03a0*/  SHFL.IDX PT, R3, R0, RZ, 0x1f ;  /* 0x00001fff00037589 */ /* 0x000f6200000e0000 */
[----:B------:R-:W-:Y:S01]  /*03b0*/  NOP ;  /* 0x0000000000007918 */ /* 0x000fe20000000000 */
[----:B-----5:R-:W-:-:S13]  /*03c0*/  ISETP.NE.AND P0, PT, R3, RZ, PT ;  /* 0x000000ff0300720c */ /* 0x020fda0003f05270 */
[----:B------:R-:W-:Y:S05]  /*03d0*/  @P0 BRA `(.L_x_3) ;  /* 0x0000000000480947 */ /* 0x000fea0003800000 */
[----:B0-----:R-:W0:Y:S01]  /*03e0*/  S2UR UR5, SR_CgaCtaId ;  /* 0x00000000000579c3 */ /* 0x001e220000008800 */
        /* <DEDUP_REMOVED lines=12> */
[----:B0-----:R0:W0:Y:S08]  /*04b0*/  SYNCS.EXCH.64 URZ, [UR8+0x29850], UR4 ;  /* 0x02985004083f75b2 */ /* 0x0010300008000100 */
[----:B------:R0:W0:Y:S01]  /*04c0*/  SYNCS.EXCH.64 URZ, [UR8+0x29860], UR6 ;  /* 0x02986006083f75b2 */ /* 0x0000220008000100 */
[----:B------:R0:W0:Y:S01]  /*04d0*/  SYNCS.EXCH.64 URZ, [UR8+0x29858], UR4 ;  /* 0x02985804083f75b2 */ /* 0x0000220008000100 */
[----:B------:R0:W0:Y:S01]  /*04e0*/  SYNCS.EXCH.64 URZ, [UR8+0x29868], UR6 ;  /* 0x02986806083f75b2 */ /* 0x0000220008000100 */
[----:B------:R-:W-:Y:S01]  /*04f0*/  NOP ;  /* 0x0000000000007918 */ /* 0x000fe20000000000 */
.L_x_3:
[----:B------:R-:W5:Y:S01]  /*0500*/  SHFL.IDX PT, R3, R0, RZ, 0x1f ;  /* 0x00001fff00037589 */ /* 0x000f6200000e0000 */
[----:B------:R-:W-:Y:S01]  /*0510*/  NOP ;  /* 0x0000000000007918 */ /* 0x000fe20000000000 */
[----:B-----5:R-:W-:-:S13]  /*0520*/  ISETP.NE.AND P0, PT, R3, RZ, PT ;  /* 0x000000ff0300720c */ /* 0x020fda0003f05270 */
[----:B------:R-:W-:Y:S05]  /*0530*/  @P0 BRA `(.L_x_4) ;  /* 0x0000000000380947 */ /* 0x000fea0003800000 */
[----:B0-----:R-:W0:Y:S01]  /*0540*/  S2UR UR5, SR_CgaCtaId ;  /* 0x00000000000579c3 */ /* 0x001e220000008800 */
[----:B------:R-:W-:Y:S01]  /*0550*/  UMOV UR4, 0x400 ;  /* 0x0000040000047882 */ /* 0x000fe20000000000 */
[----:B------:R-:W-:Y:S01]  /*0560*/  UMOV UR7, 0x1 ;  /* 0x0000000100077882 */ /* 0x000fe20000000000 */
[----:B------:R-:W-:Y:S01]  /*0570*/  ELECT P0, URZ, PT ;  /* 0x00000000003f782f */ /* 0x000fe20003800000 */
[----:B0-----:R-:W-:Y:S02]  /*0580*/  ULEA UR6, UR5, UR4, 0x18 ;  /* 0x0000000405067291 */ /* 0x001fe4000f8ec03f */
[----:B------:R-:W-:-:S04]  /*0590*/  UIADD3 UR4, -UR7, 0x100000, URZ ;  /* 0x0010000007047890 */ /* 0x000fc8000fffe13f */
[----:B------:R-:W-:Y:S02]  /*05a0*/  USHF.L.U32 UR5, UR4, 0xb, URZ ;  /* 0x0000000b04057899 */ /* 0x000fe4000800063f */
[----:B------:R-:W-:Y:S01]  /*05b0*/  USHF.L.U32 UR4, UR4, 0x1, URZ ;  /* 0x0000000104047899 */ /* 0x000fe2000800063f */
[----:B------:R-:W0:Y:S11]  /*05c0*/  FENCE.VIEW.ASYNC.S ;  /* 0x00000000000073c6 */ /* 0x000e360000000000 */
[----:B0-----:R0:W0:Y:S01]  /*05d0*/  SYNCS.EXCH.64 URZ, [UR6+0x29870], UR4 ;  /* 0x02987004063f75b2 */ /* 0x0010220008000100 */
[----:B------:R0:W0:Y:S01]  /*05e0*/  SYNCS.EXCH.64 URZ, [UR6+0x29880], UR4 ;  /* 0x02988004063f75b2 */ /* 0x0000220008000100 */
[----:B------:R0:W0:Y:S01]  /*05f0*/  SYNCS.EXCH.64 URZ, [UR6+0x29878], UR4 ;  /* 0x02987804063f75b2 */ /* 0x0000220008000100 */
[----:B------:R0:W0:Y:S01]  /*0600*/  SYNCS.EXCH.64 URZ, [UR6+0x29888], UR4 ;  /* 0x02988804063f75b2 */ /* 0x0000220008000100 */
[----:B------:R-:W-:Y:S01]  /*0610*/  NOP ;  /* 0x0000000000007918 */ /* 0x000fe20000000000 */
.L_x_4:
        /* <DEDUP_REMOVED lines=22> */
.L_x_5:
        /* <DEDUP_REMOVED lines=22> */
.L_x_6:
[----:B--2---:R-:W-:Y:S01]  /*08e0*/  ISETP.NE.AND P0, PT, R2, RZ, PT ;  /* 0x000000ff0200720c */ /* 0x004fe20003f05270 */
[----:B------:R-:W-:Y:S01]  /*08f0*/  IMAD.MOV.U32 R2, RZ, RZ, 0x1 ;  /* 0x00000001ff027424 */ /* 0x000fe200078e00ff */
[----:B------:R-:W-:Y:S01]  /*0900*/  NOP ;  /* 0x0000000000007918 */ /* 0x000fe20000000000 */
[----:B------:R-:W-:Y:S01]  /*0910*/  ULDC.64 UR38, c[0x0][0x208] ;  /* 0x0000820000267ab9 */ /* 0x000fe20000000a00 */
[----:B------:R-:W-:Y:S02]  /*0920*/  BSSY B6, `(.L_x_7) ;  /* 0x0000e5f000067945 */ /* 0x000fe40003800000 */
[----:B------:R-:W-:-:S05]  /*0930*/  SEL R2, R2, 0x2, !P0 ;  /* 0x0000000202027807 */ /* 0x000fca0004000000 */
[----:B------:R2:W-:Y:S01]  /*0940*/  STL [R1+0x1c], R2 ;  /* 0x00001c0201007387 */ /* 0x0005e20000100800 */
[----:B01-34-:R-:W-:Y:S06]  /*0950*/  BAR.SYNC.DEFER_BLOCKING 0x0 ;  /* 0x0000000000007b1d */ /* 0x01bfec0000010000 */
[----:B------:R-:W-:Y:S05]  /*0960*/  @!P0 BRA `(.L_x_8) ;  /* 0x000000ac00d08947 */ /* 0x000fea0003800000 */
.L_x_9:
[----:B------:R-:W-:-:S08]  /*0970*/  NOP ;  /* 0x0000000000007918 */ /* 0x000fd00000000000 */
[----:B------:R-:W0:Y:S02]  /*0980*/  USETMAXREG.TRY_ALLOC.CTAPOOL UP0, 0xf0 ;  /* 0x000000f0000079c8 */ /* 0x000e240008000600 */
[----:B0-----:R-:W-:-:S13]  /*0990*/  PLOP3.LUT P0, PT, PT, PT, UP0, 0x80, 0x0 ;  /* 0x000000000000781c */ /* 0x001fda0003f0f008 */
[----:B------:R-:W-:Y:S05]  /*09a0*/  @!P0 BRA `(.L_x_9) ;  /* 0xfffffffc00f08947 */ /* 0x000fea000383ffff */
[----:B------:R-:W0:Y:S01]  /*09b0*/  LDC R3, c[0x0][0xc50] ;  /* 0x00031400ff037b82 */ /* 0x000e220000000800 */
[----:B--2---:R-:W-:-:S07]  /*09c0*/  LOP3.LUT R2, R19, 0xffffff80, RZ, 0xc0, !PT ;  /* 0xffffff8013027812 */ /* 0x004fce00078ec0ff */
[----:B------:R-:W-:Y:S08]  /*09d0*/  BAR.ARV 0x8, 0x180 ;  /* 0x0206000000007b1d */ /* 0x000ff00000002000 */
[----:B------:R-:W1:Y:S01]  /*09e0*/  S2UR UR4, SR_CTAID.Y ;  /* 0x00000000000479c3 */ /* 0x000e620000002600 */
[----:B------:R-:W-:-:S07]  /*09f0*/  ISETP.NE.AND P0, PT, R2, 0x80, PT ;  /* 0x000000800200780c */ /* 0x000fce0003f05270 */
[----:B------:R-:W2:Y:S08]  /*0a00*/  S2UR UR36, SR_CTAID.Z ;  /* 0x00000000002479c3 */ /* 0x000eb00000002700 */
[----:B------:R-:W-:Y:S06]  /*0a10*/  @!P0 BAR.ARV 0x9, 0x100 ;  /* 0x0244000000008b1d */ /* 0x000fec0000002000 */
[----:B0-----:R-:W-:Y:S01]  /*0a20*/  ISETP.NE.AND P1, PT, R3, 0x1, PT ;  /* 0x000000010300780c */ /* 0x001fe20003f25270 */
[----:B-1----:R-:W-:Y:S01]  /*0a30*/  IMAD.U32 R2, RZ, RZ, UR4 ;  /* 0x00000004ff027e24 */ /* 0x002fe2000f8e00ff */
[----:B--2---:R-:W-:-:S11]  /*0a40*/  ISETP.LE.AND P0, PT, RZ, UR36, PT ;  /* 0x00000024ff007c0c */ /* 0x004fd6000bf03270 */
[----:B------:R-:W0:Y:S08]  /*0a50*/  @P1 LDC R0, c[0x0][0xc54] ;  /* 0x00031500ff001b82 */ /* 0x000e300000000800 */
[----:B------:R-:W1:Y:S01]  /*0a60*/  @P1 LDC R5, c[0x0][0xc58] ;  /* 0x00031600ff051b82 */ /* 0x000e620000000800 */
[----:B0-----:R-:W-:-:S05]  /*0a70*/  @P1 IMAD.HI.U32 R0, R0, UR4, RZ ;  /* 0x0000000400001c27 */ /* 0x001fca000f8e00ff */
[----:B-1----:R-:W-:-:S05]  /*0a80*/  @P1 SHF.R.U32.HI R2, RZ, R5, R0 ;  /* 0x00000005ff021219 */ /* 0x002fca0000011600 */
[----:B------:R-:W-:-:S04]  /*0a90*/  IMAD.MOV R0, RZ, RZ, -R2 ;  /* 0x000000ffff007224 */ /* 0x000fc800078e0a02 */
[----:B------:R-:W-:Y:S01]  /*0aa0*/  IMAD R4, R3, R0, UR4 ;  /* 0x0000000403047e24 */ /* 0x000fe2000f8e0200 */
[----:B------:R-:W-:Y:S06]  /*0ab0*/  @!P0 BRA `(.L_x_10) ;  /* 0x000000e400148947 */ /* 0x000fec0003800000 */
[----:B------:R-:W0:Y:S01]  /*0ac0*/  LDC.64 R6, c[0x0][0x418] ;  /* 0x00010600ff067b82 */ /* 0x000e220000000a00 */
[----:B------:R-:W-:-:S07]  /*0ad0*/  LOP3.LUT R9, R4, 0xffff, RZ, 0xc0, !PT ;  /* 0x0000ffff04097812 */ /* 0x000fce00078ec0ff */
[----:B------:R-:W1:Y:S08]  /*0ae0*/  LDC R18, c[0x0][0x424] ;  /* 0x00010900ff127b82 */ /* 0x000e700000000800 */
[----:B------:R-:W2:Y:S01]  /*0af0*/  LDC R3, c[0x0][0x2f0] ;  /* 0x0000bc00ff037b82 */ /* 0x000ea20000000800 */
[----:B0-----:R-:W-:-:S04]  /*0b00*/  ISETP.NE.U32.AND P0, PT, R6, RZ, PT ;  /* 0x000000ff0600720c */ /* 0x001fc80003f05070 */
[----:B------:R-:W-:-:S04]  /*0b10*/  ISETP.NE.AND.EX P0, PT, R7, RZ, PT, P0 ;  /* 0x000000ff0700720c */ /* 0x000fc80003f05300 */
[----:B-1----:R-:W-:-:S05]  /*0b20*/  SEL R18, R18, 0x1, P0 ;  /* 0x0000000112127807 */ /* 0x002fca0000000000 */
[----:B--2---:R-:W-:-:S04]  /*0b30*/  IMAD R18, R18, R3, RZ ;  /* 0x0000000312127224 */ /* 0x004fc800078e02ff */
[C---:B------:R-:W-:Y:S01]  /*0b40*/  VIADD R0, R18.reuse, 0x9f ;  /* 0x0000009f12007836 */ /* 0x040fe20000000000 */
[----:B------:R-:W-:-:S03]  /*0b50*/  ISETP.GE.AND P0, PT, R18, 0x1, PT ;  /* 0x000000011200780c */ /* 0x000fc60003f06270 */
[----:B------:R-:W-:-:S05]  /*0b60*/  IMAD.HI R0, R0, 0x66666667, RZ ;  /* 0x6666666700007827 */ /* 0x000fca00078e02ff */
[----:B------:R-:W-:-:S04]  /*0b70*/  SHF.R.U32.HI R3, RZ, 0x1f, R0 ;  /* 0x0000001fff037819 */ /* 0x000fc80000011600 */
[----:B------:R-:W-:Y:S01]  /*0b80*/  LEA.HI.SX32 R3, R0, R3, 0x1a ;  /* 0x0000000300037211 */ /* 0x000fe200078fd2ff */
[----:B------:R-:W-:Y:S01]  /*0b90*/  IMAD.MOV.U32 R0, RZ, RZ, RZ ;  /* 0x000000ffff007224 */ /* 0x000fe200078e00ff */
[----:B------:R-:W-:Y:S06]  /*0ba0*/  @!P0 BRA `(.L_x_11) ;  /* 0x0000000000788947 */ /* 0x000fec0003800000 */
[----:B------:R-:W-:-:S04]  /*0bb0*/  SHF.R.U32.HI R0, RZ, 0x10, R4 ;  /* 0x00000010ff007819 */ /* 0x000fc80000011604 */
[----:B------:R-:W-:-:S13]  /*0bc0*/  ISETP.NE.AND P0, PT, R0, RZ, PT ;  /* 0x000000ff0000720c */ /* 0x000fda0003f05270 */
[----:B------:R-:W0:Y:S02]  /*0bd0*/  @!P0 LDC R0, c[0x0][0x9f0] ;  /* 0x00027c00ff008b82 */ /* 0x000e240000000800 */
[-C--:B0-----:R-:W-:Y:S02]  /*0be0*/  IABS R11, R0.reuse ;  /* 0x00000000000b7213 */ /* 0x081fe40000000000 */
[----:B------:R-:W-:Y:S02]  /*0bf0*/  IADD3 R7, R3, -0x1, R0 ;  /* 0xffffffff03077810 */ /* 0x000fe40007ffe000 */
[----:B------:R-:W0:Y:S01]  /*0c00*/  I2F.RP R6, R11 ;  /* 0x0000000b00067306 */ /* 0x000e220000209400 */
[----:B------:R-:W-:-:S05]  /*0c10*/  IABS R10, R0 ;  /* 0x00000000000a7213 */ /* 0x000fca0000000000 */
[----:B------:R-:W-:Y:S02]  /*0c20*/  IMAD.MOV R10, RZ, RZ, -R10 ;  /* 0x000000ffff0a7224 */ /* 0x000fe400078e0a0a */
[----:B0-----:R-:W0:Y:S02]  /*0c30*/  MUFU.RCP R6, R6 ;  /* 0x0000000600067308 */ /* 0x001e240000001000 */
[----:B0-----:R-:W-:Y:S01]  /*0c40*/  VIADD R4, R6, 0xffffffe ;  /* 0x0ffffffe06047836 */ /* 0x001fe20000000000 */
[----:B------:R-:W-:Y:S02]  /*0c50*/  IABS R6, R7 ;  /* 0x0000000700067213 */ /* 0x000fe40000000000 */
[----:B------:R-:W-:-:S03]  /*0c60*/  LOP3.LUT R7, R7, R0, RZ, 0x3c, !PT ;  /* 0x0000000007077212 */ /* 0x000fc600078e3cff */
[----:B------:R0:W1:Y:S01]  /*0c70*/  F2I.FTZ.U32.TRUNC.NTZ R5, R4 ;  /* 0x0000000400057305 */ /* 0x000062000021f000 */
[----:B------:R-:W-:Y:S01]  /*0c80*/  ISETP.GE.AND P2, PT, R7, RZ, PT ;  /* 0x000000ff0700720c */ /* 0x000fe20003f46270 */
[----:B0-----:R-:W-:Y:S02]  /*0c90*/  IMAD.MOV.U32 R4, RZ, RZ, RZ ;  /* 0x000000ffff047224 */ /* 0x001fe400078e00ff */
[----:B-1----:R-:W-:-:S04]  /*0ca0*/  IMAD.MOV R8, RZ, RZ, -R5 ;  /* 0x000000ffff087224 */ /* 0x002fc800078e0a05 */
[----:B------:R-:W-:-:S04]  /*0cb0*/  IMAD R13, R8, R11, RZ ;  /* 0x0000000b080d7224 */ /* 0x000fc800078e02ff */
[----:B------:R-:W-:-:S04]  /*0cc0*/  IMAD.HI.U32 R5, R5, R13, R4 ;  /* 0x0000000d05057227 */ /* 0x000fc800078e0004 */
[----:B------:R-:W-:Y:S02]  /*0cd0*/  IMAD.MOV.U32 R4, RZ, RZ, R10 ;  /* 0x000000ffff047224 */ /* 0x000fe400078e000a */
[----:B------:R-:W-:-:S04]  /*0ce0*/  IMAD.HI.U32 R5, R5, R6, RZ ;  /* 0x0000000605057227 */ /* 0x000fc800078e00ff */
[----:B------:R-:W-:-:S05]  /*0cf0*/  IMAD R4, R5, R4, R6 ;  /* 0x0000000405047224 */ /* 0x000fca00078e0206 */
[----:B------:R-:W-:-:S13]  /*0d00*/  ISETP.GT.U32.AND P1, PT, R11, R4, PT ;  /* 0x000000040b00720c */ /* 0x000fda0003f24070 */
[----:B------:R-:W-:Y:S02]  /*0d10*/  @!P1 IMAD.IADD R4, R4, 0x1, -R11 ;  /* 0x0000000104049824 */ /* 0x000fe400078e0a0b */
[----:B------:R-:W-:Y:S01]  /*0d20*/  @!P1 VIADD R5, R5, 0x1 ;  /* 0x0000000105059836 */ /* 0x000fe20000000000 */
[----:B------:R-:W-:Y:S02]  /*0d30*/  ISETP.NE.AND P1, PT, R0, RZ, PT ;  /* 0x000000ff0000720c */ /* 0x000fe40003f25270 */
[----:B------:R-:W-:-:S13]  /*0d40*/  ISETP.GE.U32.AND P0, PT, R4, R11, PT ;  /* 0x0000000b0400720c */ /* 0x000fda0003f06070 */
[----:B------:R-:W-:-:S04]  /*0d50*/  @P0 VIADD R5, R5, 0x1 ;  /* 0x0000000105050836 */ /* 0x000fc80000000000 */
[----:B------:R-:W-:Y:S01]  /*0d60*/  @!P2 IMAD.MOV R5, RZ, RZ, -R5 ;  /* 0x000000ffff05a224 */ /* 0x000fe200078e0a05 */
[----:B------:R-:W-:-:S05]  /*0d70*/  @!P1 LOP3.LUT R5, RZ, R0, RZ, 0x33, !PT ;  /* 0x00000000ff059212 */ /* 0x000fca00078e33ff */
[----:B------:R-:W-:-:S07]  /*0d80*/  IMAD.MOV.U32 R0, RZ, RZ, R5 ;  /* 0x000000ffff007224 */ /* 0x000fce00078e0005 */
.L_x_11:
[-C--:B------:R-:W-:Y:S01]  /*0d90*/  IMAD R16, R9, R0.reuse, RZ ;  /* 0x0000000009107224 */ /* 0x080fe200078e02ff */
[----:B------:R-:W-:Y:S01]  /*0da0*/  USHF.R.S32.HI UR37, URZ, 0x1f, UR36 ;  /* 0x0000001f3f257899 */ /* 0x000fe20008011424 */
[----:B------:R-:W-:Y:S01]  /*0db0*/  VIADD R22, R19, 0xffffff80 ;  /* 0xffffff8013167836 */ /* 0x000fe20000000000 */
[----:B------:R-:W-:Y:S02]  /*0dc0*/  PLOP3.LUT P0, PT, PT, PT, PT, 0x80, 0x0 ;  /* 0x000000000000781c */ /* 0x000fe40003f0f070 */
[----:B------:R-:W-:Y:S02]  /*0dd0*/  CS2R R6, SRZ ;  /* 0x0000000000067805 */ /* 0x000fe4000001ff00 */
[----:B------:R-:W-:Y:S01]  /*0de0*/  VIADDMNMX R19, R16, R0, R3, PT ;  /* 0x0000000010137246 */ /* 0x000fe20003800103 */
[----:B------:R-:W-:Y:S01]  /*0df0*/  IMAD.MOV.U32 R3, RZ, RZ, RZ ;  /* 0x000000ffff037224 */ /* 0x000fe200078e00ff */
[----:B------:R-:W-:Y:S01]  /*0e00*/  CS2R R30, SRZ ;  /* 0x00000000001e7805 */ /* 0x000fe2000001ff00 */
[----:B------:R-:W-:Y:S01]  /*0e10*/  IMAD.MOV.U32 R0, RZ, RZ, RZ ;  /* 0x000000ffff007224 */ /* 0x000fe200078e00ff */
[----:B------:R-:W-:-:S02]  /*0e20*/  ISETP.GT.AND P1, PT, R19, R16, PT ;  /* 0x000000101300720c */ /* 0x000fc40003f24270 */
[----:B------:R-:W-:Y:S02]  /*0e30*/  CS2R R26, SRZ ;  /* 0x00000000001a7805 */ /* 0x000fe4000001ff00 */
[----:B------:R-:W-:Y:S02]  /*0e40*/  CS2R R8, SRZ ;  /* 0x0000000000087805 */ /* 0x000fe4000001ff00 */
[----:B------:R-:W-:Y:S02]  /*0e50*/  CS2R R36, SRZ ;  /* 0x0000000000247805 */ /* 0x000fe4000001ff00 */
[----:B------:R-:W-:Y:S02]  /*0e60*/  CS2R R10, SRZ ;  /* 0x00000000000a7805 */ /* 0x000fe4000001ff00 */
[----:B------:R-:W-:Y:S02]  /*0e70*/  CS2R R38, SRZ ;  /* 0x0000000000267805 */ /* 0x000fe4000001ff00 */
[----:B------:R-:W-:-:S02]  /*0e80*/  CS2R R34, SRZ ;  /* 0x0000000000227805 */ /* 0x000fc4000001ff00 */
[----:B------:R-:W-:Y:S02]  /*0e90*/  CS2R R32, SRZ ;  /* 0x0000000000207805 */ /* 0x000fe4000001ff00 */
[----:B------:R-:W-:Y:S02]  /*0ea0*/  CS2R R44, SRZ ;  /* 0x00000000002c7805 */ /* 0x000fe4000001ff00 */
[----:B------:R-:W-:Y:S02]  /*0eb0*/  CS2R R12, SRZ ;  /* 0x00000000000c7805 */ /* 0x000fe4000001ff00 */
[----:B------:R-:W-:Y:S02]  /*0ec0*/  CS2R R46, SRZ ;  /* 0x00000000002e7805 */ /* 0x000fe4000001ff00 */
[----:B------:R-:W-:Y:S02]  /*0ed0*/  CS2R R42, SRZ ;  /* 0x00000000002a7805 */ /* 0x000fe4000001ff00 */
[----:B------:R-:W-:-:S02]  /*0ee0*/  CS2R R40, SRZ ;  /* 0x0000000000287805 */ /* 0x000fc4000001ff00 */
[----:B------:R-:W-:Y:S02]  /*0ef0*/  MOV R52, RZ ;  /* 0x000000ff00347202 */ /* 0x000fe40000000f00 */
[----:B------:R-:W-:Y:S02]  /*0f00*/  CS2R R14, SRZ ;  /* 0x00000000000e7805 */ /* 0x000fe4000001ff00 */
[----:B------:R-:W-:Y:S02]  /*0f10*/  CS2R R54, SRZ ;  /* 0x0000000000367805 */ /* 0x000fe4000001ff00 */
[----:B------:R-:W-:Y:S01]  /*0f20*/  CS2R R50, SRZ ;  /* 0x0000000000327805 */ /* 0x000fe2000001ff00 */
[----:B------:R-:W-:Y:S01]  /*0f30*/  IMAD.MOV.U32 R49, RZ, RZ, RZ ;  /* 0x000000ffff317224 */ /* 0x000fe200078e00ff */
[----:B------:R-:W-:Y:S01]  /*0f40*/  CS2R R20, SRZ ;  /* 0x0000000000147805 */ /* 0x000fe2000001ff00 */
[----:B------:R-:W-:Y:S01]  /*0f50*/  IMAD.MOV.U32 R60, RZ, RZ, RZ ;  /* 0x000000ffff3c7224 */ /* 0x000fe200078e00ff */
[----:B------:R-:W-:-:S02]  /*0f60*/  CS2R R62, SRZ ;  /* 0x00000000003e7805 */ /* 0x000fc4000001ff00 */
[----:B------:R-:W-:Y:S01]  /*0f70*/  CS2R R58, SRZ ;  /* 0x00000000003a7805 */ /* 0x000fe2000001ff00 */
[----:B------:R-:W-:Y:S01]  /*0f80*/  IMAD.MOV.U32 R57, RZ, RZ, RZ ;  /* 0x000000ffff397224 */ /* 0x000fe200078e00ff */
        /* <DEDUP_REMOVED lines=11> */
[----:B------:R-:W-:-:S02]  /*1040*/  IMAD.MOV.U32 R73, RZ, RZ, RZ ;  /* 0x000000ffff497224 */ /* 0x000fc400078e00ff */
[----:B------:R-:W-:Y:S02]  /*1050*/  IMAD.MOV.U32 R84, RZ, RZ, RZ ;  /* 0x000000ffff547224 */ /* 0x000fe400078e00ff */
[----:B------:R-:W-:Y:S01]  /*1060*/  IMAD.MOV.U32 R81, RZ, RZ, RZ ;  /* 0x000000ffff517224 */ /* 0x000fe200078e00ff */
[----:B------:R-:W-:Y:S06]  /*1070*/  @!P1 BRA `(.L_x_12) ;  /* 0x0000008000d49947 */ /* 0x000fec0003800000 */
[----:B------:R-:W-:Y:S01]  /*1080*/  SHF.R.S32.HI R23, RZ, 0x1f, R22 ;  /* 0x0000001fff177819 */ /* 0x000fe20000011416 */
[----:B------:R-:W0:Y:S01]  /*1090*/  S2UR UR5, SR_CgaCtaId ;  /* 0x00000000000579c3 */ /* 0x000e220000008800 */
[----:B------:R-:W-:Y:S02]  /*10a0*/  UMOV UR40, 0x400 ;  /* 0x0000040000287882 */ /* 0x000fe40000000000 */
[----:B------:R-:W-:-:S04]  /*10b0*/  LEA.HI R23, R23, R22, RZ, 0x7 ;  /* 0x0000001617177211 */ /* 0x000fc800078f38ff */
[----:B------:R-:W-:-:S06]  /*10c0*/  SHF.R.S32.HI R0, RZ, 0x7, R23 ;  /* 0x00000007ff007819 */ /* 0x000fcc0000011417 */
[----:B------:R-:W1:Y:S01]  /*10d0*/  SHFL.IDX PT, R0, R0, RZ, 0x1f ;  /* 0x00001fff00007589 */ /* 0x000e6200000e0000 */
[----:B0-----:R-:W-:-:S04]  /*10e0*/  ULEA UR40, UR5, UR40, 0x18 ;  /* 0x0000002805287291 */ /* 0x001fc8000f8ec03f */
[----:B------:R-:W-:-:S04]  /*10f0*/  UIADD3 UR5, UR40, 0x14400, URZ ;  /* 0x0001440028057890 */ /* 0x000fc8000fffe03f */
[----:B------:R-:W-:Y:S01]  /*1100*/  ULOP3.LUT UP0, URZ, UR5, 0x9f, URZ, 0xc0, !UPT ;  /* 0x0000009f053f7892 */ /* 0x000fe2000f80c03f */
[----:B-1----:R-:W-:-:S05]  /*1110*/  R2UR UR41, R0 ;  /* 0x00000000002972ca */ /* 0x002fca00000e0000 */
[----:B------:R-:W-:-:S08]  /*1120*/  PLOP3.LUT P0, PT, PT, PT, UP0, 0x80, 0x0 ;  /* 0x000000000000781c */ /* 0x000fd00003f0f008 */
[----:B------:R-:W-:-:S04]  /*1130*/  ULEA.HI UR4, UR41, UR41, URZ, 0x1 ;  /* 0x0000002929047291 */ /* 0x000fc8000f8f083f */
[----:B------:R-:W-:-:S04]  /*1140*/  ULOP3.LUT UR4, UR4, 0x3e, URZ, 0xc0, !UPT ;  /* 0x0000003e04047892 */ /* 0x000fc8000f8ec03f */
[----:B------:R-:W-:-:S04]  /*1150*/  UIADD3 UR4, UR41, -UR4, URZ ;  /* 0x8000000429047290 */ /* 0x000fc8000fffe03f */
[----:B------:R-:W-:-:S04]  /*1160*/  ULEA UR4, UR4, UR5, 0xc ;  /* 0x0000000504047291 */ /* 0x000fc8000f8e603f */
[----:B------:R-:W-:-:S04]  /*1170*/  USHF.R.U32.HI UR4, URZ, 0x4, UR4 ;  /* 0x000000043f047899 */ /* 0x000fc80008011604 */
[----:B------:R-:W-:Y:S01]  /*1180*/  ULOP3.LUT UR42, UR4, 0x3fff, URZ, 0xc0, !UPT ;  /* 0x00003fff042a7892 */ /* 0x000fe2000f8ec03f */
[----:B------:R-:W-:Y:S11]  /*1190*/  @!P0 BRA `(.L_x_13) ;  /* 0x0000000000408947 */ /* 0x000ff60003800000 */
[----:B------:R-:W-:Y:S01]  /*11a0*/  MOV R0, 0x0 ;  /* 0x0000000000007802 */ /* 0x000fe20000000f00 */
[----:B------:R-:W-:Y:S01]  /*11b0*/  ULDC.64 UR4, c[0x4][0xc8] ;  /* 0x0100320000047ab9 */ /* 0x000fe20000000a00 */
[----:B------:R-:W-:Y:S01]  /*11c0*/  ULDC.64 UR6, c[0x4][0x38] ;  /* 0x01000e0000067ab9 */ /* 0x000fe20000000a00 */
[----:B------:R-:W-:Y:S01]  /*11d0*/  IMAD.U32 R4, RZ, RZ, UR4 ;  /* 0x00000004ff047e24 */ /* 0x000fe2000f8e00ff */
[----:B------:R0:W1:Y:S01]  /*11e0*/  LDC.64 R14, c[0x4][R0] ;  /* 0x01000000000e7b82 */ /* 0x0000620000000a00 */
[----:B------:R-:W-:Y:S01]  /*11f0*/  IMAD.U32 R5, RZ, RZ, UR5 ;  /* 0x00000005ff057e24 */ /* 0x000fe2000f8e00ff */
[----:B------:R-:W-:Y:S01]  /*1200*/  ULDC.64 UR4, c[0x4][0xd0] ;  /* 0x0100340000047ab9 */ /* 0x000fe20000000a00 */
[----:B------:R-:W-:Y:S01]  /*1210*/  IMAD.U32 R10, RZ, RZ, UR6 ;  /* 0x00000006ff0a7e24 */ /* 0x000fe2000f8e00ff */
[----:B------:R-:W-:Y:S01]  /*1220*/  MOV R12, 0x1 ;  /* 0x00000001000c7802 */ /* 0x000fe20000000f00 */
[----:B------:R-:W-:Y:S02]  /*1230*/  IMAD.U32 R6, RZ, RZ, UR4 ;  /* 0x00000004ff067e24 */ /* 0x000fe4000f8e00ff */
[----:B------:R-:W-:-:S02]  /*1240*/  IMAD.U32 R7, RZ, RZ, UR5 ;  /* 0x00000005ff077e24 */ /* 0x000fc4000f8e00ff */
[----:B------:R-:W-:Y:S02]  /*1250*/  IMAD.U32 R11, RZ, RZ, UR7 ;  /* 0x00000007ff0b7e24 */ /* 0x000fe4000f8e00ff */
[----:B------:R-:W-:Y:S02]  /*1260*/  IMAD.MOV.U32 R8, RZ, RZ, 0x70 ;  /* 0x00000070ff087424 */ /* 0x000fe400078e00ff */
[----:B0-----:R-:W-:-:S07]  /*1270*/  IMAD.MOV.U32 R13, RZ, RZ, RZ ;  /* 0x000000ffff0d7224 */ /* 0x001fce00078e00ff */
[----:B------:R-:W-:-:S07]  /*1280*/  LEPC R20, `(.L_x_13) ;  /* 0x000000001014794e */ /* 0x000fce0000000000 */
[----:B-1----:R-:W-:Y:S05]  /*1290*/  CALL.ABS.NOINC R14 ;  /* 0x000000000e007343 */ /* 0x002fea0003c00000 */
.L_x_13:
[----:B------:R-:W0:Y:S01]  /*12a0*/  LDC.64 R12, c[0x0][0x990] ;  /* 0x00026400ff0c7b82 */ /* 0x000e220000000a00 */
[----:B------:R-:W2:Y:S01]  /*12b0*/  LDL.LU R26, [R1+0x1c] ;  /* 0x00001c00011a7983 */ /* 0x000ea20000300800 */
[----:B------:R-:W-:-:S06]  /*12c0*/  ULDC UR4, c[0x0][0x9d8] ;  /* 0x0002760000047ab9 */ /* 0x000fcc0000000800 */
[----:B------:R-:W1:Y:S01]  /*12d0*/  LDC.64 R20, c[0x0][0x998] ;  /* 0x00026600ff147b82 */ /* 0x000e620000000a00 */
[----:B0-----:R-:W-:-:S04]  /*12e0*/  ISETP.NE.U32.AND P0, PT, R12, RZ, PT ;  /* 0x000000ff0c00720c */ /* 0x001fc80003f05070 */
[----:B------:R-:W-:Y:S02]  /*12f0*/  ISETP.NE.AND.EX P0, PT, R13, RZ, PT, P0 ;  /* 0x000000ff0d00720c */ /* 0x000fe40003f05300 */
[----:B-1----:R-:W-:-:S04]  /*1300*/  ISETP.NE.U32.AND P1, PT, R20, RZ, PT ;  /* 0x000000ff1400720c */ /* 0x002fc80003f25070 */
[----:B------:R-:W-:-:S07]  /*1310*/  ISETP.NE.AND.EX P1, PT, R21, RZ, PT, P1 ;  /* 0x000000ff1500720c */ /* 0x000fce0003f25310 */
[----:B------:R-:W0:Y:S01]  /*1320*/  @P0 LDC.64 R8, c[0x0][0x9a8] ;  /* 0x00026a00ff080b82 */ /* 0x000e220000000a00 */
[----:B------:R-:W-:-:S07]  /*1330*/  @P0 SHF.R.S32.HI R3, RZ, 0x1f, R2 ;  /* 0x0000001fff030819 */ /* 0x000fce0000011402 */
[----:B------:R-:W1:Y:S08]  /*1340*/  @P1 LDC.64 R10, c[0x0][0x9b8] ;  /* 0x00026e00ff0a1b82 */ /* 0x000e700000000a00 */
[----:B------:R-:W3:Y:S08]  /*1350*/  @P0 LDC.64 R14, c[0x0][0x9b0] ;  /* 0x00026c00ff0e0b82 */ /* 0x000ef00000000a00 */
[----:B------:R-:W4:Y:S01]  /*1360*/  @P1 LDC.64 R24, c[0x0][0x9c0] ;  /* 0x00027000ff181b82 */ /* 0x000f220000000a00 */
[----:B0-----:R-:W-:-:S02]  /*1370*/  @P0 IMAD R0, R8, UR37, RZ ;  /* 0x0000002508000c24 */ /* 0x001fc4000f8e02ff */
[----:B------:R-:W-:-:S04]  /*1380*/  @P0 IMAD.WIDE.U32 R4, R8, UR36, RZ ;  /* 0x0000002408040c25 */ /* 0x000fc8000f8e00ff */
[----:B------:R-:W-:Y:S02]  /*1390*/  @P0 IMAD R9, R9, UR36, R0 ;  /* 0x0000002409090c24 */ /* 0x000fe4000f8e0200 */
[C---:B-1----:R-:W-:Y:S02]  /*13a0*/  @P1 IMAD R6, R10.reuse, UR37, RZ ;  /* 0x000000250a061c24 */ /* 0x042fe4000f8e02ff */
[----:B------:R-:W-:Y:S01]  /*13b0*/  @P0 IMAD.IADD R5, R5, 0x1, R9 ;  /* 0x0000000105050824 */ /* 0x000fe200078e0209 */
[----:B------:R-:W-:Y:S01]  /*13c0*/  @P1 SHF.R.S32.HI R9, RZ, 0x1f, R2 ;  /* 0x0000001fff091819 */ /* 0x000fe20000011402 */
[----:B------:R-:W-:Y:S02]  /*13d0*/  @P1 IMAD R11, R11, UR36, R6 ;  /* 0x000000240b0b1c24 */ /* 0x000fe4000f8e0206 */
[----:B------:R-:W-:-:S04]  /*13e0*/  @P1 IMAD.WIDE.U32 R6, R10, UR36, RZ ;  /* 0x000000240a061c25 */ /* 0x000fc8000f8e00ff */
[----:B---3--:R-:W-:Y:S02]  /*13f0*/  @P0 IMAD R3, R3, R14, RZ ;  /* 0x0000000e03030224 */ /* 0x008fe400078e02ff */
[----:B------:R-:W-:Y:S02]  /*1400*/  @P1 IMAD.IADD R7, R7, 0x1, R11 ;  /* 0x0000000107071824 */ /* 0x000fe400078e020b */
[C---:B------:R-:W-:Y:S02]  /*1410*/  @P0 IMAD R3, R2.reuse, R15, R3 ;  /* 0x0000000f02030224 */ /* 0x040fe400078e0203 */
[----:B----4-:R-:W-:Y:S02]  /*1420*/  @P1 IMAD R0, R9, R24, RZ ;  /* 0x0000001809001224 */ /* 0x010fe400078e02ff */
[----:B------:R-:W-:-:S04]  /*1430*/  @P0 IMAD.WIDE.U32 R4, R2, R14, R4 ;  /* 0x0000000e02040225 */ /* 0x000fc800078e0004 */
[C---:B------:R-:W-:Y:S02]  /*1440*/  @P1 IMAD R11, R2.reuse, R25, R0 ;  /* 0x00000019020b1224 */ /* 0x040fe400078e0200 */
[----:B------:R-:W-:Y:S01]  /*1450*/  @P1 IMAD.WIDE.U32 R8, R2, R24, R6 ;  /* 0x0000001802081225 */ /* 0x000fe200078e0006 */
[----:B------:R-:W-:-:S03]  /*1460*/  @P0 LEA R6, P2, R4, R12, 0x2 ;  /* 0x0000000c04060211 */ /* 0x000fc600078410ff */
[----:B------:R-:W-:Y:S01]  /*1470*/  @P0 IMAD.IADD R3, R5, 0x1, R3 ;  /* 0x0000000105030824 */ /* 0x000fe200078e0203 */
[----:B------:R-:W-:Y:S01]  /*1480*/  @P1 LEA R10, P3, R8, R20, 0x2 ;  /* 0x00000014080a1211 */ /* 0x000fe200078610ff */
[----:B------:R-:W-:-:S03]  /*1490*/  @P1 IMAD.IADD R0, R9, 0x1, R11 ;  /* 0x0000000109001824 */ /* 0x000fc600078e020b */
[----:B------:R-:W-:Y:S01]  /*14a0*/  @P0 LEA.HI.X R7, R4, R13, R3, 0x2, P2 ;  /* 0x0000000d04070211 */ /* 0x000fe200010f1403 */
[----:B------:R-:W-:Y:S01]  /*14b0*/  IMAD.MOV.U32 R3, RZ, RZ, 0x3f800000 ;  /* 0x3f800000ff037424 */ /* 0x000fe200078e00ff */
[----:B------:R-:W-:Y:S01]  /*14c0*/  @P1 LEA.HI.X R11, R8, R21, R0, 0x2, P3 ;  /* 0x00000015080b1211 */ /* 0x000fe200018f1400 */
[----:B------:R-:W-:-:S04]  /*14d0*/  IMAD.MOV.U32 R0, RZ, RZ, 0x3f800000 ;  /* 0x3f800000ff007424 */ /* 0x000fc800078e00ff */
[----:B------:R-:W3:Y:S04]  /*14e0*/  @P0 LDG.E R3, desc[UR38][R6.64] ;  /* 0x0000002606030981 */ /* 0x000ee8000c1e1900 */
[----:B------:R-:W3:Y:S01]  /*14f0*/  @P1 LDG.E R0, desc[UR38][R10.64] ;  /* 0x000000260a001981 */ /* 0x000ee2000c1e1900 */
[----:B------:R-:W-:-:S04]  /*1500*/  SHF.L.U32 R5, RZ, 0x1f, RZ ;  /* 0x0000001fff057819 */ /* 0x000fc800000006ff */
[----:B------:R-:W0:Y:S01]  /*1510*/  SYNCS.PHASECHK.TRANS64.TRYWAIT P1, [UR40+0x29800], R5 ;  /* 0x02980005ff0075a7 */ /* 0x000e220008020168 */
[----:B--2---:R-:W-:-:S04]  /*1520*/  LOP3.LUT R4, R26, 0x1, RZ, 0xfc, !PT ;  /* 0x000000011a047812 */ /* 0x004fc800078efcff */
[----:B------:R-:W-:Y:S01]  /*1530*/  ISETP.NE.AND P0, PT, R4, 0x3, PT ;  /* 0x000000030400780c */ /* 0x000fe20003f05270 */
[----:B---3--:R-:W-:-:S04]  /*1540*/  FMUL.FTZ R0, R3, R0 ;  /* 0x0000000003007220 */ /* 0x008fc80000410000 */
[----:B------:R-:W-:Y:S01]  /*1550*/  FMUL.FTZ R0, R0, UR4 ;  /* 0x0000000400007c20 */ /* 0x000fe20008410000 */
[----:B0-----:R-:W-:Y:S07]  /*1560*/  @!P1 BRA `(.L_x_14) ;  /* 0x000000d800709947 */ /* 0x001fee0003800000 */
.L_x_97:
[----:B------:R-:W-:Y:S05]  /*1570*/  @!P0 BRA `(.L_x_15) ;  /* 0x0000000000048947 */ /* 0x000fea0003800000 */
[----:B------:R-:W-:Y:S01]  /*1580*/  BPT.TRAP 0x1 ;  /* 0x000000040000795c */ /* 0x000fe20000300000 */
.L_x_15:
[----:B------:R1:W2:Y:S01]  /*1590*/  SYNCS.PHASECHK.TRANS64.TRYWAIT P2, [UR40+0x29830], R5 ;  /* 0x02983005ff0075a7 */ /* 0x0002a20008040168 */
[----:B------:R-:W-:Y:S05]  /*15a0*/  @!P0 BRA `(.L_x_16) ;  /* 0x0000000000048947 */ /* 0x000fea0003800000 */
[----:B------:R-:W-:Y:S01]  /*15b0*/  BPT.TRAP 0x1 ;  /* 0x000000040000795c */ /* 0x000fe20000300000 */
.L_x_16:
[----:B------:R-:W3:Y:S02]  /*15c0*/  S2R R3, SR_TID.X ;  /* 0x0000000000037919 */ /* 0x000ee40000002100 */
[----:B---3--:R-:W-:-:S04]  /*15d0*/  LOP3.LUT R3, R3, 0x7f, RZ, 0xc0, !PT ;  /* 0x0000007f03037812 */ /* 0x008fc800078ec0ff */
[----:B------:R-:W-:Y:S01]  /*15e0*/  ISETP.NE.AND P1, PT, R3, RZ, PT ;  /* 0x000000ff0300720c */ /* 0x000fe20003f25270 */
[----:B------:R-:W-:Y:S01]  /*15f0*/  IMAD.U32 R3, RZ, RZ, UR42 ;  /* 0x0000002aff037e24 */ /* 0x000fe2000f8e00ff */
[----:B--2---:R-:W-:Y:S11]  /*1600*/  @P2 BRA `(.L_x_17) ;  /* 0x0000000000082947 */ /* 0x004ff60003800000 */
[----:B------:R-:W2:Y:S02]  /*1610*/  SYNCS.PHASECHK.TRANS64.TRYWAIT P2, [UR40+0x29830], R5 ;  /* 0x02983005ff0075a7 */ /* 0x000ea40008040168 */
[----:B--2---:R-:W-:Y:S05]  /*1620*/  @!P2 BRA `(.L_x_18) ;  /* 0x000000d80058a947 */ /* 0x004fea0003800000 */
.L_x_17:
[----:B------:R-:W-:Y:S05]  /*1630*/  WARPSYNC.ALL ;  /* 0x0000000000007948 */ /* 0x000fea0003800000 */
[----:B------:R-:W-:Y:S01]  /*1640*/  IMAD.MOV.U32 R20, RZ, RZ, RZ ;  /* 0x000000ffff147224 */ /* 0x000fe200078e00ff */
[----:B0-----:R-:W-:Y:S01]  /*1650*/  LOP3.LUT R4, R3, 0x10000, RZ, 0xfc, !PT ;  /* 0x0001000003047812 */ /* 0x001fe200078efcff */
[----:B------:R-:W-:Y:S02]  /*1660*/  IMAD.MOV.U32 R25, RZ, RZ, RZ ;  /* 0x000000ffff197224 */ /* 0x000fe400078e00ff */
[----:B-1----:R-:W-:Y:S01]  /*1670*/  IMAD.MOV.U32 R5, RZ, RZ, -0x7fffffe0 ;  /* 0x80000020ff057424 */ /* 0x002fe200078e00ff */
[----:B------:R-:W-:Y:S01]  /*1680*/  UIADD3 UR4, UR40, 0x1a400, URZ ;  /* 0x0001a40028047890 */ /* 0x000fe2000fffe03f */
[----:B------:R-:W-:Y:S01]  /*1690*/  R2UR UR8, R4 ;  /* 0x00000000040872ca */ /* 0x000fe200000e0000 */
[----:B------:R-:W-:-:S02]  /*16a0*/  WARPGROUP.ARRIVE ;  /* 0x00000000000079c5 */ /* 0x000fc40000000000 */
[C---:B------:R-:W-:Y:S01]  /*16b0*/  R2UR UR9, R5.reuse ;  /* 0x00000000050972ca */ /* 0x040fe200000e0000 */
[----:B------:R-:W-:Y:S01]  /*16c0*/  USHF.R.U32.HI UR4, URZ, 0x4, UR4 ;  /* 0x000000043f047899 */ /* 0x000fe20008011604 */
[C---:B------:R-:W-:Y:S01]  /*16d0*/  R2UR UR24, R4.reuse ;  /* 0x00000000041872ca */ /* 0x040fe200000e0000 */
[----:B------:R-:W-:Y:S01]  /*16e0*/  UMOV UR11, 0x80000020 ;  /* 0x80000020000b7882 */ /* 0x000fe20000000000 */
[C---:B------:R-:W-:Y:S01]  /*16f0*/  R2UR UR25, R5.reuse ;  /* 0x00000000051972ca */ /* 0x040fe200000e0000 */
[----:B------:R-:W-:Y:S01]  /*1700*/  ULOP3.LUT UR4, UR4, 0x3fff, URZ, 0xc0, !UPT ;  /* 0x00003fff04047892 */ /* 0x000fe2000f8ec03f */
[C---:B------:R-:W-:Y:S01]  /*1710*/  R2UR UR20, R4.reuse ;  /* 0x00000000041472ca */ /* 0x040fe200000e0000 */
[----:B------:R-:W-:Y:S01]  /*1720*/  UMOV UR27, 0x80000020 ;  /* 0x80000020001b7882 */ /* 0x000fe20000000000 */
[C---:B------:R-:W-:Y:S01]  /*1730*/  R2UR UR21, R5.reuse ;  /* 0x00000000051572ca */ /* 0x040fe200000e0000 */
[----:B------:R-:W-:Y:S01]  /*1740*/  ULOP3.LUT UR42, UR4, 0x10000, URZ, 0xfc, !UPT ;  /* 0x00010000042a7892 */ /* 0x000fe2000f8efc3f */
[C---:B------:R-:W-:Y:S01]  /*1750*/  R2UR UR16, R4.reuse ;  /* 0x00000000041072ca */ /* 0x040fe200000e0000 */
[----:B------:R-:W-:Y:S01]  /*1760*/  UMOV UR23, 0x80000020 ;  /* 0x8000002000177882 */ /* 0x000fe20000000000 */
[C---:B------:R-:W-:Y:S01]  /*1770*/  R2UR UR17, R5.reuse ;  /* 0x00000000051172ca */ /* 0x040fe200000e0000 */
[----:B------:R-:W-:Y:S01]  /*1780*/  UIADD3 UR6, UR42, 0x80, URZ ;  /* 0x000000802a067890 */ /* 0x000fe2000fffe03f */
[C---:B------:R-:W-:Y:S01]  /*1790*/  R2UR UR12, R4.reuse ;  /* 0x00000000040c72ca */ /* 0x040fe200000e0000 */
[----:B------:R-:W-:Y:S01]  /*17a0*/  UMOV UR19, 0x80000020 ;  /* 0x8000002000137882 */ /* 0x000fe20000000000 */
[----:B------:R-:W-:Y:S01]  /*17b0*/  UMOV UR10, UR42 ;  /* 0x0000002a000a7c82 */ /* 0x000fe20008000000 */
[----:B------:R-:W-:Y:S01]  /*17c0*/  R2UR UR13, R5 ;  /* 0x00000000050d72ca */ /* 0x000fe200000e0000 */
[----:B------:R-:W-:Y:S01]  /*17d0*/  QGMMA.64x32x32.F32.E4M3.E4M3 R92, gdesc[UR8], RZ, !UPT, gsb0 ;  /* 0x00600000085c79f3 */ /* 0x000fe2000c0008ff */
[----:B------:R-:W-:Y:S01]  /*17e0*/  UIADD3 UR8, UR42, 0x100, URZ ;  /* 0x000001002a087890 */ /* 0x000fe2000fffe03f */
[----:B------:R-:W-:Y:S01]  /*17f0*/  R2UR UR4, R4 ;  /* 0x00000000040472ca */ /* 0x000fe200000e0000 */
[----:B------:R-:W-:Y:S01]  /*1800*/  UMOV UR26, UR6 ;  /* 0x00000006001a7c82 */ /* 0x000fe20008000000 */
[----:B------:R-:W-:Y:S01]  /*1810*/  UIADD3 UR10, UR42, 0x180, URZ ;  /* 0x000001802a0a7890 */ /* 0x000fe2000fffe03f */
[----:B------:R-:W-:Y:S01]  /*1820*/  LOP3.LUT R23, R23, 0xffffff80, RZ, 0xc0, !PT ;  /* 0xffffff8017177812 */ /* 0x000fe200078ec0ff */
[----:B------:R-:W-:Y:S01]  /*1830*/  UIADD3 UR6, UR42, 0x200, URZ ;  /* 0x000002002a067890 */ /* 0x000fe2000fffe03f */
[----:B------:R-:W-:Y:S01]  /*1840*/  P2R R14, PR, RZ, 0x1 ;  /* 0x00000001ff0e7803 */ /* 0x000fe20000000000 */
[----:B------:R-:W-:Y:S01]  /*1850*/  UMOV UR22, UR8 ;  /* 0x0000000800167c82 */ /* 0x000fe20008000000 */
[----:B------:R-:W-:Y:S01]  /*1860*/  UMOV UR15, 0x80000020 ;  /* 0x80000020000f7882 */ /* 0x000fe20000000000 */
[----:B------:R-:W-:Y:S01]  /*1870*/  UIADD3 UR5, UR42, 0x102, URZ ;  /* 0x000001022a057890 */ /* 0x000fe2000fffe03f */
[----:B------:R-:W-:Y:S01]  /*1880*/  IMAD.IADD R23, R22, 0x1, -R23 ;  /* 0x0000000116177824 */ /* 0x000fe200078e0a17 */
[----:B------:R-:W-:Y:S01]  /*1890*/  UMOV UR18, UR10 ;  /* 0x0000000a00127c82 */ /* 0x000fe20008000000 */
[----:B------:R-:W-:Y:S01]  /*18a0*/  UMOV UR14, UR6 ;  /* 0x00000006000e7c82 */ /* 0x000fe20008000000 */
[----:B------:R-:W-:Y:S01]  /*18b0*/  UIADD3 UR6, UR42, 0x182, URZ ;  /* 0x000001822a067890 */ /* 0x000fe2000fffe03f */
[----:B------:R-:W0:Y:S01]  /*18c0*/  S2UR UR43, SR_CgaCtaId ;  /* 0x00000000002b79c3 */ /* 0x000e220000008800 */
[----:B------:R-:W-:Y:S01]  /*18d0*/  UIADD3 UR28, UR4, 0x200, URZ ;  /* 0x00000200041c7890 */ /* 0x000fe2000fffe03f */
[----:B------:R-:W-:Y:S01]  /*18e0*/  SHF.R.S32.HI R8, RZ, 0x1f, R23 ;  /* 0x0000001fff087819 */ /* 0x000fe20000011417 */
[----:B------:R-:W-:Y:S01]  /*18f0*/  UIADD3 UR30, UR42, 0x280, URZ ;  /* 0x000002802a1e7890 */ /* 0x000fe2000fffe03f */
[----:B------:R-:W-:Y:S01]  /*1900*/  UMOV UR29, 0x80000020 ;  /* 0x80000020001d7882 */ /* 0x000fe20000000000 */
[----:B------:R-:W-:Y:S01]  /*1910*/  UMOV UR31, 0x80000020 ;  /* 0x80000020001f7882 */ /* 0x000fe20000000000 */
[----:B------:R-:W-:Y:S01]  /*1920*/  UIADD3 UR32, UR4, 0x202, URZ ;  /* 0x0000020204207890 */ /* 0x000fe2000fffe03f */
[----:B------:R-:W-:Y:S01]  /*1930*/  LEA.HI R8, R8, R23, RZ, 0x2 ;  /* 0x0000001708087211 */ /* 0x000fe200078f10ff */
[----:B------:R-:W-:Y:S01]  /*1940*/  UIADD3 UR34, UR42, 0x282, URZ ;  /* 0x000002822a227890 */ /* 0x000fe2000fffe03f */
[----:B------:R-:W-:Y:S01]  /*1950*/  UMOV UR33, 0x80000020 ;  /* 0x8000002000217882 */ /* 0x000fe20000000000 */
[----:B------:R-:W-:Y:S01]  /*1960*/  UMOV UR35, 0x80000020 ;  /* 0x8000002000237882 */ /* 0x000fe20000000000 */
[----:B------:R-:W-:Y:S01]  /*1970*/  UIADD3 UR44, UR4, 0x400, URZ ;  /* 0x00000400042c7890 */ /* 0x000fe2000fffe03f */
[----:B------:R-:W-:Y:S01]  /*1980*/  LOP3.LUT R8, R8, 0x7ffffffc, RZ, 0xc0, !PT ;  /* 0x7ffffffc08087812 */ /* 0x000fe200078ec0ff */
[----:B------:R-:W-:Y:S01]  /*1990*/  UIADD3 UR46, UR42, 0x500, URZ ;  /* 0x000005002a2e7890 */ /* 0x000fe2000fffe03f */
[----:B------:R-:W-:Y:S01]  /*19a0*/  UMOV UR45, 0x80000020 ;  /* 0x80000020002d7882 */ /* 0x000fe20000000000 */
[----:B------:R-:W-:Y:S01]  /*19b0*/  UMOV UR47, 0x80000020 ;  /* 0x80000020002f7882 */ /* 0x000fe20000000000 */
[----:B------:R-:W-:Y:S01]  /*19c0*/  UIADD3 UR48, UR4, 0x402, URZ ;  /* 0x0000040204307890 */ /* 0x000fe2000fffe03f */
[----:B------:R-:W-:Y:S01]  /*19d0*/  IMAD.IADD R8, R23, 0x1, -R8 ;  /* 0x0000000117087824 */ /* 0x000fe200078e0a08 */
[----:B------:R-:W-:Y:S01]  /*19e0*/  UIADD3 UR50, UR42, 0x502, URZ ;  /* 0x000005022a327890 */ /* 0x000fe2000fffe03f */
[----:B------:R-:W-:Y:S01]  /*19f0*/  IMAD.MOV.U32 R23, RZ, RZ, -0x2 ;  /* 0xfffffffeff177424 */ /* 0x000fe200078e00ff */
[----:B------:R-:W-:Y:S01]  /*1a00*/  UMOV UR49, 0x80000020 ;  /* 0x8000002000317882 */ /* 0x000fe20000000000 */
[----:B------:R-:W-:-:S02]  /*1a10*/  UMOV UR51, 0x80000020 ;  /* 0x8000002000337882 */ /* 0x000fc40000000000 */
[----:B------:R-:W-:-:S04]  /*1a20*/  IMAD R23, R8, R23, 0xa0 ;  /* 0x000000a008177424 */ /* 0x000fc800078e0217 */
[----:B------:R-:W-:-:S04]  /*1a30*/  IMAD.IADD R8, R18, 0x1, R23 ;  /* 0x0000000112087824 */ /* 0x000fc800078e0217 */
[----:B------:R-:W-:-:S05]  /*1a40*/  IMAD R8, R19, -0xa0, R8 ;  /* 0xffffff6013087824 */ /* 0x000fca00078e0208 */
[C---:B------:R-:W-:Y:S02]  /*1a50*/  ISETP.GT.AND P2, PT, R8.reuse, 0x9, PT ;  /* 0x000000090800780c */ /* 0x040fe40003f44270 */
[C---:B------:R-:W-:Y:S02]  /*1a60*/  ISETP.GT.AND P6, PT, R8.reuse, RZ, PT ;  /* 0x000000ff0800720c */ /* 0x040fe40003fc4270 */
[C---:B------:R-:W-:Y:S01]  /*1a70*/  ISETP.GT.AND P5, PT, R8.reuse, 0x1, PT ;  /* 0x000000010800780c */ /* 0x040fe20003fa4270 */
[----:B------:R-:W-:Y:S02]  /*1a80*/  WARPGROUP.DEPBAR.LE gsb0, 0x0 ;  /* 0x00008000000079c5 */ /* 0x000fe40000010000 */
[----:B------:R-:W-:Y:S01]  /*1a90*/  WARPGROUP.ARRIVE ;  /* 0x00000000000079c5 */ /* 0x000fe20000000000 */
[C---:B------:R-:W-:Y:S02]  /*1aa0*/  ISETP.GT.AND P4, PT, R8.reuse, 0x8, PT ;  /* 0x000000080800780c */ /* 0x040fe40003f84270 */
[----:B------:R-:W-:-:S03]  /*1ab0*/  ISETP.GT.AND P3, PT, R8, 0x10, PT ;  /* 0x000000100800780c */ /* 0x000fc60003f64270 */
[----:B------:R-:W-:Y:S01]  /*1ac0*/  QGMMA.64x32x32.F32.E4M3.E4M3 R76, gdesc[UR24], RZ, !UPT, gsb0 ;  /* 0x00600000184c79f3 */ /* 0x000fe2000c0008ff */
[----:B------:R-:W-:Y:S02]  /*1ad0*/  UIADD3 UR24, UR4, 0x2, URZ ;  /* 0x0000000204187890 */ /* 0x000fe4000fffe03f */
[----:B------:R-:W-:Y:S01]  /*1ae0*/  UIADD3 UR26, UR42, 0x2, URZ ;  /* 0x000000022a1a7890 */ /* 0x000fe2000fffe03f */
[----:B------:R-:W-:Y:S01]  /*1af0*/  UMOV UR25, 0x80000020 ;  /* 0x8000002000197882 */ /* 0x000fe20000000000 */
[----:B------:R-:W-:Y:S01]  /*1b00*/  UMOV UR27, 0x80000020 ;  /* 0x80000020001b7882 */ /* 0x000fe20000000000 */
[----:B------:R-:W-:Y:S01]  /*1b10*/  UIADD3 UR4, UR42, 0x600, URZ ;  /* 0x000006002a047890 */ /* 0x000fe2000fffe03f */
[----:B------:R-:W-:Y:S02]  /*1b20*/  WARPGROUP.DEPBAR.LE gsb0, 0x0 ;  /* 0x00008000000079c5 */ /* 0x000fe40000010000 */
[----:B------:R-:W-:-:S06]  /*1b30*/  WARPGROUP.ARRIVE ;  /* 0x00000000000079c5 */ /* 0x000fcc0000000000 */
[----:B------:R-:W-:Y:S03]  /*1b40*/  QGMMA.64x32x32.F32.E4M3.E4M3 R60, gdesc[UR20], RZ, !UPT, gsb0 ;  /* 0x00600000143c79f3 */ /* 0x000fe6000c0008ff */
        /* <DEDUP_REMOVED lines=8> */
[----:B------:R-:W-:Y:S01]  /*1bd0*/  QGMMA.64x32x32.F32.E4M3.E4M3 R92, gdesc[UR24], R92, gsb0 ;  /* 0x00600000185c79f3 */ /* 0x000fe2000800085c */
[----:B------:R-:W-:Y:S01]  /*1be0*/  UIADD3 UR26, UR42, 0x82, URZ ;  /* 0x000000822a1a7890 */ /* 0x000fe2000fffe03f */
[----:B------:R-:W-:Y:S01]  /*1bf0*/  UMOV UR27, 0x80000020 ;  /* 0x80000020001b7882 */ /* 0x000fe20000000000 */
[----:B------:R-:W-:Y:S02]  /*1c00*/  WARPGROUP.DEPBAR.LE gsb0, 0x0 ;  /* 0x00008000000079c5 */ /* 0x000fe40000010000 */
[----:B------:R-:W-:-:S06]  /*1c10*/  WARPGROUP.ARRIVE ;  /* 0x00000000000079c5 */ /* 0x000fcc0000000000 */
[----:B------:R-:W-:Y:S01]  /*1c20*/  QGMMA.64x32x32.F32.E4M3.E4M3 R76, gdesc[UR24], R76, gsb0 ;  /* 0x00600000184c79f3 */ /* 0x000fe2000800084c */
[----:B------:R-:W-:Y:S01]  /*1c30*/  UMOV UR26, UR5 ;  /* 0x00000005001a7c82 */ /* 0x000fe20008000000 */
[----:B------:R-:W-:Y:S01]  /*1c40*/  UMOV UR27, 0x80000020 ;  /* 0x80000020001b7882 */ /* 0x000fe20000000000 */
[----:B------:R-:W-:Y:S01]  /*1c50*/  UIADD3 UR5, UR42, 0x202, URZ ;  /* 0x000002022a057890 */ /* 0x000fe2000fffe03f */
        /* <DEDUP_REMOVED lines=14> */
[----:B------:R-:W-:Y:S03]  /*1d40*/  QGMMA.64x32x32.F32.E4M3.E4M3 R28, gdesc[UR24], R28, gsb0 ;  /* 0x00600000181c79f3 */ /* 0x000fe6000800081c */
        /* <DEDUP_REMOVED lines=72> */
[----:B------:R-:W-:Y:S01]  /*21d0*/  ULDC UR4, c[0x0][0x988] ;  /* 0x0002620000047ab9 */ /* 0x000fe20000000800 */
        /* <DEDUP_REMOVED lines=9> */
[----:B------:R-:W-:Y:S01]  /*2270*/  WARPGROUP.ARRIVE ;  /* 0x00000000000079c5 */ /* 0x000fe20000000000 */
[C---:B------:R-:W-:Y:S01]  /*2280*/  FMUL.FTZ R99, R0.reuse, R99 ;  /* 0x0000006300637220 */ /* 0x040fe20000410000 */
[C---:B------:R-:W-:Y:S01]  /*2290*/  FMUL.FTZ R94, R0.reuse, R94 ;  /* 0x0000005e005e7220 */ /* 0x040fe20000410000 */
[C---:B------:R-:W-:Y:S01]  /*22a0*/  FMUL.FTZ R97, R0.reuse, R97 ;  /* 0x0000006100617220 */ /* 0x040fe20000410000 */
[C---:B------:R-:W-:Y:S01]  /*22b0*/  FMUL.FTZ R95, R0.reuse, R95 ;  /* 0x0000005f005f7220 */ /* 0x040fe20000410000 */
[C---:B------:R-:W-:Y:S01]  /*22c0*/  FMUL.FTZ R98, R0.reuse, R98 ;  /* 0x0000006200627220 */ /* 0x040fe20000410000 */
[----:B------:R-:W-:Y:S01]  /*22d0*/  QGMMA.64x32x32.F32.E4M3.E4M3 R76, gdesc[UR48], R76, gsb0 ;  /* 0x00600000304c79f3 */ /* 0x000fe2000800084c */
[----:B------:R-:W-:Y:S01]  /*22e0*/  UIADD3 UR50, UR42, 0x602, URZ ;  /* 0x000006022a327890 */ /* 0x000fe2000fffe03f */
[----:B------:R-:W1:Y:S01]  /*22f0*/  MUFU.TANH R9, R97 ;  /* 0x0000006100097308 */ /* 0x000e620000002400 */
[----:B------:R-:W-:Y:S01]  /*2300*/  UMOV UR51, 0x80000020 ;  /* 0x8000002000337882 */ /* 0x000fe20000000000 */
[C---:B------:R-:W-:Y:S01]  /*2310*/  FMUL.FTZ R102, R0.reuse, R102 ;  /* 0x0000006600667220 */ /* 0x040fe20000410000 */
[C---:B------:R-:W-:Y:S01]  /*2320*/  FMUL.FTZ R92, R0.reuse, R92 ;  /* 0x0000005c005c7220 */ /* 0x040fe20000410000 */
[C---:B------:R-:W-:Y:S01]  /*2330*/  FMUL.FTZ R103, R0.reuse, R103 ;  /* 0x0000006700677220 */ /* 0x040fe20000410000 */
[C---:B------:R-:W-:Y:S01]  /*2340*/  FMUL.FTZ R93, R0.reuse, R93 ;  /* 0x0000005d005d7220 */ /* 0x040fe20000410000 */
[C---:B------:R-:W-:Y:S01]  /*2350*/  FMUL.FTZ R96, R0.reuse, R96 ;  /* 0x0000006000607220 */ /* 0x040fe20000410000 */
[C---:B------:R-:W-:Y:S01]  /*2360*/  FMUL.FTZ R106, R0.reuse, R106 ;  /* 0x0000006a006a7220 */ /* 0x040fe20000410000 */
[----:B------:R-:W-:Y:S01]  /*2370*/  MUFU.TANH R99, R99 ;  /* 0x0000006300637308 */ /* 0x000fe20000002400 */
[C---:B------:R-:W-:Y:S01]  /*2380*/  FMUL.FTZ R107, R0.reuse, R107 ;  /* 0x0000006b006b7220 */ /* 0x040fe20000410000 */
[C---:B------:R-:W-:Y:S01]  /*2390*/  FMUL.FTZ R100, R0.reuse, R100 ;  /* 0x0000006400647220 */ /* 0x040fe20000410000 */
[C---:B------:R-:W-:Y:S01]  /*23a0*/  FMUL.FTZ R101, R0.reuse, R101 ;  /* 0x0000006500657220 */ /* 0x040fe20000410000 */
[C---:B------:R-:W-:Y:S01]  /*23b0*/  FMUL.FTZ R104, R0.reuse, R104 ;  /* 0x0000006800687220 */ /* 0x040fe20000410000 */
[----:B------:R-:W-:-:S03]  /*23c0*/  FMUL.FTZ R105, R0, R105 ;  /* 0x0000006900697220 */ /* 0x000fc60000410000 */
[----:B------:R-:W-:Y:S01]  /*23d0*/  MUFU.TANH R94, R94 ;  /* 0x0000005e005e7308 */ /* 0x000fe20000002400 */
[----:B-1----:R-:W-:-:S07]  /*23e0*/  FSEL R9, R9, -INF , P2 ;  /* 0xff80000009097808 */ /* 0x002fce0001000000 */
[----:B------:R-:W1:Y:S08]  /*23f0*/  MUFU.TANH R10, R95 ;  /* 0x0000005f000a7308 */ /* 0x000e700000002400 */
[----:B------:R-:W-:Y:S08]  /*2400*/  MUFU.TANH R98, R98 ;  /* 0x0000006200627308 */ /* 0x000ff00000002400 */
[----:B------:R-:W2:Y:S01]  /*2410*/  MUFU.TANH R3, R92 ;  /* 0x0000005c00037308 */ /* 0x000ea20000002400 */
[----:B-1----:R-:W-:-:S07]  /*2420*/  FSEL R10, R10, -INF , P5 ;  /* 0xff8000000a0a7808 */ /* 0x002fce0002800000 */
[----:B------:R-:W-:Y:S08]  /*2430*/  MUFU.TANH R102, R102 ;  /* 0x0000006600667308 */ /* 0x000ff00000002400 */
[----:B------:R-:W1:Y:S01]  /*2440*/  MUFU.TANH R6, R93 ;  /* 0x0000005d00067308 */ /* 0x000e620000002400 */
[----:B--2---:R-:W-:Y:S01]  /*2450*/  FSEL R3, R3, -INF , P6 ;  /* 0xff80000003037808 */ /* 0x004fe20003000000 */
[----:B------:R-:W-:-:S02]  /*2460*/  WARPGROUP.DEPBAR.LE gsb0, 0x0 ;  /* 0x00008000000079c5 */ /* 0x000fc40000010000 */
[----:B------:R-:W-:Y:S01]  /*2470*/  WARPGROUP.ARRIVE ;  /* 0x00000000000079c5 */ /* 0x000fe20000000000 */
[C---:B------:R-:W-:Y:S01]  /*2480*/  FMUL.FTZ R76, R0.reuse, R76 ;  /* 0x0000004c004c7220 */ /* 0x040fe20000410000 */
[C---:B------:R-:W-:Y:S01]  /*2490*/  FMUL.FTZ R77, R0.reuse, R77 ;  /* 0x0000004d004d7220 */ /* 0x040fe20000410000 */
[C---:B------:R-:W-:Y:S01]  /*24a0*/  FMUL.FTZ R78, R0.reuse, R78 ;  /* 0x0000004e004e7220 */ /* 0x040fe20000410000 */
[----:B------:R-:W-:Y:S01]  /*24b0*/  MUFU.TANH R103, R103 ;  /* 0x0000006700677308 */ /* 0x000fe20000002400 */
[C---:B------:R-:W-:Y:S01]  /*24c0*/  FMUL.FTZ R81, R0.reuse, R81 ;  /* 0x0000005100517220 */ /* 0x040fe20000410000 */
[----:B------:R-:W-:Y:S01]  /*24d0*/  QGMMA.64x32x32.F32.E4M3.E4M3 R60, gdesc[UR48], R60, gsb0 ;  /* 0x00600000303c79f3 */ /* 0x000fe2000800083c */
[----:B------:R-:W-:Y:S01]  /*24e0*/  UIADD3 UR50, UR42, 0x682, URZ ;  /* 0x000006822a327890 */ /* 0x000fe2000fffe03f */
[C---:B------:R-:W-:Y:S01]  /*24f0*/  FMUL.FTZ R79, R0.reuse, R79 ;  /* 0x0000004f004f7220 */ /* 0x040fe20000410000 */
[----:B------:R-:W-:Y:S01]  /*2500*/  UMOV UR51, 0x80000020 ;  /* 0x8000002000337882 */ /* 0x000fe20000000000 */
[C---:B------:R-:W-:Y:S01]  /*2510*/  FMUL.FTZ R83, R0.reuse, R83 ;  /* 0x0000005300537220 */ /* 0x040fe20000410000 */
[----:B------:R-:W-:Y:S01]  /*2520*/  FMUL.FTZ R82, R0, R82 ;  /* 0x0000005200527220 */ /* 0x000fe20000410000 */
[----:B------:R-:W2:Y:S01]  /*2530*/  MUFU.TANH R76, R76 ;  /* 0x0000004c004c7308 */ /* 0x000ea20000002400 */
[----:B-1----:R-:W-:Y:S01]  /*2540*/  FSEL R6, R6, -INF , P5 ;  /* 0xff80000006067808 */ /* 0x002fe20002800000 */
[----:B------:R-:W-:Y:S01]  /*2550*/  FMUL.FTZ R86, R0, R86 ;  /* 0x0000005600567220 */ /* 0x000fe20000410000 */
[----:B------:R-:W-:Y:S01]  /*2560*/  ISETP.GT.AND P5, PT, R8, 0x18, PT ;  /* 0x000000180800780c */ /* 0x000fe20003fa4270 */
[C---:B------:R-:W-:Y:S01]  /*2570*/  FMUL.FTZ R87, R0.reuse, R87 ;  /* 0x0000005700577220 */ /* 0x040fe20000410000 */
[C---:B------:R-:W-:Y:S01]  /*2580*/  FMUL.FTZ R91, R0.reuse, R91 ;  /* 0x0000005b005b7220 */ /* 0x040fe20000410000 */
[C---:B------:R-:W-:Y:S01]  /*2590*/  FMUL.FTZ R80, R0.reuse, R80 ;  /* 0x0000005000507220 */ /* 0x040fe20000410000 */
[C---:B------:R-:W-:Y:S01]  /*25a0*/  FMUL.FTZ R90, R0.reuse, R90 ;  /* 0x0000005a005a7220 */ /* 0x040fe20000410000 */
[----:B------:R1:W-:Y:S01]  /*25b0*/  MUFU.TANH R27, R77 ;  /* 0x0000004d001b7308 */ /* 0x0003e20000002400 */
[C---:B------:R-:W-:Y:S01]  /*25c0*/  FMUL.FTZ R84, R0.reuse, R84 ;  /* 0x0000005400547220 */ /* 0x040fe20000410000 */
[C---:B------:R-:W-:Y:S01]  /*25d0*/  FMUL.FTZ R85, R0.reuse, R85 ;  /* 0x0000005500557220 */ /* 0x040fe20000410000 */
[C---:B------:R-:W-:Y:S01]  /*25e0*/  FMUL.FTZ R88, R0.reuse, R88 ;  /* 0x0000005800587220 */ /* 0x040fe20000410000 */
[----:B------:R-:W-:-:S04]  /*25f0*/  FMUL.FTZ R89, R0, R89 ;  /* 0x0000005900597220 */ /* 0x000fc80000410000 */
[----:B------:R-:W3:Y:S01]  /*2600*/  MUFU.TANH R7, R96 ;  /* 0x0000006000077308 */ /* 0x000ee20000002400 */
[----:B-1----:R-:W-:Y:S02]  /*2610*/  FSEL R77, R99, -INF , P2 ;  /* 0xff800000634d7808 */ /* 0x002fe40001000000 */
[----:B------:R-:W-:-:S04]  /*2620*/  ISETP.GT.AND P2, PT, R8, 0x20, PT ;  /* 0x000000200800780c */ /* 0x000fc80003f44270 */
[----:B--2---:R-:W-:Y:S01]  /*2630*/  FSEL R23, R76, -INF , P2 ;  /* 0xff8000004c177808 */ /* 0x004fe20001000000 */
[----:B------:R-:W1:Y:S08]  /*2640*/  MUFU.TANH R95, R106 ;  /* 0x0000006a005f7308 */ /* 0x000e700000002400 */
[----:B------:R-:W-:Y:S01]  /*2650*/  MUFU.TANH R107, R107 ;  /* 0x0000006b006b7308 */ /* 0x000fe20000002400 */
[----:B---3--:R-:W-:-:S07]  /*2660*/  FSEL R7, R7, -INF , P4 ;  /* 0xff80000007077808 */ /* 0x008fce0002000000 */
[----:B------:R-:W2:Y:S01]  /*2670*/  MUFU.TANH R11, R100 ;  /* 0x00000064000b7308 */ /* 0x000ea20000002400 */
[----:B-1----:R-:W-:-:S07]  /*2680*/  FSEL R95, R95, -INF , P5 ;  /* 0xff8000005f5f7808 */ /* 0x002fce0002800000 */
[----:B------:R-:W1:Y:S01]  /*2690*/  MUFU.TANH R78, R78 ;  /* 0x0000004e004e7308 */ /* 0x000e620000002400 */
[----:B------:R-:W-:Y:S02]  /*26a0*/  WARPGROUP.DEPBAR.LE gsb0, 0x0 ;  /* 0x00008000000079c5 */ /* 0x000fe40000010000 */
[----:B------:R-:W-:Y:S01]  /*26b0*/  WARPGROUP.ARRIVE ;  /* 0x00000000000079c5 */ /* 0x000fe20000000000 */
[C---:B------:R-:W-:Y:S01]  /*26c0*/  FMUL.FTZ R71, R0.reuse, R71 ;  /* 0x0000004700477220 */ /* 0x040fe20000410000 */
[----:B------:R-:W-:-:S03]  /*26d0*/  FMUL.FTZ R75, R0, R75 ;  /* 0x0000004b004b7220 */ /* 0x000fc60000410000 */
[----:B------:R3:W-:Y:S01]  /*26e0*/  MUFU.TANH R12, R81 ;  /* 0x00000051000c7308 */ /* 0x0007e20000002400 */
[----:B--2---:R-:W-:Y:S01]  /*26f0*/  FSEL R11, R11, -INF , P3 ;  /* 0xff8000000b0b7808 */ /* 0x004fe20001800000 */
[C---:B------:R-:W-:Y:S01]  /*2700*/  FMUL.FTZ R62, R0.reuse, R62 ;  /* 0x0000003e003e7220 */ /* 0x040fe20000410000 */
[----:B------:R-:W-:Y:S01]  /*2710*/  QGMMA.64x32x32.F32.E4M3.E4M3 R44, gdesc[UR48], R44, gsb0 ;  /* 0x00600000302c79f3 */ /* 0x000fe2000800082c */
[----:B------:R-:W-:Y:S01]  /*2720*/  UIADD3 UR50, UR42, 0x702, URZ ;  /* 0x000007022a327890 */ /* 0x000fe2000fffe03f */
[----:B------:R-:W-:Y:S01]  /*2730*/  FMUL.FTZ R61, R0, R61 ;  /* 0x0000003d003d7220 */ /* 0x000fe20000410000 */
[----:B------:R-:W-:Y:S01]  /*2740*/  UMOV UR51, 0x80000020 ;  /* 0x8000002000337882 */ /* 0x000fe20000000000 */
[----:B-1----:R-:W-:Y:S01]  /*2750*/  FSEL R93, R78, -INF , P2 ;  /* 0xff8000004e5d7808 */ /* 0x002fe20001000000 */
[----:B------:R1:W-:Y:S01]  /*2760*/  MUFU.TANH R127, R71 ;  /* 0x00000047007f7308 */ /* 0x0003e20000002400 */
[----:B---3--:R-:W-:Y:S01]  /*2770*/  FSEL R81, R102, -INF , P3 ;  /* 0xff80000066517808 */ /* 0x008fe20001800000 */
[----:B------:R-:W-:Y:S01]  /*2780*/  FMUL.FTZ R63, R0, R63 ;  /* 0x0000003f003f7220 */ /* 0x000fe20000410000 */
[----:B------:R-:W-:Y:S01]  /*2790*/  ISETP.GT.AND P3, PT, R8, 0x21, PT ;  /* 0x000000210800780c */ /* 0x000fe20003f64270 */
[----:B------:R-:W-:Y:S01]  /*27a0*/  FMUL.FTZ R60, R0, R60 ;  /* 0x0000003c003c7220 */ /* 0x000fe20000410000 */
[----:B------:R-:W-:Y:S01]  /*27b0*/  ISETP.GT.AND P2, PT, R8, 0x31, PT ;  /* 0x000000310800780c */ /* 0x000fe20003f44270 */
[C---:B------:R-:W-:Y:S01]  /*27c0*/  FMUL.FTZ R65, R0.reuse, R65 ;  /* 0x0000004100417220 */ /* 0x040fe20000410000 */
[----:B------:R-:W-:Y:S01]  /*27d0*/  FMUL.FTZ R66, R0, R66 ;  /* 0x0000004200427220 */ /* 0x000fe20000410000 */
[----:B------:R2:W-:Y:S01]  /*27e0*/  MUFU.TANH R131, R75 ;  /* 0x0000004b00837308 */ /* 0x0005e20000002400 */
[----:B-1----:R-:W-:Y:S01]  /*27f0*/  FSEL R71, R94, -INF , P6 ;  /* 0xff8000005e477808 */ /* 0x002fe20003000000 */
[----:B------:R-:W-:Y:S01]  /*2800*/  FMUL.FTZ R72, R0, R72 ;  /* 0x0000004800487220 */ /* 0x000fe20000410000 */
[----:B------:R-:W-:Y:S01]  /*2810*/  ISETP.GT.AND P6, PT, R8, 0x11, PT ;  /* 0x000000110800780c */ /* 0x000fe20003fc4270 */
[C---:B------:R-:W-:Y:S01]  /*2820*/  FMUL.FTZ R74, R0.reuse, R74 ;  /* 0x0000004a004a7220 */ /* 0x040fe20000410000 */
[----:B------:R-:W-:Y:S01]  /*2830*/  FMNMX.FTZ R76, R71, R10, !PT ;  /* 0x0000000a474c7209 */ /* 0x000fe20007810000 */
[----:B------:R-:W-:Y:S01]  /*2840*/  FMUL.FTZ R67, R0, R67 ;  /* 0x0000004300437220 */ /* 0x000fe20000410000 */
[----:B------:R-:W-:Y:S01]  /*2850*/  FSEL R27, R27, -INF , P3 ;  /* 0xff8000001b1b7808 */ /* 0x000fe20001800000 */
[----:B------:R-:W1:Y:S01]  /*2860*/  MUFU.TANH R13, R101 ;  /* 0x00000065000d7308 */ /* 0x000e620000002400 */
[----:B--2---:R-:W-:Y:S01]  /*2870*/  FSEL R75, R98, -INF , P4 ;  /* 0xff800000624b7808 */ /* 0x004fe20002000000 */
[----:B------:R-:W-:Y:S01]  /*2880*/  FMUL.FTZ R64, R0, R64 ;  /* 0x0000004000407220 */ /* 0x000fe20000410000 */
[----:B------:R-:W-:Y:S01]  /*2890*/  ISETP.GT.AND P4, PT, R8, 0x19, PT ;  /* 0x000000190800780c */ /* 0x000fe20003f84270 */
[C---:B------:R-:W-:Y:S01]  /*28a0*/  FMUL.FTZ R70, R0.reuse, R70 ;  /* 0x0000004600467220 */ /* 0x040fe20000410000 */
[----:B------:R-:W-:Y:S01]  /*28b0*/  FMNMX.FTZ R76, R75, R76, !PT ;  /* 0x0000004c4b4c7209 */ /* 0x000fe20007810000 */
[C---:B------:R-:W-:Y:S01]  /*28c0*/  FMUL.FTZ R68, R0.reuse, R68 ;  /* 0x0000004400447220 */ /* 0x040fe20000410000 */
[----:B------:R-:W-:Y:S01]  /*28d0*/  FSEL R99, R107, -INF , P4 ;  /* 0xff8000006b637808 */ /* 0x000fe20002000000 */
[----:B------:R-:W-:Y:S01]  /*28e0*/  MUFU.TANH R79, R79 ;  /* 0x0000004f004f7308 */ /* 0x000fe20000002400 */
[----:B------:R-:W-:Y:S01]  /*28f0*/  FMNMX.FTZ R76, R77, R76, !PT ;  /* 0x0000004c4d4c7209 */ /* 0x000fe20007810000 */
[C---:B------:R-:W-:Y:S01]  /*2900*/  FMUL.FTZ R73, R0.reuse, R73 ;  /* 0x0000004900497220 */ /* 0x040fe20000410000 */
[----:B------:R-:W-:-:S02]  /*2910*/  FMUL.FTZ R69, R0, R69 ;  /* 0x0000004500457220 */ /* 0x000fc40000410000 */
[----:B------:R-:W-:-:S03]  /*2920*/  FMNMX.FTZ R76, R81, R76, !PT ;  /* 0x0000004c514c7209 */ /* 0x000fc60007810000 */
[----:B------:R2:W-:Y:S01]  /*2930*/  MUFU.TANH R97, R83 ;  /* 0x0000005300617308 */ /* 0x0005e20000002400 */
[----:B-1----:R-:W-:-:S07]  /*2940*/  FSEL R13, R13, -INF , P6 ;  /* 0xff8000000d0d7808 */ /* 0x002fce0003000000 */
[----:B------:R-:W1:Y:S01]  /*2950*/  MUFU.TANH R15, R104 ;  /* 0x00000068000f7308 */ /* 0x000e620000002400 */
[----:B--2---:R-:W-:Y:S02]  /*2960*/  FSEL R83, R103, -INF , P6 ;  /* 0xff80000067537808 */ /* 0x004fe40003000000 */
[----:B------:R-:W-:Y:S02]  /*2970*/  ISETP.GT.AND P6, PT, R8, 0x28, PT ;  /* 0x000000280800780c */ /* 0x000fe40003fc4270 */
[----:B------:R-:W-:-:S03]  /*2980*/  FMNMX.FTZ R76, R83, R76, !PT ;  /* 0x0000004c534c7209 */ /* 0x000fc60007810000 */
[----:B------:R-:W2:Y:S01]  /*2990*/  MUFU.TANH R82, R82 ;  /* 0x0000005200527308 */ /* 0x000ea20000002400 */
[----:B------:R-:W-:-:S04]  /*29a0*/  FMNMX.FTZ R76, R95, R76, !PT ;  /* 0x0000004c5f4c7209 */ /* 0x000fc80007810000 */
[----:B------:R-:W-:Y:S01]  /*29b0*/  FMNMX.FTZ R76, R99, R76, !PT ;  /* 0x0000004c634c7209 */ /* 0x000fe20007810000 */
[----:B------:R-:W-:Y:S02]  /*29c0*/  WARPGROUP.DEPBAR.LE gsb0, 0x0 ;  /* 0x00008000000079c5 */ /* 0x000fe40000010000 */
[----:B------:R-:W-:Y:S01]  /*29d0*/  WARPGROUP.ARRIVE ;  /* 0x00000000000079c5 */ /* 0x000fe20000000000 */
[----:B------:R-:W3:Y:S01]  /*29e0*/  MUFU.TANH R21, R105 ;  /* 0x0000006900157308 */ /* 0x000ee20000002400 */
[----:B------:R-:W-:Y:S01]  /*29f0*/  FMNMX.FTZ R76, R93, R76, !PT ;  /* 0x0000004c5d4c7209 */ /* 0x000fe20007810000 */
[C---:B------:R-:W-:Y:S01]  /*2a00*/  FMUL.FTZ R45, R0.reuse, R45 ;  /* 0x0000002d002d7220 */ /* 0x040fe20000410000 */
[----:B-1----:R-:W-:Y:S01]  /*2a10*/  FSEL R15, R15, -INF , P5 ;  /* 0xff8000000f0f7808 */ /* 0x002fe20002800000 */
[----:B------:R-:W-:Y:S01]  /*2a20*/  FMUL.FTZ R47, R0, R47 ;  /* 0x0000002f002f7220 */ /* 0x000fe20000410000 */
[----:B------:R-:W-:Y:S01]  /*2a30*/  QGMMA.64x32x32.F32.E4M3.E4M3 R28, gdesc[UR48], R28, gsb0 ;  /* 0x00600000301c79f3 */ /* 0x000fe2000800081c */
[----:B------:R-:W-:Y:S01]  /*2a40*/  ISETP.GT.AND P5, PT, R8, 0x29, PT ;  /* 0x000000290800780c */ /* 0x000fe20003fa4270 */
[----:B------:R-:W-:Y:S01]  /*2a50*/  FMUL.FTZ R49, R0, R49 ;  /* 0x0000003100317220 */ /* 0x000fe20000410000 */
[----:B------:R-:W1:Y:S01]  /*2a60*/  MUFU.TANH R86, R86 ;  /* 0x0000005600567308 */ /* 0x000e620000002400 */
[----:B--2---:R-:W-:Y:S01]  /*2a70*/  FSEL R101, R82, -INF , P6 ;  /* 0xff80000052657808 */ /* 0x004fe20003000000 */
[C---:B------:R-:W-:Y:S01]  /*2a80*/  FMUL.FTZ R51, R0.reuse, R51 ;  /* 0x0000003300337220 */ /* 0x040fe20000410000 */
[----:B------:R-:W-:Y:S01]  /*2a90*/  FSEL R97, R97, -INF , P5 ;  /* 0xff80000061617808 */ /* 0x000fe20002800000 */
[C---:B------:R-:W-:Y:S01]  /*2aa0*/  FMUL.FTZ R53, R0.reuse, R53 ;  /* 0x0000003500357220 */ /* 0x040fe20000410000 */
[C---:B------:R-:W-:Y:S01]  /*2ab0*/  FMUL.FTZ R57, R0.reuse, R57 ;  /* 0x0000003900397220 */ /* 0x040fe20000410000 */
[C---:B------:R-:W-:Y:S01]  /*2ac0*/  FMUL.FTZ R26, R0.reuse, R59 ;  /* 0x0000003b001a7220 */ /* 0x040fe20000410000 */
[C---:B------:R-:W-:Y:S01]  /*2ad0*/  FMUL.FTZ R55, R0.reuse, R55 ;  /* 0x0000003700377220 */ /* 0x040fe20000410000 */
[----:B------:R-:W2:Y:S01]  /*2ae0*/  MUFU.TANH R87, R87 ;  /* 0x0000005700577308 */ /* 0x000ea20000002400 */
[----:B---3--:R-:W-:Y:S01]  /*2af0*/  FSEL R21, R21, -INF , P4 ;  /* 0xff80000015157808 */ /* 0x008fe20002000000 */
[----:B------:R-:W-:Y:S01]  /*2b00*/  FMUL.FTZ R46, R0, R46 ;  /* 0x0000002e002e7220 */ /* 0x000fe20000410000 */
[----:B------:R-:W-:Y:S01]  /*2b10*/  ISETP.GT.AND P4, PT, R8, 0x30, PT ;  /* 0x000000300800780c */ /* 0x000fe20003f84270 */
[C---:B------:R-:W-:Y:S01]  /*2b20*/  FMUL.FTZ R44, R0.reuse, R44 ;  /* 0x0000002c002c7220 */ /* 0x040fe20000410000 */
[C---:B------:R-:W-:Y:S01]  /*2b30*/  FMUL.FTZ R50, R0.reuse, R50 ;  /* 0x0000003200327220 */ /* 0x040fe20000410000 */
[C---:B------:R-:W-:Y:S01]  /*2b40*/  FMUL.FTZ R56, R0.reuse, R56 ;  /* 0x0000003800387220 */ /* 0x040fe20000410000 */
[----:B------:R-:W-:Y:S01]  /*2b50*/  FMUL.FTZ R58, R0, R58 ;  /* 0x0000003a003a7220 */ /* 0x000fe20000410000 */
[----:B------:R3:W-:Y:S01]  /*2b60*/  MUFU.TANH R117, R91 ;  /* 0x0000005b00757308 */ /* 0x0007e20000002400 */
[----:B-1----:R-:W-:Y:S01]  /*2b70*/  FSEL R105, R86, -INF , P4 ;  /* 0xff80000056697808 */ /* 0x002fe20002000000 */
[C---:B------:R-:W-:Y:S01]  /*2b80*/  FMUL.FTZ R54, R0.reuse, R54 ;  /* 0x0000003600367220 */ /* 0x040fe20000410000 */
[C---:B------:R-:W-:Y:S01]  /*2b90*/  FMUL.FTZ R52, R0.reuse, R52 ;  /* 0x0000003400347220 */ /* 0x040fe20000410000 */
[----:B------:R-:W-:Y:S01]  /*2ba0*/  FMUL.FTZ R48, R0, R48 ;  /* 0x0000003000307220 */ /* 0x000fe20000410000 */
[----:B------:R-:W-:-:S03]  /*2bb0*/  IMAD.MOV.U32 R86, RZ, RZ, R25 ;  /* 0x000000ffff567224 */ /* 0x000fc600078e0019 */
[----:B------:R-:W-:Y:S01]  /*2bc0*/  MUFU.TANH R80, R80 ;  /* 0x0000005000507308 */ /* 0x000fe20000002400 */
[----:B---3--:R-:W-:Y:S02]  /*2bd0*/  FSEL R91, R79, -INF , P3 ;  /* 0xff8000004f5b7808 */ /* 0x008fe40001800000 */
[----:B------:R-:W-:Y:S02]  /*2be0*/  ISETP.GT.AND P3, PT, R8, 0x38, PT ;  /* 0x000000380800780c */ /* 0x000fe40003f64270 */
[----:B------:R-:W-:Y:S02]  /*2bf0*/  FMNMX.FTZ R76, R91, R76, !PT ;  /* 0x0000004c5b4c7209 */ /* 0x000fe40007810000 */
[----:B--2---:R-:W-:Y:S01]  /*2c00*/  FSEL R103, R87, -INF , P2 ;  /* 0xff80000057677808 */ /* 0x004fe20001000000 */
[----:B------:R-:W1:Y:S01]  /*2c10*/  MUFU.TANH R90, R90 ;  /* 0x0000005a005a7308 */ /* 0x000e620000002400 */
[----:B------:R-:W-:-:S04]  /*2c20*/  FMNMX.FTZ R76, R101, R76, !PT ;  /* 0x0000004c654c7209 */ /* 0x000fc80007810000 */
[----:B------:R-:W-:-:S03]  /*2c30*/  FMNMX.FTZ R76, R97, R76, !PT ;  /* 0x0000004c614c7209 */ /* 0x000fc60007810000 */
[----:B------:R-:W-:Y:S01]  /*2c40*/  MUFU.TANH R84, R84 ;  /* 0x0000005400547308 */ /* 0x000fe20000002400 */
[----:B------:R-:W-:-:S04]  /*2c50*/  FMNMX.FTZ R76, R105, R76, !PT ;  /* 0x0000004c694c7209 */ /* 0x000fc80007810000 */
[----:B------:R-:W-:-:S03]  /*2c60*/  FMNMX.FTZ R76, R103, R76, !PT ;  /* 0x0000004c674c7209 */ /* 0x000fc60007810000 */
[----:B------:R-:W2:Y:S01]  /*2c70*/  MUFU.TANH R62, R62 ;  /* 0x0000003e003e7308 */ /* 0x000ea20000002400 */
[----:B-1----:R-:W-:-:S04]  /*2c80*/  FSEL R113, R90, -INF , P3 ;  /* 0xff8000005a717808 */ /* 0x002fc80001800000 */
[----:B------:R-:W-:-:S03]  /*2c90*/  FMNMX.FTZ R76, R113, R76, !PT ;  /* 0x0000004c714c7209 */ /* 0x000fc60007810000 */
[----:B------:R-:W-:Y:S01]  /*2ca0*/  MUFU.TANH R85, R85 ;  /* 0x0000005500557308 */ /* 0x000fe20000002400 */
[----:B------:R-:W-:Y:S02]  /*2cb0*/  WARPGROUP.DEPBAR.LE gsb0, 0x0 ;  /* 0x00008000000079c5 */ /* 0x000fe40000010000 */
        /* <DEDUP_REMOVED lines=10> */
[C---:B------:R-:W-:Y:S01]  /*2d60*/  FMUL.FTZ R40, R0.reuse, R40 ;  /* 0x0000002800287220 */ /* 0x040fe20000410000 */
[----:B------:R-:W-:-:S02]  /*2d70*/  FMUL.FTZ R41, R0, R41 ;  /* 0x0000002900297220 */ /* 0x000fc40000410000 */
[----:B------:R-:W1:Y:S08]  /*2d80*/  MUFU.TANH R61, R61 ;  /* 0x0000003d003d7308 */ /* 0x000e700000002400 */
[----:B------:R-:W3:Y:S08]  /*2d90*/  MUFU.TANH R63, R63 ;  /* 0x0000003f003f7308 */ /* 0x000ef00000002400 */
[----:B------:R-:W-:Y:S08]  /*2da0*/  MUFU.TANH R60, R60 ;  /* 0x0000003c003c7308 */ /* 0x000ff00000002400 */
[----:B------:R4:W-:Y:S08]  /*2db0*/  MUFU.TANH R22, R45 ;  /* 0x0000002d00167308 */ /* 0x0009f00000002400 */
[----:B------:R-:W-:Y:S01]  /*2dc0*/  MUFU.TANH R65, R65 ;  /* 0x0000004100417308 */ /* 0x000fe20000002400 */
[----:B----4-:R-:W-:-:S02]  /*2dd0*/  FSEL R45, R80, -INF , P6 ;  /* 0xff800000502d7808 */ /* 0x010fc40003000000 */
[----:B------:R-:W-:-:S04]  /*2de0*/  ISETP.GT.AND P6, PT, R8, 0x39, PT ;  /* 0x000000390800780c */ /* 0x000fc80003fc4270 */
[----:B------:R-:W-:Y:S01]  /*2df0*/  FSEL R117, R117, -INF , P6 ;  /* 0xff80000075757808 */ /* 0x000fe20003000000 */
[----:B------:R-:W-:Y:S03]  /*2e00*/  MUFU.TANH R66, R66 ;  /* 0x0000004200427308 */ /* 0x000fe60000002400 */
[----:B------:R-:W-:-:S05]  /*2e10*/  FMNMX.FTZ R76, R117, R76, !PT ;  /* 0x0000004c754c7209 */ /* 0x000fca0007810000 */
[----:B------:R-:W-:Y:S08]  /*2e20*/  MUFU.TANH R72, R72 ;  /* 0x0000004800487308 */ /* 0x000ff00000002400 */
[----:B------:R-:W4:Y:S08]  /*2e30*/  MUFU.TANH R74, R74 ;  /* 0x0000004a004a7308 */ /* 0x000f300000002400 */
[----:B------:R-:W-:Y:S08]  /*2e40*/  MUFU.TANH R89, R89 ;  /* 0x0000005900597308 */ /* 0x000ff00000002400 */
[----:B------:R5:W-:Y:S08]  /*2e50*/  MUFU.TANH R133, R47 ;  /* 0x0000002f00857308 */ /* 0x000bf00000002400 */
[----:B------:R-:W0:Y:S01]  /*2e60*/  MUFU.TANH R67, R67 ;  /* 0x0000004300437308 */ /* 0x000e220000002400 */
[----:B-----5:R-:W-:-:S02]  /*2e70*/  FSEL R47, R12, -INF , P5 ;  /* 0xff8000000c2f7808 */ /* 0x020fc40002800000 */
[----:B------:R-:W-:-:S04]  /*2e80*/  ISETP.GT.AND P5, PT, R8, 0x40, PT ;  /* 0x000000400800780c */ /* 0x000fc80003fa4270 */
[----:B--2---:R-:W-:Y:S01]  /*2e90*/  FSEL R115, R62, -INF , P5 ;  /* 0xff8000003e737808 */ /* 0x004fe20002800000 */
[----:B------:R2:W-:Y:S01]  /*2ea0*/  MUFU.TANH R18, R49 ;  /* 0x0000003100127308 */ /* 0x0005e20000002400 */
[----:B------:R-:W-:Y:S02]  /*2eb0*/  FMUL.FTZ R62, R0, R31 ;  /* 0x0000001f003e7220 */ /* 0x000fe40000410000 */
[----:B------:R-:W-:-:S05]  /*2ec0*/  FMNMX.FTZ R76, R115, R76, !PT ;  /* 0x0000004c734c7209 */ /* 0x000fca0007810000 */
[----:B------:R-:W5:Y:S01]  /*2ed0*/  MUFU.TANH R64, R64 ;  /* 0x0000004000407308 */ /* 0x000f620000002400 */
[----:B--2---:R-:W-:Y:S02]  /*2ee0*/  FSEL R49, R84, -INF , P4 ;  /* 0xff80000054317808 */ /* 0x004fe40002000000 */
[----:B------:R-:W-:-:S04]  /*2ef0*/  ISETP.GT.AND P4, PT, R8, 0x41, PT ;  /* 0x000000410800780c */ /* 0x000fc80003f84270 */
[----:B-1----:R-:W-:Y:S01]  /*2f00*/  FSEL R59, R61, -INF , P4 ;  /* 0xff8000003d3b7808 */ /* 0x002fe20002000000 */
[----:B------:R-:W1:Y:S01]  /*2f10*/  MUFU.TANH R70, R70 ;  /* 0x0000004600467308 */ /* 0x000e620000002400 */
[----:B---3--:R-:W-:Y:S02]  /*2f20*/  FSEL R119, R63, -INF , P4 ;  /* 0xff8000003f777808 */ /* 0x008fe40002000000 */
[----:B------:R-:W-:Y:S02]  /*2f30*/  ISETP.GT.AND P4, PT, R8, 0x58, PT ;  /* 0x000000580800780c */ /* 0x000fe40003f84270 */
[----:B------:R-:W-:Y:S02]  /*2f40*/  FMNMX.FTZ R76, R119, R76, !PT ;  /* 0x0000004c774c7209 */ /* 0x000fe40007810000 */
[----:B----4-:R-:W-:Y:S01]  /*2f50*/  FSEL R129, R74, -INF , P4 ;  /* 0xff8000004a817808 */ /* 0x010fe20002000000 */
[----:B------:R-:W2:Y:S08]  /*2f60*/  MUFU.TANH R68, R68 ;  /* 0x0000004400447308 */ /* 0x000eb00000002400 */
[----:B------:R3:W-:Y:S08]  /*2f70*/  MUFU.TANH R139, R51 ;  /* 0x00000033008b7308 */ /* 0x0007f00000002400 */
[----:B------:R4:W-:Y:S01]  /*2f80*/  MUFU.TANH R24, R53 ;  /* 0x0000003500187308 */ /* 0x0009e20000002400 */
[----:B---3--:R-:W-:-:S02]  /*2f90*/  FSEL R51, R85, -INF , P2 ;  /* 0xff80000055337808 */ /* 0x008fc40001000000 */
[----:B------:R-:W-:-:S04]  /*2fa0*/  ISETP.GT.AND P2, PT, R8, 0x48, PT ;  /* 0x000000480800780c */ /* 0x000fc80003f44270 */
[----:B------:R-:W-:Y:S01]  /*2fb0*/  FSEL R121, R66, -INF , P2 ;  /* 0xff80000042797808 */ /* 0x000fe20001000000 */
[----:B------:R-:W3:Y:S01]  /*2fc0*/  MUFU.TANH R73, R73 ;  /* 0x0000004900497308 */ /* 0x000ee20000002400 */
[----:B----4-:R-:W-:Y:S01]  /*2fd0*/  FSEL R53, R88, -INF , P3 ;  /* 0xff80000058357808 */ /* 0x010fe20001800000 */
[----:B------:R-:W-:Y:S01]  /*2fe0*/  IMAD.U32 R88, RZ, RZ, UR4 ;  /* 0x00000004ff587e24 */ /* 0x000fe2000f8e00ff */
[----:B------:R-:W-:Y:S02]  /*2ff0*/  ISETP.GT.AND P3, PT, R8, 0x49, PT ;  /* 0x000000490800780c */ /* 0x000fe40003f64270 */
[----:B------:R-:W-:Y:S02]  /*3000*/  FMNMX.FTZ R76, R121, R76, !PT ;  /* 0x0000004c794c7209 */ /* 0x000fe40007810000 */
[----:B0-----:R-:W-:Y:S01]  /*3010*/  FSEL R123, R67, -INF , P3 ;  /* 0xff800000437b7808 */ /* 0x001fe20001800000 */
[----:B------:R0:W-:Y:S01]  /*3020*/  MUFU.TANH R12, R57 ;  /* 0x00000039000c7308 */ /* 0x0001e20000002400 */
[----:B-----5:R-:W-:-:S02]  /*3030*/  FSEL R61, R64, -INF , P2 ;  /* 0xff800000403d7808 */ /* 0x020fc40001000000 */
[----:B------:R-:W-:Y:S02]  /*3040*/  FMNMX.FTZ R76, R123, R76, !PT ;  /* 0x0000004c7b4c7209 */ /* 0x000fe40007810000 */
[----:B------:R-:W-:-:S03]  /*3050*/  ISETP.GT.AND P2, PT, R8, 0x59, PT ;  /* 0x000000590800780c */ /* 0x000fc60003f44270 */
[----:B------:R4:W-:Y:S01]  /*3060*/  MUFU.TANH R143, R55 ;  /* 0x00000037008f7308 */ /* 0x0009e20000002400 */
[----:B0-----:R-:W-:Y:S01]  /*3070*/  FSEL R57, R60, -INF , P5 ;  /* 0xff8000003c397808 */ /* 0x001fe20002800000 */
[----:B------:R-:W-:Y:S01]  /*3080*/  FMUL.FTZ R60, R0, R29 ;  /* 0x0000001d003c7220 */ /* 0x000fe20000410000 */
[----:B------:R-:W-:Y:S02]  /*3090*/  FSEL R29, R65, -INF , P3 ;  /* 0xff800000411d7808 */ /* 0x000fe40001800000 */
[----:B------:R-:W-:Y:S02]  /*30a0*/  FSEL R65, R72, -INF , P4 ;  /* 0xff80000048417808 */ /* 0x000fe40002000000 */
[C---:B------:R-:W-:Y:S01]  /*30b0*/  ISETP.GT.AND P4, PT, R8.reuse, 0x69, PT ;  /* 0x000000690800780c */ /* 0x040fe20003f84270 */
[----:B------:R-:W0:Y:S01]  /*30c0*/  MUFU.TANH R69, R69 ;  /* 0x0000004500457308 */ /* 0x000e220000002400 */
[----:B----4-:R-:W-:Y:S02]  /*30d0*/  FSEL R55, R89, -INF , P6 ;  /* 0xff80000059377808 */ /* 0x010fe40003000000 */
[----:B------:R-:W-:-:S02]  /*30e0*/  ISETP.GT.AND P6, PT, R8, 0x50, PT ;  /* 0x000000500800780c */ /* 0x000fc40003fc4270 */
[----:B------:R-:W-:Y:S01]  /*30f0*/  FSEL R79, R18, -INF , P4 ;  /* 0xff800000124f7808 */ /* 0x000fe20002000000 */
[----:B------:R-:W-:Y:S01]  /*3100*/  FMUL.FTZ R18, R0, R39 ;  /* 0x0000002700127220 */ /* 0x000fe20000410000 */
[----:B------:R-:W-:Y:S01]  /*3110*/  ISETP.GT.AND P5, PT, R8, 0x51, PT ;  /* 0x000000510800780c */ /* 0x000fe20003fa4270 */
[----:B------:R-:W4:Y:S01]  /*3120*/  MUFU.TANH R46, R46 ;  /* 0x0000002e002e7308 */ /* 0x000f220000002400 */
[----:B-1----:R-:W-:Y:S02]  /*3130*/  FSEL R125, R70, -INF , P6 ;  /* 0xff800000467d7808 */ /* 0x002fe40003000000 */
[----:B--2---:R-:W-:Y:S02]  /*3140*/  FSEL R63, R68, -INF , P6 ;  /* 0xff800000443f7808 */ /* 0x004fe40003000000 */
[----:B------:R-:W-:Y:S02]  /*3150*/  ISETP.GT.AND P6, PT, R8, 0x61, PT ;  /* 0x000000610800780c */ /* 0x000fe40003fc4270 */
[----:B------:R-:W-:Y:S01]  /*3160*/  FSEL R127, R127, -INF , P5 ;  /* 0xff8000007f7f7808 */ /* 0x000fe20002800000 */
[----:B------:R-:W1:Y:S01]  /*3170*/  MUFU.TANH R44, R44 ;  /* 0x0000002c002c7308 */ /* 0x000e620000002400 */
[----:B------:R-:W-:-:S02]  /*3180*/  FMNMX.FTZ R76, R125, R76, !PT ;  /* 0x0000004c7d4c7209 */ /* 0x000fc40007810000 */
[----:B---3--:R-:W-:Y:S02]  /*3190*/  FSEL R67, R73, -INF , P2 ;  /* 0xff80000049437808 */ /* 0x008fe40001000000 */
[----:B------:R-:W-:Y:S01]  /*31a0*/  FSEL R73, R22, -INF , P6 ;  /* 0xff80000016497808 */ /* 0x000fe20003000000 */
[----:B------:R-:W-:Y:S01]  /*31b0*/  FMUL.FTZ R22, R0, R35 ;  /* 0x0000002300167220 */ /* 0x000fe20000410000 */
[----:B------:R-:W-:Y:S01]  /*31c0*/  FMNMX.FTZ R76, R127, R76, !PT ;  /* 0x0000004c7f4c7209 */ /* 0x000fe20007810000 */
[----:B------:R-:W2:Y:S01]  /*31d0*/  MUFU.TANH R28, R28 ;  /* 0x0000001c001c7308 */ /* 0x000ea20000002400 */
[----:B------:R-:W-:Y:S02]  /*31e0*/  ISETP.GT.AND P3, PT, R8, 0x60, PT ;  /* 0x000000600800780c */ /* 0x000fe40003f64270 */
[----:B------:R-:W-:Y:S02]  /*31f0*/  FSEL R131, R131, -INF , P2 ;  /* 0xff80000083837808 */ /* 0x000fe40001000000 */
[----:B------:R-:W-:-:S02]  /*3200*/  FMNMX.FTZ R76, R129, R76, !PT ;  /* 0x0000004c814c7209 */ /* 0x000fc40007810000 */
[----:B------:R-:W-:Y:S01]  /*3210*/  FSEL R139, R139, -INF , P4 ;  /* 0xff8000008b8b7808 */ /* 0x000fe20002000000 */
[----:B------:R-:W3:Y:S01]  /*3220*/  MUFU.TANH R30, R30 ;  /* 0x0000001e001e7308 */ /* 0x000ee20000002400 */
[----:B------:R-:W-:Y:S02]  /*3230*/  ISETP.GT.AND P4, PT, R8, 0x80, PT ;  /* 0x000000800800780c */ /* 0x000fe40003f84270 */
[----:B0-----:R-:W-:Y:S02]  /*3240*/  FSEL R31, R69, -INF , P5 ;  /* 0xff800000451f7808 */ /* 0x001fe40002800000 */
[----:B----4-:R-:W-:Y:S02]  /*3250*/  FSEL R135, R46, -INF , P3 ;  /* 0xff8000002e877808 */ /* 0x010fe40001800000 */
[----:B------:R-:W-:Y:S01]  /*3260*/  FMNMX.FTZ R76, R131, R76, !PT ;  /* 0x0000004c834c7209 */ /* 0x000fe20007810000 */
[----:B------:R-:W0:Y:S01]  /*3270*/  MUFU.TANH R18, R18 ;  /* 0x0000001200127308 */ /* 0x000e220000002400 */
[----:B-1----:R-:W-:-:S02]  /*3280*/  FSEL R69, R44, -INF , P3 ;  /* 0xff8000002c457808 */ /* 0x002fc40001800000 */
[----:B--2---:R-:W-:Y:S02]  /*3290*/  FSEL R107, R28, -INF , P4 ;  /* 0xff8000001c6b7808 */ /* 0x004fe40002000000 */
[C---:B------:R-:W-:Y:S02]  /*32a0*/  ISETP.GT.AND P3, PT, R8.reuse, 0x71, PT ;  /* 0x000000710800780c */ /* 0x040fe40003f64270 */
[----:B------:R-:W-:Y:S01]  /*32b0*/  ISETP.GT.AND P5, PT, R8, 0x68, PT ;  /* 0x000000680800780c */ /* 0x000fe20003fa4270 */
[----:B------:R-:W1:Y:S01]  /*32c0*/  MUFU.TANH R50, R50 ;  /* 0x0000003200327308 */ /* 0x000e620000002400 */
[----:B---3--:R-:W-:Y:S02]  /*32d0*/  FSEL R149, R30, -INF , P4 ;  /* 0xff8000001e957808 */ /* 0x008fe40002000000 */
[----:B------:R-:W-:Y:S02]  /*32e0*/  ISETP.GT.AND P4, PT, R8, 0x91, PT ;  /* 0x000000910800780c */ /* 0x000fe40003f84270 */
[----:B------:R-:W-:-:S02]  /*32f0*/  FSEL R133, R133, -INF , P6 ;  /* 0xff80000085857808 */ /* 0x000fc40003000000 */
[----:B------:R-:W-:Y:S01]  /*3300*/  FMNMX.FTZ R76, R135, R76, !PT ;  /* 0x0000004c874c7209 */ /* 0x000fe20007810000 */
[----:B------:R-:W2:Y:S01]  /*3310*/  MUFU.TANH R56, R56 ;  /* 0x0000003800387308 */ /* 0x000ea20000002400 */
[----:B------:R-:W-:Y:S02]  /*3320*/  ISETP.GT.AND P6, PT, R8, 0x78, PT ;  /* 0x000000780800780c */ /* 0x000fe40003fc4270 */
[----:B------:R-:W-:Y:S01]  /*3330*/  FSEL R87, R24, -INF , P3 ;  /* 0xff80000018577808 */ /* 0x000fe20001800000 */
[----:B------:R-:W-:Y:S01]  /*3340*/  FMUL.FTZ R24, R0, R43 ;  /* 0x0000002b00187220 */ /* 0x000fe20000410000 */
[----:B0-----:R-:W-:Y:S02]  /*3350*/  FSEL R159, R18, -INF , P4 ;  /* 0xff800000129f7808 */ /* 0x001fe40002000000 */
[----:B------:R-:W-:Y:S01]  /*3360*/  FMNMX.FTZ R18, R3, R6, !PT ;  /* 0x0000000603127209 */ /* 0x000fe20007810000 */
[----:B------:R-:W0:Y:S01]  /*3370*/  MUFU.TANH R58, R58 ;  /* 0x0000003a003a7308 */ /* 0x000e220000002400 */
[----:B-1----:R-:W-:-:S02]  /*3380*/  FSEL R137, R50, -INF , P5 ;  /* 0xff80000032897808 */ /* 0x002fc40002800000 */
[----:B------:R-:W-:Y:S02]  /*3390*/  FMNMX.FTZ R76, R133, R76, !PT ;  /* 0x0000004c854c7209 */ /* 0x000fe40007810000 */
[----:B------:R-:W-:Y:S02]  /*33a0*/  FMNMX.FTZ R18, R7, R18, !PT ;  /* 0x0000001207127209 */ /* 0x000fe40007810000 */
[----:B------:R-:W-:Y:S01]  /*33b0*/  ISETP.GT.AND P2, PT, R8, 0x70, PT ;  /* 0x000000700800780c */ /* 0x000fe20003f44270 */
[----:B------:R-:W1:Y:S01]  /*33c0*/  MUFU.TANH R22, R22 ;  /* 0x0000001600167308 */ /* 0x000e620000002400 */
[----:B--2---:R-:W-:Y:S02]  /*33d0*/  FSEL R39, R56, -INF , P6 ;  /* 0xff80000038277808 */ /* 0x004fe40003000000 */
[----:B------:R-:W-:Y:S02]  /*33e0*/  FMNMX.FTZ R76, R137, R76, !PT ;  /* 0x0000004c894c7209 */ /* 0x000fe40007810000 */
[----:B------:R-:W-:-:S02]  /*33f0*/  FSEL R143, R143, -INF , P3 ;  /* 0xff8000008f8f7808 */ /* 0x000fc40001800000 */
[----:B------:R-:W-:Y:S01]  /*3400*/  FMNMX.FTZ R76, R139, R76, !PT ;  /* 0x0000004c8b4c7209 */ /* 0x000fe20007810000 */
[----:B------:R-:W2:Y:S01]  /*3410*/  MUFU.TANH R54, R54 ;  /* 0x0000003600367308 */ /* 0x000ea20000002400 */
[----:B0-----:R-:W-:Y:S02]  /*3420*/  FSEL R145, R58, -INF , P6 ;  /* 0xff8000003a917808 */ /* 0x001fe40003000000 */
[C---:B------:R-:W-:Y:S02]  /*3430*/  ISETP.GT.AND P6, PT, R8.reuse, 0x89, PT ;  /* 0x000000890800780c */ /* 0x040fe40003fc4270 */
[----:B------:R-:W-:-:S03]  /*3440*/  ISETP.GT.AND P3, PT, R8, 0x81, PT ;  /* 0x000000810800780c */ /* 0x000fc60003f64270 */
[----:B------:R-:W0:Y:S01]  /*3450*/  MUFU.TANH R52, R52 ;  /* 0x0000003400347308 */ /* 0x000e220000002400 */
[----:B-1----:R-:W-:Y:S02]  /*3460*/  FSEL R155, R22, -INF , P6 ;  /* 0xff800000169b7808 */ /* 0x002fe40003000000 */
[----:B------:R-:W-:-:S04]  /*3470*/  FMNMX.FTZ R22, R9, R18, !PT ;  /* 0x0000001209167209 */ /* 0x000fc80007810000 */
[----:B------:R-:W-:Y:S01]  /*3480*/  FMNMX.FTZ R22, R11, R22, !PT ;  /* 0x000000160b167209 */ /* 0x000fe20007810000 */
[----:B------:R-:W1:Y:S01]  /*3490*/  MUFU.TANH R48, R48 ;  /* 0x0000003000307308 */ /* 0x000e620000002400 */
[----:B--2---:R-:W-:Y:S02]  /*34a0*/  FSEL R141, R54, -INF , P2 ;  /* 0xff800000368d7808 */ /* 0x004fe40001000000 */
[----:B------:R-:W-:Y:S02]  /*34b0*/  FMNMX.FTZ R22, R13, R22, !PT ;  /* 0x000000160d167209 */ /* 0x000fe40007810000 */
[----:B------:R-:W-:Y:S02]  /*34c0*/  FMNMX.FTZ R76, R141, R76, !PT ;  /* 0x0000004c8d4c7209 */ /* 0x000fe40007810000 */
[----:B------:R-:W-:Y:S01]  /*34d0*/  FMNMX.FTZ R22, R15, R22, !PT ;  /* 0x000000160f167209 */ /* 0x000fe20007810000 */
[----:B------:R-:W2:Y:S01]  /*34e0*/  MUFU.TANH R32, R32 ;  /* 0x0000002000207308 */ /* 0x000ea20000002400 */
[----:B0-----:R-:W-:-:S02]  /*34f0*/  FSEL R85, R52, -INF , P2 ;  /* 0xff80000034557808 */ /* 0x001fc40001000000 */
[----:B------:R-:W-:Y:S02]  /*3500*/  ISETP.GT.AND P2, PT, R8, 0x88, PT ;  /* 0x000000880800780c */ /* 0x000fe40003f44270 */
[----:B------:R-:W-:-:S03]  /*3510*/  FMNMX.FTZ R76, R143, R76, !PT ;  /* 0x0000004c8f4c7209 */ /* 0x000fc60007810000 */
[----:B------:R-:W0:Y:S01]  /*3520*/  MUFU.TANH R34, R34 ;  /* 0x0000002200227308 */ /* 0x000e220000002400 */
[----:B-1----:R-:W-:Y:S02]  /*3530*/  FSEL R35, R48, -INF , P5 ;  /* 0xff80000030237808 */ /* 0x002fe40002800000 */
[----:B------:R-:W-:Y:S02]  /*3540*/  ISETP.GT.AND P5, PT, R8, 0x79, PT ;  /* 0x000000790800780c */ /* 0x000fe40003fa4270 */
[----:B------:R-:W-:Y:S02]  /*3550*/  FMNMX.FTZ R76, R145, R76, !PT ;  /* 0x0000004c914c7209 */ /* 0x000fe40007810000 */
[----:B------:R-:W-:Y:S01]  /*3560*/  FSEL R43, R12, -INF , P5 ;  /* 0xff8000000c2b7808 */ /* 0x000fe20002800000 */
[----:B------:R-:W1:Y:S01]  /*3570*/  MUFU.TANH R26, R26 ;  /* 0x0000001a001a7308 */ /* 0x000e620000002400 */
[----:B--2---:R-:W-:-:S07]  /*3580*/  FSEL R111, R32, -INF , P2 ;  /* 0xff800000206f7808 */ /* 0x004fce0001000000 */
[----:B------:R-:W2:Y:S01]  /*3590*/  MUFU.TANH R24, R24 ;  /* 0x0000001800187308 */ /* 0x000ea20000002400 */
[----:B0-----:R-:W-:Y:S02]  /*35a0*/  FSEL R153, R34, -INF , P2 ;  /* 0xff80000022997808 */ /* 0x001fe40001000000 */
[----:B------:R-:W-:-:S05]  /*35b0*/  ISETP.GT.AND P2, PT, R8, 0x99, PT ;  /* 0x000000990800780c */ /* 0x000fca0003f44270 */
[----:B------:R-:W0:Y:S01]  /*35c0*/  MUFU.TANH R62, R62 ;  /* 0x0000003e003e7308 */ /* 0x000e220000002400 */
[----:B-1----:R-:W-:Y:S02]  /*35d0*/  FSEL R147, R26, -INF , P5 ;  /* 0xff8000001a937808 */ /* 0x002fe40002800000 */
[----:B------:R-:W-:Y:S02]  /*35e0*/  ISETP.GT.AND P5, PT, R8, 0x90, PT ;  /* 0x000000900800780c */ /* 0x000fe40003fa4270 */
[----:B------:R-:W-:-:S03]  /*35f0*/  FMNMX.FTZ R76, R147, R76, !PT ;  /* 0x0000004c934c7209 */ /* 0x000fc60007810000 */
[----:B------:R-:W1:Y:S01]  /*3600*/  MUFU.TANH R38, R38 ;  /* 0x0000002600267308 */ /* 0x000e620000002400 */
[----:B--2---:R-:W-:Y:S02]  /*3610*/  FSEL R163, R24, -INF , P2 ;  /* 0xff80000018a37808 */ /* 0x004fe40001000000 */
[----:B------:R-:W-:Y:S02]  /*3620*/  FMNMX.FTZ R24, R21, R22, !PT ;  /* 0x0000001615187209 */ /* 0x000fe40007810000 */
[----:B------:R-:W-:Y:S02]  /*3630*/  FMNMX.FTZ R76, R149, R76, !PT ;  /* 0x0000004c954c7209 */ /* 0x000fe40007810000 */
[----:B------:R-:W-:Y:S01]  /*3640*/  FMNMX.FTZ R24, R23, R24, !PT ;  /* 0x0000001817187209 */ /* 0x000fe20007810000 */
[----:B------:R-:W2:Y:S01]  /*3650*/  MUFU.TANH R60, R60 ;  /* 0x0000003c003c7308 */ /* 0x000ea20000002400 */
[----:B0-----:R-:W-:Y:S02]  /*3660*/  FSEL R151, R62, -INF , P3 ;  /* 0xff8000003e977808 */ /* 0x001fe40001800000 */
[----:B------:R-:W-:-:S02]  /*3670*/  FMNMX.FTZ R24, R27, R24, !PT ;  /* 0x000000181b187209 */ /* 0x000fc40007810000 */
[----:B------:R-:W-:Y:S02]  /*3680*/  FMNMX.FTZ R76, R151, R76, !PT ;  /* 0x0000004c974c7209 */ /* 0x000fe40007810000 */
[----:B------:R-:W-:Y:S01]  /*3690*/  FMNMX.FTZ R24, R45, R24, !PT ;  /* 0x000000182d187209 */ /* 0x000fe20007810000 */
[----:B------:R-:W0:Y:S01]  /*36a0*/  MUFU.TANH R42, R42 ;  /* 0x0000002a002a7308 */ /* 0x000e220000002400 */
[----:B------:R-:W-:Y:S02]  /*36b0*/  FMNMX.FTZ R76, R153, R76, !PT ;  /* 0x0000004c994c7209 */ /* 0x000fe40007810000 */
[----:B------:R-:W-:Y:S02]  /*36c0*/  FMNMX.FTZ R26, R47, R24, !PT ;  /* 0x000000182f1a7209 */ /* 0x000fe40007810000 */
[----:B-1----:R-:W-:Y:S02]  /*36d0*/  FSEL R157, R38, -INF , P5 ;  /* 0xff800000269d7808 */ /* 0x002fe40002800000 */
[----:B------:R-:W-:Y:S01]  /*36e0*/  FMNMX.FTZ R76, R155, R76, !PT ;  /* 0x0000004c9b4c7209 */ /* 0x000fe20007810000 */
[----:B------:R-:W1:Y:S01]  /*36f0*/  MUFU.TANH R38, R33 ;  /* 0x0000002100267308 */ /* 0x000e620000002400 */
[----:B--2---:R-:W-:-:S02]  /*3700*/  FSEL R109, R60, -INF , P3 ;  /* 0xff8000003c6d7808 */ /* 0x004fc40001800000 */
[----:B------:R-:W-:Y:S02]  /*3710*/  FMNMX.FTZ R26, R49, R26, !PT ;  /* 0x0000001a311a7209 */ /* 0x000fe40007810000 */
[----:B------:R-:W-:Y:S02]  /*3720*/  ISETP.GT.AND P3, PT, R8, 0x98, PT ;  /* 0x000000980800780c */ /* 0x000fe40003f64270 */
[----:B------:R-:W-:Y:S01]  /*3730*/  FMNMX.FTZ R76, R157, R76, !PT ;  /* 0x0000004c9d4c7209 */ /* 0x000fe20007810000 */
[----:B------:R-:W-:Y:S01]  /*3740*/  MUFU.TANH R36, R36 ;  /* 0x0000002400247308 */ /* 0x000fe20000002400 */
[----:B------:R-:W-:Y:S02]  /*3750*/  FMNMX.FTZ R26, R51, R26, !PT ;  /* 0x0000001a331a7209 */ /* 0x000fe40007810000 */
[----:B0-----:R-:W-:Y:S02]  /*3760*/  FSEL R161, R42, -INF , P3 ;  /* 0xff8000002aa17808 */ /* 0x001fe40001800000 */
[----:B------:R-:W-:-:S02]  /*3770*/  FMNMX.FTZ R76, R159, R76, !PT ;  /* 0x0000004c9f4c7209 */ /* 0x000fc40007810000 */
[----:B------:R-:W-:Y:S01]  /*3780*/  FMNMX.FTZ R26, R53, R26, !PT ;  /* 0x0000001a351a7209 */ /* 0x000fe20007810000 */
[----:B------:R0:W2:Y:S01]  /*3790*/  MUFU.TANH R42, R37 ;  /* 0x00000025002a7308 */ /* 0x0000a20000002400 */
[----:B------:R-:W-:Y:S02]  /*37a0*/  FMNMX.FTZ R76, R161, R76, !PT ;  /* 0x0000004ca14c7209 */ /* 0x000fe40007810000 */
[----:B------:R-:W-:Y:S02]  /*37b0*/  FMNMX.FTZ R28, R55, R26, !PT ;  /* 0x0000001a371c7209 */ /* 0x000fe40007810000 */
[----:B------:R-:W-:Y:S02]  /*37c0*/  FMNMX.FTZ R76, R163, R76, !PT ;  /* 0x0000004ca34c7209 */ /* 0x000fe40007810000 */
[----:B------:R-:W-:Y:S01]  /*37d0*/  FMNMX.FTZ R28, R57, R28, !PT ;  /* 0x0000001c391c7209 */ /* 0x000fe20007810000 */
[----:B------:R-:W-:Y:S02]  /*37e0*/  MUFU.TANH R40, R40 ;  /* 0x0000002800287308 */ /* 0x000fe40000002400 */
[----:B------:R-:W3:Y:S01]  /*37f0*/  SHFL.BFLY PT, R89, R76, 0x2, 0x1f ;  /* 0x0c401f004c597f89 */ /* 0x000ee200000e0000 */
[----:B------:R-:W-:-:S04]  /*3800*/  FMNMX.FTZ R28, R59, R28, !PT ;  /* 0x0000001c3b1c7209 */ /* 0x000fc80007810000 */
[----:B------:R-:W-:Y:S01]  /*3810*/  FMNMX.FTZ R28, R61, R28, !PT ;  /* 0x0000001c3d1c7209 */ /* 0x000fe20007810000 */
[----:B------:R-:W4:Y:S03]  /*3820*/  MUFU.TANH R44, R41 ;  /* 0x00000029002c7308 */ /* 0x000f260000002400 */
[----:B------:R-:W-:-:S04]  /*3830*/  FMNMX.FTZ R30, R29, R28, !PT ;  /* 0x0000001c1d1e7209 */ /* 0x000fc80007810000 */
[----:B------:R-:W-:-:S04]  /*3840*/  FMNMX.FTZ R30, R63, R30, !PT ;  /* 0x0000001e3f1e7209 */ /* 0x000fc80007810000 */
[----:B------:R-:W-:-:S04]  /*3850*/  FMNMX.FTZ R30, R31, R30, !PT ;  /* 0x0000001e1f1e7209 */ /* 0x000fc80007810000 */
[----:B------:R-:W-:Y:S02]  /*3860*/  FMNMX.FTZ R30, R65, R30, !PT ;  /* 0x0000001e411e7209 */ /* 0x000fe40007810000 */
[----:B---3--:R-:W-:Y:S02]  /*3870*/  FMNMX.FTZ R8, R76, R89, !PT ;  /* 0x000000594c087209 */ /* 0x008fe40007810000 */
[----:B------:R-:W-:-:S03]  /*3880*/  FMNMX.FTZ R32, R67, R30, !PT ;  /* 0x0000001e43207209 */ /* 0x000fc60007810000 */
[----:B------:R-:W3:Y:S01]  /*3890*/  SHFL.BFLY PT, R89, R8, 0x1, 0x1f ;  /* 0x0c201f0008597f89 */ /* 0x000ee200000e0000 */
[----:B------:R-:W-:-:S04]  /*38a0*/  FMNMX.FTZ R32, R69, R32, !PT ;  /* 0x0000002045207209 */ /* 0x000fc80007810000 */
[----:B------:R-:W-:-:S04]  /*38b0*/  FMNMX.FTZ R32, R73, R32, !PT ;  /* 0x0000002049207209 */ /* 0x000fc80007810000 */
[----:B------:R-:W-:-:S04]  /*38c0*/  FMNMX.FTZ R32, R35, R32, !PT ;  /* 0x0000002023207209 */ /* 0x000fc80007810000 */
[----:B------:R-:W-:-:S04]  /*38d0*/  FMNMX.FTZ R34, R79, R32, !PT ;  /* 0x000000204f227209 */ /* 0x000fc80007810000 */
[----:B------:R-:W-:-:S04]  /*38e0*/  FMNMX.FTZ R34, R85, R34, !PT ;  /* 0x0000002255227209 */ /* 0x000fc80007810000 */
[----:B------:R-:W-:Y:S02]  /*38f0*/  FMNMX.FTZ R34, R87, R34, !PT ;  /* 0x0000002257227209 */ /* 0x000fe40007810000 */
[----:B---3--:R-:W-:Y:S02]  /*3900*/  FMNMX.FTZ R89, R8, R89, !PT ;  /* 0x0000005908597209 */ /* 0x008fe40007810000 */
[----:B------:R-:W-:Y:S02]  /*3910*/  FMNMX.FTZ R34, R39, R34, !PT ;  /* 0x0000002227227209 */ /* 0x000fe40007810000 */
[C---:B------:R-:W-:Y:S01]  /*3920*/  FSETP.NEU.FTZ.AND P0, PT, R89.reuse, -INF , PT ;  /* 0xff8000005900780b */ /* 0x040fe20003f1d000 */
[----:B------:R-:W-:Y:S01]  /*3930*/  FFMA.FTZ R12, R89, R88, -8 ;  /* 0xc1000000590c7423 */ /* 0x000fe20000010058 */
[----:B------:R-:W-:-:S04]  /*3940*/  FMNMX.FTZ R46, R43, R34, !PT ;  /* 0x000000222b2e7209 */ /* 0x000fc80007810000 */
[----:B------:R-:W-:Y:S02]  /*3950*/  FMNMX.FTZ R46, R107, R46, !PT ;  /* 0x0000002e6b2e7209 */ /* 0x000fe40007810000 */
[----:B------:R-:W-:Y:S02]  /*3960*/  FSEL R54, R12, RZ, P0 ;  /* 0x000000ff0c367208 */ /* 0x000fe40000000000 */
[----:B------:R-:W-:Y:S02]  /*3970*/  FMNMX.FTZ R46, R109, R46, !PT ;  /* 0x0000002e6d2e7209 */ /* 0x000fe40007810000 */
[----:B------:R-:W-:Y:S01]  /*3980*/  ISETP.NE.AND P0, PT, R14, RZ, PT ;  /* 0x000000ff0e00720c */ /* 0x000fe20003f05270 */
[-CC-:B------:R-:W-:Y:S01]  /*3990*/  FFMA.FTZ R14, R95, R88.reuse, -R54.reuse ;  /* 0x000000585f0e7223 */ /* 0x180fe20000010836 */
[-CC-:B------:R-:W-:Y:S01]  /*39a0*/  FFMA.FTZ R95, R123, R88.reuse, -R54.reuse ;  /* 0x000000587b5f7223 */ /* 0x180fe20000010836 */
[-CC-:B------:R-:W-:Y:S01]  /*39b0*/  FFMA.FTZ R125, R125, R88.reuse, -R54.reuse ;  /* 0x000000587d7d7223 */ /* 0x180fe20000010836 */
[----:B-1----:R-:W-:Y:S01]  /*39c0*/  FSEL R123, R38, -INF , P6 ;  /* 0xff800000267b7808 */ /* 0x002fe20003000000 */
[--C-:B0-----:R-:W-:Y:S01]  /*39d0*/  FFMA.FTZ R37, R77, R88, -R54.reuse ;  /* 0x000000584d257223 */ /* 0x101fe20000010836 */
[----:B------:R-:W-:Y:S01]  /*39e0*/  FMNMX.FTZ R46, R111, R46, !PT ;  /* 0x0000002e6f2e7209 */ /* 0x000fe20007810000 */
[----:B------:R0:W-:Y:S01]  /*39f0*/  MUFU.EX2 R32, R125 ;  /* 0x0000007d00207308 */ /* 0x0001e20000000800 */
[-CC-:B------:R-:W-:Y:S01]  /*3a00*/  FFMA.FTZ R77, R97, R88.reuse, -R54.reuse ;  /* 0x00000058614d7223 */ /* 0x180fe20000010836 */
[--C-:B------:R-:W-:Y:S01]  /*3a10*/  FFMA.FTZ R97, R127, R88, -R54.reuse ;  /* 0x000000587f617223 */ /* 0x100fe20000010836 */
[----:B------:R-:W-:Y:S01]  /*3a20*/  FMNMX.FTZ R46, R123, R46, !PT ;  /* 0x0000002e7b2e7209 */ /* 0x000fe20007810000 */
[-CC-:B------:R-:W-:Y:S01]  /*3a30*/  FFMA.FTZ R129, R129, R88.reuse, -R54.reuse ;  /* 0x0000005881817223 */ /* 0x180fe20000010836 */
[----:B--2---:R-:W-:Y:S01]  /*3a40*/  FSEL R127, R42, -INF , P4 ;  /* 0xff8000002a7f7808 */ /* 0x004fe20002000000 */
[-CC-:B------:R-:W-:Y:S01]  /*3a50*/  FFMA.FTZ R8, R71, R88.reuse, -R54.reuse ;  /* 0x0000005847087223 */ /* 0x180fe20000010836 */
[-CC-:B------:R-:W-:Y:S01]  /*3a60*/  FFMA.FTZ R71, R99, R88.reuse, -R54.reuse ;  /* 0x0000005863477223 */ /* 0x180fe20000010836 */
[----:B------:R1:W-:Y:S01]  /*3a70*/  MUFU.EX2 R34, R129 ;  /* 0x0000008100227308 */ /* 0x0003e20000000800 */
[----:B0-----:R-:W-:Y:S01]  /*3a80*/  FSEL R125, R36, -INF , P5 ;  /* 0xff800000247d7808 */ /* 0x001fe20002800000 */
[-CC-:B------:R-:W-:Y:S01]  /*3a90*/  FFMA.FTZ R99, R131, R88.reuse, -R54.reuse ;  /* 0x0000005883637223 */ /* 0x180fe20000010836 */
[----:B----4-:R-:W-:Y:S01]  /*3aa0*/  FSEL R131, R44, -INF , P2 ;  /* 0xff8000002c837808 */ /* 0x010fe20001000000 */
[--C-:B------:R-:W-:Y:S01]  /*3ab0*/  FFMA.FTZ R33, R10, R88, -R54.reuse ;  /* 0x000000580a217223 */ /* 0x100fe20000010836 */
[----:B------:R-:W-:Y:S01]  /*3ac0*/  FMNMX.FTZ R46, R125, R46, !PT ;  /* 0x0000002e7d2e7209 */ /* 0x000fe20007810000 */
[-CC-:B------:R-:W-:Y:S01]  /*3ad0*/  FFMA.FTZ R10, R75, R88.reuse, -R54.reuse ;  /* 0x000000584b0a7223 */ /* 0x180fe20000010836 */
[-CC-:B------:R-:W-:Y:S01]  /*3ae0*/  FFMA.FTZ R75, R91, R88.reuse, -R54.reuse ;  /* 0x000000585b4b7223 */ /* 0x180fe20000010836 */
[-CC-:B------:R-:W-:Y:S01]  /*3af0*/  FFMA.FTZ R93, R93, R88.reuse, -R54.reuse ;  /* 0x000000585d5d7223 */ /* 0x180fe20000010836 */
[----:B-1----:R-:W-:Y:S01]  /*3b00*/  FSEL R129, R40, -INF , P3 ;  /* 0xff80000028817808 */ /* 0x002fe20001800000 */
[--C-:B------:R-:W-:Y:S01]  /*3b10*/  FFMA.FTZ R101, R101, R88, -R54.reuse ;  /* 0x0000005865657223 */ /* 0x100fe20000010836 */
[----:B------:R-:W-:Y:S01]  /*3b20*/  FMNMX.FTZ R46, R127, R46, !PT ;  /* 0x0000002e7f2e7209 */ /* 0x000fe20007810000 */
[-CC-:B------:R-:W-:Y:S01]  /*3b30*/  FFMA.FTZ R105, R105, R88.reuse, -R54.reuse ;  /* 0x0000005869697223 */ /* 0x180fe20000010836 */
[-CC-:B------:R-:W-:Y:S01]  /*3b40*/  FFMA.FTZ R113, R113, R88.reuse, -R54.reuse ;  /* 0x0000005871717223 */ /* 0x180fe20000010836 */
[--C-:B------:R-:W-:Y:S01]  /*3b50*/  FFMA.FTZ R115, R115, R88, -R54.reuse ;  /* 0x0000005873737223 */ /* 0x100fe20000010836 */
[----:B------:R-:W-:Y:S01]  /*3b60*/  FMNMX.FTZ R46, R129, R46, !PT ;  /* 0x0000002e812e7209 */ /* 0x000fe20007810000 */
[-CC-:B------:R-:W-:Y:S01]  /*3b70*/  FFMA.FTZ R121, R121, R88.reuse, -R54.reuse ;  /* 0x0000005879797223 */ /* 0x180fe20000010836 */
[-CC-:B------:R-:W-:Y:S01]  /*3b80*/  FFMA.FTZ R12, R81, R88.reuse, -R54.reuse ;  /* 0x00000058510c7223 */ /* 0x180fe20000010836 */
[--C-:B------:R-:W-:Y:S01]  /*3b90*/  FFMA.FTZ R41, R83, R88, -R54.reuse ;  /* 0x0000005853297223 */ /* 0x100fe20000010836 */
[----:B------:R-:W-:Y:S01]  /*3ba0*/  FMNMX.FTZ R46, R131, R46, !PT ;  /* 0x0000002e832e7209 */ /* 0x000fe20007810000 */
[----:B------:R0:W-:Y:S01]  /*3bb0*/  MUFU.EX2 R18, R93 ;  /* 0x0000005d00127308 */ /* 0x0001e20000000800 */
[-CC-:B------:R-:W-:Y:S01]  /*3bc0*/  FFMA.FTZ R81, R103, R88.reuse, -R54.reuse ;  /* 0x0000005867517223 */ /* 0x180fe20000010836 */
[-CC-:B------:R-:W-:Y:S01]  /*3bd0*/  FFMA.FTZ R83, R117, R88.reuse, -R54.reuse ;  /* 0x0000005875537223 */ /* 0x180fe20000010836 */
[-CC-:B------:R-:W-:Y:S01]  /*3be0*/  FFMA.FTZ R36, R135, R88.reuse, -R54.reuse ;  /* 0x0000005887247223 */ /* 0x180fe20000010836 */
[----:B------:R-:W1:Y:S01]  /*3bf0*/  SHFL.BFLY PT, R91, R46, 0x2, 0x1f ;  /* 0x0c401f002e5b7f89 */ /* 0x000e6200000e0000 */
[-CC-:B------:R-:W-:Y:S01]  /*3c00*/  FFMA.FTZ R38, R137, R88.reuse, -R54.reuse ;  /* 0x0000005889267223 */ /* 0x180fe20000010836 */
[-CC-:B------:R-:W-:Y:S01]  /*3c10*/  FFMA.FTZ R103, R139, R88.reuse, -R54.reuse ;  /* 0x000000588b677223 */ /* 0x180fe20000010836 */
[-CC-:B------:R-:W-:Y:S01]  /*3c20*/  FFMA.FTZ R40, R141, R88.reuse, -R54.reuse ;  /* 0x000000588d287223 */ /* 0x180fe20000010836 */
[----:B------:R2:W-:Y:S01]  /*3c30*/  MUFU.EX2 R22, R101 ;  /* 0x0000006500167308 */ /* 0x0005e20000000800 */
[-CC-:B0-----:R-:W-:Y:S01]  /*3c40*/  FFMA.FTZ R93, R119, R88.reuse, -R54.reuse ;  /* 0x00000058775d7223 */ /* 0x181fe20000010836 */
[-CC-:B------:R-:W-:Y:S01]  /*3c50*/  FFMA.FTZ R42, R145, R88.reuse, -R54.reuse ;  /* 0x00000058912a7223 */ /* 0x180fe20000010836 */
[-CC-:B------:R-:W-:Y:S01]  /*3c60*/  FFMA.FTZ R44, R149, R88.reuse, -R54.reuse ;  /* 0x00000058952c7223 */ /* 0x180fe20000010836 */
[-CC-:B------:R-:W-:Y:S01]  /*3c70*/  FFMA.FTZ R117, R155, R88.reuse, -R54.reuse ;  /* 0x000000589b757223 */ /* 0x180fe20000010836 */
[-CC-:B------:R-:W-:Y:S01]  /*3c80*/  FFMA.FTZ R48, R157, R88.reuse, -R54.reuse ;  /* 0x000000589d307223 */ /* 0x180fe20000010836 */
[----:B------:R-:W-:-:S02]  /*3c90*/  FFMA.FTZ R119, R159, R88, -R54 ;  /* 0x000000589f777223 */ /* 0x000fc40000010836 */
[----:B------:R0:W-:Y:S01]  /*3ca0*/  MUFU.EX2 R24, R105 ;  /* 0x0000006900187308 */ /* 0x0001e20000000800 */
[----:B--2---:R-:W-:-:S07]  /*3cb0*/  FFMA.FTZ R101, R133, R88, -R54 ;  /* 0x0000005885657223 */ /* 0x004fce0000010836 */
[----:B------:R2:W-:Y:S01]  /*3cc0*/  MUFU.EX2 R26, R113 ;  /* 0x00000071001a7308 */ /* 0x0005e20000000800 */
[-CC-:B0-----:R-:W-:Y:S01]  /*3cd0*/  FFMA.FTZ R105, R143, R88.reuse, -R54.reuse ;  /* 0x000000588f697223 */ /* 0x181fe20000010836 */
[----:B-1----:R-:W-:Y:S01]  /*3ce0*/  FMNMX.FTZ R50, R46, R91, !PT ;  /* 0x0000005b2e327209 */ /* 0x002fe20007810000 */
[----:B------:R-:W-:-:S05]  /*3cf0*/  FFMA.FTZ R46, R153, R88, -R54 ;  /* 0x00000058992e7223 */ /* 0x000fca0000010836 */
[----:B------:R0:W-:Y:S01]  /*3d00*/  MUFU.EX2 R28, R115 ;  /* 0x00000073001c7308 */ /* 0x0001e20000000800 */
[----:B------:R-:W1:Y:S01]  /*3d10*/  SHFL.BFLY PT, R91, R50, 0x1, 0x1f ;  /* 0x0c201f00325b7f89 */ /* 0x000e6200000e0000 */
[----:B--2---:R-:W-:-:S06]  /*3d20*/  FFMA.FTZ R113, R147, R88, -R54 ;  /* 0x0000005893717223 */ /* 0x004fcc0000010836 */
[----:B------:R2:W-:Y:S01]  /*3d30*/  MUFU.EX2 R30, R121 ;  /* 0x00000079001e7308 */ /* 0x0005e20000000800 */
[----:B0-----:R-:W-:-:S07]  /*3d40*/  FFMA.FTZ R115, R151, R88, -R54 ;  /* 0x0000005897737223 */ /* 0x001fce0000010836 */
[----:B------:R-:W-:Y:S01]  /*3d50*/  MUFU.EX2 R8, R8 ;  /* 0x0000000800087308 */ /* 0x000fe20000000800 */
[----:B--2---:R-:W-:-:S07]  /*3d60*/  FFMA.FTZ R121, R163, R88, -R54 ;  /* 0x00000058a3797223 */ /* 0x004fce0000010836 */
[----:B------:R-:W0:Y:S01]  /*3d70*/  MUFU.EX2 R33, R33 ;  /* 0x0000002100217308 */ /* 0x000e220000000800 */
[----:B-1----:R-:W-:Y:S01]  /*3d80*/  FMNMX.FTZ R91, R50, R91, !PT ;  /* 0x0000005b325b7209 */ /* 0x002fe20007810000 */
[----:B------:R-:W-:-:S03]  /*3d90*/  FFMA.FTZ R50, R161, R88, -R54 ;  /* 0x00000058a1327223 */ /* 0x000fc60000010836 */
[C---:B------:R-:W-:Y:S01]  /*3da0*/  FSETP.NEU.FTZ.AND P2, PT, R91.reuse, -INF , PT ;  /* 0xff8000005b00780b */ /* 0x040fe20003f5d000 */
[----:B------:R-:W-:Y:S02]  /*3db0*/  FFMA.FTZ R52, R91, R88, -8 ;  /* 0xc10000005b347423 */ /* 0x000fe40000010058 */
[----:B------:R-:W1:Y:S03]  /*3dc0*/  MUFU.EX2 R10, R10 ;  /* 0x0000000a000a7308 */ /* 0x000e660000000800 */
[----:B------:R-:W-:-:S05]  /*3dd0*/  FSEL R60, R52, RZ, P2 ;  /* 0x000000ff343c7208 */ /* 0x000fca0001000000 */
[-CC-:B------:R-:W-:Y:S01]  /*3de0*/  FFMA.FTZ R3, R3, R88.reuse, -R60.reuse ;  /* 0x0000005803037223 */ /* 0x180fe2000001083c */
[-CC-:B------:R-:W-:Y:S01]  /*3df0*/  FFMA.FTZ R6, R6, R88.reuse, -R60.reuse ;  /* 0x0000005806067223 */ /* 0x180fe2000001083c */
[-CC-:B------:R-:W-:Y:S01]  /*3e00*/  FFMA.FTZ R54, R7, R88.reuse, -R60.reuse ;  /* 0x0000005807367223 */ /* 0x180fe2000001083c */
[-CC-:B------:R-:W-:Y:S01]  /*3e10*/  FFMA.FTZ R56, R9, R88.reuse, -R60.reuse ;  /* 0x0000005809387223 */ /* 0x180fe2000001083c */
[-CC-:B------:R-:W-:Y:S01]  /*3e20*/  FFMA.FTZ R7, R11, R88.reuse, -R60.reuse ;  /* 0x000000580b077223 */ /* 0x180fe2000001083c */
[----:B------:R-:W2:Y:S01]  /*3e30*/  MUFU.EX2 R37, R37 ;  /* 0x0000002500257308 */ /* 0x000ea20000000800 */
[-CC-:B------:R-:W-:Y:S01]  /*3e40*/  FFMA.FTZ R52, R13, R88.reuse, -R60.reuse ;  /* 0x000000580d347223 */ /* 0x180fe2000001083c */
[-CC-:B------:R-:W-:Y:S01]  /*3e50*/  FFMA.FTZ R15, R15, R88.reuse, -R60.reuse ;  /* 0x000000580f0f7223 */ /* 0x180fe2000001083c */
[-CC-:B------:R-:W-:Y:S01]  /*3e60*/  FFMA.FTZ R9, R23, R88.reuse, -R60.reuse ;  /* 0x0000005817097223 */ /* 0x180fe2000001083c */
[----:B0-----:R-:W-:Y:S01]  /*3e70*/  FADD.FTZ R23, R8, R33 ;  /* 0x0000002108177221 */ /* 0x001fe20000010000 */
[-CC-:B------:R-:W-:Y:S01]  /*3e80*/  FFMA.FTZ R21, R21, R88.reuse, -R60.reuse ;  /* 0x0000005815157223 */ /* 0x180fe2000001083c */
[-CC-:B------:R-:W-:Y:S01]  /*3e90*/  FFMA.FTZ R45, R45, R88.reuse, -R60.reuse ;  /* 0x000000582d2d7223 */ /* 0x180fe2000001083c */
[-CC-:B------:R-:W-:Y:S01]  /*3ea0*/  FFMA.FTZ R47, R47, R88.reuse, -R60.reuse ;  /* 0x000000582f2f7223 */ /* 0x180fe2000001083c */
[----:B------:R-:W-:Y:S01]  /*3eb0*/  MUFU.EX2 R3, R3 ;  /* 0x0000000300037308 */ /* 0x000fe20000000800 */
[----:B-1----:R-:W-:Y:S01]  /*3ec0*/  FADD.FTZ R78, R10, R23 ;  /* 0x000000170a4e7221 */ /* 0x002fe20000010000 */
[-CC-:B------:R-:W-:Y:S01]  /*3ed0*/  FFMA.FTZ R11, R49, R88.reuse, -R60.reuse ;  /* 0x00000058310b7223 */ /* 0x180fe2000001083c */
[-CC-:B------:R-:W-:Y:S01]  /*3ee0*/  FFMA.FTZ R53, R53, R88.reuse, -R60.reuse ;  /* 0x0000005835357223 */ /* 0x180fe2000001083c */
[-CC-:B------:R-:W-:Y:S01]  /*3ef0*/  FFMA.FTZ R55, R55, R88.reuse, -R60.reuse ;  /* 0x0000005837377223 */ /* 0x180fe2000001083c */
[-CC-:B------:R-:W-:Y:S01]  /*3f00*/  FFMA.FTZ R13, R57, R88.reuse, -R60.reuse ;  /* 0x00000058390d7223 */ /* 0x180fe2000001083c */
[-CC-:B------:R-:W-:Y:S01]  /*3f10*/  FFMA.FTZ R58, R59, R88.reuse, -R60.reuse ;  /* 0x000000583b3a7223 */ /* 0x180fe2000001083c */
[-C--:B------:R-:W-:Y:S01]  /*3f20*/  FFMA.FTZ R61, R61, R88.reuse, -R60 ;  /* 0x000000583d3d7223 */ /* 0x080fe2000001083c */
[----:B------:R-:W-:Y:S01]  /*3f30*/  MUFU.EX2 R6, R6 ;  /* 0x0000000600067308 */ /* 0x000fe20000000800 */
[----:B--2---:R-:W-:Y:S01]  /*3f40*/  FADD.FTZ R23, R37, R78 ;  /* 0x0000004e25177221 */ /* 0x004fe20000010000 */
[-CC-:B------:R-:W-:Y:S01]  /*3f50*/  FFMA.FTZ R29, R29, R88.reuse, -R60.reuse ;  /* 0x000000581d1d7223 */ /* 0x180fe2000001083c */
[--C-:B------:R-:W-:Y:S01]  /*3f60*/  FFMA.FTZ R63, R63, R88, -R60.reuse ;  /* 0x000000583f3f7223 */ /* 0x100fe2000001083c */
[----:B------:R-:W-:Y:S01]  /*3f70*/  F2FP.SATFINITE.E4M3.F32.PACK_AB_MERGE_C R37, R37, R10, RZ ;  /* 0x0000000a2525723e */ /* 0x000fe200048070ff */
[-CC-:B------:R-:W-:Y:S01]  /*3f80*/  FFMA.FTZ R31, R31, R88.reuse, -R60.reuse ;  /* 0x000000581f1f7223 */ /* 0x180fe2000001083c */
[-CC-:B------:R-:W-:Y:S01]  /*3f90*/  FFMA.FTZ R65, R65, R88.reuse, -R60.reuse ;  /* 0x0000005841417223 */ /* 0x180fe2000001083c */
[-CC-:B------:R-:W-:Y:S01]  /*3fa0*/  FFMA.FTZ R67, R67, R88.reuse, -R60.reuse ;  /* 0x0000005843437223 */ /* 0x180fe2000001083c */
[----:B------:R0:W-:Y:S01]  /*3fb0*/  MUFU.EX2 R62, R54 ;  /* 0x00000036003e7308 */ /* 0x0001e20000000800 */
[-CC-:B------:R-:W-:Y:S01]  /*3fc0*/  FFMA.FTZ R69, R69, R88.reuse, -R60.reuse ;  /* 0x0000005845457223 */ /* 0x180fe2000001083c */
[-CC-:B------:R-:W-:Y:S01]  /*3fd0*/  FFMA.FTZ R73, R73, R88.reuse, -R60.reuse ;  /* 0x0000005849497223 */ /* 0x180fe2000001083c */
[-CC-:B------:R-:W-:Y:S01]  /*3fe0*/  FFMA.FTZ R35, R35, R88.reuse, -R60.reuse ;  /* 0x0000005823237223 */ /* 0x180fe2000001083c */
[-CC-:B------:R-:W-:Y:S01]  /*3ff0*/  FFMA.FTZ R79, R79, R88.reuse, -R60.reuse ;  /* 0x000000584f4f7223 */ /* 0x180fe2000001083c */
[--C-:B------:R-:W-:Y:S01]  /*4000*/  FFMA.FTZ R85, R85, R88, -R60.reuse ;  /* 0x0000005855557223 */ /* 0x100fe2000001083c */
[----:B------:R-:W-:Y:S01]  /*4010*/  F2FP.SATFINITE.E4M3.F32.PACK_AB_MERGE_C R185, R33, R8, R37 ;  /* 0x0000000821b9723e */ /* 0x000fe20004807025 */
[-CC-:B------:R-:W-:Y:S01]  /*4020*/  FFMA.FTZ R87, R87, R88.reuse, -R60.reuse ;  /* 0x0000005857577223 */ /* 0x180fe2000001083c */
[----:B------:R1:W-:Y:S01]  /*4030*/  MUFU.EX2 R133, R56 ;  /* 0x0000003800857308 */ /* 0x0003e20000000800 */
[----:B0-----:R-:W-:Y:S01]  /*4040*/  FFMA.FTZ R54, R27, R88, -R60 ;  /* 0x000000581b367223 */ /* 0x001fe2000001083c */
[----:B------:R-:W-:-:S02]  /*4050*/  IMAD.U32 R27, RZ, RZ, UR40 ;  /* 0x00000028ff1b7e24 */ /* 0x000fc4000f8e00ff */
[-CC-:B------:R-:W-:Y:S01]  /*4060*/  FFMA.FTZ R39, R39, R88.reuse, -R60.reuse ;  /* 0x0000005827277223 */ /* 0x180fe2000001083c */
[-CC-:B------:R-:W-:Y:S01]  /*4070*/  FFMA.FTZ R43, R43, R88.reuse, -R60.reuse ;  /* 0x000000582b2b7223 */ /* 0x180fe2000001083c */
[-CC-:B------:R-:W-:Y:S01]  /*4080*/  FFMA.FTZ R107, R107, R88.reuse, -R60.reuse ;  /* 0x000000586b6b7223 */ /* 0x180fe2000001083c */
[-CC-:B------:R-:W-:Y:S01]  /*4090*/  FFMA.FTZ R109, R109, R88.reuse, -R60.reuse ;  /* 0x000000586d6d7223 */ /* 0x180fe2000001083c */
[-CC-:B------:R-:W-:Y:S01]  /*40a0*/  FFMA.FTZ R111, R111, R88.reuse, -R60.reuse ;  /* 0x000000586f6f7223 */ /* 0x180fe2000001083c */
[----:B------:R-:W0:Y:S01]  /*40b0*/  MUFU.EX2 R12, R12 ;  /* 0x0000000c000c7308 */ /* 0x000e220000000800 */
[-CC-:B-1----:R-:W-:Y:S01]  /*40c0*/  FFMA.FTZ R56, R51, R88.reuse, -R60.reuse ;  /* 0x0000005833387223 */ /* 0x182fe2000001083c */
[-CC-:B------:R-:W-:Y:S01]  /*40d0*/  FFMA.FTZ R123, R123, R88.reuse, -R60.reuse ;  /* 0x000000587b7b7223 */ /* 0x180fe2000001083c */
[-CC-:B------:R-:W-:Y:S01]  /*40e0*/  FFMA.FTZ R125, R125, R88.reuse, -R60.reuse ;  /* 0x000000587d7d7223 */ /* 0x180fe2000001083c */
[-CC-:B------:R-:W-:Y:S01]  /*40f0*/  FFMA.FTZ R127, R127, R88.reuse, -R60.reuse ;  /* 0x000000587f7f7223 */ /* 0x180fe2000001083c */
[-CC-:B------:R-:W-:Y:S01]  /*4100*/  FFMA.FTZ R129, R129, R88.reuse, -R60.reuse ;  /* 0x0000005881817223 */ /* 0x180fe2000001083c */
[----:B------:R-:W-:Y:S01]  /*4110*/  FFMA.FTZ R60, R131, R88, -R60 ;  /* 0x00000058833c7223 */ /* 0x000fe2000001083c */
[--C-:B------:R-:W-:Y:S01]  /*4120*/  IMAD.MOV.U32 R33, RZ, RZ, R25.reuse ;  /* 0x000000ffff217224 */ /* 0x100fe200078e0019 */
[----:B------:R-:W-:Y:S01]  /*4130*/  MUFU.EX2 R7, R7 ;  /* 0x0000000700077308 */ /* 0x000fe20000000800 */
[----:B------:R-:W-:-:S02]  /*4140*/  IMAD.MOV.U32 R37, RZ, RZ, R25 ;  /* 0x000000ffff257224 */ /* 0x000fc400078e0019 */
[--C-:B------:R-:W-:Y:S02]  /*4150*/  IMAD.MOV.U32 R49, RZ, RZ, R25.reuse ;  /* 0x000000ffff317224 */ /* 0x100fe400078e0019 */
[--C-:B------:R-:W-:Y:S02]  /*4160*/  IMAD.MOV.U32 R51, RZ, RZ, R25.reuse ;  /* 0x000000ffff337224 */ /* 0x100fe400078e0019 */
[----:B------:R-:W-:Y:S01]  /*4170*/  IMAD.MOV.U32 R57, RZ, RZ, R25 ;  /* 0x000000ffff397224 */ /* 0x000fe200078e0019 */
[----:B------:R-:W1:Y:S01]  /*4180*/  MUFU.EX2 R41, R41 ;  /* 0x0000002900297308 */ /* 0x000e620000000800 */
[----:B0-----:R-:W-:Y:S01]  /*4190*/  FADD.FTZ R78, R12, R23 ;  /* 0x000000170c4e7221 */ /* 0x001fe20000010000 */
[----:B------:R-:W-:-:S06]  /*41a0*/  IMAD.MOV.U32 R59, RZ, RZ, R25 ;  /* 0x000000ffff3b7224 */ /* 0x000fcc00078e0019 */
[----:B------:R-:W0:Y:S08]  /*41b0*/  MUFU.EX2 R52, R52 ;  /* 0x0000003400347308 */ /* 0x000e300000000800 */
[----:B------:R2:W-:Y:S08]  /*41c0*/  MUFU.EX2 R64, R15 ;  /* 0x0000000f00407308 */ /* 0x0005f00000000800 */
[----:B------:R-:W3:Y:S01]  /*41d0*/  MUFU.EX2 R14, R14 ;  /* 0x0000000e000e7308 */ /* 0x000ee20000000800 */
[----:B--2---:R-:W-:-:S04]  /*41e0*/  FADD.FTZ R15, R3, R6 ;  /* 0x00000006030f7221 */ /* 0x004fc80000010000 */
[----:B------:R-:W-:Y:S01]  /*41f0*/  FADD.FTZ R76, R62, R15 ;  /* 0x0000000f3e4c7221 */ /* 0x000fe20000010000 */
[----:B------:R-:W-:Y:S02]  /*4200*/  @!P1 VIADD R15, R27, 0x29840 ;  /* 0x000298401b0f9836 */ /* 0x000fe40000000000 */
[----:B-1----:R-:W-:Y:S01]  /*4210*/  FADD.FTZ R27, R41, R78 ;  /* 0x0000004e291b7221 */ /* 0x002fe20000010000 */
[----:B------:R-:W1:Y:S01]  /*4220*/  MUFU.EX2 R71, R71 ;  /* 0x0000004700477308 */ /* 0x000e620000000800 */
[C---:B------:R-:W-:Y:S01]  /*4230*/  FADD.FTZ R76, R133.reuse, R76 ;  /* 0x0000004c854c7221 */ /* 0x040fe20000010000 */
[----:B------:R-:W-:Y:S02]  /*4240*/  F2FP.SATFINITE.E4M3.F32.PACK_AB_MERGE_C R62, R133, R62, RZ ;  /* 0x0000003e853e723e */ /* 0x000fe400048070ff */
[----:B------:R-:W-:Y:S01]  /*4250*/  @!P1 PRMT R15, RZ, 0x654, R15 ;  /* 0x00000654ff0f9816 */ /* 0x000fe2000000000f */
[----:B------:R-:W-:Y:S01]  /*4260*/  FADD.FTZ R23, R7, R76 ;  /* 0x0000004c07177221 */ /* 0x000fe20000010000 */
[----:B------:R-:W-:Y:S01]  /*4270*/  F2FP.SATFINITE.E4M3.F32.PACK_AB_MERGE_C R184, R6, R3, R62 ;  /* 0x0000000306b8723e */ /* 0x000fe2000480703e */
[----:B------:R-:W-:Y:S01]  /*4280*/  IMAD.MOV.U32 R62, RZ, RZ, R25 ;  /* 0x000000ffff3e7224 */ /* 0x000fe200078e0019 */
[----:B------:R-:W2:Y:S01]  /*4290*/  MUFU.EX2 R21, R21 ;  /* 0x0000001500157308 */ /* 0x000ea20000000800 */
[----:B0-----:R-:W-:Y:S01]  /*42a0*/  FADD.FTZ R23, R52, R23 ;  /* 0x0000001734177221 */ /* 0x001fe20000010000 */
[----:B---3--:R-:W-:Y:S01]  /*42b0*/  FADD.FTZ R80, R14, R27 ;  /* 0x0000001b0e507221 */ /* 0x008fe20000010000 */
[----:B------:R1:W-:Y:S01]  /*42c0*/  @!P1 SYNCS.ARRIVE.TRANS64.RED.A1T0 RZ, [R15+URZ], RZ ;  /* 0x000000ff0fff99a7 */ /* 0x0003e2000810043f */
[----:B------:R-:W-:-:S02]  /*42d0*/  IMAD.MOV.U32 R27, RZ, RZ, R25 ;  /* 0x000000ffff1b7224 */ /* 0x000fc400078e0019 */
[----:B------:R-:W-:Y:S02]  /*42e0*/  FADD.FTZ R78, R64, R23 ;  /* 0x00000017404e7221 */ /* 0x000fe40000010000 */
[----:B------:R-:W0:Y:S01]  /*42f0*/  MUFU.EX2 R9, R9 ;  /* 0x0000000900097308 */ /* 0x000e220000000800 */
[C---:B-1----:R-:W-:Y:S01]  /*4300*/  FADD.FTZ R15, R71.reuse, R80 ;  /* 0x00000050470f7221 */ /* 0x042fe20000010000 */
[----:B------:R-:W-:-:S03]  /*4310*/  F2FP.SATFINITE.E4M3.F32.PACK_AB_MERGE_C R71, R71, R14, RZ ;  /* 0x0000000e4747723e */ /* 0x000fc600048070ff */
[----:B------:R-:W-:-:S03]  /*4320*/  FADD.FTZ R80, R18, R15 ;  /* 0x0000000f12507221 */ /* 0x000fc60000010000 */
[----:B------:R-:W1:Y:S01]  /*4330*/  MUFU.EX2 R75, R75 ;  /* 0x0000004b004b7308 */ /* 0x000e620000000800 */
[C---:B--2---:R-:W-:Y:S01]  /*4340*/  FADD.FTZ R78, R21.reuse, R78 ;  /* 0x0000004e154e7221 */ /* 0x044fe20000010000 */
[----:B------:R-:W-:Y:S02]  /*4350*/  F2FP.SATFINITE.E4M3.F32.PACK_AB_MERGE_C R64, R21, R64, RZ ;  /* 0x000000401540723e */ /* 0x000fe400048070ff */
[----:B------:R-:W-:Y:S01]  /*4360*/  F2FP.SATFINITE.E4M3.F32.PACK_AB_MERGE_C R187, R41, R12, R71 ;  /* 0x0000000c29bb723e */ /* 0x000fe20004807047 */
[--C-:B------:R-:W-:Y:S01]  /*4370*/  IMAD.MOV.U32 R41, RZ, RZ, R25.reuse ;  /* 0x000000ffff297224 */ /* 0x100fe200078e0019 */
[----:B------:R-:W-:Y:S01]  /*4380*/  F2FP.SATFINITE.E4M3.F32.PACK_AB_MERGE_C R186, R52, R7, R64 ;  /* 0x0000000734ba723e */ /* 0x000fe20004807040 */
[--C-:B------:R-:W-:Y:S01]  /*4390*/  IMAD.MOV.U32 R52, RZ, RZ, R25.reuse ;  /* 0x000000ffff347224 */ /* 0x100fe200078e0019 */
[----:B------:R-:W2:Y:S01]  /*43a0*/  MUFU.EX2 R54, R54 ;  /* 0x0000003600367308 */ /* 0x000ea20000000800 */
[----:B0-----:R-:W-:Y:S01]  /*43b0*/  FADD.FTZ R15, R9, R78 ;  /* 0x0000004e090f7221 */ /* 0x001fe20000010000 */
[----:B------:R-:W-:-:S02]  /*43c0*/  IMAD.MOV.U32 R64, RZ, RZ, R25 ;  /* 0x000000ffff407224 */ /* 0x000fc400078e0019 */
[----:B------:R-:W-:-:S04]  /*43d0*/  IMAD.MOV.U32 R71, RZ, RZ, R25 ;  /* 0x000000ffff477224 */ /* 0x000fc800078e0019 */
[----:B------:R-:W0:Y:S01]  /*43e0*/  MUFU.EX2 R45, R45 ;  /* 0x0000002d002d7308 */ /* 0x000e220000000800 */
[----:B-1----:R-:W-:-:S04]  /*43f0*/  FADD.FTZ R23, R75, R80 ;  /* 0x000000504b177221 */ /* 0x002fc80000010000 */
[----:B------:R-:W-:-:S03]  /*4400*/  FADD.FTZ R82, R22, R23 ;  /* 0x0000001716527221 */ /* 0x000fc60000010000 */
[----:B------:R-:W1:Y:S01]  /*4410*/  MUFU.EX2 R77, R77 ;  /* 0x0000004d004d7308 */ /* 0x000e620000000800 */
[----:B--2---:R-:W-:-:S07]  /*4420*/  FADD.FTZ R80, R54, R15 ;  /* 0x0000000f36507221 */ /* 0x004fce0000010000 */
[----:B------:R2:W3:Y:S01]  /*4430*/  MUFU.EX2 R66, R47 ;  /* 0x0000002f00427308 */ /* 0x0004e20000000800 */
[----:B0-----:R-:W-:-:S07]  /*4440*/  FADD.FTZ R15, R45, R80 ;  /* 0x000000502d0f7221 */ /* 0x001fce0000010000 */
[----:B------:R-:W0:Y:S01]  /*4450*/  MUFU.EX2 R11, R11 ;  /* 0x0000000b000b7308 */ /* 0x000e220000000800 */
[C---:B-1----:R-:W-:Y:S01]  /*4460*/  FADD.FTZ R23, R77.reuse, R82 ;  /* 0x000000524d177221 */ /* 0x042fe20000010000 */
[----:B------:R-:W-:Y:S01]  /*4470*/  F2FP.SATFINITE.E4M3.F32.PACK_AB_MERGE_C R77, R77, R22, RZ ;  /* 0x000000164d4d723e */ /* 0x000fe200048070ff */
[----:B--2---:R-:W-:Y:S02]  /*4480*/  IMAD.MOV.U32 R47, RZ, RZ, R25 ;  /* 0x000000ffff2f7224 */ /* 0x004fe400078e0019 */
[----:B------:R-:W-:Y:S01]  /*4490*/  FADD.FTZ R82, R24, R23 ;  /* 0x0000001718527221 */ /* 0x000fe20000010000 */
[----:B------:R-:W-:Y:S01]  /*44a0*/  F2FP.SATFINITE.E4M3.F32.PACK_AB_MERGE_C R181, R75, R18, R77 ;  /* 0x000000124bb5723e */ /* 0x000fe2000480704d */
[----:B------:R-:W-:Y:S01]  /*44b0*/  IMAD.MOV.U32 R75, RZ, RZ, R25 ;  /* 0x000000ffff4b7224 */ /* 0x000fe200078e0019 */
[----:B------:R-:W1:Y:S01]  /*44c0*/  MUFU.EX2 R81, R81 ;  /* 0x0000005100517308 */ /* 0x000e620000000800 */
[C---:B---3--:R-:W-:Y:S01]  /*44d0*/  FADD.FTZ R80, R66.reuse, R15 ;  /* 0x0000000f42507221 */ /* 0x048fe20000010000 */
[----:B------:R-:W-:Y:S01]  /*44e0*/  F2FP.SATFINITE.E4M3.F32.PACK_AB_MERGE_C R45, R66, R45, RZ ;  /* 0x0000002d422d723e */ /* 0x000fe200048070ff */
[----:B------:R-:W-:-:S02]  /*44f0*/  IMAD.MOV.U32 R66, RZ, RZ, R25 ;  /* 0x000000ffff427224 */ /* 0x000fc400078e0019 */
[----:B------:R-:W-:Y:S01]  /*4500*/  IMAD.MOV.U32 R77, RZ, RZ, R25 ;  /* 0x000000ffff4d7224 */ /* 0x000fe200078e0019 */
[----:B------:R-:W-:Y:S01]  /*4510*/  F2FP.SATFINITE.E4M3.F32.PACK_AB_MERGE_C R180, R54, R9, R45 ;  /* 0x0000000936b4723e */ /* 0x000fe2000480702d */
[--C-:B------:R-:W-:Y:S01]  /*4520*/  IMAD.MOV.U32 R45, RZ, RZ, R25.reuse ;  /* 0x000000ffff2d7224 */ /* 0x100fe200078e0019 */
[----:B------:R-:W2:Y:S01]  /*4530*/  MUFU.EX2 R56, R56 ;  /* 0x0000003800387308 */ /* 0x000ea20000000800 */
[----:B0-----:R-:W-:Y:S01]  /*4540*/  FADD.FTZ R15, R11, R80 ;  /* 0x000000500b0f7221 */ /* 0x001fe20000010000 */
[----:B------:R-:W-:Y:S01]  /*4550*/  IADD3 R9, R19, -0x2, RZ ;  /* 0xfffffffe13097810 */ /* 0x000fe20007ffe0ff */
[----:B------:R-:W-:-:S03]  /*4560*/  IMAD.MOV.U32 R54, RZ, RZ, R25 ;  /* 0x000000ffff367224 */ /* 0x000fc600078e0019 */
[----:B------:R-:W-:Y:S02]  /*4570*/  ISETP.GE.AND P2, PT, R9, R16, PT ;  /* 0x000000100900720c */ /* 0x000fe40003f46270 */
        /* <DEDUP_REMOVED lines=17> */
[--C-:B------:R-:W-:Y:S01]  /*4690*/  IMAD.MOV.U32 R68, RZ, RZ, R25.reuse ;  /* 0x000000ffff447224 */ /* 0x100fe200078e0019 */
[----:B------:R-:W-:Y:S01]  /*46a0*/  MOV R81, R25 ;  /* 0x0000001900517202 */ /* 0x000fe20000000f00 */
[----:B------:R-:W-:Y:S01]  /*46b0*/  IMAD.MOV.U32 R83, RZ, RZ, R25 ;  /* 0x000000ffff537224 */ /* 0x000fe200078e0019 */
[----:B------:R-:W-:Y:S01]  /*46c0*/  F2FP.SATFINITE.E4M3.F32.PACK_AB_MERGE_C R182, R56, R11, R53 ;  /* 0x0000000b38b6723e */ /* 0x000fe20004807035 */
[--C-:B------:R-:W-:Y:S01]  /*46d0*/  IMAD.MOV.U32 R53, RZ, RZ, R25.reuse ;  /* 0x000000ffff357224 */ /* 0x100fe200078e0019 */
[----:B------:R-:W2:Y:S01]  /*46e0*/  MUFU.EX2 R58, R58 ;  /* 0x0000003a003a7308 */ /* 0x000ea20000000800 */
[----:B0-----:R-:W-:Y:S01]  /*46f0*/  FADD.FTZ R15, R13, R10 ;  /* 0x0000000a0d0f7221 */ /* 0x001fe20000010000 */
[----:B------:R-:W-:-:S02]  /*4700*/  IMAD.MOV.U32 R56, RZ, RZ, R25 ;  /* 0x000000ffff387224 */ /* 0x000fc400078e0019 */
[----:B------:R-:W-:-:S04]  /*4710*/  IMAD.MOV.U32 R84, RZ, RZ, R25 ;  /* 0x000000ffff547224 */ /* 0x000fc800078e0019 */
[----:B------:R-:W0:Y:S01]  /*4720*/  MUFU.EX2 R61, R61 ;  /* 0x0000003d003d7308 */ /* 0x000e220000000800 */
[----:B-1----:R-:W-:Y:S01]  /*4730*/  FADD.FTZ R23, R93, R82 ;  /* 0x000000525d177221 */ /* 0x002fe20000010000 */
[----:B------:R-:W-:-:S03]  /*4740*/  IMAD.MOV.U32 R82, RZ, RZ, R25 ;  /* 0x000000ffff527224 */ /* 0x000fc600078e0019 */
[----:B------:R-:W-:-:S03]  /*4750*/  FADD.FTZ R22, R30, R23 ;  /* 0x000000171e167221 */ /* 0x000fc60000010000 */
[----:B------:R-:W1:Y:S01]  /*4760*/  MUFU.EX2 R95, R95 ;  /* 0x0000005f005f7308 */ /* 0x000e620000000800 */
[----:B--2---:R-:W-:-:S07]  /*4770*/  FADD.FTZ R14, R58, R15 ;  /* 0x0000000f3a0e7221 */ /* 0x004fce0000010000 */
[----:B------:R2:W3:Y:S01]  /*4780*/  MUFU.EX2 R70, R29 ;  /* 0x0000001d00467308 */ /* 0x0004e20000000800 */
[----:B0-----:R-:W-:-:S07]  /*4790*/  FADD.FTZ R15, R61, R14 ;  /* 0x0000000e3d0f7221 */ /* 0x001fce0000010000 */
[----:B------:R-:W0:Y:S01]  /*47a0*/  MUFU.EX2 R63, R63 ;  /* 0x0000003f003f7308 */ /* 0x000e220000000800 */
[C---:B-1----:R-:W-:Y:S01]  /*47b0*/  F2FP.SATFINITE.E4M3.F32.PACK_AB_MERGE_C R30, R95.reuse, R30, RZ ;  /* 0x0000001e5f1e723e */ /* 0x042fe200048070ff */
[----:B------:R-:W-:Y:S01]  /*47c0*/  FADD.FTZ R95, R95, R22 ;  /* 0x000000165f5f7221 */ /* 0x000fe20000010000 */
[----:B--2---:R-:W-:Y:S02]  /*47d0*/  IMAD.MOV.U32 R29, RZ, RZ, R25 ;  /* 0x000000ffff1d7224 */ /* 0x004fe400078e0019 */
[----:B------:R-:W-:Y:S01]  /*47e0*/  F2FP.SATFINITE.E4M3.F32.PACK_AB_MERGE_C R177, R93, R28, R30 ;  /* 0x0000001c5db1723e */ /* 0x000fe2000480701e */
[----:B------:R-:W-:Y:S01]  /*47f0*/  FADD.FTZ R22, R32, R95 ;  /* 0x0000005f20167221 */ /* 0x000fe20000010000 */
        /* <DEDUP_REMOVED lines=8> */
[----:B------:R2:W3:Y:S01]  /*4880*/  MUFU.EX2 R72, R31 ;  /* 0x0000001f00487308 */ /* 0x0004e20000000800 */
[----:B0-----:R-:W-:Y:S01]  /*4890*/  FADD.FTZ R15, R63, R14 ;  /* 0x0000000e3f0f7221 */ /* 0x001fe20000010000 */
[----:B------:R-:W-:-:S06]  /*48a0*/  IMAD.MOV.U32 R61, RZ, RZ, R25 ;  /* 0x000000ffff3d7224 */ /* 0x000fcc00078e0019 */
[----:B------:R-:W0:Y:S01]  /*48b0*/  MUFU.EX2 R65, R65 ;  /* 0x0000004100417308 */ /* 0x000e220000000800 */
[----:B-1----:R-:W-:Y:S01]  /*48c0*/  FADD.FTZ R21, R97, R22 ;  /* 0x0000001661157221 */ /* 0x002fe20000010000 */
[----:B--2---:R-:W-:-:S03]  /*48d0*/  IMAD.MOV.U32 R31, RZ, RZ, R25 ;  /* 0x000000ffff1f7224 */ /* 0x004fc600078e0019 */
[----:B------:R-:W-:-:S03]  /*48e0*/  FADD.FTZ R26, R34, R21 ;  /* 0x00000015221a7221 */ /* 0x000fc60000010000 */
[----:B------:R-:W1:Y:S01]  /*48f0*/  MUFU.EX2 R99, R99 ;  /* 0x0000006300637308 */ /* 0x000e620000000800 */
[----:B---3--:R-:W-:-:S07]  /*4900*/  FADD.FTZ R22, R72, R15 ;  /* 0x0000000f48167221 */ /* 0x008fce0000010000 */
[----:B------:R-:W2:Y:S01]  /*4910*/  MUFU.EX2 R74, R67 ;  /* 0x00000043004a7308 */ /* 0x000ea20000000800 */
[----:B0-----:R-:W-:-:S07]  /*4920*/  FADD.FTZ R15, R65, R22 ;  /* 0x00000016410f7221 */ /* 0x001fce0000010000 */
[----:B------:R-:W0:Y:S01]  /*4930*/  MUFU.EX2 R36, R36 ;  /* 0x0000002400247308 */ /* 0x000e220000000800 */
[C---:B-1----:R-:W-:Y:S01]  /*4940*/  F2FP.SATFINITE.E4M3.F32.PACK_AB_MERGE_C R34, R99.reuse, R34, RZ ;  /* 0x000000226322723e */ /* 0x042fe200048070ff */
[----:B------:R-:W-:Y:S01]  /*4950*/  FADD.FTZ R99, R99, R26 ;  /* 0x0000001a63637221 */ /* 0x000fe20000010000 */
[--C-:B------:R-:W-:Y:S02]  /*4960*/  IMAD.MOV.U32 R26, RZ, RZ, R25.reuse ;  /* 0x000000ffff1a7224 */ /* 0x100fe400078e0019 */
[----:B------:R-:W-:Y:S01]  /*4970*/  F2FP.SATFINITE.E4M3.F32.PACK_AB_MERGE_C R179, R97, R32, R34 ;  /* 0x0000002061b3723e */ /* 0x000fe20004807022 */
[----:B------:R-:W-:Y:S02]  /*4980*/  IMAD.MOV.U32 R32, RZ, RZ, R25 ;  /* 0x000000ffff207224 */ /* 0x000fe400078e0019 */
[----:B------:R-:W1:Y:S01]  /*4990*/  MUFU.EX2 R69, R69 ;  /* 0x0000004500457308 */ /* 0x000e620000000800 */
[C---:B--2---:R-:W-:Y:S01]  /*49a0*/  F2FP.SATFINITE.E4M3.F32.PACK_AB_MERGE_C R65, R74.reuse, R65, RZ ;  /* 0x000000414a41723e */ /* 0x044fe200048070ff */
[----:B------:R-:W-:Y:S01]  /*49b0*/  FADD.FTZ R74, R74, R15 ;  /* 0x0000000f4a4a7221 */ /* 0x000fe20000010000 */
[----:B------:R-:W-:-:S02]  /*49c0*/  IMAD.MOV.U32 R34, RZ, RZ, R25 ;  /* 0x000000ffff227224 */ /* 0x000fc400078e0019 */
[----:B------:R-:W-:Y:S01]  /*49d0*/  F2FP.SATFINITE.E4M3.F32.PACK_AB_MERGE_C R178, R72, R63, R65 ;  /* 0x0000003f48b2723e */ /* 0x000fe20004807041 */
[----:B------:R-:W-:Y:S02]  /*49e0*/  IMAD.MOV.U32 R63, RZ, RZ, R25 ;  /* 0x000000ffff3f7224 */ /* 0x000fe400078e0019 */
[----:B------:R-:W2:Y:S01]  /*49f0*/  MUFU.EX2 R101, R101 ;  /* 0x0000006500657308 */ /* 0x000ea20000000800 */
[----:B0-----:R-:W-:Y:S01]  /*4a00*/  FADD.FTZ R8, R36, R99 ;  /* 0x0000006324087221 */ /* 0x001fe20000010000 */
[--C-:B------:R-:W-:Y:S02]  /*4a10*/  IMAD.MOV.U32 R65, RZ, RZ, R25.reuse ;  /* 0x000000ffff417224 */ /* 0x100fe400078e0019 */
[--C-:B------:R-:W-:Y:S02]  /*4a20*/  IMAD.MOV.U32 R67, RZ, RZ, R25.reuse ;  /* 0x000000ffff437224 */ /* 0x100fe400078e0019 */
[--C-:B------:R-:W-:Y:S02]  /*4a30*/  IMAD.MOV.U32 R72, RZ, RZ, R25.reuse ;  /* 0x000000ffff487224 */ /* 0x100fe400078e0019 */
[----:B------:R0:W3:Y:S01]  /*4a40*/  MUFU.EX2 R76, R73 ;  /* 0x00000049004c7308 */ /* 0x0000e20000000800 */
[----:B-1----:R-:W-:Y:S01]  /*4a50*/  FADD.FTZ R15, R69, R74 ;  /* 0x0000004a450f7221 */ /* 0x002fe20000010000 */
[----:B------:R-:W-:-:S06]  /*4a60*/  IMAD.MOV.U32 R74, RZ, RZ, R25 ;  /* 0x000000ffff4a7224 */ /* 0x000fcc00078e0019 */
[----:B------:R-:W1:Y:S01]  /*4a70*/  MUFU.EX2 R38, R38 ;  /* 0x0000002600267308 */ /* 0x000e620000000800 */
[----:B--2---:R-:W-:Y:S01]  /*4a80*/  FADD.FTZ R21, R101, R8 ;  /* 0x0000000865157221 */ /* 0x004fe20000010000 */
[----:B0-----:R-:W-:-:S06]  /*4a90*/  IMAD.MOV.U32 R73, RZ, RZ, R25 ;  /* 0x000000ffff497224 */ /* 0x001fcc00078e0019 */
[----:B------:R-:W0:Y:S01]  /*4aa0*/  MUFU.EX2 R35, R35 ;  /* 0x0000002300237308 */ /* 0x000e220000000800 */
[----:B---3--:R-:W-:-:S07]  /*4ab0*/  FADD.FTZ R12, R76, R15 ;  /* 0x0000000f4c0c7221 */ /* 0x008fce0000010000 */
[----:B------:R-:W2:Y:S01]  /*4ac0*/  MUFU.EX2 R103, R103 ;  /* 0x0000006700677308 */ /* 0x000ea20000000800 */
[----:B-1----:R-:W-:-:S07]  /*4ad0*/  FADD.FTZ R18, R38, R21 ;  /* 0x0000001526127221 */ /* 0x002fce0000010000 */
[----:B------:R1:W3:Y:S01]  /*4ae0*/  MUFU.EX2 R78, R79 ;  /* 0x0000004f004e7308 */ /* 0x0002e20000000800 */
[----:B0-----:R-:W-:-:S07]  /*4af0*/  FADD.FTZ R15, R35, R12 ;  /* 0x0000000c230f7221 */ /* 0x001fce0000010000 */
[----:B------:R-:W0:Y:S01]  /*4b00*/  MUFU.EX2 R40, R40 ;  /* 0x0000002800287308 */ /* 0x000e220000000800 */
[C---:B--2---:R-:W-:Y:S01]  /*4b10*/  F2FP.SATFINITE.E4M3.F32.PACK_AB_MERGE_C R38, R103.reuse, R38, RZ ;  /* 0x000000266726723e */ /* 0x044fe200048070ff */
[----:B------:R-:W-:Y:S01]  /*4b20*/  FADD.FTZ R103, R103, R18 ;  /* 0x0000001267677221 */ /* 0x000fe20000010000 */
[--C-:B-1----:R-:W-:Y:S02]  /*4b30*/  IMAD.MOV.U32 R79, RZ, RZ, R25.reuse ;  /* 0x000000ffff4f7224 */ /* 0x102fe400078e0019 */
[----:B------:R-:W-:Y:S01]  /*4b40*/  F2FP.SATFINITE.E4M3.F32.PACK_AB_MERGE_C R173, R101, R36, R38 ;  /* 0x0000002465ad723e */ /* 0x000fe20004807026 */
[----:B------:R-:W-:Y:S02]  /*4b50*/  IMAD.MOV.U32 R36, RZ, RZ, R25 ;  /* 0x000000ffff247224 */ /* 0x000fe400078e0019 */
[----:B------:R-:W1:Y:S01]  /*4b60*/  MUFU.EX2 R85, R85 ;  /* 0x0000005500557308 */ /* 0x000e620000000800 */
[C---:B---3--:R-:W-:Y:S01]  /*4b70*/  F2FP.SATFINITE.E4M3.F32.PACK_AB_MERGE_C R35, R78.reuse, R35, RZ ;  /* 0x000000234e23723e */ /* 0x048fe200048070ff */
[----:B------:R-:W-:Y:S01]  /*4b80*/  FADD.FTZ R78, R78, R15 ;  /* 0x0000000f4e4e7221 */ /* 0x000fe20000010000 */
[----:B------:R-:W-:-:S02]  /*4b90*/  IMAD.MOV.U32 R38, RZ, RZ, R25 ;  /* 0x000000ffff267224 */ /* 0x000fc400078e0019 */
[----:B------:R-:W-:Y:S01]  /*4ba0*/  F2FP.SATFINITE.E4M3.F32.PACK_AB_MERGE_C R172, R76, R69, R35 ;  /* 0x000000454cac723e */ /* 0x000fe20004807023 */
[----:B------:R-:W-:Y:S02]  /*4bb0*/  IMAD.MOV.U32 R35, RZ, RZ, R25 ;  /* 0x000000ffff237224 */ /* 0x000fe400078e0019 */
[----:B------:R-:W2:Y:S01]  /*4bc0*/  MUFU.EX2 R105, R105 ;  /* 0x0000006900697308 */ /* 0x000ea20000000800 */
[----:B0-----:R-:W-:Y:S01]  /*4bd0*/  FADD.FTZ R12, R40, R103 ;  /* 0x00000067280c7221 */ /* 0x001fe20000010000 */
[--C-:B------:R-:W-:Y:S02]  /*4be0*/  IMAD.MOV.U32 R69, RZ, RZ, R25.reuse ;  /* 0x000000ffff457224 */ /* 0x100fe400078e0019 */
[----:B------:R-:W-:-:S04]  /*4bf0*/  IMAD.MOV.U32 R76, RZ, RZ, R25 ;  /* 0x000000ffff4c7224 */ /* 0x000fc800078e0019 */
[----:B------:R0:W3:Y:S01]  /*4c00*/  MUFU.EX2 R80, R87 ;  /* 0x0000005700507308 */ /* 0x0000e20000000800 */
[----:B-1----:R-:W-:Y:S01]  /*4c10*/  FADD.FTZ R15, R85, R78 ;  /* 0x0000004e550f7221 */ /* 0x002fe20000010000 */
[----:B------:R-:W-:-:S06]  /*4c20*/  IMAD.MOV.U32 R78, RZ, RZ, R25 ;  /* 0x000000ffff4e7224 */ /* 0x000fcc00078e0019 */
[----:B------:R-:W-:Y:S01]  /*4c30*/  MUFU.EX2 R42, R42 ;  /* 0x0000002a002a7308 */ /* 0x000fe20000000800 */
[----:B--2---:R-:W-:Y:S01]  /*4c40*/  FADD.FTZ R21, R105, R12 ;  /* 0x0000000c69157221 */ /* 0x004fe20000010000 */
[----:B0-----:R-:W-:-:S06]  /*4c50*/  IMAD.MOV.U32 R87, RZ, RZ, R25 ;  /* 0x000000ffff577224 */ /* 0x001fcc00078e0019 */
[----:B------:R-:W0:Y:S01]  /*4c60*/  MUFU.EX2 R113, R113 ;  /* 0x0000007100717308 */ /* 0x000e220000000800 */
[----:B---3--:R-:W-:-:S07]  /*4c70*/  FADD.FTZ R18, R80, R15 ;  /* 0x0000000f50127221 */ /* 0x008fce0000010000 */
[----:B------:R-:W1:Y:S08]  /*4c80*/  MUFU.EX2 R39, R39 ;  /* 0x0000002700277308 */ /* 0x000e700000000800 */
[----:B------:R2:W3:Y:S01]  /*4c90*/  MUFU.EX2 R10, R43 ;  /* 0x0000002b000a7308 */ /* 0x0004e20000000800 */
[----:B0-----:R-:W-:Y:S01]  /*4ca0*/  F2FP.SATFINITE.E4M3.F32.PACK_AB_MERGE_C R22, R113, R42, RZ ;  /* 0x0000002a7116723e */ /* 0x001fe200048070ff */
[----:B------:R-:W-:-:S03]  /*4cb0*/  FADD.FTZ R42, R42, R21 ;  /* 0x000000152a2a7221 */ /* 0x000fc60000010000 */
[----:B------:R-:W-:Y:S01]  /*4cc0*/  F2FP.SATFINITE.E4M3.F32.PACK_AB_MERGE_C R175, R105, R40, R22 ;  /* 0x0000002869af723e */ /* 0x000fe20004807016 */
[----:B------:R-:W-:Y:S01]  /*4cd0*/  FADD.FTZ R113, R113, R42 ;  /* 0x0000002a71717221 */ /* 0x000fe20000010000 */
[--C-:B------:R-:W-:Y:S01]  /*4ce0*/  IMAD.MOV.U32 R40, RZ, RZ, R25.reuse ;  /* 0x000000ffff287224 */ /* 0x100fe200078e0019 */
[----:B------:R-:W-:Y:S01]  /*4cf0*/  MUFU.EX2 R46, R46 ;  /* 0x0000002e002e7308 */ /* 0x000fe20000000800 */
[----:B-1----:R-:W-:Y:S01]  /*4d00*/  FADD.FTZ R15, R39, R18 ;  /* 0x00000012270f7221 */ /* 0x002fe20000010000 */
[----:B--2---:R-:W-:Y:S01]  /*4d10*/  MOV R43, R25 ;  /* 0x00000019002b7202 */ /* 0x004fe20000000f00 */
[----:B------:R-:W-:-:S05]  /*4d20*/  IMAD.MOV.U32 R42, RZ, RZ, R25 ;  /* 0x000000ffff2a7224 */ /* 0x000fca00078e0019 */
[----:B------:R-:W0:Y:S01]  /*4d30*/  MUFU.EX2 R117, R117 ;  /* 0x0000007500757308 */ /* 0x000e220000000800 */
[C---:B---3--:R-:W-:Y:S01]  /*4d40*/  F2FP.SATFINITE.E4M3.F32.PACK_AB_MERGE_C R39, R10.reuse, R39, RZ ;  /* 0x000000270a27723e */ /* 0x048fe200048070ff */
[----:B------:R-:W-:-:S03]  /*4d50*/  FADD.FTZ R10, R10, R15 ;  /* 0x0000000f0a0a7221 */ /* 0x000fc60000010000 */
[----:B------:R-:W-:Y:S01]  /*4d60*/  F2FP.SATFINITE.E4M3.F32.PACK_AB_MERGE_C R174, R80, R85, R39 ;  /* 0x0000005550ae723e */ /* 0x000fe20004807027 */
[--C-:B------:R-:W-:Y:S02]  /*4d70*/  IMAD.MOV.U32 R39, RZ, RZ, R25.reuse ;  /* 0x000000ffff277224 */ /* 0x100fe400078e0019 */
[----:B------:R-:W1:Y:S01]  /*4d80*/  MUFU.EX2 R44, R44 ;  /* 0x0000002c002c7308 */ /* 0x000e620000000800 */
[--C-:B------:R-:W-:Y:S02]  /*4d90*/  IMAD.MOV.U32 R80, RZ, RZ, R25.reuse ;  /* 0x000000ffff507224 */ /* 0x100fe400078e0019 */
[----:B------:R-:W-:-:S05]  /*4da0*/  IMAD.MOV.U32 R85, RZ, RZ, R25 ;  /* 0x000000ffff557224 */ /* 0x000fca00078e0019 */
[----:B------:R-:W2:Y:S01]  /*4db0*/  MUFU.EX2 R107, R107 ;  /* 0x0000006b006b7308 */ /* 0x000ea20000000800 */
[----:B0-----:R-:W-:-:S07]  /*4dc0*/  F2FP.SATFINITE.E4M3.F32.PACK_AB_MERGE_C R15, R117, R46, RZ ;  /* 0x0000002e750f723e */ /* 0x001fce00048070ff */
[----:B------:R-:W0:Y:S01]  /*4dd0*/  MUFU.EX2 R115, R115 ;  /* 0x0000007300737308 */ /* 0x000e220000000800 */
[----:B-1----:R-:W-:-:S07]  /*4de0*/  FADD.FTZ R6, R44, R113 ;  /* 0x000000712c067221 */ /* 0x002fce0000010000 */
[----:B------:R-:W1:Y:S01]  /*4df0*/  MUFU.EX2 R14, R109 ;  /* 0x0000006d000e7308 */ /* 0x000e620000000800 */
[----:B--2---:R-:W-:-:S07]  /*4e00*/  FADD.FTZ R3, R107, R10 ;  /* 0x0000000a6b037221 */ /* 0x004fce0000010000 */
[----:B------:R-:W2:Y:S01]  /*4e10*/  MUFU.EX2 R111, R111 ;  /* 0x0000006f006f7308 */ /* 0x000ea20000000800 */
[C---:B0-----:R-:W-:Y:S01]  /*4e20*/  F2FP.SATFINITE.E4M3.F32.PACK_AB_MERGE_C R169, R115.reuse, R44, R15 ;  /* 0x0000002c73a9723e */ /* 0x041fe2000480700f */
[----:B------:R-:W-:Y:S01]  /*4e30*/  FADD.FTZ R115, R115, R6 ;  /* 0x0000000673737221 */ /* 0x000fe20000010000 */
[----:B------:R-:W-:-:S03]  /*4e40*/  IMAD.MOV.U32 R44, RZ, RZ, R25 ;  /* 0x000000ffff2c7224 */ /* 0x000fc600078e0019 */
[----:B------:R-:W-:Y:S02]  /*4e50*/  FADD.FTZ R46, R46, R115 ;  /* 0x000000732e2e7221 */ /* 0x000fe40000010000 */
[----:B------:R-:W0:Y:S01]  /*4e60*/  MUFU.EX2 R8, R123 ;  /* 0x0000007b00087308 */ /* 0x000e220000000800 */
[----:B-1----:R-:W-:Y:S01]  /*4e70*/  FADD.FTZ R6, R14, R3 ;  /* 0x000000030e067221 */ /* 0x002fe20000010000 */
[----:B------:R-:W-:Y:S01]  /*4e80*/  FADD.FTZ R117, R117, R46 ;  /* 0x0000002e75757221 */ /* 0x000fe20000010000 */
[----:B------:R-:W-:-:S05]  /*4e90*/  IMAD.MOV.U32 R46, RZ, RZ, R25 ;  /* 0x000000ffff2e7224 */ /* 0x000fca00078e0019 */
[----:B------:R-:W-:Y:S01]  /*4ea0*/  MUFU.EX2 R50, R50 ;  /* 0x0000003200327308 */ /* 0x000fe20000000800 */
[----:B--2---:R-:W-:-:S07]  /*4eb0*/  FADD.FTZ R3, R111, R6 ;  /* 0x000000066f037221 */ /* 0x004fce0000010000 */
[----:B------:R-:W1:Y:S01]  /*4ec0*/  MUFU.EX2 R121, R121 ;  /* 0x0000007900797308 */ /* 0x000e620000000800 */
[C---:B0-----:R-:W-:Y:S01]  /*4ed0*/  F2FP.SATFINITE.E4M3.F32.PACK_AB_MERGE_C R111, R8.reuse, R111, RZ ;  /* 0x0000006f086f723e */ /* 0x041fe200048070ff */
[----:B------:R-:W-:-:S03]  /*4ee0*/  FADD.FTZ R8, R8, R3 ;  /* 0x0000000308087221 */ /* 0x000fc60000010000 */
[----:B------:R-:W-:-:S03]  /*4ef0*/  F2FP.SATFINITE.E4M3.F32.PACK_AB_MERGE_C R168, R14, R107, R111 ;  /* 0x0000006b0ea8723e */ /* 0x000fc6000480706f */
[----:B------:R-:W0:Y:S08]  /*4f00*/  MUFU.EX2 R48, R48 ;  /* 0x0000003000307308 */ /* 0x000e300000000800 */
[----:B------:R-:W2:Y:S01]  /*4f10*/  MUFU.EX2 R125, R125 ;  /* 0x0000007d007d7308 */ /* 0x000ea20000000800 */
[----:B-1----:R-:W-:-:S07]  /*4f20*/  F2FP.SATFINITE.E4M3.F32.PACK_AB_MERGE_C R7, R121, R50, RZ ;  /* 0x000000327907723e */ /* 0x002fce00048070ff */
[----:B------:R-:W1:Y:S01]  /*4f30*/  MUFU.EX2 R119, R119 ;  /* 0x0000007700777308 */ /* 0x000e620000000800 */
[----:B0-----:R-:W-:-:S07]  /*4f40*/  FADD.FTZ R6, R48, R117 ;  /* 0x0000007530067221 */ /* 0x001fce0000010000 */
[----:B------:R-:W0:Y:S01]  /*4f50*/  MUFU.EX2 R12, R127 ;  /* 0x0000007f000c7308 */ /* 0x000e220000000800 */
[----:B--2---:R-:W-:Y:S01]  /*4f60*/  FADD.FTZ R3, R125, R8 ;  /* 0x000000087d037221 */ /* 0x004fe20000010000 */
[----:B------:R-:W-:-:S06]  /*4f70*/  IMAD.MOV.U32 R8, RZ, RZ, RZ ;  /* 0x000000ffff087224 */ /* 0x000fcc00078e00ff */
[----:B------:R-:W2:Y:S01]  /*4f80*/  MUFU.EX2 R129, R129 ;  /* 0x0000008100817308 */ /* 0x000ea20000000800 */
[C---:B-1----:R-:W-:Y:S01]  /*4f90*/  F2FP.SATFINITE.E4M3.F32.PACK_AB_MERGE_C R171, R119.reuse, R48, R7 ;  /* 0x0000003077ab723e */ /* 0x042fe20004807007 */
[----:B------:R-:W-:Y:S01]  /*4fa0*/  FADD.FTZ R119, R119, R6 ;  /* 0x0000000677777221 */ /* 0x000fe20000010000 */
[----:B------:R-:W-:-:S03]  /*4fb0*/  IMAD.MOV.U32 R48, RZ, RZ, R25 ;  /* 0x000000ffff307224 */ /* 0x000fc600078e0019 */
[----:B------:R-:W-:Y:S02]  /*4fc0*/  FADD.FTZ R50, R50, R119 ;  /* 0x0000007732327221 */ /* 0x000fe40000010000 */
[----:B------:R-:W1:Y:S01]  /*4fd0*/  MUFU.EX2 R60, R60 ;  /* 0x0000003c003c7308 */ /* 0x000e620000000800 */
[----:B0-----:R-:W-:-:S04]  /*4fe0*/  FADD.FTZ R6, R12, R3 ;  /* 0x000000030c067221 */ /* 0x001fc80000010000 */
[----:B--2---:R-:W-:Y:S01]  /*4ff0*/  FADD.FTZ R3, R129, R6 ;  /* 0x0000000681037221 */ /* 0x004fe20000010000 */
[----:B------:R-:W-:Y:S01]  /*5000*/  FADD.FTZ R6, R121, R50 ;  /* 0x0000003279067221 */ /* 0x000fe20000010000 */
[----:B------:R-:W-:Y:S01]  /*5010*/  IMAD.MOV.U32 R50, RZ, RZ, R25 ;  /* 0x000000ffff327224 */ /* 0x000fe200078e0019 */
[C---:B-1----:R-:W-:Y:S01]  /*5020*/  F2FP.SATFINITE.E4M3.F32.PACK_AB_MERGE_C R7, R60.reuse, R129, RZ ;  /* 0x000000813c07723e */ /* 0x042fe200048070ff */
[----:B------:R-:W-:Y:S01]  /*5030*/  FADD.FTZ R3, R60, R3 ;  /* 0x000000033c037221 */ /* 0x000fe20000010000 */
[----:B------:R-:W-:Y:S02]  /*5040*/  MOV R60, R25 ;  /* 0x00000019003c7202 */ /* 0x000fe40000000f00 */
[----:B------:R-:W-:Y:S01]  /*5050*/  F2FP.SATFINITE.E4M3.F32.PACK_AB_MERGE_C R170, R12, R125, R7 ;  /* 0x0000007d0caa723e */ /* 0x000fe20004807007 */
[----:B------:R-:W-:Y:S06]  /*5060*/  @!P2 BRA `(.L_x_19) ;  /* 0x000000380050a947 */ /* 0x000fec0003800000 */
[----:B------:R-:W-:Y:S01]  /*5070*/  IMAD.MOV.U32 R10, RZ, RZ, R89 ;  /* 0x000000ffff0a7224 */ /* 0x000fe200078e0059 */
[----:B------:R-:W-:Y:S01]  /*5080*/  CS2R R86, SRZ ;  /* 0x0000000000567805 */ /* 0x000fe2000001ff00 */
[----:B------:R-:W-:Y:S01]  /*5090*/  IMAD.MOV.U32 R7, RZ, RZ, R91 ;  /* 0x000000ffff077224 */ /* 0x000fe200078e005b */
[----:B------:R-:W-:Y:S01]  /*50a0*/  CS2R R84, SRZ ;  /* 0x0000000000547805 */ /* 0x000fe2000001ff00 */
[----:B------:R-:W-:Y:S01]  /*50b0*/  IMAD.MOV.U32 R11, RZ, RZ, RZ ;  /* 0x000000ffff0b7224 */ /* 0x000fe200078e00ff */
        /* <DEDUP_REMOVED lines=29> */
[----:B------:R-:W-:Y:S01]  /*5290*/  CS2R R24, SRZ ;  /* 0x0000000000187805 */ /* 0x000fe2000001ff00 */
[----:B------:R-:W-:-:S06]  /*52a0*/  UMOV UR53, URZ ;  /* 0x0000003f00357c82 */ /* 0x000fcc0008000000 */
.L_x_29:
[----:B------:R-:W-:Y:S01]  /*52b0*/  ISETP.NE.AND P3, PT, RZ, UR41, PT ;  /* 0x00000029ff007c0c */ /* 0x000fe2000bf65270 */
[----:B------:R-:W-:-:S04]  /*52c0*/  UISETP.NE.AND UP0, UPT, UR53, 0x1, UPT ;  /* 0x000000013500788c */ /* 0x000fc8000bf05270 */
[----:B------:R-:W-:-:S06]  /*52d0*/  USEL UR4, URZ, 0x1, UP0 ;  /* 0x000000013f047887 */ /* 0x000fcc0008000000 */
[----:B------:R-:W-:Y:S02]  /*52e0*/  LOP3.LUT R8, R11, UR4, RZ, 0x3c, !PT ;  /* 0x000000040b087c12 */ /* 0x000fe4000f8e3cff */
[----:B------:R-:W-:Y:S05]  /*52f0*/  @P3 BRA `(.L_x_20) ;  /* 0x0000000000343947 */ /* 0x000fea0003800000 */
[----:B------:R-:W-:Y:S05]  /*5300*/  @!P0 BRA `(.L_x_21) ;  /* 0x0000000000048947 */ /* 0x000fea0003800000 */
[----:B------:R-:W-:Y:S01]  /*5310*/  BPT.TRAP 0x1 ;  /* 0x000000040000795c */ /* 0x000fe20000300000 */
.L_x_21:
[----:B------:R-:W-:Y:S01]  /*5320*/  UIADD3 UR4, UR53, 0x1, URZ ;  /* 0x0000000135047890 */ /* 0x000fe2000fffe03f */
[----:B------:R-:W-:-:S03]  /*5330*/  SHF.L.U32 R12, R8, 0x1f, RZ ;  /* 0x0000001f080c7819 */ /* 0x000fc600000006ff */
[----:B------:R-:W-:-:S04]  /*5340*/  UISETP.NE.AND UP0, UPT, UR4, 0x2, UPT ;  /* 0x000000020400788c */ /* 0x000fc8000bf05270 */
[----:B------:R-:W-:-:S04]  /*5350*/  USEL UR4, UR4, URZ, UP0 ;  /* 0x0000003f04047287 */ /* 0x000fc80008000000 */
[----:B------:R-:W-:-:S09]  /*5360*/  ULEA UR4, UR4, UR40, 0x3 ;  /* 0x0000002804047291 */ /* 0x000fd2000f8e183f */
[----:B------:R0:W1:Y:S01]  /*5370*/  SYNCS.PHASECHK.TRANS64.TRYWAIT P2, [UR4+0x29830], R12 ;  /* 0x0298300cff0075a7 */ /* 0x0000620008040144 */
[----:B------:R-:W-:Y:S05]  /*5380*/  @!P0 BRA `(.L_x_22) ;  /* 0x0000000000048947 */ /* 0x000fea0003800000 */
[----:B------:R-:W-:Y:S01]  /*5390*/  BPT.TRAP 0x1 ;  /* 0x000000040000795c */ /* 0x000fe20000300000 */
.L_x_22:
[----:B-1----:R-:W-:Y:S05]  /*53a0*/  @P2 BRA `(.L_x_20) ;  /* 0x0000000000082947 */ /* 0x002fea0003800000 */
[----:B------:R-:W1:Y:S02]  /*53b0*/  SYNCS.PHASECHK.TRANS64.TRYWAIT P2, [UR4+0x29830], R12 ;  /* 0x0298300cff0075a7 */ /* 0x000e640008040144 */
[----:B-1----:R-:W-:Y:S05]  /*53c0*/  @!P2 BRA `(.L_x_23) ;  /* 0x0000009c0008a947 */ /* 0x002fea0003800000 */
.L_x_20:
[----:B01----:R-:W-:Y:S01]  /*53d0*/  VIADD R12, R17, 0x8 ;  /* 0x00000008110c7836 */ /* 0x003fe20000000000 */
[----:B------:R-:W-:Y:S01]  /*53e0*/  UIADD3 UR52, UR53, 0x1, URZ ;  /* 0x0000000135347890 */ /* 0x000fe2000fffe03f */
[C---:B------:R-:W-:Y:S01]  /*53f0*/  R2UR UR4, R4.reuse ;  /* 0x00000000040472ca */ /* 0x040fe200000e0000 */
[----:B------:R-:W-:Y:S01]  /*5400*/  UMOV UR7, 0x80000020 ;  /* 0x8000002000077882 */ /* 0x000fe20000000000 */
[C---:B------:R-:W-:Y:S01]  /*5410*/  R2UR UR5, R5.reuse ;  /* 0x00000000050572ca */ /* 0x040fe200000e0000 */
[----:B------:R0:W-:Y:S01]  /*5420*/  BAR.SYNC.DEFER_BLOCKING R12, 0x100 ;  /* 0x0004000c0000751d */ /* 0x0001e20000010000 */
[----:B------:R-:W-:Y:S01]  /*5430*/  UISETP.NE.AND UP0, UPT, UR52, 0x2, UPT ;  /* 0x000000023400788c */ /* 0x000fe2000bf05270 */
[C---:B------:R-:W-:Y:S02]  /*5440*/  R2UR UR8, R4.reuse ;  /* 0x00000000040872ca */ /* 0x040fe400000e0000 */
[C---:B------:R-:W-:Y:S01]  /*5450*/  R2UR UR9, R5.reuse ;  /* 0x00000000050972ca */ /* 0x040fe200000e0000 */
[----:B------:R-:W-:Y:S01]  /*5460*/  USEL UR52, UR52, URZ, UP0 ;  /* 0x0000003f34347287 */ /* 0x000fe20008000000 */
[C---:B------:R-:W-:Y:S01]  /*5470*/  R2UR UR12, R4.reuse ;  /* 0x00000000040c72ca */ /* 0x040fe200000e0000 */
[----:B------:R-:W-:Y:S01]  /*5480*/  UMOV UR11, 0x80000020 ;  /* 0x80000020000b7882 */ /* 0x000fe20000000000 */
[C---:B------:R-:W-:Y:S01]  /*5490*/  R2UR UR13, R5.reuse ;  /* 0x00000000050d72ca */ /* 0x040fe200000e0000 */
[----:B------:R-:W-:Y:S01]  /*54a0*/  UIMAD UR54, UR52, 0x780, UR42 ;  /* 0x00000780343678a4 */ /* 0x000fe2000f8e022a */
[C---:B------:R-:W-:Y:S01]  /*54b0*/  R2UR UR16, R4.reuse ;  /* 0x00000000041072ca */ /* 0x040fe200000e0000 */
[----:B------:R-:W-:Y:S01]  /*54c0*/  UMOV UR15, 0x80000020 ;  /* 0x80000020000f7882 */ /* 0x000fe20000000000 */
[C---:B------:R-:W-:Y:S01]  /*54d0*/  R2UR UR17, R5.reuse ;  /* 0x00000000051172ca */ /* 0x040fe200000e0000 */
[----:B------:R-:W-:Y:S01]  /*54e0*/  UIADD3 UR10, UR54, 0x80, URZ ;  /* 0x00000080360a7890 */ /* 0x000fe2000fffe03f */
[----:B------:R-:W-:Y:S01]  /*54f0*/  R2UR UR20, R4 ;  /* 0x00000000041472ca */ /* 0x000fe200000e0000 */
[----:B------:R-:W-:Y:S01]  /*5500*/  UIADD3 UR14, UR54, 0x100, URZ ;  /* 0x00000100360e7890 */ /* 0x000fe2000fffe03f */
[----:B------:R-:W-:Y:S01]  /*5510*/  R2UR UR21, R5 ;  /* 0x00000000051572ca */ /* 0x000fe200000e0000 */
[----:B------:R-:W-:Y:S01]  /*5520*/  UMOV UR6, UR54 ;  /* 0x0000003600067c82 */ /* 0x000fe20008000000 */
[----:B------:R-:W-:Y:S01]  /*5530*/  UIADD3 UR18, UR54, 0x180, URZ ;  /* 0x0000018036127890 */ /* 0x000fe2000fffe03f */
[----:B------:R-:W-:Y:S01]  /*5540*/  UMOV UR19, 0x80000020 ;  /* 0x8000002000137882 */ /* 0x000fe20000000000 */
[----:B------:R-:W-:Y:S01]  /*5550*/  UIADD3 UR22, UR54, 0x200, URZ ;  /* 0x0000020036167890 */ /* 0x000fe2000fffe03f */
[----:B------:R-:W-:Y:S01]  /*5560*/  UMOV UR23, 0x80000020 ;  /* 0x8000002000177882 */ /* 0x000fe20000000000 */
[----:B------:R-:W-:Y:S01]  /*5570*/  WARPGROUP.ARRIVE ;  /* 0x00000000000079c5 */ /* 0x000fe20000000000 */
[----:B------:R-:W-:Y:S01]  /*5580*/  UIADD3 UR26, UR54, 0x2, URZ ;  /* 0x00000002361a7890 */ /* 0x000fe2000fffe03f */
[----:B------:R-:W-:Y:S01]  /*5590*/  UMOV UR27, 0x80000020 ;  /* 0x80000020001b7882 */ /* 0x000fe20000000000 */
[----:B------:R-:W-:-:S03]  /*55a0*/  UIADD3 UR30, UR54, 0x280, URZ ;  /* 0x00000280361e7890 */ /* 0x000fc6000fffe03f */
[----:B------:R-:W-:Y:S01]  /*55b0*/  QGMMA.64x32x32.F32.E4M3.E4M3 R152, gdesc[UR4], RZ, !UPT, gsb0 ;  /* 0x00600000049879f3 */ /* 0x000fe2000c0008ff */
[----:B------:R-:W-:Y:S01]  /*55c0*/  UIADD3 UR6, UR54, 0x82, URZ ;  /* 0x0000008236067890 */ /* 0x000fe2000fffe03f */
[----:B------:R-:W-:Y:S01]  /*55d0*/  UMOV UR4, UR24 ;  /* 0x0000001800047c82 */ /* 0x000fe20008000000 */
[----:B------:R-:W-:Y:S01]  /*55e0*/  UMOV UR5, UR25 ;  /* 0x0000001900057c82 */ /* 0x000fe20008000000 */
[----:B------:R-:W-:Y:S01]  /*55f0*/  UMOV UR7, 0x80000020 ;  /* 0x8000002000077882 */ /* 0x000fe20000000000 */
[----:B------:R-:W-:Y:S01]  /*5600*/  UMOV UR31, 0x80000020 ;  /* 0x80000020001f7882 */ /* 0x000fe20000000000 */
[----:B------:R-:W-:Y:S01]  /*5610*/  UIADD3 UR34, UR54, 0x282, URZ ;  /* 0x0000028236227890 */ /* 0x000fe2000fffe03f */
[----:B------:R-:W-:Y:S01]  /*5620*/  UMOV UR35, 0x80000020 ;  /* 0x8000002000237882 */ /* 0x000fe20000000000 */
[----:B------:R-:W-:Y:S01]  /*5630*/  UIADD3 UR46, UR54, 0x500, URZ ;  /* 0x00000500362e7890 */ /* 0x000fe2000fffe03f */
[----:B------:R-:W-:Y:S01]  /*5640*/  UMOV UR47, 0x80000020 ;  /* 0x80000020002f7882 */ /* 0x000fe20000000000 */
[----:B------:R-:W-:Y:S01]  /*5650*/  UIADD3 UR50, UR54, 0x502, URZ ;  /* 0x0000050236327890 */ /* 0x000fe2000fffe03f */
[----:B------:R-:W-:Y:S01]  /*5660*/  UMOV UR51, 0x80000020 ;  /* 0x8000002000337882 */ /* 0x000fe20000000000 */
[----:B------:R-:W-:-:S02]  /*5670*/  WARPGROUP.DEPBAR.LE gsb0, 0x0 ;  /* 0x00008000000079c5 */ /* 0x000fc40000010000 */
[----:B------:R-:W-:-:S06]  /*5680*/  WARPGROUP.ARRIVE ;  /* 0x00000000000079c5 */ /* 0x000fcc0000000000 */
[----:B------:R-:W-:Y:S01]  /*5690*/  QGMMA.64x32x32.F32.E4M3.E4M3 R136, gdesc[UR8], RZ, !UPT, gsb0 ;  /* 0x00600000088879f3 */ /* 0x000fe2000c0008ff */
[----:B------:R-:W-:Y:S02]  /*56a0*/  UIADD3 UR8, UR54, 0x102, URZ ;  /* 0x0000010236087890 */ /* 0x000fe4000fffe03f */
[----:B------:R-:W-:Y:S02]  /*56b0*/  UIADD3 UR9, UR54, 0x182, URZ ;  /* 0x0000018236097890 */ /* 0x000fe4000fffe03f */
        /* <DEDUP_REMOVED lines=13> */
[----:B------:R-:W-:Y:S01]  /*5790*/  UMOV UR26, UR6 ;  /* 0x00000006001a7c82 */ /* 0x000fe20008000000 */
[----:B------:R-:W-:Y:S01]  /*57a0*/  UMOV UR27, 0x80000020 ;  /* 0x80000020001b7882 */ /* 0x000fe20000000000 */
[----:B------:R-:W-:Y:S01]  /*57b0*/  UMOV UR6, UR8 ;  /* 0x0000000800067c82 */ /* 0x000fe20008000000 */
        /* <DEDUP_REMOVED lines=10> */
[----:B------:R-:W-:Y:S01]  /*5860*/  UIADD3 UR6, UR54, 0x300, URZ ;  /* 0x0000030036067890 */ /* 0x000fe2000fffe03f */
[----:B------:R-:W-:Y:S01]  /*5870*/  UMOV UR4, UR28 ;  /* 0x0000001c00047c82 */ /* 0x000fe20008000000 */
        /* <DEDUP_REMOVED lines=121> */
[----:B0-----:R-:W-:Y:S05]  /*6010*/  @P3 BRA `(.L_x_24) ;  /* 0x0000000000283947 */ /* 0x001fea0003800000 */
[----:B------:R-:W-:Y:S05]  /*6020*/  @!P0 BRA `(.L_x_25) ;  /* 0x0000000000048947 */ /* 0x000fea0003800000 */
[----:B------:R-:W-:Y:S01]  /*6030*/  BPT.TRAP 0x1 ;  /* 0x000000040000795c */ /* 0x000fe20000300000 */
.L_x_25:
[----:B------:R-:W-:Y:S01]  /*6040*/  ULEA UR4, UR53, UR40, 0x3 ;  /* 0x0000002835047291 */ /* 0x000fe2000f8e183f */
[----:B------:R-:W-:-:S08]  /*6050*/  SHF.L.U32 R11, R11, 0x1f, RZ ;  /* 0x0000001f0b0b7819 */ /* 0x000fd000000006ff */
[----:B------:R0:W1:Y:S01]  /*6060*/  SYNCS.PHASECHK.TRANS64.TRYWAIT P2, [UR4+0x29850], R11 ;  /* 0x0298500bff0075a7 */ /* 0x0000620008040144 */
[----:B------:R-:W-:Y:S05]  /*6070*/  @!P0 BRA `(.L_x_26) ;  /* 0x0000000000048947 */ /* 0x000fea0003800000 */
[----:B------:R-:W-:Y:S01]  /*6080*/  BPT.TRAP 0x1 ;  /* 0x000000040000795c */ /* 0x000fe20000300000 */
.L_x_26:
[----:B-1----:R-:W-:Y:S05]  /*6090*/  @P2 BRA `(.L_x_24) ;  /* 0x0000000000082947 */ /* 0x002fea0003800000 */
[----:B------:R-:W1:Y:S02]  /*60a0*/  SYNCS.PHASECHK.TRANS64.TRYWAIT P2, [UR4+0x29850], R11 ;  /* 0x0298500bff0075a7 */ /* 0x000e640008040144 */
[----:B-1----:R-:W-:Y:S05]  /*60b0*/  @!P2 BRA `(.L_x_27) ;  /* 0x0000008c00e4a947 */ /* 0x002fea0003800000 */
.L_x_24:
[----:B------:R-:W-:Y:S01]  /*60c0*/  UIADD3 UR4, UR40, 0x400, URZ ;  /* 0x0000040028047890 */ /* 0x000fe2000fffe03f */
[----:B------:R-:W-:Y:S01]  /*60d0*/  WARPGROUP.ARRIVE ;  /* 0x00000000000079c5 */ /* 0x000fe20000000000 */
[----:B------:R-:W-:Y:S01]  /*60e0*/  UMOV UR7, 0xc0000010 ;  /* 0xc000001000077882 */ /* 0x000fe20000000000 */
[C---:B-1----:R-:W-:Y:S01]  /*60f0*/  FMUL.FTZ R12, R0.reuse, R152 ;  /* 0x00000098000c7220 */ /* 0x042fe20000410000 */
[----:B------:R-:W-:Y:S01]  /*6100*/  USHF.R.U32.HI UR4, URZ, 0x4, UR4 ;  /* 0x000000043f047899 */ /* 0x000fe20008011604 */
[C---:B------:R-:W-:Y:S01]  /*6110*/  FMUL.FTZ R13, R0.reuse, R154 ;  /* 0x0000009a000d7220 */ /* 0x040fe20000410000 */
[C---:B0-----:R-:W-:Y:S01]  /*6120*/  FMUL.FTZ R11, R0.reuse, R153 ;  /* 0x00000099000b7220 */ /* 0x041fe20000410000 */
[C---:B------:R-:W-:Y:S01]  /*6130*/  FMUL.FTZ R14, R0.reuse, R155 ;  /* 0x0000009b000e7220 */ /* 0x040fe20000410000 */
[----:B------:R-:W-:Y:S01]  /*6140*/  ULOP3.LUT UR4, UR4, 0x3fff, URZ, 0xc0, !UPT ;  /* 0x00003fff04047892 */ /* 0x000fe2000f8ec03f */
[----:B------:R-:W0:Y:S01]  /*6150*/  MUFU.TANH R12, R12 ;  /* 0x0000000c000c7308 */ /* 0x000e220000002400 */
[C---:B------:R-:W-:Y:S01]  /*6160*/  FMUL.FTZ R15, R0.reuse, R156 ;  /* 0x0000009c000f7220 */ /* 0x040fe20000410000 */
[C---:B------:R-:W-:Y:S01]  /*6170*/  FMUL.FTZ R18, R0.reuse, R157 ;  /* 0x0000009d00127220 */ /* 0x040fe20000410000 */
[----:B------:R-:W-:Y:S01]  /*6180*/  ULOP3.LUT UR4, UR4, 0x10000, URZ, 0xfc, !UPT ;  /* 0x0001000004047892 */ /* 0x000fe2000f8efc3f */
[C---:B------:R-:W-:Y:S01]  /*6190*/  FMUL.FTZ R19, R0.reuse, R158 ;  /* 0x0000009e00137220 */ /* 0x040fe20000410000 */
[C---:B------:R-:W-:Y:S01]  /*61a0*/  FMUL.FTZ R20, R0.reuse, R159 ;  /* 0x0000009f00147220 */ /* 0x040fe20000410000 */
[C---:B------:R-:W-:Y:S01]  /*61b0*/  FMUL.FTZ R21, R0.reuse, R160 ;  /* 0x000000a000157220 */ /* 0x040fe20000410000 */
[----:B------:R-:W-:Y:S01]  /*61c0*/  UIMAD UR4, UR53, 0x500, UR4 ;  /* 0x00000500350478a4 */ /* 0x000fe2000f8e0204 */
[----:B------:R-:W1:Y:S01]  /*61d0*/  MUFU.TANH R13, R13 ;  /* 0x0000000d000d7308 */ /* 0x000e620000002400 */
[C---:B------:R-:W-:Y:S01]  /*61e0*/  FMUL.FTZ R22, R0.reuse, R161 ;  /* 0x000000a100167220 */ /* 0x040fe20000410000 */
[C---:B------:R-:W-:Y:S01]  /*61f0*/  FMUL.FTZ R23, R0.reuse, R162 ;  /* 0x000000a200177220 */ /* 0x040fe20000410000 */
[C---:B------:R-:W-:Y:S01]  /*6200*/  FMUL.FTZ R211, R0.reuse, R104 ;  /* 0x0000006800d37220 */ /* 0x040fe20000410000 */
[C---:B------:R-:W-:Y:S01]  /*6210*/  FMUL.FTZ R152, R0.reuse, R163 ;  /* 0x000000a300987220 */ /* 0x040fe20000410000 */
[C---:B------:R-:W-:Y:S01]  /*6220*/  FMUL.FTZ R153, R0.reuse, R164 ;  /* 0x000000a400997220 */ /* 0x040fe20000410000 */
[----:B------:R-:W-:Y:S01]  /*6230*/  UMOV UR6, UR4 ;  /* 0x0000000400067c82 */ /* 0x000fe20008000000 */
[----:B------:R-:W-:Y:S01]  /*6240*/  FMUL.FTZ R154, R0, R165 ;  /* 0x000000a5009a7220 */ /* 0x000fe20000410000 */
[----:B------:R-:W-:Y:S01]  /*6250*/  QGMMA.64x128x32.F32.E4M3.E4M3 R24, R184, gdesc[UR4], R24, gsb0 ;  /* 0x01e00004b8187df3 */ /* 0x000fe20008000818 */
[----:B------:R-:W-:Y:S01]  /*6260*/  UIADD3 UR6, UR4, 0x100, URZ ;  /* 0x0000010004067890 */ /* 0x000fe2000fffe03f */
[----:B------:R-:W2:Y:S01]  /*6270*/  MUFU.TANH R11, R11 ;  /* 0x0000000b000b7308 */ /* 0x000ea20000002400 */
[----:B------:R-:W-:Y:S01]  /*6280*/  UMOV UR7, 0xc0000010 ;  /* 0xc000001000077882 */ /* 0x000fe20000000000 */
[----:B0-----:R-:W-:Y:S01]  /*6290*/  FMNMX.FTZ R104, R12, R7, !PT ;  /* 0x000000070c687209 */ /* 0x001fe20007810000 */
[C---:B------:R-:W-:Y:S01]  /*62a0*/  FMUL.FTZ R155, R0.reuse, R166 ;  /* 0x000000a6009b7220 */ /* 0x040fe20000410000 */
[C---:B------:R-:W-:Y:S01]  /*62b0*/  FMUL.FTZ R213, R0.reuse, R105 ;  /* 0x0000006900d57220 */ /* 0x040fe20000410000 */
[C---:B------:R-:W-:Y:S01]  /*62c0*/  FMUL.FTZ R105, R0.reuse, R106 ;  /* 0x0000006a00697220 */ /* 0x040fe20000410000 */
[C---:B------:R-:W-:Y:S01]  /*62d0*/  FMUL.FTZ R156, R0.reuse, R167 ;  /* 0x000000a7009c7220 */ /* 0x040fe20000410000 */
[----:B-1----:R-:W-:Y:S01]  /*62e0*/  FMNMX.FTZ R207, R13, R10, !PT ;  /* 0x0000000a0dcf7209 */ /* 0x002fe20007810000 */
[----:B------:R-:W0:Y:S01]  /*62f0*/  MUFU.TANH R14, R14 ;  /* 0x0000000e000e7308 */ /* 0x000e220000002400 */
[C---:B------:R-:W-:Y:S01]  /*6300*/  FMUL.FTZ R157, R0.reuse, R136 ;  /* 0x00000088009d7220 */ /* 0x040fe20000410000 */
[C---:B------:R-:W-:Y:S01]  /*6310*/  FMUL.FTZ R159, R0.reuse, R137 ;  /* 0x00000089009f7220 */ /* 0x040fe20000410000 */
[C---:B------:R-:W-:Y:S01]  /*6320*/  FMUL.FTZ R136, R0.reuse, R138 ;  /* 0x0000008a00887220 */ /* 0x040fe20000410000 */
[C---:B------:R-:W-:Y:S01]  /*6330*/  FMUL.FTZ R137, R0.reuse, R139 ;  /* 0x0000008b00897220 */ /* 0x040fe20000410000 */
[C---:B------:R-:W-:Y:S01]  /*6340*/  FMUL.FTZ R161, R0.reuse, R140 ;  /* 0x0000008c00a17220 */ /* 0x040fe20000410000 */
[C---:B------:R-:W-:Y:S01]  /*6350*/  FMUL.FTZ R227, R0.reuse, R88 ;  /* 0x0000005800e37220 */ /* 0x040fe20000410000 */
[C---:B------:R-:W-:Y:S01]  /*6360*/  FMUL.FTZ R163, R0.reuse, R141 ;  /* 0x0000008d00a37220 */ /* 0x040fe20000410000 */
[----:B------:R-:W1:Y:S01]  /*6370*/  MUFU.TANH R15, R15 ;  /* 0x0000000f000f7308 */ /* 0x000e620000002400 */
[----:B--2---:R-:W-:Y:S01]  /*6380*/  FMNMX.FTZ R104, R11, R104, !PT ;  /* 0x000000680b687209 */ /* 0x004fe20007810000 */
[C---:B------:R-:W-:Y:S01]  /*6390*/  FMUL.FTZ R139, R0.reuse, R142 ;  /* 0x0000008e008b7220 */ /* 0x040fe20000410000 */
[C---:B------:R-:W-:Y:S01]  /*63a0*/  FMUL.FTZ R141, R0.reuse, R143 ;  /* 0x0000008f008d7220 */ /* 0x040fe20000410000 */
[C---:B------:R-:W-:Y:S01]  /*63b0*/  FMUL.FTZ R165, R0.reuse, R144 ;  /* 0x0000009000a57220 */ /* 0x040fe20000410000 */
[C---:B------:R-:W-:Y:S01]  /*63c0*/  FMUL.FTZ R229, R0.reuse, R89 ;  /* 0x0000005900e57220 */ /* 0x040fe20000410000 */
[C---:B------:R-:W-:Y:S01]  /*63d0*/  FMUL.FTZ R167, R0.reuse, R145 ;  /* 0x0000009100a77220 */ /* 0x040fe20000410000 */
[----:B------:R-:W-:Y:S01]  /*63e0*/  FMUL.FTZ R143, R0, R146 ;  /* 0x00000092008f7220 */ /* 0x000fe20000410000 */
[----:B------:R-:W2:Y:S01]  /*63f0*/  MUFU.TANH R18, R18 ;  /* 0x0000001200127308 */ /* 0x000ea20000002400 */
[----:B0-----:R-:W-:Y:S01]  /*6400*/  FMNMX.FTZ R106, R14, R207, !PT ;  /* 0x000000cf0e6a7209 */ /* 0x001fe20007810000 */
[C---:B------:R-:W-:Y:S01]  /*6410*/  FMUL.FTZ R145, R0.reuse, R147 ;  /* 0x0000009300917220 */ /* 0x040fe20000410000 */
[C---:B------:R-:W-:Y:S01]  /*6420*/  FMUL.FTZ R189, R0.reuse, R148 ;  /* 0x0000009400bd7220 */ /* 0x040fe20000410000 */
[C---:B------:R-:W-:Y:S01]  /*6430*/  FMUL.FTZ R149, R0.reuse, R149 ;  /* 0x0000009500957220 */ /* 0x040fe20000410000 */
[C---:B------:R-:W-:Y:S01]  /*6440*/  FMUL.FTZ R147, R0.reuse, R150 ;  /* 0x0000009600937220 */ /* 0x040fe20000410000 */
[C---:B------:R-:W-:Y:S01]  /*6450*/  FMUL.FTZ R151, R0.reuse, R151 ;  /* 0x0000009700977220 */ /* 0x040fe20000410000 */
[C---:B------:R-:W-:Y:S01]  /*6460*/  FMUL.FTZ R191, R0.reuse, R120 ;  /* 0x0000007800bf7220 */ /* 0x040fe20000410000 */
[----:B------:R-:W0:Y:S01]  /*6470*/  MUFU.TANH R19, R19 ;  /* 0x0000001300137308 */ /* 0x000e220000002400 */
[----:B-1----:R-:W-:Y:S01]  /*6480*/  FMNMX.FTZ R207, R15, R104, !PT ;  /* 0x000000680fcf7209 */ /* 0x002fe20007810000 */
[C---:B------:R-:W-:Y:S01]  /*6490*/  FMUL.FTZ R121, R0.reuse, R121 ;  /* 0x0000007900797220 */ /* 0x040fe20000410000 */
[C---:B------:R-:W-:Y:S01]  /*64a0*/  FMUL.FTZ R193, R0.reuse, R122 ;  /* 0x0000007a00c17220 */ /* 0x040fe20000410000 */
[C---:B------:R-:W-:Y:S01]  /*64b0*/  FMUL.FTZ R123, R0.reuse, R123 ;  /* 0x0000007b007b7220 */ /* 0x040fe20000410000 */
[C---:B------:R-:W-:Y:S01]  /*64c0*/  FMUL.FTZ R195, R0.reuse, R124 ;  /* 0x0000007c00c37220 */ /* 0x040fe20000410000 */
[C---:B------:R-:W-:Y:S01]  /*64d0*/  FMUL.FTZ R125, R0.reuse, R125 ;  /* 0x0000007d007d7220 */ /* 0x040fe20000410000 */
[----:B------:R-:W-:Y:S01]  /*64e0*/  FMUL.FTZ R197, R0, R126 ;  /* 0x0000007e00c57220 */ /* 0x000fe20000410000 */
[----:B------:R-:W1:Y:S01]  /*64f0*/  MUFU.TANH R20, R20 ;  /* 0x0000001400147308 */ /* 0x000e620000002400 */
[----:B--2---:R-:W-:Y:S01]  /*6500*/  FMNMX.FTZ R104, R18, R207, !PT ;  /* 0x000000cf12687209 */ /* 0x004fe20007810000 */
[C---:B------:R-:W-:Y:S01]  /*6510*/  FMUL.FTZ R127, R0.reuse, R127 ;  /* 0x0000007f007f7220 */ /* 0x040fe20000410000 */
[C---:B------:R-:W-:Y:S01]  /*6520*/  FMUL.FTZ R199, R0.reuse, R128 ;  /* 0x0000008000c77220 */ /* 0x040fe20000410000 */
[C---:B------:R-:W-:Y:S01]  /*6530*/  FMUL.FTZ R129, R0.reuse, R129 ;  /* 0x0000008100817220 */ /* 0x040fe20000410000 */
[C---:B------:R-:W-:Y:S01]  /*6540*/  FMUL.FTZ R201, R0.reuse, R130 ;  /* 0x0000008200c97220 */ /* 0x040fe20000410000 */
[C---:B------:R-:W-:Y:S01]  /*6550*/  FMUL.FTZ R131, R0.reuse, R131 ;  /* 0x0000008300837220 */ /* 0x040fe20000410000 */
[C---:B------:R-:W-:Y:S01]  /*6560*/  FMUL.FTZ R203, R0.reuse, R132 ;  /* 0x0000008400cb7220 */ /* 0x040fe20000410000 */
[----:B------:R-:W2:Y:S01]  /*6570*/  MUFU.TANH R21, R21 ;  /* 0x0000001500157308 */ /* 0x000ea20000002400 */
[----:B0-----:R-:W-:Y:S01]  /*6580*/  FMNMX.FTZ R209, R19, R106, !PT ;  /* 0x0000006a13d17209 */ /* 0x001fe20007810000 */
[C---:B------:R-:W-:Y:S01]  /*6590*/  FMUL.FTZ R133, R0.reuse, R133 ;  /* 0x0000008500857220 */ /* 0x040fe20000410000 */
[C---:B------:R-:W-:Y:S01]  /*65a0*/  FMUL.FTZ R205, R0.reuse, R134 ;  /* 0x0000008600cd7220 */ /* 0x040fe20000410000 */
[C---:B------:R-:W-:Y:S01]  /*65b0*/  FMUL.FTZ R135, R0.reuse, R135 ;  /* 0x0000008700877220 */ /* 0x040fe20000410000 */
[C---:B------:R-:W-:Y:S01]  /*65c0*/  FMUL.FTZ R107, R0.reuse, R107 ;  /* 0x0000006b006b7220 */ /* 0x040fe20000410000 */
[C---:B------:R-:W-:Y:S01]  /*65d0*/  FMUL.FTZ R215, R0.reuse, R108 ;  /* 0x0000006c00d77220 */ /* 0x040fe20000410000 */
[----:B------:R-:W-:Y:S01]  /*65e0*/  FMUL.FTZ R217, R0, R109 ;  /* 0x0000006d00d97220 */ /* 0x000fe20000410000 */
[----:B------:R-:W0:Y:S01]  /*65f0*/  MUFU.TANH R22, R22 ;  /* 0x0000001600167308 */ /* 0x000e220000002400 */
[----:B-1----:R-:W-:Y:S01]  /*6600*/  FMNMX.FTZ R106, R20, R209, !PT ;  /* 0x000000d1146a7209 */ /* 0x002fe20007810000 */
        /* <DEDUP_REMOVED lines=25> */
[----:B------:R-:W-:-:S05]  /*67a0*/  FMUL.FTZ R103, R0, R103 ;  /* 0x0000006700677220 */ /* 0x000fca0000410000 */
[----:B------:R-:W1:Y:S01]  /*67b0*/  MUFU.TANH R154, R154 ;  /* 0x0000009a009a7308 */ /* 0x000e620000002400 */
[----:B--2---:R-:W-:Y:S01]  /*67c0*/  FMNMX.FTZ R104, R152, R209, !PT ;  /* 0x000000d198687209 */ /* 0x004fe20007810000 */
[----:B------:R-:W-:-:S06]  /*67d0*/  FMUL.FTZ R209, R0, R91 ;  /* 0x0000005b00d17220 */ /* 0x000fcc0000410000 */
[----:B------:R-:W2:Y:S01]  /*67e0*/  MUFU.TANH R155, R155 ;  /* 0x0000009b009b7308 */ /* 0x000ea20000002400 */
[----:B0-----:R-:W-:-:S07]  /*67f0*/  FMNMX.FTZ R207, R153, R88, !PT ;  /* 0x0000005899cf7209 */ /* 0x001fce0007810000 */
[----:B------:R-:W0:Y:S01]  /*6800*/  MUFU.TANH R156, R156 ;  /* 0x0000009c009c7308 */ /* 0x000e220000002400 */
[----:B-1----:R-:W-:Y:S01]  /*6810*/  FMNMX.FTZ R88, R154, R207, !PT ;  /* 0x000000cf9a587209 */ /* 0x002fe20007810000 */
[----:B------:R-:W-:-:S06]  /*6820*/  FMUL.FTZ R207, R0, R90 ;  /* 0x0000005a00cf7220 */ /* 0x000fcc0000410000 */
[----:B------:R-:W1:Y:S01]  /*6830*/  MUFU.TANH R157, R157 ;  /* 0x0000009d009d7308 */ /* 0x000e620000002400 */
[----:B--2---:R-:W-:Y:S01]  /*6840*/  FMNMX.FTZ R89, R155, R104, !PT ;  /* 0x000000689b597209 */ /* 0x004fe20007810000 */
[C---:B------:R-:W-:Y:S01]  /*6850*/  FMUL.FTZ R104, R0.reuse, R101 ;  /* 0x0000006500687220 */ /* 0x040fe20000410000 */
[----:B------:R-:W-:-:S05]  /*6860*/  FMUL.FTZ R101, R0, R102 ;  /* 0x0000006600657220 */ /* 0x000fca0000410000 */
[----:B------:R-:W2:Y:S01]  /*6870*/  MUFU.TANH R159, R159 ;  /* 0x0000009f009f7308 */ /* 0x000ea20000002400 */
[----:B0-----:R-:W-:-:S07]  /*6880*/  FMNMX.FTZ R89, R156, R89, !PT ;  /* 0x000000599c597209 */ /* 0x001fce0007810000 */
[----:B------:R-:W0:Y:S01]  /*6890*/  MUFU.TANH R136, R136 ;  /* 0x0000008800887308 */ /* 0x000e220000002400 */
[----:B-1----:R-:W-:-:S07]  /*68a0*/  FMNMX.FTZ R88, R157, R88, !PT ;  /* 0x000000589d587209 */ /* 0x002fce0007810000 */
[----:B------:R-:W1:Y:S01]  /*68b0*/  MUFU.TANH R137, R137 ;  /* 0x0000008900897308 */ /* 0x000e620000002400 */
[----:B--2---:R-:W-:Y:S01]  /*68c0*/  FMNMX.FTZ R88, R159, R88, !PT ;  /* 0x000000589f587209 */ /* 0x004fe20007810000 */
[----:B------:R-:W-:Y:S02]  /*68d0*/  WARPGROUP.DEPBAR.LE gsb0, 0x0 ;  /* 0x00008000000079c5 */ /* 0x000fe40000010000 */
[----:B------:R-:W-:-:S04]  /*68e0*/  WARPGROUP.ARRIVE ;  /* 0x00000000000079c5 */ /* 0x000fc80000000000 */
[----:B------:R-:W2:Y:S01]  /*68f0*/  MUFU.TANH R161, R161 ;  /* 0x000000a100a17308 */ /* 0x000ea20000002400 */
[----:B0-----:R-:W-:Y:S01]  /*6900*/  FMNMX.FTZ R90, R136, R89, !PT ;  /* 0x00000059885a7209 */ /* 0x001fe20007810000 */
[----:B------:R-:W-:Y:S01]  /*6910*/  QGMMA.64x128x32.F32.E4M3.E4M3 R24, R180, gdesc[UR4], R24, gsb0 ;  /* 0x01e00004b4187df3 */ /* 0x000fe20008000818 */
[----:B------:R-:W-:Y:S01]  /*6920*/  UIADD3 UR6, UR4, 0x200, URZ ;  /* 0x0000020004067890 */ /* 0x000fe2000fffe03f */
[----:B------:R-:W-:-:S04]  /*6930*/  UMOV UR7, 0xc0000010 ;  /* 0xc000001000077882 */ /* 0x000fc80000000000 */
[----:B------:R-:W0:Y:S01]  /*6940*/  MUFU.TANH R163, R163 ;  /* 0x000000a300a37308 */ /* 0x000e220000002400 */
[----:B-1----:R-:W-:-:S07]  /*6950*/  FMNMX.FTZ R90, R137, R90, !PT ;  /* 0x0000005a895a7209 */ /* 0x002fce0007810000 */
[----:B------:R-:W1:Y:S01]  /*6960*/  MUFU.TANH R139, R139 ;  /* 0x0000008b008b7308 */ /* 0x000e620000002400 */
[----:B--2---:R-:W-:-:S07]  /*6970*/  FMNMX.FTZ R88, R161, R88, !PT ;  /* 0x00000058a1587209 */ /* 0x004fce0007810000 */
[----:B------:R-:W2:Y:S01]  /*6980*/  MUFU.TANH R141, R141 ;  /* 0x0000008d008d7308 */ /* 0x000ea20000002400 */
[----:B0-----:R-:W-:-:S07]  /*6990*/  FMNMX.FTZ R88, R163, R88, !PT ;  /* 0x00000058a3587209 */ /* 0x001fce0007810000 */
        /* <DEDUP_REMOVED lines=29> */
[----:B0-----:R-:W-:Y:S01]  /*6b70*/  FMNMX.FTZ R88, R195, R88, !PT ;  /* 0x00000058c3587209 */ /* 0x001fe20007810000 */
[----:B------:R-:W-:Y:S02]  /*6b80*/  WARPGROUP.DEPBAR.LE gsb0, 0x0 ;  /* 0x00008000000079c5 */ /* 0x000fe40000010000 */
[----:B------:R-:W-:-:S04]  /*6b90*/  WARPGROUP.ARRIVE ;  /* 0x00000000000079c5 */ /* 0x000fc80000000000 */
[----:B------:R-:W0:Y:S01]  /*6ba0*/  MUFU.TANH R127, R127 ;  /* 0x0000007f007f7308 */ /* 0x000e220000002400 */
[----:B-1----:R-:W-:Y:S01]  /*6bb0*/  FMNMX.FTZ R88, R125, R88, !PT ;  /* 0x000000587d587209 */ /* 0x002fe20007810000 */
[----:B------:R-:W-:Y:S01]  /*6bc0*/  QGMMA.64x128x32.F32.E4M3.E4M3 R24, R176, gdesc[UR4], R24, gsb0 ;  /* 0x01e00004b0187df3 */ /* 0x000fe20008000818 */
[----:B------:R-:W-:Y:S01]  /*6bd0*/  UIADD3 UR6, UR4, 0x300, URZ ;  /* 0x0000030004067890 */ /* 0x000fe2000fffe03f */
[----:B------:R-:W-:Y:S01]  /*6be0*/  UMOV UR7, 0xc0000010 ;  /* 0xc000001000077882 */ /* 0x000fe20000000000 */
[----:B------:R-:W-:-:S03]  /*6bf0*/  UIADD3 UR4, UR4, 0x400, URZ ;  /* 0x0000040004047890 */ /* 0x000fc6000fffe03f */
        /* <DEDUP_REMOVED lines=35> */
[----:B-1----:R-:W-:Y:S01]  /*6e30*/  FMNMX.FTZ R90, R111, R90, !PT ;  /* 0x0000005a6f5a7209 */ /* 0x002fe20007810000 */
[----:B------:R-:W-:Y:S02]  /*6e40*/  WARPGROUP.DEPBAR.LE gsb0, 0x0 ;  /* 0x00008000000079c5 */ /* 0x000fe40000010000 */
[----:B------:R-:W-:-:S04]  /*6e50*/  WARPGROUP.ARRIVE ;  /* 0x00000000000079c5 */ /* 0x000fc80000000000 */
[----:B------:R-:W1:Y:S01]  /*6e60*/  MUFU.TANH R113, R113 ;  /* 0x0000007100717308 */ /* 0x000e620000002400 */
[----:B--2---:R-:W-:Y:S01]  /*6e70*/  FMNMX.FTZ R88, R219, R88, !PT ;  /* 0x00000058db587209 */ /* 0x004fe20007810000 */
[----:B------:R-:W-:Y:S01]  /*6e80*/  QGMMA.64x128x32.F32.E4M3.E4M3 R24, R172, gdesc[UR4], R24, gsb0 ;  /* 0x01e00004ac187df3 */ /* 0x000fe20008000818 */
[----:B------:R-:W-:Y:S01]  /*6e90*/  UMOV UR6, UR4 ;  /* 0x0000000400067c82 */ /* 0x000fe20008000000 */
[----:B------:R-:W-:-:S04]  /*6ea0*/  UMOV UR7, 0xc0000010 ;  /* 0xc000001000077882 */ /* 0x000fc80000000000 */
        /* <DEDUP_REMOVED lines=33> */
[----:B-1----:R-:W-:Y:S02]  /*70c0*/  FMNMX.FTZ R89, R237, R88, !PT ;  /* 0x00000058ed597209 */ /* 0x002fe40007810000 */
[----:B------:R-:W1:Y:S05]  /*70d0*/  LDC R88, c[0x0][0x988] ;  /* 0x00026200ff587b82 */ /* 0x000e6a0000000800 */
[----:B------:R-:W3:Y:S01]  /*70e0*/  MUFU.TANH R100, R100 ;  /* 0x0000006400647308 */ /* 0x000ee20000002400 */
[----:B--2---:R-:W-:Y:S01]  /*70f0*/  FMNMX.FTZ R90, R97, R90, !PT ;  /* 0x0000005a615a7209 */ /* 0x004fe20007810000 */
[----:B------:R-:W-:-:S02]  /*7100*/  WARPGROUP.DEPBAR.LE gsb0, 0x0 ;  /* 0x00008000000079c5 */ /* 0x000fc40000010000 */
[----:B------:R-:W-:-:S04]  /*7110*/  WARPGROUP.ARRIVE ;  /* 0x00000000000079c5 */ /* 0x000fc80000000000 */
[----:B------:R-:W2:Y:S01]  /*7120*/  MUFU.TANH R104, R104 ;  /* 0x0000006800687308 */ /* 0x000ea20000002400 */
[----:B0-----:R-:W-:Y:S01]  /*7130*/  FMNMX.FTZ R90, R99, R90, !PT ;  /* 0x0000005a635a7209 */ /* 0x001fe20007810000 */
[----:B------:R-:W-:Y:S06]  /*7140*/  QGMMA.64x128x32.F32.E4M3.E4M3 R24, R168, gdesc[UR4], R24, gsb0 ;  /* 0x01e00004a8187df3 */ /* 0x000fec0008000818 */
[----:B------:R-:W0:Y:S01]  /*7150*/  MUFU.TANH R101, R101 ;  /* 0x0000006500657308 */ /* 0x000e220000002400 */
[----:B---3--:R-:W-:-:S07]  /*7160*/  FMNMX.FTZ R89, R100, R89, !PT ;  /* 0x0000005964597209 */ /* 0x008fce0007810000 */
[----:B------:R-:W3:Y:S01]  /*7170*/  MUFU.TANH R103, R103 ;  /* 0x0000006700677308 */ /* 0x000ee20000002400 */
[----:B--2---:R-:W-:-:S05]  /*7180*/  FMNMX.FTZ R92, R104, R89, !PT ;  /* 0x00000059685c7209 */ /* 0x004fca0007810000 */
[----:B------:R-:W2:Y:S01]  /*7190*/  SHFL.BFLY PT, R89, R92, 0x2, 0x1f ;  /* 0x0c401f005c597f89 */ /* 0x000ea200000e0000 */
[----:B0-----:R-:W-:-:S04]  /*71a0*/  FMNMX.FTZ R90, R101, R90, !PT ;  /* 0x0000005a655a7209 */ /* 0x001fc80007810000 */
[----:B---3--:R-:W-:-:S05]  /*71b0*/  FMNMX.FTZ R90, R103, R90, !PT ;  /* 0x0000005a675a7209 */ /* 0x008fca0007810000 */
[----:B------:R-:W0:Y:S01]  /*71c0*/  SHFL.BFLY PT, R91, R90, 0x2, 0x1f ;  /* 0x0c401f005a5b7f89 */ /* 0x000e2200000e0000 */
[----:B--2---:R-:W-:Y:S02]  /*71d0*/  FMNMX.FTZ R94, R92, R89, !PT ;  /* 0x000000595c5e7209 */ /* 0x004fe40007810000 */
[----:B0-----:R-:W-:-:S03]  /*71e0*/  FMNMX.FTZ R96, R90, R91, !PT ;  /* 0x0000005b5a607209 */ /* 0x001fc60007810000 */
[----:B------:R-:W0:Y:S04]  /*71f0*/  SHFL.BFLY PT, R91, R94, 0x1, 0x1f ;  /* 0x0c201f005e5b7f89 */ /* 0x000e2800000e0000 */
[----:B------:R-:W2:Y:S01]  /*7200*/  SHFL.BFLY PT, R89, R96, 0x1, 0x1f ;  /* 0x0c201f0060597f89 */ /* 0x000ea200000e0000 */
[----:B0-----:R-:W-:Y:S02]  /*7210*/  FMNMX.FTZ R91, R94, R91, !PT ;  /* 0x0000005b5e5b7209 */ /* 0x001fe40007810000 */
[----:B--2---:R-:W-:-:S03]  /*7220*/  FMNMX.FTZ R89, R96, R89, !PT ;  /* 0x0000005960597209 */ /* 0x004fc60007810000 */
[C---:B-1----:R-:W-:Y:S01]  /*7230*/  FFMA.FTZ R102, R91.reuse, R88, -8 ;  /* 0xc10000005b667423 */ /* 0x042fe20000010058 */
[----:B------:R-:W-:-:S03]  /*7240*/  FADD.FTZ R7, -R91, R7 ;  /* 0x000000075b077221 */ /* 0x000fc60000010100 */
[-CC-:B------:R-:W-:Y:S01]  /*7250*/  FFMA.FTZ R185, R12, R88.reuse, -R102.reuse ;  /* 0x000000580cb97223 */ /* 0x180fe20000010866 */
[----:B------:R-:W-:-:S01]  /*7260*/  FFMA.FTZ R12, R11, R88, -R102 ;  /* 0x000000580b0c7223 */ /* 0x000fc20000010866 */
[-C--:B------:R-:W-:Y:S01]  /*7270*/  FMUL.FTZ R90, R7, R88.reuse ;  /* 0x00000058075a7220 */ /* 0x080fe20000410000 */
[----:B------:R-:W-:-:S01]  /*7280*/  FFMA.FTZ R11, R15, R88, -R102 ;  /* 0x000000580f0b7223 */ /* 0x000fc20000010866 */
[-CC-:B------:R-:W-:Y:S01]  /*7290*/  FFMA.FTZ R15, R21, R88.reuse, -R102.reuse ;  /* 0x00000058150f7223 */ /* 0x180fe20000010866 */
[----:B------:R-:W-:-:S01]  /*72a0*/  FFMA.FTZ R21, R153, R88, -R102 ;  /* 0x0000005899157223 */ /* 0x000fc20000010866 */
[----:B------:R-:W-:Y:S01]  /*72b0*/  FADD.FTZ R7, -R89, R10 ;  /* 0x0000000a59077221 */ /* 0x000fe20000010100 */
[----:B------:R-:W-:-:S01]  /*72c0*/  FFMA.FTZ R92, R157, R88, -R102 ;  /* 0x000000589d5c7223 */ /* 0x000fc20000010866 */
[-CC-:B------:R-:W-:Y:S01]  /*72d0*/  FFMA.FTZ R153, R159, R88.reuse, -R102.reuse ;  /* 0x000000589f997223 */ /* 0x180fe20000010866 */
[----:B------:R0:W-:Y:S01]  /*72e0*/  MUFU.EX2 R10, R90 ;  /* 0x0000005a000a7308 */ /* 0x0001e20000000800 */
[----:B------:R-:W-:-:S01]  /*72f0*/  FFMA.FTZ R94, R161, R88, -R102 ;  /* 0x00000058a15e7223 */ /* 0x000fc20000010866 */
[-CC-:B------:R-:W-:Y:S01]  /*7300*/  FFMA.FTZ R157, R163, R88.reuse, -R102.reuse ;  /* 0x00000058a39d7223 */ /* 0x180fe20000010866 */
[----:B------:R-:W-:-:S01]  /*7310*/  FFMA.FTZ R96, R165, R88, -R102 ;  /* 0x00000058a5607223 */ /* 0x000fc20000010866 */
[-CC-:B------:R-:W-:Y:S01]  /*7320*/  FFMA.FTZ R159, R167, R88.reuse, -R102.reuse ;  /* 0x00000058a79f7223 */ /* 0x180fe20000010866 */
[----:B------:R-:W-:-:S01]  /*7330*/  FFMA.FTZ R18, R18, R88, -R102 ;  /* 0x0000005812127223 */ /* 0x000fc20000010866 */
[-CC-:B------:R-:W-:Y:S01]  /*7340*/  FFMA.FTZ R22, R22, R88.reuse, -R102.reuse ;  /* 0x0000005816167223 */ /* 0x180fe20000010866 */
[----:B------:R-:W-:-:S01]  /*7350*/  FFMA.FTZ R98, R189, R88, -R102 ;  /* 0x00000058bd627223 */ /* 0x000fc20000010866 */
[-CC-:B------:R-:W-:Y:S01]  /*7360*/  FFMA.FTZ R149, R149, R88.reuse, -R102.reuse ;  /* 0x0000005895957223 */ /* 0x180fe20000010866 */
[----:B0-----:R-:W-:-:S01]  /*7370*/  FFMA.FTZ R90, R154, R88, -R102 ;  /* 0x000000589a5a7223 */ /* 0x001fc20000010866 */
[-CC-:B------:R-:W-:Y:S01]  /*7380*/  FFMA.FTZ R106, R191, R88.reuse, -R102.reuse ;  /* 0x00000058bf6a7223 */ /* 0x180fe20000010866 */
        /* <DEDUP_REMOVED lines=23> */
[-C--:B------:R-:W-:Y:S01]  /*7500*/  FFMA.FTZ R102, R89, R88.reuse, -8 ;  /* 0xc100000059667423 */ /* 0x080fe20000010058 */
[-C--:B------:R-:W-:Y:S01]  /*7510*/  FMUL.FTZ R7, R7, R88.reuse ;  /* 0x0000005807077220 */ /* 0x080fe20000410000 */
[----:B------:R-:W0:Y:S02]  /*7520*/  MUFU.EX2 R185, R185 ;  /* 0x000000b900b97308 */ /* 0x000e240000000800 */
[----:B------:R-:W-:-:S01]  /*7530*/  FFMA.FTZ R104, R13, R88, -R102 ;  /* 0x000000580d687223 */ /* 0x000fc20000010866 */
[-CC-:B------:R-:W-:Y:S01]  /*7540*/  FFMA.FTZ R13, R14, R88.reuse, -R102.reuse ;  /* 0x000000580e0d7223 */ /* 0x180fe20000010866 */
[----:B------:R-:W-:-:S01]  /*7550*/  FFMA.FTZ R14, R19, R88, -R102 ;  /* 0x00000058130e7223 */ /* 0x000fc20000010866 */
[-CC-:B------:R-:W-:Y:S01]  /*7560*/  FFMA.FTZ R19, R20, R88.reuse, -R102.reuse ;  /* 0x0000005814137223 */ /* 0x180fe20000010866 */
[----:B------:R-:W-:-:S01]  /*7570*/  FFMA.FTZ R20, R23, R88, -R102 ;  /* 0x0000005817147223 */ /* 0x000fc20000010866 */
[-CC-:B------:R-:W-:Y:S01]  /*7580*/  FFMA.FTZ R23, R152, R88.reuse, -R102.reuse ;  /* 0x0000005898177223 */ /* 0x180fe20000010866 */
[----:B------:R-:W-:Y:S01]  /*7590*/  MUFU.EX2 R7, R7 ;  /* 0x0000000700077308 */ /* 0x000fe20000000800 */
[----:B------:R-:W-:-:S01]  /*75a0*/  FFMA.FTZ R128, R155, R88, -R102 ;  /* 0x000000589b807223 */ /* 0x000fc20000010866 */
[-CC-:B------:R-:W-:Y:S01]  /*75b0*/  FFMA.FTZ R132, R139, R88.reuse, -R102.reuse ;  /* 0x000000588b847223 */ /* 0x180fe20000010866 */
[----:B------:R-:W-:-:S01]  /*75c0*/  FFMA.FTZ R139, R141, R88, -R102 ;  /* 0x000000588d8b7223 */ /* 0x000fc20000010866 */
[-CC-:B------:R-:W-:Y:S01]  /*75d0*/  FFMA.FTZ R155, R156, R88.reuse, -R102.reuse ;  /* 0x000000589c9b7223 */ /* 0x180fe20000010866 */
[----:B------:R-:W-:-:S01]  /*75e0*/  FFMA.FTZ R141, R145, R88, -R102 ;  /* 0x00000058918d7223 */ /* 0x000fc20000010866 */
[-CC-:B------:R-:W-:Y:S01]  /*75f0*/  FFMA.FTZ R130, R136, R88.reuse, -R102.reuse ;  /* 0x0000005888827223 */ /* 0x180fe20000010866 */
[----:B------:R-:W-:-:S01]  /*7600*/  FFMA.FTZ R137, R137, R88, -R102 ;  /* 0x0000005889897223 */ /* 0x000fc20000010866 */
[----:B------:R-:W1:Y:S01]  /*7610*/  MUFU.EX2 R104, R104 ;  /* 0x0000006800687308 */ /* 0x000e620000000800 */
[----:B0-----:R-:W-:-:S01]  /*7620*/  FFMA.FTZ R3, R10, R3, R185 ;  /* 0x000000030a037223 */ /* 0x001fc200000100b9 */
[-CC-:B------:R-:W-:Y:S01]  /*7630*/  FFMA.FTZ R134, R143, R88.reuse, -R102.reuse ;  /* 0x000000588f867223 */ /* 0x180fe20000010866 */
[----:B------:R-:W-:-:S01]  /*7640*/  FFMA.FTZ R136, R147, R88, -R102 ;  /* 0x0000005893887223 */ /* 0x000fc20000010866 */
[-CC-:B------:R-:W-:Y:S01]  /*7650*/  FFMA.FTZ R143, R151, R88.reuse, -R102.reuse ;  /* 0x00000058978f7223 */ /* 0x180fe20000010866 */
[----:B------:R-:W-:-:S01]  /*7660*/  FFMA.FTZ R138, R193, R88, -R102 ;  /* 0x00000058c18a7223 */ /* 0x000fc20000010866 */
[-CC-:B------:R-:W-:Y:S01]  /*7670*/  FFMA.FTZ R123, R123, R88.reuse, -R102.reuse ;  /* 0x000000587b7b7223 */ /* 0x180fe20000010866 */
[----:B------:R-:W-:-:S01]  /*7680*/  FFMA.FTZ R140, R197, R88, -R102 ;  /* 0x00000058c58c7223 */ /* 0x000fc20000010866 */
[----:B------:R-:W0:Y:S01]  /*7690*/  MUFU.EX2 R12, R12 ;  /* 0x0000000c000c7308 */ /* 0x000e220000000800 */
[----:B------:R-:W-:-:S01]  /*76a0*/  FFMA.FTZ R127, R127, R88, -R102 ;  /* 0x000000587f7f7223 */ /* 0x000fc20000010866 */
[-CC-:B------:R-:W-:Y:S01]  /*76b0*/  FFMA.FTZ R142, R201, R88.reuse, -R102.reuse ;  /* 0x00000058c98e7223 */ /* 0x180fe20000010866 */
[----:B------:R-:W-:-:S01]  /*76c0*/  FFMA.FTZ R131, R131, R88, -R102 ;  /* 0x0000005883837223 */ /* 0x000fc20000010866 */
[-CC-:B------:R-:W-:Y:S01]  /*76d0*/  FFMA.FTZ R144, R205, R88.reuse, -R102.reuse ;  /* 0x00000058cd907223 */ /* 0x180fe20000010866 */
[----:B------:R-:W-:-:S01]  /*76e0*/  FFMA.FTZ R135, R135, R88, -R102 ;  /* 0x0000005887877223 */ /* 0x000fc20000010866 */
[-CC-:B------:R-:W-:Y:S01]  /*76f0*/  FFMA.FTZ R105, R105, R88.reuse, -R102.reuse ;  /* 0x0000005869697223 */ /* 0x180fe20000010866 */
[----:B------:R-:W-:-:S01]  /*7700*/  FFMA.FTZ R154, R119, R88, -R102 ;  /* 0x00000058779a7223 */ /* 0x000fc20000010866 */
[----:B------:R-:W2:Y:S01]  /*7710*/  MUFU.EX2 R13, R13 ;  /* 0x0000000d000d7308 */ /* 0x000ea20000000800 */
[----:B-1----:R-:W-:-:S01]  /*7720*/  FFMA.FTZ R6, R7, R6, R104 ;  /* 0x0000000607067223 */ /* 0x002fc20000010068 */
[-CC-:B------:R-:W-:Y:S01]  /*7730*/  FFMA.FTZ R93, R93, R88.reuse, -R102.reuse ;  /* 0x000000585d5d7223 */ /* 0x180fe20000010866 */
[----:B------:R-:W-:-:S01]  /*7740*/  FFMA.FTZ R95, R95, R88, -R102 ;  /* 0x000000585f5f7223 */ /* 0x000fc20000010866 */
[----:B------:R-:W-:Y:S01]  /*7750*/  FFMA.FTZ R97, R97, R88, -R102 ;  /* 0x0000005861617223 */ /* 0x000fe20000010866 */
[----:B------:R-:W-:-:S02]  /*7760*/  WARPGROUP.DEPBAR.LE gsb0, 0x0 ;  /* 0x00008000000079c5 */ /* 0x000fc40000010000 */
[----:B------:R-:W-:Y:S01]  /*7770*/  FFMA.FTZ R99, R99, R88, -R102 ;  /* 0x0000005863637223 */ /* 0x000fe20000010866 */
[----:B------:R-:W1:Y:S01]  /*7780*/  MUFU.EX2 R11, R11 ;  /* 0x0000000b000b7308 */ /* 0x000e620000000800 */
[----:B0-----:R-:W-:-:S01]  /*7790*/  FADD.FTZ R146, R12, R3 ;  /* 0x000000030c927221 */ /* 0x001fc20000010000 */
[----:B------:R-:W-:-:S06]  /*77a0*/  FFMA.FTZ R101, R101, R88, -R102 ;  /* 0x0000005865657223 */ /* 0x000fcc0000010866 */
[----:B------:R-:W0:Y:S01]  /*77b0*/  MUFU.EX2 R14, R14 ;  /* 0x0000000e000e7308 */ /* 0x000e220000000800 */
[----:B--2---:R-:W-:-:S07]  /*77c0*/  FADD.FTZ R3, R13, R6 ;  /* 0x000000060d037221 */ /* 0x004fce0000010000 */
[----:B------:R-:W2:Y:S01]  /*77d0*/  MUFU.EX2 R18, R18 ;  /* 0x0000001200127308 */ /* 0x000ea20000000800 */
[----:B-1----:R-:W-:-:S07]  /*77e0*/  FADD.FTZ R145, R11, R146 ;  /* 0x000000920b917221 */ /* 0x002fce0000010000 */
[----:B------:R-:W1:Y:S01]  /*77f0*/  MUFU.EX2 R19, R19 ;  /* 0x0000001300137308 */ /* 0x000e620000000800 */
[----:B0-----:R-:W-:-:S07]  /*7800*/  FADD.FTZ R6, R14, R3 ;  /* 0x000000030e067221 */ /* 0x001fce0000010000 */
[----:B------:R-:W0:Y:S01]  /*7810*/  MUFU.EX2 R15, R15 ;  /* 0x0000000f000f7308 */ /* 0x000e220000000800 */
[----:B--2---:R-:W-:-:S07]  /*7820*/  FADD.FTZ R146, R18, R145 ;  /* 0x0000009112927221 */ /* 0x004fce0000010000 */
[----:B------:R-:W2:Y:S01]  /*7830*/  MUFU.EX2 R20, R20 ;  /* 0x0000001400147308 */ /* 0x000ea20000000800 */
[----:B-1----:R-:W-:-:S07]  /*7840*/  FADD.FTZ R3, R19, R6 ;  /* 0x0000000613037221 */ /* 0x002fce0000010000 */
        /* <DEDUP_REMOVED lines=25> */
[----:B-1----:R-:W-:-:S01]  /*79e0*/  FADD.FTZ R109, R137, R148 ;  /* 0x00000094896d7221 */ /* 0x002fc20000010000 */
[----:B------:R-:W-:-:S06]  /*79f0*/  FFMA.FTZ R148, R111, R88, -R102 ;  /* 0x000000586f947223 */ /* 0x000fcc0000010866 */
[----:B------:R-:W1:Y:S01]  /*7a00*/  MUFU.EX2 R157, R157 ;  /* 0x0000009d009d7308 */ /* 0x000e620000000800 */
[----:B0-----:R-:W-:-:S07]  /*7a10*/  FADD.FTZ R6, R94, R3 ;  /* 0x000000035e067221 */ /* 0x001fce0000010000 */
[----:B------:R-:W0:Y:S01]  /*7a20*/  MUFU.EX2 R139, R139 ;  /* 0x0000008b008b7308 */ /* 0x000e220000000800 */
[----:B--2---:R-:W-:-:S01]  /*7a30*/  FADD.FTZ R150, R132, R109 ;  /* 0x0000006d84967221 */ /* 0x004fc20000010000 */
[----:B------:R-:W-:-:S06]  /*7a40*/  FFMA.FTZ R109, R113, R88, -R102 ;  /* 0x00000058716d7223 */ /* 0x000fcc0000010866 */
        /* <DEDUP_REMOVED lines=47> */
[-CC-:B------:R-:W-:Y:S01]  /*7d40*/  FFMA.FTZ R152, R209, R88.reuse, -R102.reuse ;  /* 0x00000058d1987223 */ /* 0x180fe20000010866 */
[----:B------:R-:W-:-:S05]  /*7d50*/  FFMA.FTZ R102, R103, R88, -R102 ;  /* 0x0000005867667223 */ /* 0x000fca0000010866 */
        /* <DEDUP_REMOVED lines=22> */
[----:B------:R-:W-:Y:S01]  /*7ec0*/  MUFU.EX2 R109, R109 ;  /* 0x0000006d006d7308 */ /* 0x000fe20000000800 */
[----:B-1----:R-:W-:-:S01]  /*7ed0*/  FADD.FTZ R6, R148, R3 ;  /* 0x0000000394067221 */ /* 0x002fc20000010000 */
[----:B------:R-:W-:-:S06]  /*7ee0*/  IADD3 R3, -R17, 0xb, RZ ;  /* 0x0000000b11037810 */ /* 0x000fcc0007ffe1ff */
[----:B------:R-:W1:Y:S01]  /*7ef0*/  MUFU.EX2 R165, R165 ;  /* 0x000000a500a57308 */ /* 0x000e620000000800 */
[----:B0-----:R-:W-:-:S07]  /*7f00*/  FADD.FTZ R156, R118, R115 ;  /* 0x00000073769c7221 */ /* 0x001fce0000010000 */
[----:B------:R-:W-:Y:S08]  /*7f10*/  MUFU.EX2 R150, R150 ;  /* 0x0000009600967308 */ /* 0x000ff00000000800 */
[----:B------:R-:W0:Y:S01]  /*7f20*/  MUFU.EX2 R120, R120 ;  /* 0x0000007800787308 */ /* 0x000e220000000800 */
[----:B-1----:R-:W-:-:S07]  /*7f30*/  FADD.FTZ R115, R165, R156 ;  /* 0x0000009ca5737221 */ /* 0x002fce0000010000 */
[----:B------:R-:W1:Y:S08]  /*7f40*/  MUFU.EX2 R111, R111 ;  /* 0x0000006f006f7308 */ /* 0x000e700000000800 */
[----:B------:R-:W-:Y:S01]  /*7f50*/  MUFU.EX2 R167, R167 ;  /* 0x000000a700a77308 */ /* 0x000fe20000000800 */
[----:B0-----:R-:W-:-:S01]  /*7f60*/  FADD.FTZ R156, R120, R115 ;  /* 0x00000073789c7221 */ /* 0x001fc20000010000 */
[----:B------:R-:W-:-:S06]  /*7f70*/  IMAD.U32 R115, RZ, RZ, UR52 ;  /* 0x00000034ff737e24 */ /* 0x000fcc000f8e00ff */
[----:B------:R-:W0:Y:S08]  /*7f80*/  MUFU.EX2 R154, R154 ;  /* 0x0000009a009a7308 */ /* 0x000e300000000800 */
[----:B------:R-:W-:Y:S08]  /*7f90*/  MUFU.EX2 R122, R122 ;  /* 0x0000007a007a7308 */ /* 0x000ff00000000800 */
[----:B------:R-:W2:Y:S08]  /*7fa0*/  MUFU.EX2 R113, R113 ;  /* 0x0000007100717308 */ /* 0x000eb00000000800 */
[----:B------:R3:W-:Y:S08]  /*7fb0*/  MUFU.EX2 R158, R93 ;  /* 0x0000005d009e7308 */ /* 0x0007f00000000800 */
[----:B------:R-:W-:Y:S01]  /*7fc0*/  MUFU.EX2 R181, R181 ;  /* 0x000000b500b57308 */ /* 0x000fe20000000800 */
[----:B---3--:R-:W-:-:S04]  /*7fd0*/  FADD.FTZ R93, R109, R6 ;  /* 0x000000066d5d7221 */ /* 0x008fc80000010000 */
[----:B------:R-:W-:-:S03]  /*7fe0*/  FADD.FTZ R6, R150, R93 ;  /* 0x0000005d96067221 */ /* 0x000fc60000010000 */
[----:B------:R-:W3:Y:S01]  /*7ff0*/  MUFU.EX2 R152, R152 ;  /* 0x0000009800987308 */ /* 0x000ee20000000800 */
[----:B-1----:R-:W-:-:S04]  /*8000*/  FADD.FTZ R93, R111, R6 ;  /* 0x000000066f5d7221 */ /* 0x002fc80000010000 */
[----:B0-----:R-:W-:-:S03]  /*8010*/  FADD.FTZ R6, R154, R93 ;  /* 0x0000005d9a067221 */ /* 0x001fc60000010000 */
[----:B------:R-:W-:Y:S01]  /*8020*/  MUFU.EX2 R124, R124 ;  /* 0x0000007c007c7308 */ /* 0x000fe20000000800 */
[----:B--2---:R-:W-:-:S07]  /*8030*/  FADD.FTZ R93, R113, R6 ;  /* 0x00000006715d7221 */ /* 0x004fce0000010000 */
[----:B------:R-:W-:Y:S01]  /*8040*/  MUFU.EX2 R183, R183 ;  /* 0x000000b700b77308 */ /* 0x000fe20000000800 */
[----:B---3--:R-:W-:-:S04]  /*8050*/  FADD.FTZ R93, R152, R93 ;  /* 0x0000005d985d7221 */ /* 0x008fc80000010000 */
[----:B------:R-:W-:-:S03]  /*8060*/  FADD.FTZ R93, R158, R93 ;  /* 0x0000005d9e5d7221 */ /* 0x000fc60000010000 */
[----:B------:R0:W1:Y:S08]  /*8070*/  MUFU.EX2 R117, R95 ;  /* 0x0000005f00757308 */ /* 0x0000700000000800 */
[----:B------:R2:W3:Y:S01]  /*8080*/  MUFU.EX2 R160, R97 ;  /* 0x0000006100a07308 */ /* 0x0004e20000000800 */
[----:B0-----:R-:W-:-:S04]  /*8090*/  FADD.FTZ R95, R167, R156 ;  /* 0x0000009ca75f7221 */ /* 0x001fc80000010000 */
[----:B------:R-:W-:-:S03]  /*80a0*/  FADD.FTZ R156, R122, R95 ;  /* 0x0000005f7a9c7221 */ /* 0x000fc60000010000 */
[----:B------:R-:W0:Y:S01]  /*80b0*/  MUFU.EX2 R126, R126 ;  /* 0x0000007e007e7308 */ /* 0x000e220000000800 */
[----:B--2---:R-:W-:Y:S01]  /*80c0*/  @!P1 LEA R97, R115, UR40, 0x3 ;  /* 0x0000002873619c11 */ /* 0x004fe2000f8e18ff */
[----:B------:R2:W-:Y:S06]  /*80d0*/  BAR.ARV R3, 0x100 ;  /* 0x000400030000751d */ /* 0x0005ec0000002000 */
[----:B------:R-:W-:Y:S01]  /*80e0*/  MUFU.EX2 R187, R187 ;  /* 0x000000bb00bb7308 */ /* 0x000fe20000000800 */
[----:B------:R-:W-:-:S01]  /*80f0*/  FADD.FTZ R95, R181, R156 ;  /* 0x0000009cb55f7221 */ /* 0x000fc20000010000 */
[----:B--2---:R-:W-:-:S02]  /*8100*/  @!P1 VIADD R3, R97, 0x29840 ;  /* 0x0002984061039836 */ /* 0x004fc40000000000 */
[----:B-1----:R-:W-:-:S01]  /*8110*/  FADD.FTZ R93, R117, R93 ;  /* 0x0000005d755d7221 */ /* 0x002fc20000010000 */
[----:B------:R-:W-:Y:S02]  /*8120*/  FADD.FTZ R6, R124, R95 ;  /* 0x0000005f7c067221 */ /* 0x000fe40000010000 */
[----:B------:R-:W-:Y:S01]  /*8130*/  @!P1 PRMT R3, RZ, 0x654, R3 ;  /* 0x00000654ff039816 */ /* 0x000fe20000000003 */
[----:B------:R-:W1:Y:S01]  /*8140*/  MUFU.EX2 R162, R99 ;  /* 0x0000006300a27308 */ /* 0x000e620000000800 */
[----:B---3--:R-:W-:-:S02]  /*8150*/  FADD.FTZ R93, R160, R93 ;  /* 0x0000005da05d7221 */ /* 0x008fc40000010000 */
[----:B------:R2:W-:Y:S05]  /*8160*/  @!P1 SYNCS.ARRIVE.TRANS64.RED.A1T0 RZ, [R3+URZ], RZ ;  /* 0x000000ff03ff99a7 */ /* 0x0005ea000810043f */
[----:B------:R-:W3:Y:S01]  /*8170*/  MUFU.EX2 R100, R100 ;  /* 0x0000006400647308 */ /* 0x000ee20000000800 */
[----:B--2---:R-:W-:-:S04]  /*8180*/  FADD.FTZ R3, R183, R6 ;  /* 0x00000006b7037221 */ /* 0x004fc80000010000 */
[----:B0-----:R-:W-:-:S03]  /*8190*/  FADD.FTZ R6, R126, R3 ;  /* 0x000000037e067221 */ /* 0x001fc60000010000 */
[----:B------:R-:W0:Y:S01]  /*81a0*/  MUFU.EX2 R164, R101 ;  /* 0x0000006500a47308 */ /* 0x000e220000000800 */
[----:B-1----:R-:W-:-:S01]  /*81b0*/  FADD.FTZ R93, R162, R93 ;  /* 0x0000005da25d7221 */ /* 0x002fc20000010000 */
[----:B------:R-:W-:-:S06]  /*81c0*/  FADD.FTZ R3, R187, R6 ;  /* 0x00000006bb037221 */ /* 0x000fcc0000010000 */
[----:B------:R-:W1:Y:S01]  /*81d0*/  MUFU.EX2 R177, R177 ;  /* 0x000000b100b17308 */ /* 0x000e620000000800 */
[----:B---3--:R-:W-:-:S07]  /*81e0*/  FADD.FTZ R6, R100, R3 ;  /* 0x0000000364067221 */ /* 0x008fce0000010000 */
[----:B------:R-:W2:Y:S01]  /*81f0*/  MUFU.EX2 R102, R102 ;  /* 0x0000006600667308 */ /* 0x000ea20000000800 */
[----:B0-----:R-:W-:-:S01]  /*8200*/  FADD.FTZ R93, R164, R93 ;  /* 0x0000005da45d7221 */ /* 0x001fc20000010000 */
[----:B-1----:R-:W-:-:S03]  /*8210*/  FADD.FTZ R3, R177, R6 ;  /* 0x00000006b1037221 */ /* 0x002fc60000010000 */
[----:B--2---:R-:W-:Y:S01]  /*8220*/  FADD.FTZ R6, R102, R93 ;  /* 0x0000005d66067221 */ /* 0x004fe20000010000 */
[----:B------:R-:W-:Y:S06]  /*8230*/  @!P0 BRA `(.L_x_28) ;  /* 0x0000000000048947 */ /* 0x000fec0003800000 */
[----:B------:R-:W-:Y:S01]  /*8240*/  BPT.TRAP 0x1 ;  /* 0x000000040000795c */ /* 0x000fe20000300000 */
.L_x_28:
[----:B------:R-:W-:Y:S01]  /*8250*/  ULEA UR4, UR53, UR40, 0x3 ;  /* 0x0000002835047291 */ /* 0x000fe2000f8e183f */
[----:B------:R-:W-:Y:S01]  /*8260*/  ISETP.GT.AND P2, PT, R9, R16, PT ;  /* 0x000000100900720c */ /* 0x000fe20003f44270 */
[----:B------:R-:W-:Y:S01]  /*8270*/  FMUL.FTZ R24, R24, R10 ;  /* 0x0000000a18187220 */ /* 0x000fe20000410000 */
[----:B------:R-:W-:Y:S01]  /*8280*/  F2FP.SATFINITE.E4M3.F32.PACK_AB_MERGE_C R128, R155, R128, RZ ;  /* 0x000000809b80723e */ /* 0x000fe200048070ff */
[----:B------:R-:W-:Y:S01]  /*8290*/  UIADD3 UR4, UR4, 0x29860, URZ ;  /* 0x0002986004047890 */ /* 0x000fe2000fffe03f */
[----:B------:R-:W-:Y:S01]  /*82a0*/  F2FP.SATFINITE.E4M3.F32.PACK_AB_MERGE_C R132, R139, R132, RZ ;  /* 0x000000848b84723e */ /* 0x000fe200048070ff */
[----:B------:R-:W-:Y:S01]  /*82b0*/  UMOV UR53, UR52 ;  /* 0x0000003400357c82 */ /* 0x000fe20008000000 */
[----:B------:R-:W-:Y:S01]  /*82c0*/  F2FP.SATFINITE.E4M3.F32.PACK_AB_MERGE_C R11, R18, R11, RZ ;  /* 0x0000000b120b723e */ /* 0x000fe200048070ff */
[----:B------:R-:W-:Y:S01]  /*82d0*/  UPRMT UR4, UR43, 0x654, UR4 ;  /* 0x000006542b047896 */ /* 0x000fe20008000004 */
[----:B------:R-:W-:Y:S01]  /*82e0*/  F2FP.SATFINITE.E4M3.F32.PACK_AB_MERGE_C R14, R19, R14, RZ ;  /* 0x0000000e130e723e */ /* 0x000fe200048070ff */
[----:B------:R-:W-:Y:S01]  /*82f0*/  FMUL.FTZ R25, R25, R10 ;  /* 0x0000000a19197220 */ /* 0x000fe20000410000 */
[----:B------:R-:W-:Y:S01]  /*8300*/  F2FP.SATFINITE.E4M3.F32.PACK_AB_MERGE_C R124, R183, R124, RZ ;  /* 0x0000007cb77c723e */ /* 0x000fe200048070ff */
[----:B------:R-:W-:Y:S01]  /*8310*/  FMUL.FTZ R28, R28, R10 ;  /* 0x0000000a1c1c7220 */ /* 0x000fe20000410000 */
[----:B------:R-:W-:Y:S01]  /*8320*/  F2FP.SATFINITE.E4M3.F32.PACK_AB_MERGE_C R100, R177, R100, RZ ;  /* 0x00000064b164723e */ /* 0x000fe200048070ff */
[----:B------:R-:W-:Y:S01]  /*8330*/  FMUL.FTZ R29, R29, R10 ;  /* 0x0000000a1d1d7220 */ /* 0x000fe20000410000 */
[----:B------:R-:W-:Y:S01]  /*8340*/  F2FP.SATFINITE.E4M3.F32.PACK_AB_MERGE_C R128, R23, R20, R128 ;  /* 0x000000141780723e */ /* 0x000fe20004807080 */
[----:B------:R-:W-:Y:S01]  /*8350*/  FMUL.FTZ R32, R32, R10 ;  /* 0x0000000a20207220 */ /* 0x000fe20000410000 */
[----:B------:R-:W-:Y:S01]  /*8360*/  F2FP.SATFINITE.E4M3.F32.PACK_AB_MERGE_C R21, R90, R21, RZ ;  /* 0x000000155a15723e */ /* 0x000fe200048070ff */
[----:B------:R-:W-:Y:S01]  /*8370*/  SYNCS.ARRIVE.TRANS64.RED.A1T0 RZ, [UR4], RZ ;  /* 0x000000ffffff79a7 */ /* 0x000fe20008100404 */
[----:B------:R-:W-:Y:S01]  /*8380*/  F2FP.SATFINITE.E4M3.F32.PACK_AB_MERGE_C R94, R157, R94, RZ ;  /* 0x0000005e9d5e723e */ /* 0x000fe200048070ff */
[----:B------:R-:W-:Y:S01]  /*8390*/  FMUL.FTZ R33, R33, R10 ;  /* 0x0000000a21217220 */ /* 0x000fe20000410000 */
        /* <DEDUP_REMOVED lines=13> */
[-C--:B------:R-:W-:Y:S01]  /*8470*/  FMUL.FTZ R48, R48, R10.reuse ;  /* 0x0000000a30307220 */ /* 0x080fe20000410000 */
[----:B------:R-:W-:Y:S01]  /*8480*/  F2FP.SATFINITE.E4M3.F32.PACK_AB_MERGE_C R107, R148, R107, RZ ;  /* 0x0000006b946b723e */ /* 0x000fe200048070ff */
[----:B------:R-:W-:Y:S01]  /*8490*/  FMUL.FTZ R49, R49, R10 ;  /* 0x0000000a31317220 */ /* 0x000fe20000410000 */
[----:B------:R-:W-:Y:S01]  /*84a0*/  F2FP.SATFINITE.E4M3.F32.PACK_AB_MERGE_C R120, R167, R120, RZ ;  /* 0x00000078a778723e */ /* 0x000fe200048070ff */
[-C--:B------:R-:W-:Y:S01]  /*84b0*/  FMUL.FTZ R52, R52, R10.reuse ;  /* 0x0000000a34347220 */ /* 0x080fe20000410000 */
[----:B------:R-:W-:Y:S01]  /*84c0*/  F2FP.SATFINITE.E4M3.F32.PACK_AB_MERGE_C R111, R154, R111, RZ ;  /* 0x0000006f9a6f723e */ /* 0x000fe200048070ff */
[----:B------:R-:W-:Y:S01]  /*84d0*/  FMUL.FTZ R53, R53, R10 ;  /* 0x0000000a35357220 */ /* 0x000fe20000410000 */
[----:B------:R-:W-:Y:S01]  /*84e0*/  F2FP.SATFINITE.E4M3.F32.PACK_AB_MERGE_C R18, R117, R158, RZ ;  /* 0x0000009e7512723e */ /* 0x000fe200048070ff */
[----:B------:R-:W-:Y:S01]  /*84f0*/  FMUL.FTZ R56, R56, R10 ;  /* 0x0000000a38387220 */ /* 0x000fe20000410000 */
[----:B------:R-:W-:Y:S01]  /*8500*/  F2FP.SATFINITE.E4M3.F32.PACK_AB_MERGE_C R19, R102, R164, RZ ;  /* 0x000000a46613723e */ /* 0x000fe200048070ff */
[----:B------:R-:W-:Y:S01]  /*8510*/  FMUL.FTZ R57, R57, R10 ;  /* 0x0000000a39397220 */ /* 0x000fe20000410000 */
[----:B------:R-:W-:Y:S01]  /*8520*/  F2FP.SATFINITE.E4M3.F32.PACK_AB_MERGE_C R132, R137, R130, R132 ;  /* 0x000000828984723e */ /* 0x000fe20004807084 */
[-C--:B------:R-:W-:Y:S01]  /*8530*/  FMUL.FTZ R60, R60, R10.reuse ;  /* 0x0000000a3c3c7220 */ /* 0x080fe20000410000 */
[----:B------:R-:W-:Y:S01]  /*8540*/  F2FP.SATFINITE.E4M3.F32.PACK_AB_MERGE_C R184, R12, R185, R11 ;  /* 0x000000b90cb8723e */ /* 0x000fe2000480700b */
[----:B------:R-:W-:Y:S01]  /*8550*/  FMUL.FTZ R61, R61, R10 ;  /* 0x0000000a3d3d7220 */ /* 0x000fe20000410000 */
[----:B------:R-:W-:Y:S01]  /*8560*/  F2FP.SATFINITE.E4M3.F32.PACK_AB_MERGE_C R168, R181, R122, R124 ;  /* 0x0000007ab5a8723e */ /* 0x000fe2000480707c */
[----:B------:R-:W-:Y:S01]  /*8570*/  FMUL.FTZ R64, R64, R10 ;  /* 0x0000000a40407220 */ /* 0x000fe20000410000 */
[----:B------:R-:W-:Y:S01]  /*8580*/  F2FP.SATFINITE.E4M3.F32.PACK_AB_MERGE_C R170, R187, R126, R100 ;  /* 0x0000007ebbaa723e */ /* 0x000fe20004807064 */
[-C--:B------:R-:W-:Y:S01]  /*8590*/  FMUL.FTZ R65, R65, R10.reuse ;  /* 0x0000000a41417220 */ /* 0x080fe20000410000 */
        /* <DEDUP_REMOVED lines=9> */
[----:B------:R-:W-:Y:S01]  /*8630*/  FMUL.FTZ R85, R85, R10 ;  /* 0x0000000a55557220 */ /* 0x000fe20000410000 */
        /* <DEDUP_REMOVED lines=32> */
[----:B------:R-:W-:Y:S01]  /*8840*/  F2FP.SATFINITE.E4M3.F32.PACK_AB_MERGE_C R185, R13, R104, R14 ;  /* 0x000000680db9723e */ /* 0x000fe2000480700e */
[----:B------:R-:W-:Y:S01]  /*8850*/  VIADD R9, R9, 0xffffffff ;  /* 0xffffffff09097836 */ /* 0x000fe20000000000 */
[----:B------:R-:W-:Y:S01]  /*8860*/  F2FP.SATFINITE.E4M3.F32.PACK_AB_MERGE_C R186, R22, R15, R21 ;  /* 0x0000000f16ba723e */ /* 0x000fe20004807015 */
[----:B------:R-:W-:Y:S01]  /*8870*/  IMAD.MOV.U32 R10, RZ, RZ, R89 ;  /* 0x000000ffff0a7224 */ /* 0x000fe200078e0059 */
[----:B------:R-:W-:Y:S01]  /*8880*/  F2FP.SATFINITE.E4M3.F32.PACK_AB_MERGE_C R180, R153, R92, R94 ;  /* 0x0000005c99b4723e */ /* 0x000fe2000480705e */
[----:B------:R-:W-:Y:S01]  /*8890*/  IMAD.MOV.U32 R7, RZ, RZ, R91 ;  /* 0x000000ffff077224 */ /* 0x000fe200078e005b */
[----:B------:R-:W-:Y:S01]  /*88a0*/  F2FP.SATFINITE.E4M3.F32.PACK_AB_MERGE_C R182, R159, R96, R98 ;  /* 0x000000609fb6723e */ /* 0x000fe20004807062 */
[----:B------:R-:W-:Y:S01]  /*88b0*/  IMAD.MOV.U32 R11, RZ, RZ, R8 ;  /* 0x000000ffff0b7224 */ /* 0x000fe200078e0008 */
[----:B------:R-:W-:Y:S01]  /*88c0*/  F2FP.SATFINITE.E4M3.F32.PACK_AB_MERGE_C R183, R141, R134, R136 ;  /* 0x000000868db7723e */ /* 0x000fe20004807088 */
[----:B------:R-:W-:Y:S01]  /*88d0*/  IMAD.MOV.U32 R187, RZ, RZ, R128 ;  /* 0x000000ffffbb7224 */ /* 0x000fe200078e0080 */
[----:B------:R-:W-:-:S02]  /*88e0*/  F2FP.SATFINITE.E4M3.F32.PACK_AB_MERGE_C R176, R121, R106, R108 ;  /* 0x0000006a79b0723e */ /* 0x000fc4000480706c */
[----:B------:R-:W-:Y:S02]  /*88f0*/  F2FP.SATFINITE.E4M3.F32.PACK_AB_MERGE_C R177, R123, R138, R127 ;  /* 0x0000008a7bb1723e */ /* 0x000fe4000480707f */
[----:B------:R-:W-:Y:S02]  /*8900*/  F2FP.SATFINITE.E4M3.F32.PACK_AB_MERGE_C R178, R129, R110, R112 ;  /* 0x0000006e81b2723e */ /* 0x000fe40004807070 */
[----:B------:R-:W-:Y:S02]  /*8910*/  F2FP.SATFINITE.E4M3.F32.PACK_AB_MERGE_C R179, R131, R142, R135 ;  /* 0x0000008e83b3723e */ /* 0x000fe40004807087 */
[----:B------:R-:W-:Y:S02]  /*8920*/  F2FP.SATFINITE.E4M3.F32.PACK_AB_MERGE_C R172, R161, R114, R116 ;  /* 0x00000072a1ac723e */ /* 0x000fe40004807074 */
[----:B------:R-:W-:Y:S02]  /*8930*/  F2FP.SATFINITE.E4M3.F32.PACK_AB_MERGE_C R173, R146, R105, R107 ;  /* 0x0000006992ad723e */ /* 0x000fe4000480706b */
[----:B------:R-:W-:-:S02]  /*8940*/  F2FP.SATFINITE.E4M3.F32.PACK_AB_MERGE_C R174, R165, R118, R120 ;  /* 0x00000076a5ae723e */ /* 0x000fc40004807078 */
[----:B------:R-:W-:Y:S02]  /*8950*/  F2FP.SATFINITE.E4M3.F32.PACK_AB_MERGE_C R175, R150, R109, R111 ;  /* 0x0000006d96af723e */ /* 0x000fe4000480706f */
[----:B------:R-:W-:Y:S02]  /*8960*/  F2FP.SATFINITE.E4M3.F32.PACK_AB_MERGE_C R169, R152, R113, R18 ;  /* 0x0000007198a9723e */ /* 0x000fe40004807012 */
[----:B------:R-:W-:Y:S02]  /*8970*/  F2FP.SATFINITE.E4M3.F32.PACK_AB_MERGE_C R171, R162, R160, R19 ;  /* 0x000000a0a2ab723e */ /* 0x000fe40004807013 */
[----:B------:R-:W-:Y:S01]  /*8980*/  MOV R181, R132 ;  /* 0x0000008400b57202 */ /* 0x000fe20000000f00 */
[----:B------:R-:W-:Y:S06]  /*8990*/  @P2 BRA `(.L_x_29) ;  /* 0xffffffc800442947 */ /* 0x000fec000383ffff */
[----:B------:R-:W-:-:S07]  /*89a0*/  IMAD.U32 R20, RZ, RZ, UR52 ;  /* 0x00000034ff147e24 */ /* 0x000fce000f8e00ff */
.L_x_19:
[----:B------:R-:W-:Y:S06]  /*89b0*/  BAR.ARV 0x8, 0x180 ;  /* 0x0206000000007b1d */ /* 0x000fec0000002000 */
[----:B------:R-:W-:Y:S05]  /*89c0*/  @!P0 BRA `(.L_x_30) ;  /* 0x0000000000048947 */ /* 0x000fea0003800000 */
[----:B------:R-:W-:Y:S01]  /*89d0*/  BPT.TRAP 0x1 ;  /* 0x000000040000795c */ /* 0x000fe20000300000 */
.L_x_30:
[----:B------:R-:W-:Y:S02]  /*89e0*/  R2UR UR5, R20 ;  /* 0x00000000140572ca */ /* 0x000fe400000e0000 */
[----:B------:R-:W-:-:S11]  /*89f0*/  SHF.L.U32 R8, R8, 0x1f, RZ ;  /* 0x0000001f08087819 */ /* 0x000fd600000006ff */
[----:B------:R-:W-:-:S09]  /*8a00*/  ULEA UR5, UR5, UR40, 0x3 ;  /* 0x0000002805057291 */ /* 0x000fd2000f8e183f */
[----:B------:R0:W1:Y:S01]  /*8a10*/  SYNCS.PHASECHK.TRANS64.TRYWAIT P1, [UR5+0x29850], R8 ;  /* 0x02985008ff0075a7 */ /* 0x0000620008020145 */
[----:B------:R-:W-:Y:S05]  /*8a20*/  @!P0 BRA `(.L_x_31) ;  /* 0x0000000000048947 */ /* 0x000fea0003800000 */
[----:B------:R-:W-:Y:S01]  /*8a30*/  BPT.TRAP 0x1 ;  /* 0x000000040000795c */ /* 0x000fe20000300000 */
.L_x_31:
[----:B-1----:R-:W-:Y:S05]  /*8a40*/  @P1 BRA `(.L_x_32) ;  /* 0x0000000000081947 */ /* 0x002fea0003800000 */
[----:B------:R-:W1:Y:S02]  /*8a50*/  SYNCS.PHASECHK.TRANS64.TRYWAIT P1, [UR5+0x29850], R8 ;  /* 0x02985008ff0075a7 */ /* 0x000e640008020145 */
[----:B-1----:R-:W-:Y:S05]  /*8a60*/  @!P1 BRA `(.L_x_33) ;  /* 0x0000006400909947 */ /* 0x002fea0003800000 */
.L_x_32:
[----:B------:R-:W-:Y:S01]  /*8a70*/  UIADD3 UR40, UR40, 0x400, URZ ;  /* 0x0000040028287890 */ /* 0x000fe2000fffe03f */
[----:B------:R-:W-:Y:S01]  /*8a80*/  R2UR UR6, R20 ;  /* 0x00000000140672ca */ /* 0x000fe200000e0000 */
[----:B------:R-:W-:Y:S01]  /*8a90*/  WARPGROUP.ARRIVE ;  /* 0x00000000000079c5 */ /* 0x000fe20000000000 */
[----:B------:R-:W-:Y:S01]  /*8aa0*/  UMOV UR7, 0xc0000010 ;  /* 0xc000001000077882 */ /* 0x000fe20000000000 */
[----:B------:R-:W-:Y:S01]  /*8ab0*/  USHF.R.U32.HI UR40, URZ, 0x4, UR40 ;  /* 0x000000043f287899 */ /* 0x000fe20008011628 */
[----:B01----:R-:W0:Y:S03]  /*8ac0*/  LDC.64 R8, c[0x0][0x9a0] ;  /* 0x00026800ff087b82 */ /* 0x003e260000000a00 */
[----:B------:R-:W-:-:S04]  /*8ad0*/  ULOP3.LUT UR40, UR40, 0x3fff, URZ, 0xc0, !UPT ;  /* 0x00003fff28287892 */ /* 0x000fc8000f8ec03f */
[----:B------:R-:W-:-:S04]  /*8ae0*/  ULOP3.LUT UR4, UR40, 0x10000, URZ, 0xfc, !UPT ;  /* 0x0001000028047892 */ /* 0x000fc8000f8efc3f */
[----:B------:R-:W-:-:S07]  /*8af0*/  UIMAD UR4, UR6, 0x500, UR4 ;  /* 0x00000500060478a4 */ /* 0x000fce000f8e0204 */
[----:B------:R-:W-:Y:S02]  /*8b00*/  UMOV UR6, UR4 ;  /* 0x0000000400067c82 */ /* 0x000fe40008000000 */
[----:B------:R-:W-:Y:S01]  /*8b10*/  QGMMA.64x128x32.F32.E4M3.E4M3 R24, R184, gdesc[UR4], R24, gsb0 ;  /* 0x01e00004b8187df3 */ /* 0x000fe20008000818 */
[----:B------:R-:W-:Y:S01]  /*8b20*/  UIADD3 UR6, UR4, 0x100, URZ ;  /* 0x0000010004067890 */ /* 0x000fe2000fffe03f */
[----:B------:R-:W-:Y:S01]  /*8b30*/  UMOV UR7, 0xc0000010 ;  /* 0xc000001000077882 */ /* 0x000fe20000000000 */
[----:B0-----:R-:W-:-:S04]  /*8b40*/  ISETP.NE.U32.AND P1, PT, R8, RZ, PT ;  /* 0x000000ff0800720c */ /* 0x001fc80003f25070 */
[----:B------:R-:W-:-:S13]  /*8b50*/  ISETP.NE.AND.EX P1, PT, R9, RZ, PT, P1 ;  /* 0x000000ff0900720c */ /* 0x000fda0003f25310 */
[----:B------:R-:W0:Y:S01]  /*8b60*/  @P1 LDC.64 R4, c[0x0][0x9c8] ;  /* 0x00027200ff041b82 */ /* 0x000e220000000a00 */
[----:B------:R-:W-:-:S07]  /*8b70*/  @P1 SHF.R.S32.HI R13, RZ, 0x1f, R2 ;  /* 0x0000001fff0d1819 */ /* 0x000fce0000011402 */
[----:B------:R-:W1:Y:S01]  /*8b80*/  @P1 LDC.64 R10, c[0x0][0x9d0] ;  /* 0x00027400ff0a1b82 */ /* 0x000e620000000a00 */
[----:B0-----:R-:W-:-:S04]  /*8b90*/  @P1 IMAD R0, R4, UR37, RZ ;  /* 0x0000002504001c24 */ /* 0x001fc8000f8e02ff */
[----:B------:R-:W-:Y:S02]  /*8ba0*/  @P1 IMAD R7, R5, UR36, R0 ;  /* 0x0000002405071c24 */ /* 0x000fe4000f8e0200 */
[----:B------:R-:W-:-:S04]  /*8bb0*/  @P1 IMAD.WIDE.U32 R4, R4, UR36, RZ ;  /* 0x0000002404041c25 */ /* 0x000fc8000f8e00ff */
[-C--:B-1----:R-:W-:Y:S02]  /*8bc0*/  @P1 IMAD R0, R13, R10.reuse, RZ ;  /* 0x0000000a0d001224 */ /* 0x082fe400078e02ff */
[----:B------:R-:W-:Y:S02]  /*8bd0*/  @P1 IMAD.IADD R5, R5, 0x1, R7 ;  /* 0x0000000105051824 */ /* 0x000fe400078e0207 */
[C---:B------:R-:W-:Y:S02]  /*8be0*/  @P1 IMAD R7, R2.reuse, R11, R0 ;  /* 0x0000000b02071224 */ /* 0x040fe400078e0200 */
[----:B------:R-:W-:-:S04]  /*8bf0*/  @P1 IMAD.WIDE.U32 R4, R2, R10, R4 ;  /* 0x0000000a02041225 */ /* 0x000fc800078e0004 */
[----:B------:R-:W-:Y:S01]  /*8c00*/  @P1 IMAD.IADD R0, R5, 0x1, R7 ;  /* 0x0000000105001824 */ /* 0x000fe200078e0207 */
[----:B------:R-:W-:-:S04]  /*8c10*/  @P1 LEA R8, P2, R4, R8, 0x2 ;  /* 0x0000000804081211 */ /* 0x000fc800078410ff */
[----:B------:R-:W-:Y:S01]  /*8c20*/  @P1 LEA.HI.X R9, R4, R9, R0, 0x2, P2 ;  /* 0x0000000904091211 */ /* 0x000fe200010f1400 */
[----:B------:R-:W-:-:S06]  /*8c30*/  IMAD.MOV.U32 R4, RZ, RZ, 0x3f800000 ;  /* 0x3f800000ff047424 */ /* 0x000fcc00078e00ff */
[----:B------:R0:W2:Y:S01]  /*8c40*/  @P1 LDG.E R4, desc[UR38][R8.64] ;  /* 0x0000002608041981 */ /* 0x0000a2000c1e1900 */
[----:B------:R-:W-:Y:S02]  /*8c50*/  WARPGROUP.DEPBAR.LE gsb0, 0x0 ;  /* 0x00008000000079c5 */ /* 0x000fe40000010000 */
[----:B------:R-:W-:-:S06]  /*8c60*/  WARPGROUP.ARRIVE ;  /* 0x00000000000079c5 */ /* 0x000fcc0000000000 */
[----:B------:R-:W-:Y:S01]  /*8c70*/  QGMMA.64x128x32.F32.E4M3.E4M3 R24, R180, gdesc[UR4], R24, gsb0 ;  /* 0x01e00004b4187df3 */ /* 0x000fe20008000818 */
[----:B------:R-:W-:Y:S01]  /*8c80*/  UIADD3 UR6, UR4, 0x200, URZ ;  /* 0x0000020004067890 */ /* 0x000fe2000fffe03f */
[----:B------:R-:W-:Y:S01]  /*8c90*/  UMOV UR7, 0xc0000010 ;  /* 0xc000001000077882 */ /* 0x000fe20000000000 */
[----:B------:R-:W-:Y:S02]  /*8ca0*/  WARPGROUP.DEPBAR.LE gsb0, 0x0 ;  /* 0x00008000000079c5 */ /* 0x000fe40000010000 */
[----:B------:R-:W-:-:S07]  /*8cb0*/  WARPGROUP.ARRIVE ;  /* 0x00000000000079c5 */ /* 0x000fce0000000000 */
[----:B------:R-:W-:Y:S01]  /*8cc0*/  QGMMA.64x128x32.F32.E4M3.E4M3 R24, R176, gdesc[UR4], R24, gsb0 ;  /* 0x01e00004b0187df3 */ /* 0x000fe20008000818 */
[----:B------:R-:W-:Y:S01]  /*8cd0*/  UIADD3 UR6, UR4, 0x300, URZ ;  /* 0x0000030004067890 */ /* 0x000fe2000fffe03f */
[----:B------:R-:W-:Y:S01]  /*8ce0*/  UMOV UR7, 0xc0000010 ;  /* 0xc000001000077882 */ /* 0x000fe20000000000 */
[----:B------:R-:W-:Y:S01]  /*8cf0*/  UIADD3 UR4, UR4, 0x400, URZ ;  /* 0x0000040004047890 */ /* 0x000fe2000fffe03f */
[----:B------:R-:W1:Y:S04]  /*8d00*/  SHFL.BFLY PT, R0, R3, 0x2, 0x1f ;  /* 0x0c401f0003007f89 */ /* 0x000e6800000e0000 */
[----:B------:R-:W3:Y:S01]  /*8d10*/  SHFL.BFLY PT, R7, R6, 0x2, 0x1f ;  /* 0x0c401f0006077f89 */ /* 0x000ee200000e0000 */
[----:B------:R-:W-:Y:S02]  /*8d20*/  WARPGROUP.DEPBAR.LE gsb0, 0x0 ;  /* 0x00008000000079c5 */ /* 0x000fe40000010000 */
[----:B------:R-:W-:-:S06]  /*8d30*/  WARPGROUP.ARRIVE ;  /* 0x00000000000079c5 */ /* 0x000fcc0000000000 */
[----:B------:R-:W-:Y:S01]  /*8d40*/  QGMMA.64x128x32.F32.E4M3.E4M3 R24, R172, gdesc[UR4], R24, gsb0 ;  /* 0x01e00004ac187df3 */ /* 0x000fe20008000818 */
[----:B------:R-:W-:Y:S01]  /*8d50*/  UMOV UR6, UR4 ;  /* 0x0000000400067c82 */ /* 0x000fe20008000000 */
[----:B------:R-:W-:Y:S01]  /*8d60*/  UMOV UR7, 0xc0000010 ;  /* 0xc000001000077882 */ /* 0x000fe20000000000 */
[----:B-1----:R-:W-:Y:S01]  /*8d70*/  FADD.FTZ R0, R0, R3 ;  /* 0x0000000300007221 */ /* 0x002fe20000010000 */
[----:B---3--:R-:W-:-:S04]  /*8d80*/  FADD.FTZ R7, R7, R6 ;  /* 0x0000000607077221 */ /* 0x008fc80000010000 */
[----:B------:R-:W1:Y:S04]  /*8d90*/  SHFL.BFLY PT, R5, R0, 0x1, 0x1f ;  /* 0x0c201f0000057f89 */ /* 0x000e6800000e0000 */
[----:B0-----:R-:W0:Y:S01]  /*8da0*/  SHFL.BFLY PT, R8, R7, 0x1, 0x1f ;  /* 0x0c201f0007087f89 */ /* 0x001e2200000e0000 */
[----:B-1----:R-:W-:Y:S01]  /*8db0*/  FADD.FTZ R11, R0, R5 ;  /* 0x00000005000b7221 */ /* 0x002fe20000010000 */
[----:B0-----:R-:W-:-:S04]  /*8dc0*/  FADD.FTZ R12, R7, R8 ;  /* 0x00000008070c7221 */ /* 0x001fc80000010000 */
[C---:B------:R-:W-:Y:S01]  /*8dd0*/  FSETP.NE.FTZ.AND P1, PT, R11.reuse, RZ, PT ;  /* 0x000000ff0b00720b */ /* 0x040fe20003f35000 */
[----:B------:R-:W-:Y:S01]  /*8de0*/  FMUL.FTZ R13, R11, 0.00390625 ;  /* 0x3b8000000b0d7820 */ /* 0x000fe20000410000 */
[----:B------:R-:W-:Y:S01]  /*8df0*/  FMUL.FTZ R14, R12, 0.00390625 ;  /* 0x3b8000000c0e7820 */ /* 0x000fe20000410000 */
[----:B------:R-:W-:-:S03]  /*8e00*/  IMAD.MOV.U32 R5, RZ, RZ, RZ ;  /* 0x000000ffff057224 */ /* 0x000fc600078e00ff */
[----:B------:R-:W-:Y:S02]  /*8e10*/  FSETP.NE.FTZ.AND P2, PT, R13, RZ, PT ;  /* 0x000000ff0d00720b */ /* 0x000fe40003f55000 */
[----:B------:R-:W-:-:S05]  /*8e20*/  FSETP.NE.FTZ.AND P3, PT, R14, RZ, PT ;  /* 0x000000ff0e00720b */ /* 0x000fca0003f75000 */
[----:B------:R-:W-:Y:S01]  /*8e30*/  @P1 MUFU.RCP R5, R11 ;  /* 0x0000000b00051308 */ /* 0x000fe20000001000 */
[----:B------:R-:W-:Y:S01]  /*8e40*/  FSETP.NE.FTZ.AND P1, PT, R12, RZ, PT ;  /* 0x000000ff0c00720b */ /* 0x000fe20003f35000 */
[----:B------:R-:W-:Y:S01]  /*8e50*/  IMAD.MOV.U32 R9, RZ, RZ, RZ ;  /* 0x000000ffff097224 */ /* 0x000fe200078e00ff */
[----:B------:R-:W-:Y:S02]  /*8e60*/  WARPGROUP.DEPBAR.LE gsb0, 0x0 ;  /* 0x00008000000079c5 */ /* 0x000fe40000010000 */
[----:B------:R-:W-:-:S06]  /*8e70*/  WARPGROUP.ARRIVE ;  /* 0x00000000000079c5 */ /* 0x000fcc0000000000 */
[----:B------:R-:W-:Y:S01]  /*8e80*/  QGMMA.64x128x32.F32.E4M3.E4M3 R24, R168, gdesc[UR4], R24, gsb0 ;  /* 0x01e00004a8187df3 */ /* 0x000fe20008000818 */
[----:B------:R-:W0:Y:S08]  /*8e90*/  @P2 MUFU.LG2 R8, R13 ;  /* 0x0000000d00082308 */ /* 0x000e300000000c00 */
[----:B------:R-:W1:Y:S08]  /*8ea0*/  @P3 MUFU.LG2 R10, R14 ;  /* 0x0000000e000a3308 */ /* 0x000e700000000c00 */
[----:B------:R-:W3:Y:S01]  /*8eb0*/  @P1 MUFU.RCP R9, R12 ;  /* 0x0000000c00091308 */ /* 0x000ee20000001000 */
[C---:B------:R-:W-:Y:S01]  /*8ec0*/  @P2 FMUL.FTZ R6, R88.reuse, 0.69314718246459960938 ;  /* 0x3f31721858062820 */ /* 0x040fe20000410000 */
[----:B------:R-:W-:Y:S01]  /*8ed0*/  @P3 FMUL.FTZ R15, R88, 0.69314718246459960938 ;  /* 0x3f317218580f3820 */ /* 0x000fe20000410000 */
[----:B0-----:R-:W-:Y:S01]  /*8ee0*/  @P2 FMUL.FTZ R7, R8, 0.69314718246459960938 ;  /* 0x3f31721808072820 */ /* 0x001fe20000410000 */
[----:B------:R-:W-:-:S02]  /*8ef0*/  IMAD.MOV.U32 R0, RZ, RZ, -0x800000 ;  /* 0xff800000ff007424 */ /* 0x000fc400078e00ff */
[----:B--2---:R-:W-:Y:S01]  /*8f00*/  FMUL.FTZ R5, R5, R4 ;  /* 0x0000000405057220 */ /* 0x004fe20000410000 */
[----:B------:R-:W-:Y:S02]  /*8f10*/  IMAD.MOV.U32 R3, RZ, RZ, -0x800000 ;  /* 0xff800000ff037424 */ /* 0x000fe400078e00ff */
[----:B-1----:R-:W-:Y:S01]  /*8f20*/  @P3 FMUL.FTZ R10, R10, 0.69314718246459960938 ;  /* 0x3f3172180a0a3820 */ /* 0x002fe20000410000 */
[----:B------:R-:W-:-:S03]  /*8f30*/  @P2 FFMA.FTZ R0, R6, R91, R7 ;  /* 0x0000005b06002223 */ /* 0x000fc60000010007 */
[----:B------:R-:W-:Y:S01]  /*8f40*/  @P3 FFMA.FTZ R3, R15, R89, R10 ;  /* 0x000000590f033223 */ /* 0x000fe2000001000a */
[----:B---3--:R-:W-:Y:S01]  /*8f50*/  FMUL.FTZ R4, R9, R4 ;  /* 0x0000000409047220 */ /* 0x008fe20000410000 */
[----:B------:R-:W-:Y:S02]  /*8f60*/  WARPGROUP.DEPBAR.LE gsb0, 0x0 ;  /* 0x00008000000079c5 */ /* 0x000fe40000010000 */
[----:B------:R-:W-:Y:S05]  /*8f70*/  @!P0 BRA `(.L_x_34) ;  /* 0x0000000000048947 */ /* 0x000fea0003800000 */
[----:B------:R-:W-:Y:S01]  /*8f80*/  BPT.TRAP 0x1 ;  /* 0x000000040000795c */ /* 0x000fe20000300000 */
.L_x_34:
[----:B------:R-:W-:Y:S01]  /*8f90*/  UIADD3 UR4, UR5, 0x29860, URZ ;  /* 0x0002986005047890 */ /* 0x000fe2000fffe03f */
[-C--:B------:R-:W-:Y:S01]  /*8fa0*/  FMUL.FTZ R7, R24, R5.reuse ;  /* 0x0000000518077220 */ /* 0x080fe20000410000 */
[-C--:B------:R-:W-:Y:S01]  /*8fb0*/  FMUL.FTZ R9, R29, R5.reuse ;  /* 0x000000051d097220 */ /* 0x080fe20000410000 */
[-C--:B------:R-:W-:Y:S01]  /*8fc0*/  FMUL.FTZ R10, R32, R5.reuse ;  /* 0x00000005200a7220 */ /* 0x080fe20000410000 */
[----:B------:R-:W-:Y:S01]  /*8fd0*/  UPRMT UR4, UR43, 0x654, UR4 ;  /* 0x000006542b047896 */ /* 0x000fe20008000004 */
        /* <DEDUP_REMOVED lines=8> */
[----:B------:R-:W-:Y:S01]  /*9060*/  SYNCS.ARRIVE.TRANS64.RED.A1T0 RZ, [UR4], RZ ;  /* 0x000000ffffff79a7 */ /* 0x000fe20008100404 */
        /* <DEDUP_REMOVED lines=47> */
[----:B------:R-:W-:Y:S01]  /*9360*/  PLOP3.LUT P0, PT, PT, PT, PT, 0x8, 0x0 ;  /* 0x000000000000781c */ /* 0x000fe20003f0e170 */
[-C--:B------:R-:W-:Y:S01]  /*9370*/  FMUL.FTZ R70, R70, R4.reuse ;  /* 0x0000000446467220 */ /* 0x080fe20000410000 */
[-C--:B------:R-:W-:Y:S01]  /*9380*/  FMUL.FTZ R67, R67, R4.reuse ;  /* 0x0000000443437220 */ /* 0x080fe20000410000 */
[-C--:B------:R-:W-:Y:S01]  /*9390*/  FMUL.FTZ R78, R78, R4.reuse ;  /* 0x000000044e4e7220 */ /* 0x080fe20000410000 */
[-C--:B------:R-:W-:Y:S01]  /*93a0*/  FMUL.FTZ R75, R75, R4.reuse ;  /* 0x000000044b4b7220 */ /* 0x080fe20000410000 */
[-C--:B------:R-:W-:Y:S01]  /*93b0*/  FMUL.FTZ R86, R86, R4.reuse ;  /* 0x0000000456567220 */ /* 0x080fe20000410000 */
[----:B------:R-:W-:-:S07]  /*93c0*/  FMUL.FTZ R83, R83, R4 ;  /* 0x0000000453537220 */ /* 0x000fce0000410000 */
.L_x_12:
[----:B------:R-:W-:Y:S05]  /*93d0*/  @P0 BRA `(.L_x_35) ;  /* 0x0000002000540947 */ /* 0x000fea0003800000 */
[----:B------:R-:W0:Y:S01]  /*93e0*/  S2R R18, SR_TID.X ;  /* 0x0000000000127919 */ /* 0x000e220000002100 */
[----:B------:R-:W-:Y:S01]  /*93f0*/  ULDC.64 UR4, c[0x4][0x40] ;  /* 0x0100100000047ab9 */ /* 0x000fe20000000a00 */
[----:B------:R-:W-:Y:S01]  /*9400*/  ULDC.64 UR6, c[0x0][0xb38] ;  /* 0x0002ce0000067ab9 */ /* 0x000fe20000000a00 */
[----:B------:R-:W-:Y:S01]  /*9410*/  ULDC.64 UR8, c[0x0][0xb28] ;  /* 0x0002ca0000087ab9 */ /* 0x000fe20000000a00 */
[----:B0-----:R-:W-:-:S05]  /*9420*/  IMAD.SHL.U32 R4, R18, 0x4, RZ ;  /* 0x0000000412047824 */ /* 0x001fca00078e00ff */
[----:B------:R-:W-:Y:S01]  /*9430*/  LOP3.LUT R4, R4, 0xc, RZ, 0xc0, !PT ;  /* 0x0000000c04047812 */ /* 0x000fe200078ec0ff */
[----:B------:R-:W-:Y:S03]  /*9440*/  BAR.SYNC.DEFER_BLOCKING 0x1, 0x100 ;  /* 0x0044000000007b1d */ /* 0x000fe60000010000 */
[----:B------:R-:W-:-:S05]  /*9450*/  IADD3 R4, P0, R4, UR4, RZ ;  /* 0x0000000404047c10 */ /* 0x000fca000ff1e0ff */
[----:B------:R-:W-:Y:S01]  /*9460*/  IMAD.X R5, RZ, RZ, UR5, P0 ;  /* 0x00000005ff057e24 */ /* 0x000fe200080e06ff */
[----:B------:R-:W-:-:S05]  /*9470*/  ULDC.64 UR4, c[0x0][0xbd0] ;  /* 0x0002f40000047ab9 */ /* 0x000fca0000000a00 */
[----:B------:R0:W2:Y:S01]  /*9480*/  LDG.E.CONSTANT R5, desc[UR38][R4.64] ;  /* 0x0000002604057981 */ /* 0x0000a2000c1e9900 */
[----:B------:R-:W-:Y:S01]  /*9490*/  LOP3.LUT P0, R16, R18, 0x3, RZ, 0xc0, !PT ;  /* 0x0000000312107812 */ /* 0x000fe2000780c0ff */
[----:B------:R-:W-:Y:S03]  /*94a0*/  BSSY B0, `(.L_x_36) ;  /* 0x000018e000007945 */ /* 0x000fe60003800000 */
[----:B------:R-:W-:-:S04]  /*94b0*/  ISETP.EQ.OR P0, PT, R16, 0x3, !P0 ;  /* 0x000000031000780c */ /* 0x000fc80004702670 */
[----:B------:R-:W-:Y:S02]  /*94c0*/  SEL R106, R6, R9, P0 ;  /* 0x00000009066a7207 */ /* 0x000fe40000000000 */
[----:B------:R-:W-:Y:S01]  /*94d0*/  SEL R119, R9, R6, P0 ;  /* 0x0000000609777207 */ /* 0x000fe20000000000 */
[----:B------:R-:W-:Y:S01]  /*94e0*/  VIADD R9, R18, 0xffffff80 ;  /* 0xffffff8012097836 */ /* 0x000fe20000000000 */
[----:B------:R-:W-:Y:S02]  /*94f0*/  SEL R104, R7, R8, P0 ;  /* 0x0000000807687207 */ /* 0x000fe40000000000 */
[----:B------:R-:W-:Y:S02]  /*9500*/  SEL R117, R8, R7, P0 ;  /* 0x0000000708757207 */ /* 0x000fe40000000000 */
[----:B------:R-:W-:Y:S02]  /*9510*/  SHF.R.S32.HI R8, RZ, 0x1f, R9 ;  /* 0x0000001fff087819 */ /* 0x000fe40000011409 */
[----:B------:R-:W-:-:S02]  /*9520*/  SEL R90, R68, R29, P0 ;  /* 0x0000001d445a7207 */ /* 0x000fc40000000000 */
[----:B0-----:R-:W-:Y:S02]  /*9530*/  LEA.HI R4, R8, R9, RZ, 0x7 ;  /* 0x0000000908047211 */ /* 0x001fe400078f38ff */
[----:B------:R-:W-:Y:S02]  /*9540*/  SEL R101, R29, R68, P0 ;  /* 0x000000441d657207 */ /* 0x000fe40000000000 */
[----:B------:R-:W-:Y:S02]  /*9550*/  LOP3.LUT R6, R4, 0xffffff80, RZ, 0xc0, !PT ;  /* 0xffffff8004067812 */ /* 0x000fe400078ec0ff */
[----:B------:R-:W-:Y:S02]  /*9560*/  SEL R100, R44, R13, P0 ;  /* 0x0000000d2c647207 */ /* 0x000fe40000000000 */
[----:B------:R-:W-:Y:S01]  /*9570*/  SEL R113, R13, R44, P0 ;  /* 0x0000002c0d717207 */ /* 0x000fe20000000000 */
[----:B------:R-:W-:Y:S01]  /*9580*/  IMAD.IADD R68, R9, 0x1, -R6 ;  /* 0x0000000109447824 */ /* 0x000fe200078e0a06 */
[----:B------:R-:W-:-:S02]  /*9590*/  SEL R98, R52, R15, P0 ;  /* 0x0000000f34627207 */ /* 0x000fc40000000000 */
[----:B------:R-:W-:Y:S02]  /*95a0*/  SEL R109, R15, R52, P0 ;  /* 0x000000340f6d7207 */ /* 0x000fe40000000000 */
[----:B------:R-:W-:Y:S02]  /*95b0*/  SHF.R.S32.HI R13, RZ, 0x1f, R68 ;  /* 0x0000001fff0d7819 */ /* 0x000fe40000011444 */
[----:B------:R-:W-:Y:S02]  /*95c0*/  LEA.HI R8, R8, R9, RZ, 0x2 ;  /* 0x0000000908087211 */ /* 0x000fe400078f10ff */
[----:B------:R-:W-:Y:S02]  /*95d0*/  LEA.HI R15, R13, R68, RZ, 0x2 ;  /* 0x000000440d0f7211 */ /* 0x000fe400078f10ff */
[----:B------:R-:W-:Y:S02]  /*95e0*/  SEL R92, R20, R57, P0 ;  /* 0x00000039145c7207 */ /* 0x000fe40000000000 */
[----:B------:R-:W-:-:S02]  /*95f0*/  SHF.R.S32.HI R6, RZ, 0x2, R15 ;  /* 0x00000002ff067819 */ /* 0x000fc4000001140f */
[----:B------:R-:W-:Y:S02]  /*9600*/  SHF.R.S32.HI R7, RZ, 0x1f, R15 ;  /* 0x0000001fff077819 */ /* 0x000fe4000001140f */
[----:B------:R-:W-:Y:S02]  /*9610*/  SEL R103, R57, R20, P0 ;  /* 0x0000001439677207 */ /* 0x000fe40000000000 */
[----:B------:R-:W-:Y:S02]  /*9620*/  SEL R44, R26, R27, P0 ;  /* 0x0000001b1a2c7207 */ /* 0x000fe40000000000 */
[----:B------:R-:W-:Y:S02]  /*9630*/  SEL R91, R27, R26, P0 ;  /* 0x0000001a1b5b7207 */ /* 0x000fe40000000000 */
[----:B------:R-:W-:Y:S02]  /*9640*/  SEL R20, R42, R43, P0 ;  /* 0x0000002b2a147207 */ /* 0x000fe40000000000 */
[----:B------:R-:W-:-:S02]  /*9650*/  SEL R85, R43, R42, P0 ;  /* 0x0000002a2b557207 */ /* 0x000fc40000000000 */
[----:B------:R-:W-:Y:S02]  /*9660*/  LOP3.LUT R8, R8, 0xfffffffc, RZ, 0xc0, !PT ;  /* 0xfffffffc08087812 */ /* 0x000fe400078ec0ff */
[----:B------:R-:W-:Y:S02]  /*9670*/  SEL R26, R74, R75, P0 ;  /* 0x0000004b4a1a7207 */ /* 0x000fe40000000000 */
[----:B------:R-:W-:Y:S01]  /*9680*/  SEL R43, R75, R74, P0 ;  /* 0x0000004a4b2b7207 */ /* 0x000fe20000000000 */
[----:B------:R-:W-:Y:S01]  /*9690*/  IMAD.IADD R8, R9, 0x1, -R8 ;  /* 0x0000000109087824 */ /* 0x000fe200078e0a08 */
[----:B------:R-:W0:Y:S01]  /*96a0*/  S2R R75, SR_CTAID.X ;  /* 0x00000000004b7919 */ /* 0x000e220000002500 */
[----:B------:R-:W-:Y:S02]  /*96b0*/  LEA.HI R7, R7, R6, RZ, 0x3 ;  /* 0x0000000607077211 */ /* 0x000fe400078f18ff */
[----:B------:R-:W-:Y:S02]  /*96c0*/  SEL R16, R10, R33, P0 ;  /* 0x000000210a107207 */ /* 0x000fe40000000000 */
[----:B------:R-:W-:-:S02]  /*96d0*/  SEL R17, R33, R10, P0 ;  /* 0x0000000a21117207 */ /* 0x000fc40000000000 */
[----:B------:R-:W-:Y:S02]  /*96e0*/  LOP3.LUT R9, R7, 0xfffffff8, RZ, 0xc0, !PT ;  /* 0xfffffff807097812 */ /* 0x000fe400078ec0ff */
[----:B------:R-:W-:Y:S02]  /*96f0*/  SHF.R.S32.HI R10, RZ, 0x1f, R2 ;  /* 0x0000001fff0a7819 */ /* 0x000fe40000011402 */
[----:B------:R-:W-:Y:S01]  /*9700*/  LEA.HI R7, R13, R68, RZ, 0x5 ;  /* 0x000000440d077211 */ /* 0x000fe200078f28ff */
[----:B------:R-:W-:Y:S01]  /*9710*/  IMAD.IADD R6, R6, 0x1, -R9 ;  /* 0x0000000106067824 */ /* 0x000fe200078e0a09 */
[----:B------:R-:W-:Y:S01]  /*9720*/  SEL R102, R36, R11, P0 ;  /* 0x0000000b24667207 */ /* 0x000fe20000000000 */
[----:B------:R-:W-:Y:S01]  /*9730*/  IMAD R9, R10, UR4, RZ ;  /* 0x000000040a097c24 */ /* 0x000fe2000f8e02ff */
[----:B------:R-:W-:Y:S02]  /*9740*/  SEL R115, R11, R36, P0 ;  /* 0x000000240b737207 */ /* 0x000fe40000000000 */
[----:B------:R-:W-:Y:S01]  /*9750*/  SHF.R.S32.HI R11, RZ, 0x7, R4 ;  /* 0x00000007ff0b7819 */ /* 0x000fe20000011404 */
[----:B------:R-:W-:Y:S01]  /*9760*/  IMAD R9, R2, UR5, R9 ;  /* 0x0000000502097c24 */ /* 0x000fe2000f8e0209 */
[----:B------:R-:W-:-:S02]  /*9770*/  SHF.R.S32.HI R7, RZ, 0x5, R7 ;  /* 0x00000005ff077819 */ /* 0x000fc40000011407 */
[----:B------:R-:W-:Y:S02]  /*9780*/  LEA.HI R4, R4, R11, RZ, 0x1 ;  /* 0x0000000b04047211 */ /* 0x000fe400078f08ff */
[----:B------:R-:W-:Y:S01]  /*9790*/  SEL R94, R60, R21, P0 ;  /* 0x000000153c5e7207 */ /* 0x000fe20000000000 */
[----:B------:R-:W-:Y:S01]  /*97a0*/  IMAD R7, R7, 0x10, R6 ;  /* 0x0000001007077824 */ /* 0x000fe200078e0206 */
[----:B------:R-:W-:Y:S02]  /*97b0*/  SEL R105, R21, R60, P0 ;  /* 0x0000003c15697207 */ /* 0x000fe40000000000 */
[----:B------:R-:W-:Y:S02]  /*97c0*/  SEL R60, R32, R73, P0 ;  /* 0x00000049203c7207 */ /* 0x000fe40000000000 */
[----:B------:R-:W-:Y:S01]  /*97d0*/  SEL R61, R73, R32, P0 ;  /* 0x00000020493d7207 */ /* 0x000fe20000000000 */
[----:B------:R-:W-:Y:S01]  /*97e0*/  IMAD.WIDE.U32 R32, R2, UR4, RZ ;  /* 0x0000000402207c25 */ /* 0x000fe2000f8e00ff */
[----:B------:R-:W-:Y:S01]  /*97f0*/  LOP3.LUT R4, R4, 0x3fffffe, RZ, 0xc0, !PT ;  /* 0x03fffffe04047812 */ /* 0x000fe200078ec0ff */
[----:B------:R-:W1:Y:S01]  /*9800*/  S2UR UR4, SR_CTAID.Y ;  /* 0x00000000000479c3 */ /* 0x000e620000002600 */
[----:B------:R-:W-:Y:S01]  /*9810*/  LEA.HI R6, R8, R8, RZ, 0x1 ;  /* 0x0000000808067211 */ /* 0x000fe200078f08ff */
[----:B------:R-:W-:Y:S01]  /*9820*/  IMAD.IADD R33, R33, 0x1, R9 ;  /* 0x0000000121217824 */ /* 0x000fe200078e0209 */
[----:B------:R-:W-:Y:S01]  /*9830*/  SEL R56, R38, R39, P0 ;  /* 0x0000002726387207 */ /* 0x000fe20000000000 */
[----:B------:R-:W-:Y:S01]  /*9840*/  IMAD.IADD R4, R11, 0x1, -R4 ;  /* 0x000000010b047824 */ /* 0x000fe200078e0a04 */
[----:B------:R-:W-:Y:S01]  /*9850*/  SEL R89, R39, R38, P0 ;  /* 0x0000002627597207 */ /* 0x000fe20000000000 */
[----:B------:R-:W-:Y:S01]  /*9860*/  IMAD R11, R10, UR6, RZ ;  /* 0x000000060a0b7c24 */ /* 0x000fe2000f8e02ff */
[----:B------:R-:W-:Y:S01]  /*9870*/  SEL R36, R82, R83, P0 ;  /* 0x0000005352247207 */ /* 0x000fe20000000000 */
[----:B------:R-:W-:Y:S01]  /*9880*/  IMAD R4, R4, 0x40, R7 ;  /* 0x0000004004047824 */ /* 0x000fe200078e0207 */
[----:B------:R-:W-:Y:S01]  /*9890*/  SEL R39, R83, R82, P0 ;  /* 0x0000005253277207 */ /* 0x000fe20000000000 */
[----:B------:R-:W-:Y:S01]  /*98a0*/  IMAD R11, R2, UR7, R11 ;  /* 0x00000007020b7c24 */ /* 0x000fe2000f8e020b */
[----:B------:R-:W-:Y:S01]  /*98b0*/  SEL R96, R14, R49, P0 ;  /* 0x000000310e607207 */ /* 0x000fe20000000000 */
[----:B------:R-:W3:Y:S01]  /*98c0*/  LDC R82, c[0x0][0xbe8] ;  /* 0x0002fa00ff527b82 */ /* 0x000ee20000000800 */
[----:B------:R-:W-:-:S02]  /*98d0*/  SEL R107, R49, R14, P0 ;  /* 0x0000000e316b7207 */ /* 0x000fc40000000000 */
[----:B------:R-:W-:Y:S02]  /*98e0*/  SEL R14, R34, R35, P0 ;  /* 0x00000023220e7207 */ /* 0x000fe40000000000 */
[----:B------:R-:W-:Y:S02]  /*98f0*/  LOP3.LUT R9, R6, 0x1ffffffe, RZ, 0xc0, !PT ;  /* 0x1ffffffe06097812 */ /* 0x000fe400078ec0ff */
[----:B------:R-:W-:Y:S02]  /*9900*/  SEL R22, R12, R41, P0 ;  /* 0x000000290c167207 */ /* 0x000fe40000000000 */
[----:B------:R-:W-:Y:S02]  /*9910*/  SEL R111, R41, R12, P0 ;  /* 0x0000000c296f7207 */ /* 0x000fe40000000000 */
[----:B------:R-:W-:Y:S02]  /*9920*/  SEL R80, R76, R37, P0 ;  /* 0x000000254c507207 */ /* 0x000fe40000000000 */
[----:B------:R-:W-:-:S02]  /*9930*/  SEL R97, R37, R76, P0 ;  /* 0x0000004c25617207 */ /* 0x000fc40000000000 */
[----:B------:R-:W-:Y:S02]  /*9940*/  SEL R12, R50, R51, P0 ;  /* 0x00000033320c7207 */ /* 0x000fe40000000000 */
[----:B------:R-:W-:Y:S02]  /*9950*/  SEL R29, R51, R50, P0 ;  /* 0x00000032331d7207 */ /* 0x000fe40000000000 */
[----:B------:R-:W-:Y:S02]  /*9960*/  IADD3 R9, R8, -R9, RZ ;  /* 0x8000000908097210 */ /* 0x000fe40007ffe0ff */
[----:B------:R-:W-:Y:S02]  /*9970*/  SEL R76, R40, R81, P0 ;  /* 0x00000051284c7207 */ /* 0x000fe40000000000 */
[----:B------:R-:W-:Y:S01]  /*9980*/  SEL R95, R81, R40, P0 ;  /* 0x00000028515f7207 */ /* 0x000fe20000000000 */
[----:B------:R-:W-:Y:S01]  /*9990*/  IMAD.WIDE.U32 R40, R2, UR6, RZ ;  /* 0x0000000602287c25 */ /* 0x000fe2000f8e00ff */
[----:B------:R-:W-:Y:S01]  /*99a0*/  SEL R81, R35, R34, P0 ;  /* 0x0000002223517207 */ /* 0x000fe20000000000 */
[----:B------:R-:W-:Y:S01]  /*99b0*/  ULDC.64 UR6, c[0x0][0xb48] ;  /* 0x0002d20000067ab9 */ /* 0x000fe20000000a00 */
[----:B------:R-:W-:Y:S01]  /*99c0*/  SEL R10, R86, R87, P0 ;  /* 0x00000057560a7207 */ /* 0x000fe20000000000 */
[----:B------:R-:W-:Y:S01]  /*99d0*/  IMAD R9, R9, 0x8, R4 ;  /* 0x0000000809097824 */ /* 0x000fe200078e0204 */
[----:B------:R-:W-:Y:S01]  /*99e0*/  SEL R13, R87, R86, P0 ;  /* 0x00000056570d7207 */ /* 0x000fe20000000000 */
[----:B------:R-:W-:Y:S01]  /*99f0*/  IMAD.IADD R41, R41, 0x1, R11 ;  /* 0x0000000129297824 */ /* 0x000fe200078e020b */
[----:B------:R-:W-:Y:S01]  /*9a00*/  SEL R34, R46, R47, P0 ;  /* 0x0000002f2e227207 */ /* 0x000fe20000000000 */
[----:B------:R-:W4:Y:S01]  /*9a10*/  LDC.64 R86, c[0x0][0xb40] ;  /* 0x0002d000ff567b82 */ /* 0x000f220000000a00 */
[----:B------:R-:W-:-:S02]  /*9a20*/  SEL R64, R30, R31, P0 ;  /* 0x0000001f1e407207 */ /* 0x000fc40000000000 */
[----:B------:R-:W-:Y:S02]  /*9a30*/  SEL R93, R31, R30, P0 ;  /* 0x0000001e1f5d7207 */ /* 0x000fe40000000000 */
[----:B------:R-:W-:Y:S02]  /*9a40*/  SEL R18, R54, R55, P0 ;  /* 0x0000003736127207 */ /* 0x000fe40000000000 */
[----:B------:R-:W-:Y:S02]  /*9a50*/  SEL R77, R55, R54, P0 ;  /* 0x00000036374d7207 */ /* 0x000fe40000000000 */
[----:B------:R-:W-:Y:S02]  /*9a60*/  SEL R48, R62, R63, P0 ;  /* 0x0000003f3e307207 */ /* 0x000fe40000000000 */
[----:B------:R-:W-:Y:S02]  /*9a70*/  SEL R55, R63, R62, P0 ;  /* 0x0000003e3f377207 */ /* 0x000fe40000000000 */
[----:B------:R-:W-:-:S02]  /*9a80*/  SEL R52, R58, R59, P0 ;  /* 0x0000003b3a347207 */ /* 0x000fc40000000000 */
[----:B------:R-:W-:Y:S02]  /*9a90*/  SEL R38, R70, R71, P0 ;  /* 0x0000004746267207 */ /* 0x000fe40000000000 */
[----:B------:R-:W-:Y:S01]  /*9aa0*/  SEL R49, R71, R70, P0 ;  /* 0x0000004647317207 */ /* 0x000fe20000000000 */
[C---:B0-----:R-:W-:Y:S01]  /*9ab0*/  IMAD R70, R75.reuse, 0x80, R4 ;  /* 0x000000804b467824 */ /* 0x041fe200078e0204 */
[----:B------:R-:W-:Y:S01]  /*9ac0*/  SEL R72, R84, R45, P0 ;  /* 0x0000002d54487207 */ /* 0x000fe20000000000 */
[----:B------:R-:W-:Y:S01]  /*9ad0*/  IMAD R75, R75, 0x80, R9 ;  /* 0x000000804b4b7824 */ /* 0x000fe200078e0209 */
[----:B------:R-:W-:Y:S02]  /*9ae0*/  SEL R73, R45, R84, P0 ;  /* 0x000000542d497207 */ /* 0x000fe40000000000 */
[----:B------:R-:W-:Y:S01]  /*9af0*/  SEL R59, R59, R58, P0 ;  /* 0x0000003a3b3b7207 */ /* 0x000fe20000000000 */
[----:B----4-:R-:W-:Y:S01]  /*9b00*/  IMAD.WIDE.U32 R40, R86, UR36, R40 ;  /* 0x0000002456287c25 */ /* 0x010fe2000f8e0028 */
[----:B------:R-:W-:-:S02]  /*9b10*/  LOP3.LUT R15, R15, 0x7ffffffc, RZ, 0xc0, !PT ;  /* 0x7ffffffc0f0f7812 */ /* 0x000fc400078ec0ff */
[----:B------:R-:W-:Y:S02]  /*9b20*/  SEL R88, R23, R24, P0 ;  /* 0x0000001817587207 */ /* 0x000fe40000000000 */
[----:B------:R-:W-:Y:S02]  /*9b30*/  SEL R99, R24, R23, P0 ;  /* 0x0000001718637207 */ /* 0x000fe40000000000 */
[C---:B------:R-:W-:Y:S01]  /*9b40*/  LOP3.LUT P1, RZ, R68.reuse, 0x3, RZ, 0xc0, !PT ;  /* 0x0000000344ff7812 */ /* 0x040fe2000782c0ff */
[----:B------:R-:W-:Y:S01]  /*9b50*/  IMAD.IADD R68, R68, 0x1, -R15 ;  /* 0x0000000144447824 */ /* 0x000fe200078e0a0f */
[----:B------:R-:W-:Y:S02]  /*9b60*/  SEL R42, R66, R67, P0 ;  /* 0x00000043422a7207 */ /* 0x000fe40000000000 */
[----:B------:R-:W-:Y:S02]  /*9b70*/  SEL R53, R67, R66, P0 ;  /* 0x0000004243357207 */ /* 0x000fe40000000000 */
[----:B---3--:R-:W-:-:S02]  /*9b80*/  ISETP.NE.AND P2, PT, R82, 0x1, PT ;  /* 0x000000015200780c */ /* 0x008fc40003f45270 */
[----:B------:R-:W-:Y:S02]  /*9b90*/  SEL R69, R47, R46, P0 ;  /* 0x0000002e2f457207 */ /* 0x000fe40000000000 */
[----:B------:R-:W-:Y:S02]  /*9ba0*/  SEL R28, R78, R79, P0 ;  /* 0x0000004f4e1c7207 */ /* 0x000fe40000000000 */
[----:B------:R-:W-:-:S07]  /*9bb0*/  SEL R37, R79, R78, P0 ;  /* 0x0000004e4f257207 */ /* 0x000fce0000000000 */
[----:B------:R-:W0:Y:S01]  /*9bc0*/  @P2 LDC R83, c[0x0][0xbf0] ;  /* 0x0002fc00ff532b82 */ /* 0x000e220000000800 */
[----:B--2---:R2:W-:Y:S04]  /*9bd0*/  SHFL.IDX PT, R50, R14, R5, 0x1c1f ;  /* 0x001c1f050e327589 */ /* 0x0045e800000e0000 */
[----:B------:R-:W-:Y:S04]  /*9be0*/  SHFL.IDX PT, R30, R92, R5, 0x1c1f ;  /* 0x001c1f055c1e7589 */ /* 0x000fe800000e0000 */
[----:B------:R-:W-:Y:S01]  /*9bf0*/  SHFL.IDX PT, R62, R34, R5, 0x1c1f ;  /* 0x001c1f05223e7589 */ /* 0x000fe200000e0000 */
[----:B--2---:R-:W-:-:S03]  /*9c00*/  LOP3.LUT R14, R5, 0x2, RZ, 0x3c, !PT ;  /* 0x00000002050e7812 */ /* 0x004fc600078e3cff */
[----:B------:R-:W-:Y:S04]  /*9c10*/  SHFL.IDX PT, R10, R10, R5, 0x1c1f ;  /* 0x001c1f050a0a7589 */ /* 0x000fe800000e0000 */
[----:B------:R-:W-:Y:S04]  /*9c20*/  SHFL.IDX PT, R31, R103, R14, 0x1c1f ;  /* 0x001c1f0e671f7589 */ /* 0x000fe800000e0000 */
[----:B------:R-:W2:Y:S04]  /*9c30*/  SHFL.IDX PT, R13, R13, R14, 0x1c1f ;  /* 0x001c1f0e0d0d7589 */ /* 0x000ea800000e0000 */
[----:B------:R-:W-:Y:S04]  /*9c40*/  SHFL.IDX PT, R8, R104, R5, 0x1c1f ;  /* 0x001c1f0568087589 */ /* 0x000fe800000e0000 */
[----:B------:R-:W-:Y:S04]  /*9c50*/  SHFL.IDX PT, R27, R94, R5, 0x1c1f ;  /* 0x001c1f055e1b7589 */ /* 0x000fe800000e0000 */
[----:B------:R-:W-:Y:S04]  /*9c60*/  SHFL.IDX PT, R11, R117, R14, 0x1c1f ;  /* 0x001c1f0e750b7589 */ /* 0x000fe800000e0000 */
[----:B------:R-:W3:Y:S04]  /*9c70*/  SHFL.IDX PT, R34, R105, R14, 0x1c1f ;  /* 0x001c1f0e69227589 */ /* 0x000ee800000e0000 */
[----:B------:R4:W-:Y:S04]  /*9c80*/  SHFL.IDX PT, R71, R85, R14, 0x1c1f ;  /* 0x001c1f0e55477589 */ /* 0x0009e800000e0000 */
[----:B------:R-:W-:Y:S01]  /*9c90*/  SHFL.IDX PT, R58, R12, R5, 0x1c1f ;  /* 0x001c1f050c3a7589 */ /* 0x000fe200000e0000 */
[----:B--2---:R-:W-:-:S03]  /*9ca0*/  SEL R7, R10, R13, P0 ;  /* 0x0000000d0a077207 */ /* 0x004fc60000000000 */
[----:B------:R-:W-:Y:S01]  /*9cb0*/  SHFL.IDX PT, R9, R106, R5, 0x1c1f ;  /* 0x001c1f056a097589 */ /* 0x000fe200000e0000 */
[----:B----4-:R-:W2:Y:S03]  /*9cc0*/  LDC.64 R84, c[0x0][0xbd8] ;  /* 0x0002f600ff547b82 */ /* 0x010ea60000000a00 */
[----:B------:R-:W4:Y:S04]  /*9cd0*/  SHFL.IDX PT, R12, R119, R14, 0x1c1f ;  /* 0x001c1f0e770c7589 */ /* 0x000f2800000e0000 */
[----:B------:R-:W-:Y:S04]  /*9ce0*/  SHFL.IDX PT, R16, R16, R5, 0x1c1f ;  /* 0x001c1f0510107589 */ /* 0x000fe800000e0000 */
[----:B------:R-:W5:Y:S04]  /*9cf0*/  SHFL.IDX PT, R17, R17, R14, 0x1c1f ;  /* 0x001c1f0e11117589 */ /* 0x000f6800000e0000 */
[----:B------:R-:W-:Y:S04]  /*9d00*/  SHFL.IDX PT, R22, R22, R5, 0x1c1f ;  /* 0x001c1f0516167589 */ /* 0x000fe800000e0000 */
[----:B------:R-:W-:Y:S04]  /*9d10*/  SHFL.IDX PT, R54, R18, R5, 0x1c1f ;  /* 0x001c1f0512367589 */ /* 0x000fe800000e0000 */
[----:B------:R-:W-:Y:S04]  /*9d20*/  SHFL.IDX PT, R23, R111, R14, 0x1c1f ;  /* 0x001c1f0e6f177589 */ /* 0x000fe800000e0000 */
[----:B------:R-:W-:Y:S04]  /*9d30*/  SHFL.IDX PT, R15, R102, R5, 0x1c1f ;  /* 0x001c1f05660f7589 */ /* 0x000fe800000e0000 */
[----:B------:R-:W-:Y:S04]  /*9d40*/  SHFL.IDX PT, R66, R20, R5, 0x1c1f ;  /* 0x001c1f0514427589 */ /* 0x000fe800000e0000 */
[----:B------:R-:W1:Y:S04]  /*9d50*/  SHFL.IDX PT, R18, R115, R14, 0x1c1f ;  /* 0x001c1f0e73127589 */ /* 0x000e6800000e0000 */
[----:B------:R-:W-:Y:S04]  /*9d60*/  SHFL.IDX PT, R19, R100, R5, 0x1c1f ;  /* 0x001c1f0564137589 */ /* 0x000fe800000e0000 */
[----:B------:R-:W0:Y:S04]  /*9d70*/  SHFL.IDX PT, R20, R113, R14, 0x1c1f ;  /* 0x001c1f0e71147589 */ /* 0x000e2800000e0000 */
[----:B------:R-:W-:Y:S04]  /*9d80*/  SHFL.IDX PT, R24, R96, R5, 0x1c1f ;  /* 0x001c1f0560187589 */ /* 0x000fe800000e0000 */
[----:B------:R-:W-:Y:S04]  /*9d90*/  SHFL.IDX PT, R21, R107, R14, 0x1c1f ;  /* 0x001c1f0e6b157589 */ /* 0x000fe800000e0000 */
[----:B------:R-:W-:Y:S04]  /*9da0*/  SHFL.IDX PT, R6, R26, R5, 0x1c1f ;  /* 0x001c1f051a067589 */ /* 0x000fe800000e0000 */
[----:B------:R-:W-:Y:S04]  /*9db0*/  SHFL.IDX PT, R25, R98, R5, 0x1c1f ;  /* 0x001c1f0562197589 */ /* 0x000fe800000e0000 */
[----:B------:R-:W-:Y:S04]  /*9dc0*/  SHFL.IDX PT, R26, R109, R14, 0x1c1f ;  /* 0x001c1f0e6d1a7589 */ /* 0x000fe800000e0000 */
[----:B------:R3:W-:Y:S04]  /*9dd0*/  SHFL.IDX PT, R46, R88, R5, 0x1c1f ;  /* 0x001c1f05582e7589 */ /* 0x0007e800000e0000 */
[----:B------:R-:W0:Y:S04]  /*9de0*/  SHFL.IDX PT, R47, R99, R14, 0x1c1f ;  /* 0x001c1f0e632f7589 */ /* 0x000e2800000e0000 */
[----:B------:R-:W-:Y:S01]  /*9df0*/  SHFL.IDX PT, R60, R60, R5, 0x1c1f ;  /* 0x001c1f053c3c7589 */ /* 0x000fe200000e0000 */
[----:B---3--:R-:W3:Y:S03]  /*9e00*/  @P2 LDC R88, c[0x0][0xbec] ;  /* 0x0002fb00ff582b82 */ /* 0x008ee60000000800 */
[----:B------:R-:W-:Y:S04]  /*9e10*/  SHFL.IDX PT, R61, R61, R14, 0x1c1f ;  /* 0x001c1f0e3d3d7589 */ /* 0x000fe800000e0000 */
[----:B------:R-:W-:Y:S04]  /*9e20*/  SHFL.IDX PT, R57, R80, R5, 0x1c1f ;  /* 0x001c1f0550397589 */ /* 0x000fe800000e0000 */
[----:B------:R-:W-:Y:S04]  /*9e30*/  SHFL.IDX PT, R51, R56, R5, 0x1c1f ;  /* 0x001c1f0538337589 */ /* 0x000fe800000e0000 */
[----:B------:R4:W-:Y:S04]  /*9e40*/  SHFL.IDX PT, R80, R89, R14, 0x1c1f ;  /* 0x001c1f0e59507589 */ /* 0x0009e800000e0000 */
[----:B------:R-:W-:Y:S04]  /*9e50*/  SHFL.IDX PT, R35, R90, R5, 0x1c1f ;  /* 0x001c1f055a237589 */ /* 0x000fe800000e0000 */
[----:B------:R-:W0:Y:S01]  /*9e60*/  SHFL.IDX PT, R56, R101, R14, 0x1c1f ;  /* 0x001c1f0e65387589 */ /* 0x000e2200000e0000 */
[----:B----4-:R-:W4:Y:S01]  /*9e70*/  LDC R89, c[0x0][0xc50] ;  /* 0x00031400ff597b82 */ /* 0x010f220000000800 */
[----:B---3--:R-:W-:-:S02]  /*9e80*/  @P2 IMAD.HI.U32 R88, R75, R88, RZ ;  /* 0x000000584b582227 */ /* 0x008fc400078e00ff */
[----:B------:R3:W-:Y:S04]  /*9e90*/  SHFL.IDX PT, R4, R28, R5, 0x1c1f ;  /* 0x001c1f051c047589 */ /* 0x0007e800000e0000 */
[----:B------:R5:W-:Y:S04]  /*9ea0*/  SHFL.IDX PT, R65, R76, R5, 0x1c1f ;  /* 0x001c1f054c417589 */ /* 0x000be800000e0000 */
[----:B------:R-:W-:Y:S01]  /*9eb0*/  SHFL.IDX PT, R72, R72, R5, 0x1c1f ;  /* 0x001c1f0548487589 */ /* 0x000fe200000e0000 */
[----:B---3--:R-:W-:-:S03]  /*9ec0*/  SEL R28, R30, R31, P0 ;  /* 0x0000001f1e1c7207 */ /* 0x008fc60000000000 */
[----:B------:R-:W-:Y:S01]  /*9ed0*/  SHFL.IDX PT, R44, R44, R5, 0x1c1f ;  /* 0x001c1f052c2c7589 */ /* 0x000fe200000e0000 */
[----:B------:R-:W-:Y:S01]  /*9ee0*/  SEL R30, R31, R30, P0 ;  /* 0x0000001e1f1e7207 */ /* 0x000fe20000000000 */
[----:B-----5:R-:W3:Y:S01]  /*9ef0*/  @P2 LDC R76, c[0x0][0xbec] ;  /* 0x0002fb00ff4c2b82 */ /* 0x020ee20000000800 */
[----:B------:R-:W-:Y:S01]  /*9f00*/  SEL R31, R34, R27, P0 ;  /* 0x0000001b221f7207 */ /* 0x000fe20000000000 */
[----:B------:R-:W-:Y:S04]  /*9f10*/  SHFL.IDX PT, R45, R64, R5, 0x1c1f ;  /* 0x001c1f05402d7589 */ /* 0x000fe800000e0000 */
[----:B------:R-:W-:Y:S04]  /*9f20*/  SHFL.IDX PT, R52, R52, R5, 0x1c1f ;  /* 0x001c1f0534347589 */ /* 0x000fe800000e0000 */
[----:B------:R-:W-:Y:S04]  /*9f30*/  SHFL.IDX PT, R48, R48, R5, 0x1c1f ;  /* 0x001c1f0530307589 */ /* 0x000fe800000e0000 */
[----:B------:R-:W-:Y:S04]  /*9f40*/  SHFL.IDX PT, R42, R42, R5, 0x1c1f ;  /* 0x001c1f052a2a7589 */ /* 0x000fe800000e0000 */
[----:B------:R-:W-:Y:S04]  /*9f50*/  SHFL.IDX PT, R38, R38, R5, 0x1c1f ;  /* 0x001c1f0526267589 */ /* 0x000fe800000e0000 */
[----:B------:R5:W-:Y:S04]  /*9f60*/  SHFL.IDX PT, R36, R36, R5, 0x1c1f ;  /* 0x001c1f0524247589 */ /* 0x000be800000e0000 */
[----:B------:R-:W4:Y:S04]  /*9f70*/  SHFL.IDX PT, R64, R97, R14, 0x1c1f ;  /* 0x001c1f0e61407589 */ /* 0x000f2800000e0000 */
[----:B------:R2:W-:Y:S01]  /*9f80*/  SHFL.IDX PT, R67, R29, R14, 0x1c1f ;  /* 0x001c1f0e1d437589 */ /* 0x0005e200000e0000 */
[----:B-----5:R-:W-:-:S02]  /*9f90*/  SEL R5, R13, R10, P0 ;  /* 0x0000000a0d057207 */ /* 0x020fc40000000000 */
[----:B------:R-:W-:Y:S01]  /*9fa0*/  SEL R10, R8, R11, P0 ;  /* 0x0000000b080a7207 */ /* 0x000fe20000000000 */
[----:B------:R-:W-:Y:S01]  /*9fb0*/  SHFL.IDX PT, R73, R73, R14, 0x1c1f ;  /* 0x001c1f0e49497589 */ /* 0x000fe200000e0000 */
[----:B------:R-:W-:Y:S02]  /*9fc0*/  SEL R8, R11, R8, P0 ;  /* 0x000000080b087207 */ /* 0x000fe40000000000 */
[----:B------:R-:W-:Y:S01]  /*9fd0*/  SEL R11, R9, R12, P0 ;  /* 0x0000000c090b7207 */ /* 0x000fe20000000000 */
[----:B------:R-:W5:Y:S01]  /*9fe0*/  SHFL.IDX PT, R74, R95, R14, 0x1c1f ;  /* 0x001c1f0e5f4a7589 */ /* 0x000f6200000e0000 */
[----:B--2---:R-:W-:Y:S01]  /*9ff0*/  SEL R29, R27, R34, P0 ;  /* 0x000000221b1d7207 */ /* 0x004fe20000000000 */
[----:B------:R-:W-:Y:S01]  /*a000*/  IMAD R34, R84, UR37, RZ ;  /* 0x0000002554227c24 */ /* 0x000fe2000f8e02ff */
[----:B------:R-:W-:Y:S01]  /*a010*/  SEL R9, R12, R9, P0 ;  /* 0x000000090c097207 */ /* 0x000fe20000000000 */
[----:B------:R-:W-:Y:S01]  /*a020*/  SHFL.IDX PT, R78, R93, R14, 0x1c1f ;  /* 0x001c1f0e5d4e7589 */ /* 0x000fe200000e0000 */
[----:B------:R-:W-:-:S02]  /*a030*/  SEL R12, R16, R17, P0 ;  /* 0x00000011100c7207 */ /* 0x000fc40000000000 */
[----:B------:R-:W-:Y:S01]  /*a040*/  SEL R16, R17, R16, P0 ;  /* 0x0000001011107207 */ /* 0x000fe20000000000 */
[----:B------:R-:W2:Y:S01]  /*a050*/  SHFL.IDX PT, R79, R91, R14, 0x1c1f ;  /* 0x001c1f0e5b4f7589 */ /* 0x000ea200000e0000 */
[----:B-1----:R-:W-:Y:S02]  /*a060*/  SEL R13, R15, R18, P0 ;  /* 0x000000120f0d7207 */ /* 0x002fe40000000000 */
[----:B------:R-:W-:Y:S01]  /*a070*/  SEL R17, R18, R15, P0 ;  /* 0x0000000f12117207 */ /* 0x000fe20000000000 */
[----:B------:R-:W1:Y:S01]  /*a080*/  SHFL.IDX PT, R81, R81, R14, 0x1c1f ;  /* 0x001c1f0e51517589 */ /* 0x000e6200000e0000 */
[----:B0-----:R-:W-:Y:S02]  /*a090*/  SEL R15, R19, R20, P0 ;  /* 0x00000014130f7207 */ /* 0x001fe40000000000 */
[----:B------:R-:W-:Y:S01]  /*a0a0*/  SEL R18, R46, R47, P0 ;  /* 0x0000002f2e127207 */ /* 0x000fe20000000000 */
[----:B------:R-:W-:Y:S01]  /*a0b0*/  SHFL.IDX PT, R69, R69, R14, 0x1c1f ;  /* 0x001c1f0e45457589 */ /* 0x000fe200000e0000 */
[----:B------:R-:W-:-:S03]  /*a0c0*/  SEL R27, R56, R35, P0 ;  /* 0x00000023381b7207 */ /* 0x000fc60000000000 */
[----:B------:R0:W-:Y:S04]  /*a0d0*/  SHFL.IDX PT, R63, R77, R14, 0x1c1f ;  /* 0x001c1f0e4d3f7589 */ /* 0x0001e800000e0000 */
[----:B------:R-:W-:Y:S04]  /*a0e0*/  SHFL.IDX PT, R55, R55, R14, 0x1c1f ;  /* 0x001c1f0e37377589 */ /* 0x000fe800000e0000 */
[----:B------:R-:W-:Y:S01]  /*a0f0*/  SHFL.IDX PT, R59, R59, R14, 0x1c1f ;  /* 0x001c1f0e3b3b7589 */ /* 0x000fe200000e0000 */
[----:B0-----:R-:W-:Y:S01]  /*a100*/  IMAD R77, R85, UR36, R34 ;  /* 0x00000024554d7c24 */ /* 0x001fe2000f8e0222 */
[----:B------:R-:W-:-:S02]  /*a110*/  SEL R34, R61, R60, P0 ;  /* 0x0000003c3d227207 */ /* 0x000fc40000000000 */
[----:B------:R-:W-:Y:S01]  /*a120*/  SHFL.IDX PT, R49, R49, R14, 0x1c1f ;  /* 0x001c1f0e31317589 */ /* 0x000fe200000e0000 */
[----:B------:R-:W0:Y:S03]  /*a130*/  @P2 LDC R85, c[0x0][0xbf0] ;  /* 0x0002fc00ff552b82 */ /* 0x000e260000000800 */
[----:B------:R-:W-:Y:S04]  /*a140*/  SHFL.IDX PT, R53, R53, R14, 0x1c1f ;  /* 0x001c1f0e35357589 */ /* 0x000fe800000e0000 */
[----:B------:R-:W-:Y:S04]  /*a150*/  SHFL.IDX PT, R37, R37, R14, 0x1c1f ;  /* 0x001c1f0e25257589 */ /* 0x000fe800000e0000 */
[----:B------:R-:W-:Y:S04]  /*a160*/  SHFL.IDX PT, R43, R43, R14, 0x1c1f ;  /* 0x001c1f0e2b2b7589 */ /* 0x000fe800000e0000 */
[----:B------:R3:W-:Y:S02]  /*a170*/  SHFL.IDX PT, R39, R39, R14, 0x1c1f ;  /* 0x001c1f0e27277589 */ /* 0x0007e400000e0000 */
[----:B---3--:R-:W-:-:S02]  /*a180*/  SEL R14, R22, R23, P0 ;  /* 0x00000017160e7207 */ /* 0x008fc40000000000 */
[----:B------:R-:W-:Y:S02]  /*a190*/  SEL R22, R23, R22, P0 ;  /* 0x0000001617167207 */ /* 0x000fe40000000000 */
[----:B------:R-:W-:Y:S02]  /*a1a0*/  SEL R23, R20, R19, P0 ;  /* 0x0000001314177207 */ /* 0x000fe40000000000 */
[----:B------:R-:W-:Y:S02]  /*a1b0*/  SEL R20, R24, R21, P0 ;  /* 0x0000001518147207 */ /* 0x000fe40000000000 */
[----:B------:R-:W-:Y:S02]  /*a1c0*/  SEL R24, R21, R24, P0 ;  /* 0x0000001815187207 */ /* 0x000fe40000000000 */
[----:B------:R-:W-:Y:S02]  /*a1d0*/  SEL R21, R25, R26, P0 ;  /* 0x0000001a19157207 */ /* 0x000fe40000000000 */
[----:B------:R-:W-:-:S02]  /*a1e0*/  SEL R25, R26, R25, P0 ;  /* 0x000000191a197207 */ /* 0x000fc40000000000 */
[----:B------:R-:W-:Y:S01]  /*a1f0*/  SEL R26, R47, R46, P0 ;  /* 0x0000002e2f1a7207 */ /* 0x000fe20000000000 */
[----:B------:R-:W-:Y:S01]  /*a200*/  IMAD.WIDE.U32 R46, R84, UR36, R32 ;  /* 0x00000024542e7c25 */ /* 0x000fe2000f8e0020 */
[----:B------:R-:W-:Y:S02]  /*a210*/  SEL R32, R60, R61, P0 ;  /* 0x0000003d3c207207 */ /* 0x000fe40000000000 */
[----:B------:R-:W-:Y:S01]  /*a220*/  SEL R19, R35, R56, P0 ;  /* 0x0000003823137207 */ /* 0x000fe20000000000 */
[----:B------:R-:W-:Y:S01]  /*a230*/  IMAD.MOV R60, RZ, RZ, -R2 ;  /* 0x000000ffff3c7224 */ /* 0x000fe200078e0a02 */
[----:B----4-:R-:W-:Y:S01]  /*a240*/  SEL R33, R57, R64, P0 ;  /* 0x0000004039217207 */ /* 0x010fe20000000000 */
[----:B------:R-:W-:Y:S01]  /*a250*/  IMAD R56, R86, UR37, RZ ;  /* 0x0000002556387c24 */ /* 0x000fe2000f8e02ff */
[----:B------:R-:W-:Y:S01]  /*a260*/  SEL R35, R64, R57, P0 ;  /* 0x0000003940237207 */ /* 0x000fe20000000000 */
[----:B------:R-:W-:Y:S01]  /*a270*/  IMAD R89, R89, R60, UR4 ;  /* 0x0000000459597e24 */ /* 0x000fe2000f8e023c */
[----:B------:R-:W-:Y:S01]  /*a280*/  ULDC.64 UR4, c[0x0][0xbe0] ;  /* 0x0002f80000047ab9 */ /* 0x000fe20000000a00 */
[----:B------:R-:W-:-:S03]  /*a290*/  @P2 IMAD.HI.U32 R2, R75, R76, RZ ;  /* 0x0000004c4b022227 */ /* 0x000fc600078e00ff */
[----:B------:R-:W-:Y:S01]  /*a2a0*/  SHF.R.S32.HI R64, RZ, 0x1f, R89 ;  /* 0x0000001fff407819 */ /* 0x000fe20000011459 */
[----:B------:R-:W-:Y:S02]  /*a2b0*/  IMAD R57, R87, UR36, R56 ;  /* 0x0000002457397c24 */ /* 0x000fe4000f8e0238 */
[----:B------:R-:W-:Y:S02]  /*a2c0*/  IMAD.IADD R47, R47, 0x1, R77 ;  /* 0x000000012f2f7824 */ /* 0x000fe400078e024d */
[----:B------:R-:W-:Y:S01]  /*a2d0*/  IMAD.MOV.U32 R61, RZ, RZ, R75 ;  /* 0x000000ffff3d7224 */ /* 0x000fe200078e004b */
[----:B------:R-:W-:Y:S01]  /*a2e0*/  @P2 SHF.R.U32.HI R61, RZ, R83, R2 ;  /* 0x00000053ff3d2219 */ /* 0x000fe20000011602 */
[----:B------:R-:W-:Y:S02]  /*a2f0*/  IMAD.IADD R57, R41, 0x1, R57 ;  /* 0x0000000129397824 */ /* 0x000fe400078e0239 */
[----:B------:R-:W-:Y:S02]  /*a300*/  IMAD.MOV.U32 R56, RZ, RZ, R40 ;  /* 0x000000ffff387224 */ /* 0x000fe400078e0028 */
[----:B------:R-:W-:Y:S01]  /*a310*/  IMAD.MOV.U32 R77, RZ, RZ, R75 ;  /* 0x000000ffff4d7224 */ /* 0x000fe200078e004b */
[----:B0-----:R-:W-:Y:S01]  /*a320*/  @P2 SHF.R.U32.HI R77, RZ, R85, R88 ;  /* 0x00000055ff4d2219 */ /* 0x001fe20000011658 */
[----:B------:R-:W-:-:S02]  /*a330*/  IMAD R2, R64, UR4, RZ ;  /* 0x0000000440027c24 */ /* 0x000fc4000f8e02ff */
[----:B------:R-:W-:-:S04]  /*a340*/  IMAD.WIDE.U32 R40, R89, UR4, R46 ;  /* 0x0000000459287c25 */ /* 0x000fc8000f8e002e */
[----:B------:R-:W-:Y:S01]  /*a350*/  IMAD R60, R89, UR5, R2 ;  /* 0x00000005593c7c24 */ /* 0x000fe2000f8e0202 */
[----:B------:R-:W-:Y:S01]  /*a360*/  IADD3 R40, P2, R61, R40, RZ ;  /* 0x000000283d287210 */ /* 0x000fe20007f5e0ff */
[----:B------:R-:W-:Y:S01]  /*a370*/  IMAD.WIDE.U32 R46, R89, UR6, R56 ;  /* 0x00000006592e7c25 */ /* 0x000fe2000f8e0038 */
[----:B------:R-:W-:Y:S01]  /*a380*/  SHF.R.S32.HI R57, RZ, 0x1f, R61 ;  /* 0x0000001fff397819 */ /* 0x000fe2000001143d */
[----:B------:R-:W-:Y:S01]  /*a390*/  ULDC.64 UR4, c[0x0][0xb30] ;  /* 0x0002cc0000047ab9 */ /* 0x000fe20000000a00 */
[----:B------:R-:W-:Y:S01]  /*a3a0*/  SHF.R.S32.HI R2, RZ, 0x1f, R77 ;  /* 0x0000001fff027819 */ /* 0x000fe2000001144d */
[----:B------:R-:W-:Y:S01]  /*a3b0*/  IMAD.MOV R56, RZ, RZ, -R61 ;  /* 0x000000ffff387224 */ /* 0x000fe200078e0a3d */
[----:B------:R-:W-:Y:S01]  /*a3c0*/  IADD3.X R41, R57, R41, R60, P2, !PT ;  /* 0x0000002939297210 */ /* 0x000fe200017fe43c */
[----:B------:R-:W-:Y:S01]  /*a3d0*/  IMAD R64, R64, UR6, RZ ;  /* 0x0000000640407c24 */ /* 0x000fe2000f8e02ff */
[----:B-----5:R-:W-:Y:S01]  /*a3e0*/  SEL R60, R74, R65, P0 ;  /* 0x000000414a3c7207 */ /* 0x020fe20000000000 */
[----:B------:R-:W-:-:S02]  /*a3f0*/  IMAD.MOV R61, RZ, RZ, -R77 ;  /* 0x000000ffff3d7224 */ /* 0x000fc400078e0a4d */
[----:B------:R-:W-:Y:S02]  /*a400*/  IMAD R2, R2, UR4, RZ ;  /* 0x0000000402027c24 */ /* 0x000fe4000f8e02ff */
[C-C-:B------:R-:W-:Y:S02]  /*a410*/  IMAD R57, R82.reuse, R56, R75.reuse ;  /* 0x0000003852397224 */ /* 0x140fe400078e024b */
[----:B------:R-:W-:Y:S01]  /*a420*/  IMAD R83, R89, UR7, R64 ;  /* 0x0000000759537c24 */ /* 0x000fe2000f8e0240 */
[----:B------:R-:W-:Y:S01]  /*a430*/  ULDC.64 UR6, c[0x0][0xbc8] ;  /* 0x0002f20000067ab9 */ /* 0x000fe20000000a00 */
[----:B------:R-:W-:Y:S02]  /*a440*/  IMAD R61, R82, R61, R75 ;  /* 0x0000003d523d7224 */ /* 0x000fe400078e024b */
[----:B------:R-:W-:Y:S01]  /*a450*/  IMAD R75, R77, UR5, R2 ;  /* 0x000000054d4b7c24 */ /* 0x000fe2000f8e0202 */
[----:B------:R-:W-:Y:S01]  /*a460*/  SHF.R.S32.HI R2, RZ, 0x1f, R57 ;  /* 0x0000001fff027819 */ /* 0x000fe20000011439 */
[----:B------:R-:W-:Y:S01]  /*a470*/  IMAD.IADD R47, R47, 0x1, R83 ;  /* 0x000000012f2f7824 */ /* 0x000fe200078e0253 */
[----:B------:R-:W-:Y:S01]  /*a480*/  SHF.R.S32.HI R56, RZ, 0x1f, R61 ;  /* 0x0000001fff387819 */ /* 0x000fe2000001143d */
[----:B------:R-:W0:Y:S01]  /*a490*/  S2UR UR5, SR_CgaCtaId ;  /* 0x00000000000579c3 */ /* 0x000e220000008800 */
[----:B------:R-:W-:-:S04]  /*a4a0*/  IMAD.WIDE.U32 R40, R57, UR6, R40 ;  /* 0x0000000639287c25 */ /* 0x000fc8000f8e0028 */
[----:B------:R-:W-:Y:S01]  /*a4b0*/  IMAD.WIDE.U32 R46, R77, UR4, R46 ;  /* 0x000000044d2e7c25 */ /* 0x000fe2000f8e002e */
[----:B------:R-:W-:-:S03]  /*a4c0*/  UMOV UR4, 0x400 ;  /* 0x0000040000047882 */ /* 0x000fc60000000000 */
[----:B------:R-:W-:Y:S02]  /*a4d0*/  IMAD R2, R2, UR6, RZ ;  /* 0x0000000602027c24 */ /* 0x000fe4000f8e02ff */
[----:B------:R-:W-:Y:S02]  /*a4e0*/  IMAD.IADD R47, R47, 0x1, R75 ;  /* 0x000000012f2f7824 */ /* 0x000fe400078e024b */
[----:B------:R-:W-:Y:S02]  /*a4f0*/  IMAD R56, R56, UR8, RZ ;  /* 0x0000000838387c24 */ /* 0x000fe4000f8e02ff */
[----:B------:R-:W-:Y:S01]  /*a500*/  IMAD R75, R57, UR7, R2 ;  /* 0x00000007394b7c24 */ /* 0x000fe2000f8e0202 */
[----:B------:R-:W-:Y:S01]  /*a510*/  ULDC.64 UR6, c[0x0][0xba8] ;  /* 0x0002ea0000067ab9 */ /* 0x000fe20000000a00 */
[C---:B------:R-:W-:Y:S01]  /*a520*/  IMAD R77, R61.reuse, UR9, R56 ;  /* 0x000000093d4d7c24 */ /* 0x040fe2000f8e0238 */
[----:B------:R-:W-:Y:S01]  /*a530*/  LEA R2, P2, R40, UR6, 0x2 ;  /* 0x0000000628027c11 */ /* 0x000fe2000f8410ff */
[----:B------:R-:W-:Y:S01]  /*a540*/  IMAD.WIDE.U32 R46, R61, UR8, R46 ;  /* 0x000000083d2e7c25 */ /* 0x000fe2000f8e002e */
[----:B------:R-:W-:Y:S01]  /*a550*/  SEL R56, R65, R74, P0 ;  /* 0x0000004a41387207 */ /* 0x000fe20000000000 */
[----:B------:R-:W-:Y:S01]  /*a560*/  ULDC UR6, c[0x0][0xa88] ;  /* 0x0002a20000067ab9 */ /* 0x000fe20000000800 */
[----:B------:R-:W-:Y:S01]  /*a570*/  SEL R61, R73, R72, P0 ;  /* 0x00000048493d7207 */ /* 0x000fe20000000000 */
[----:B------:R-:W-:Y:S01]  /*a580*/  IMAD.IADD R57, R41, 0x1, R75 ;  /* 0x0000000129397824 */ /* 0x000fe200078e024b */
[----:B------:R-:W-:Y:S01]  /*a590*/  SHFL.IDX PT, R74, R2, RZ, 0x1c1f ;  /* 0x001c1fff024a7589 */ /* 0x000fe200000e0000 */
[----:B------:R-:W-:Y:S01]  /*a5a0*/  IMAD.IADD R41, R47, 0x1, R77 ;  /* 0x000000012f297824 */ /* 0x000fe200078e024d */
[----:B0-----:R-:W-:Y:S01]  /*a5b0*/  ULEA UR4, UR5, UR4, 0x18 ;  /* 0x0000000405047291 */ /* 0x001fe2000f8ec03f */
[----:B------:R-:W-:Y:S01]  /*a5c0*/  IMAD R83, R82, UR6, RZ ;  /* 0x0000000652537c24 */ /* 0x000fe2000f8e02ff */
[----:B------:R-:W-:Y:S01]  /*a5d0*/  LEA.HI.X R47, R40, UR7, R57, 0x2, P2 ;  /* 0x00000007282f7c11 */ /* 0x000fe200090f1439 */
[----:B------:R-:W-:Y:S01]  /*a5e0*/  SHFL.IDX PT, R76, R2, 0x1, 0x1c1f ;  /* 0x003c1f00024c7f89 */ /* 0x000fe200000e0000 */
[----:B------:R-:W-:Y:S01]  /*a5f0*/  SEL R57, R72, R73, P0 ;  /* 0x0000004948397207 */ /* 0x000fe20000000000 */
[C---:B------:R-:W-:Y:S01]  /*a600*/  VIADD R72, R70.reuse, 0x8 ;  /* 0x0000000846487836 */ /* 0x040fe20000000000 */
[----:B------:R-:W-:Y:S01]  /*a610*/  UIADD3 UR4, UR4, 0x29820, URZ ;  /* 0x0002982004047890 */ /* 0x000fe2000fffe03f */
[----:B------:R-:W0:Y:S01]  /*a620*/  SHFL.IDX PT, R75, R47, RZ, 0x1c1f ;  /* 0x001c1fff2f4b7589 */ /* 0x000e2200000e0000 */
[-C--:B------:R-:W-:Y:S01]  /*a630*/  ISETP.GE.OR P2, PT, R70, R83.reuse, P1 ;  /* 0x000000534600720c */ /* 0x080fe20000f46670 */
[----:B------:R-:W-:Y:S01]  /*a640*/  ULDC.64 UR8, c[0x0][0xb00] ;  /* 0x0002c00000087ab9 */ /* 0x000fe20000000a00 */
[----:B------:R-:W-:Y:S01]  /*a650*/  ISETP.GE.OR P1, PT, R72, R83, P1 ;  /* 0x000000534800720c */ /* 0x000fe20000f26670 */
[----:B------:R3:W4:Y:S01]  /*a660*/  SHFL.IDX PT, R77, R47, 0x1, 0x1c1f ;  /* 0x003c1f002f4d7f89 */ /* 0x00072200000e0000 */
[----:B------:R-:W-:Y:S01]  /*a670*/  UPRMT UR4, URZ, 0x654, UR4 ;  /* 0x000006543f047896 */ /* 0x000fe20008000004 */
[----:B------:R-:W-:-:S02]  /*a680*/  LEA R84, P3, R46, UR8, 0x2 ;  /* 0x000000082e547c11 */ /* 0x000fc4000f8610ff */
[----:B--2---:R-:W-:Y:S02]  /*a690*/  SEL R40, R44, R79, P0 ;  /* 0x0000004f2c287207 */ /* 0x004fe40000000000 */
[----:B------:R-:W-:Y:S01]  /*a6a0*/  LEA.HI.X R85, R46, UR9, R41, 0x2, P3 ;  /* 0x000000092e557c11 */ /* 0x000fe200098f1429 */
[----:B------:R2:W2:Y:S01]  /*a6b0*/  SHFL.IDX PT, R64, R84, RZ, 0x1c1f ;  /* 0x001c1fff54407589 */ /* 0x0004a200000e0000 */
[----:B------:R-:W-:Y:S02]  /*a6c0*/  ISETP.GE.AND P3, PT, R70, R83, PT ;  /* 0x000000534600720c */ /* 0x000fe40003f66270 */
[----:B------:R-:W-:Y:S01]  /*a6d0*/  SYNCS.ARRIVE.TRANS64.RED.A1T0 RZ, [UR4], RZ ;  /* 0x000000ffffff79a7 */ /* 0x000fe20008100404 */
[----:B------:R0:W2:Y:S01]  /*a6e0*/  SHFL.IDX PT, R65, R85, RZ, 0x1c1f ;  /* 0x001c1fff55417589 */ /* 0x0000a200000e0000 */
[----:B------:R-:W-:Y:S02]  /*a6f0*/  SEL R41, R45, R78, P0 ;  /* 0x0000004e2d297207 */ /* 0x000fe40000000000 */
[----:B-1----:R-:W-:-:S02]  /*a700*/  SEL R46, R50, R81, P0 ;  /* 0x00000051322e7207 */ /* 0x002fc40000000000 */
[----:B---3--:R-:W-:Y:S02]  /*a710*/  SEL R47, R51, R80, P0 ;  /* 0x00000050332f7207 */ /* 0x008fe40000000000 */
[----:B------:R-:W-:Y:S01]  /*a720*/  SEL R44, R79, R44, P0 ;  /* 0x0000002c4f2c7207 */ /* 0x000fe20000000000 */
[----:B0-----:R0:W-:Y:S01]  /*a730*/  @!P2 ST.E desc[UR38][R74.64], R0 ;  /* 0x000000004a00a985 */ /* 0x0011e2000c101926 */
[----:B------:R-:W-:Y:S02]  /*a740*/  SEL R45, R78, R45, P0 ;  /* 0x0000002d4e2d7207 */ /* 0x000fe40000000000 */
[----:B------:R-:W-:Y:S01]  /*a750*/  SEL R50, R81, R50, P0 ;  /* 0x0000003251327207 */ /* 0x000fe20000000000 */
[----:B----4-:R0:W-:Y:S01]  /*a760*/  @!P1 ST.E desc[UR38][R76.64], R3 ;  /* 0x000000034c009985 */ /* 0x0101e2000c101926 */
[----:B------:R-:W-:Y:S02]  /*a770*/  SEL R51, R80, R51, P0 ;  /* 0x0000003350337207 */ /* 0x000fe40000000000 */
[----:B------:R-:W-:Y:S01]  /*a780*/  SHF.L.U32 R73, R68, 0x1, RZ ;  /* 0x0000000144497819 */ /* 0x000fe200000006ff */
[----:B------:R-:W-:Y:S06]  /*a790*/  @P3 BRA `(.L_x_37) ;  /* 0x0000000400783947 */ /* 0x000fec0003800000 */
[C---:B0-----:R-:W-:Y:S01]  /*a7a0*/  VIADD R0, R73.reuse, 0x8 ;  /* 0x0000000849007836 */ /* 0x041fe20000000000 */
[----:B------:R-:W-:Y:S01]  /*a7b0*/  ULDC UR4, c[0x0][0xac8] ;  /* 0x0002b20000047ab9 */ /* 0x000fe20000000800 */
[C---:B------:R-:W-:Y:S01]  /*a7c0*/  VIADD R2, R73.reuse, 0x10 ;  /* 0x0000001049027836 */ /* 0x040fe20000000000 */
[C---:B------:R-:W-:Y:S01]  /*a7d0*/  ISETP.GE.AND P2, PT, R73.reuse, UR4, PT ;  /* 0x0000000449007c0c */ /* 0x040fe2000bf46270 */
[C---:B------:R-:W-:Y:S01]  /*a7e0*/  VIADD R70, R73.reuse, 0x18 ;  /* 0x0000001849467836 */ /* 0x040fe20000000000 */
[----:B------:R-:W-:Y:S01]  /*a7f0*/  ISETP.GE.AND P3, PT, R0, UR4, PT ;  /* 0x0000000400007c0c */ /* 0x000fe2000bf66270 */
[C---:B------:R-:W-:Y:S01]  /*a800*/  VIADD R78, R73.reuse, 0x20 ;  /* 0x00000020494e7836 */ /* 0x040fe20000000000 */
[----:B------:R-:W-:Y:S01]  /*a810*/  ISETP.GE.AND P4, PT, R2, UR4, PT ;  /* 0x0000000402007c0c */ /* 0x000fe2000bf86270 */
[C---:B------:R-:W-:Y:S01]  /*a820*/  VIADD R79, R73.reuse, 0x38 ;  /* 0x00000038494f7836 */ /* 0x040fe20000000000 */
[----:B------:R-:W-:Y:S01]  /*a830*/  ISETP.GE.AND P1, PT, R70, UR4, PT ;  /* 0x0000000446007c0c */ /* 0x000fe2000bf26270 */
[----:B------:R-:W-:-:S03]  /*a840*/  VIADD R80, R73, 0x40 ;  /* 0x0000004049507836 */ /* 0x000fc60000000000 */
[----:B------:R-:W-:-:S05]  /*a850*/  ISETP.GE.AND P5, PT, R79, UR4, PT ;  /* 0x000000044f007c0c */ /* 0x000fca000bfa6270 */
[----:B------:R-:W-:Y:S02]  /*a860*/  @!P3 LEA.HI R0, R0, R0, RZ, 0x1 ;  /* 0x000000000000b211 */ /* 0x000fe400078f08ff */
[----:B------:R-:W-:Y:S01]  /*a870*/  @!P4 LEA.HI R68, R2, R2, RZ, 0x1 ;  /* 0x000000020244c211 */ /* 0x000fe200078f08ff */
[C-C-:B--2---:R-:W-:Y:S01]  /*a880*/  @!P2 IMAD.WIDE R2, R73.reuse, 0x4, R64.reuse ;  /* 0x000000044902a825 */ /* 0x144fe200078e0240 */
[----:B------:R-:W-:Y:S02]  /*a890*/  @!P3 LOP3.LUT R75, R0, 0xfffffffe, RZ, 0xc0, !PT ;  /* 0xfffffffe004bb812 */ /* 0x000fe400078ec0ff */
[----:B------:R-:W-:Y:S01]  /*a8a0*/  @!P1 LEA.HI R70, R70, R70, RZ, 0x1 ;  /* 0x0000004646469211 */ /* 0x000fe200078f08ff */
[----:B------:R-:W-:Y:S01]  /*a8b0*/  VIADD R0, R73, 0x28 ;  /* 0x0000002849007836 */ /* 0x000fe20000000000 */
[----:B------:R-:W-:Y:S01]  /*a8c0*/  @!P4 LOP3.LUT R77, R68, 0xfffffffe, RZ, 0xc0, !PT ;  /* 0xfffffffe444dc812 */ /* 0x000fe200078ec0ff */
[----:B------:R0:W-:Y:S01]  /*a8d0*/  @!P2 ST.E.64 desc[UR38][R2.64], R10 ;  /* 0x0000000a0200a985 */ /* 0x0001e2000c101b26 */
[----:B------:R-:W-:Y:S01]  /*a8e0*/  @!P3 IMAD.WIDE R74, R75, 0x4, R64 ;  /* 0x000000044b4ab825 */ /* 0x000fe200078e0240 */
[----:B------:R-:W-:-:S02]  /*a8f0*/  ISETP.GE.AND P2, PT, R78, UR4, PT ;  /* 0x000000044e007c0c */ /* 0x000fc4000bf46270 */
[----:B------:R-:W-:Y:S01]  /*a900*/  @!P5 LEA.HI R79, R79, R79, RZ, 0x1 ;  /* 0x0000004f4f4fd211 */ /* 0x000fe200078f08ff */
[----:B------:R-:W-:Y:S01]  /*a910*/  VIADD R68, R73, 0x30 ;  /* 0x0000003049447836 */ /* 0x000fe20000000000 */
[----:B------:R1:W-:Y:S01]  /*a920*/  @!P3 ST.E.64 desc[UR38][R74.64], R8 ;  /* 0x000000084a00b985 */ /* 0x0003e2000c101b26 */
[----:B------:R-:W-:Y:S01]  /*a930*/  @!P4 IMAD.WIDE R76, R77, 0x4, R64 ;  /* 0x000000044d4cc825 */ /* 0x000fe200078e0240 */
[----:B------:R-:W-:Y:S02]  /*a940*/  ISETP.GE.AND P3, PT, R0, UR4, PT ;  /* 0x0000000400007c0c */ /* 0x000fe4000bf66270 */
[----:B------:R-:W-:Y:S02]  /*a950*/  ISETP.GE.AND P6, PT, R68, UR4, PT ;  /* 0x0000000444007c0c */ /* 0x000fe4000bfc6270 */
[----:B------:R2:W-:Y:S01]  /*a960*/  @!P4 ST.E.64 desc[UR38][R76.64], R12 ;  /* 0x0000000c4c00c985 */ /* 0x0005e2000c101b26 */
[----:B------:R-:W-:Y:S02]  /*a970*/  ISETP.GE.AND P4, PT, R80, UR4, PT ;  /* 0x0000000450007c0c */ /* 0x000fe4000bf86270 */
[----:B0-----:R-:W-:Y:S01]  /*a980*/  @!P1 LOP3.LUT R3, R70, 0xfffffffe, RZ, 0xc0, !PT ;  /* 0xfffffffe46039812 */ /* 0x001fe200078ec0ff */
[----:B------:R-:W-:Y:S01]  /*a990*/  VIADD R70, R73, 0x48 ;  /* 0x0000004849467836 */ /* 0x000fe20000000000 */
[----:B------:R-:W-:-:S02]  /*a9a0*/  @!P2 LEA.HI R78, R78, R78, RZ, 0x1 ;  /* 0x0000004e4e4ea211 */ /* 0x000fc400078f08ff */
[----:B------:R-:W-:Y:S01]  /*a9b0*/  @!P5 LOP3.LUT R79, R79, 0xfffffffe, RZ, 0xc0, !PT ;  /* 0xfffffffe4f4fd812 */ /* 0x000fe200078ec0ff */
[--C-:B------:R-:W-:Y:S01]  /*a9c0*/  @!P1 IMAD.WIDE R2, R3, 0x4, R64.reuse ;  /* 0x0000000403029825 */ /* 0x100fe200078e0240 */
[----:B-1----:R-:W-:Y:S02]  /*a9d0*/  @!P2 LOP3.LUT R9, R78, 0xfffffffe, RZ, 0xc0, !PT ;  /* 0xfffffffe4e09a812 */ /* 0x002fe400078ec0ff */
[----:B------:R-:W-:Y:S02]  /*a9e0*/  @!P3 LEA.HI R0, R0, R0, RZ, 0x1 ;  /* 0x000000000000b211 */ /* 0x000fe400078f08ff */
[----:B------:R0:W-:Y:S01]  /*a9f0*/  @!P1 ST.E.64 desc[UR38][R2.64], R16 ;  /* 0x0000001002009985 */ /* 0x0001e2000c101b26 */
[----:B------:R-:W-:Y:S01]  /*aa00*/  ISETP.GE.AND P1, PT, R70, UR4, PT ;  /* 0x0000000446007c0c */ /* 0x000fe2000bf26270 */
[--C-:B------:R-:W-:Y:S01]  /*aa10*/  @!P2 IMAD.WIDE R8, R9, 0x4, R64.reuse ;  /* 0x000000040908a825 */ /* 0x100fe200078e0240 */
[----:B------:R-:W-:Y:S02]  /*aa20*/  @!P6 LEA.HI R68, R68, R68, RZ, 0x1 ;  /* 0x000000444444e211 */ /* 0x000fe400078f08ff */
[----:B------:R-:W-:Y:S01]  /*aa30*/  @!P3 LOP3.LUT R11, R0, 0xfffffffe, RZ, 0xc0, !PT ;  /* 0xfffffffe000bb812 */ /* 0x000fe200078ec0ff */
[----:B------:R-:W-:Y:S01]  /*aa40*/  VIADD R0, R73, 0x50 ;  /* 0x0000005049007836 */ /* 0x000fe20000000000 */
[----:B------:R-:W-:Y:S01]  /*aa50*/  @!P4 LEA.HI R80, R80, R80, RZ, 0x1 ;  /* 0x000000505050c211 */ /* 0x000fe200078f08ff */
[----:B------:R1:W-:Y:S01]  /*aa60*/  @!P2 ST.E.64 desc[UR38][R8.64], R14 ;  /* 0x0000000e0800a985 */ /* 0x0003e2000c101b26 */
[----:B--2---:R-:W-:Y:S01]  /*aa70*/  @!P6 LOP3.LUT R13, R68, 0xfffffffe, RZ, 0xc0, !PT ;  /* 0xfffffffe440de812 */ /* 0x004fe200078ec0ff */
[----:B------:R-:W-:-:S04]  /*aa80*/  @!P3 IMAD.WIDE R10, R11, 0x4, R64 ;  /* 0x000000040b0ab825 */ /* 0x000fc800078e0240 */
[----:B------:R-:W-:Y:S01]  /*aa90*/  @!P1 LEA.HI R70, R70, R70, RZ, 0x1 ;  /* 0x0000004646469211 */ /* 0x000fe200078f08ff */
[--C-:B0-----:R-:W-:Y:S01]  /*aaa0*/  @!P6 IMAD.WIDE R2, R13, 0x4, R64.reuse ;  /* 0x000000040d02e825 */ /* 0x101fe200078e0240 */
[----:B------:R-:W-:Y:S01]  /*aab0*/  @!P4 LOP3.LUT R17, R80, 0xfffffffe, RZ, 0xc0, !PT ;  /* 0xfffffffe5011c812 */ /* 0x000fe200078ec0ff */
[----:B------:R0:W-:Y:S02]  /*aac0*/  @!P3 ST.E.64 desc[UR38][R10.64], R22 ;  /* 0x000000160a00b985 */ /* 0x0001e4000c101b26 */
[--C-:B------:R-:W-:Y:S02]  /*aad0*/  @!P5 IMAD.WIDE R12, R79, 0x4, R64.reuse ;  /* 0x000000044f0cd825 */ /* 0x100fe400078e0240 */
[----:B------:R2:W-:Y:S01]  /*aae0*/  @!P6 ST.E.64 desc[UR38][R2.64], R20 ;  /* 0x000000140200e985 */ /* 0x0005e2000c101b26 */
[----:B-1----:R-:W-:Y:S01]  /*aaf0*/  @!P1 LOP3.LUT R15, R70, 0xfffffffe, RZ, 0xc0, !PT ;  /* 0xfffffffe460f9812 */ /* 0x002fe200078ec0ff */
[----:B------:R-:W-:Y:S02]  /*ab00*/  @!P4 IMAD.WIDE R8, R17, 0x4, R64 ;  /* 0x000000041108c825 */ /* 0x000fe400078e0240 */
[----:B------:R-:W-:Y:S02]  /*ab10*/  @!P5 ST.E.64 desc[UR38][R12.64], R24 ;  /* 0x000000180c00d985 */ /* 0x000fe4000c101b26 */
[----:B------:R-:W-:-:S02]  /*ab20*/  VIADD R14, R73, 0x58 ;  /* 0x00000058490e7836 */ /* 0x000fc40000000000 */
[----:B------:R1:W-:Y:S01]  /*ab30*/  @!P4 ST.E.64 desc[UR38][R8.64], R28 ;  /* 0x0000001c0800c985 */ /* 0x0003e2000c101b26 */
[----:B------:R-:W-:Y:S02]  /*ab40*/  VIADD R16, R73, 0x68 ;  /* 0x0000006849107836 */ /* 0x000fe40000000000 */
[----:B0-----:R-:W-:Y:S01]  /*ab50*/  @!P1 IMAD.WIDE R10, R15, 0x4, R64 ;  /* 0x000000040f0a9825 */ /* 0x001fe200078e0240 */
[----:B------:R-:W-:Y:S02]  /*ab60*/  ISETP.GE.AND P2, PT, R14, UR4, PT ;  /* 0x000000040e007c0c */ /* 0x000fe4000bf46270 */
[----:B------:R-:W-:Y:S01]  /*ab70*/  ISETP.GE.AND P4, PT, R16, UR4, PT ;  /* 0x0000000410007c0c */ /* 0x000fe2000bf86270 */
[C---:B------:R-:W-:Y:S01]  /*ab80*/  VIADD R15, R73.reuse, 0x60 ;  /* 0x00000060490f7836 */ /* 0x040fe20000000000 */
[----:B------:R0:W-:Y:S01]  /*ab90*/  @!P1 ST.E.64 desc[UR38][R10.64], R30 ;  /* 0x0000001e0a009985 */ /* 0x0001e2000c101b26 */
[C---:B--2---:R-:W-:Y:S01]  /*aba0*/  VIADD R3, R73.reuse, 0x78 ;  /* 0x0000007849037836 */ /* 0x044fe20000000000 */
[----:B------:R-:W-:Y:S01]  /*abb0*/  ISETP.GE.AND P1, PT, R0, UR4, PT ;  /* 0x0000000400007c0c */ /* 0x000fe2000bf26270 */
[----:B------:R-:W-:Y:S01]  /*abc0*/  VIADD R2, R73, 0x70 ;  /* 0x0000007049027836 */ /* 0x000fe20000000000 */
[----:B------:R-:W-:-:S02]  /*abd0*/  ISETP.GE.AND P3, PT, R15, UR4, PT ;  /* 0x000000040f007c0c */ /* 0x000fc4000bf66270 */
[----:B------:R-:W-:Y:S02]  /*abe0*/  ISETP.GE.AND P6, PT, R3, UR4, PT ;  /* 0x0000000403007c0c */ /* 0x000fe4000bfc6270 */
[----:B------:R-:W-:Y:S02]  /*abf0*/  ISETP.GE.AND P5, PT, R2, UR4, PT ;  /* 0x0000000402007c0c */ /* 0x000fe4000bfa6270 */
[----:B------:R-:W-:Y:S02]  /*ac00*/  @!P2 LEA.HI R14, R14, R14, RZ, 0x1 ;  /* 0x0000000e0e0ea211 */ /* 0x000fe400078f08ff */
[----:B------:R-:W-:Y:S02]  /*ac10*/  @!P4 LEA.HI R16, R16, R16, RZ, 0x1 ;  /* 0x000000101010c211 */ /* 0x000fe400078f08ff */
[----:B-1----:R-:W-:Y:S02]  /*ac20*/  @!P2 LOP3.LUT R9, R14, 0xfffffffe, RZ, 0xc0, !PT ;  /* 0xfffffffe0e09a812 */ /* 0x002fe400078ec0ff */
[----:B------:R-:W-:-:S02]  /*ac30*/  @!P1 LEA.HI R0, R0, R0, RZ, 0x1 ;  /* 0x0000000000009211 */ /* 0x000fc400078f08ff */
[----:B------:R-:W-:Y:S02]  /*ac40*/  @!P3 LEA.HI R15, R15, R15, RZ, 0x1 ;  /* 0x0000000f0f0fb211 */ /* 0x000fe400078f08ff */
[----:B------:R-:W-:Y:S02]  /*ac50*/  @!P6 LEA.HI R8, R3, R3, RZ, 0x1 ;  /* 0x000000030308e211 */ /* 0x000fe400078f08ff */
[----:B------:R-:W-:Y:S02]  /*ac60*/  @!P5 LEA.HI R2, R2, R2, RZ, 0x1 ;  /* 0x000000020202d211 */ /* 0x000fe400078f08ff */
[----:B------:R-:W-:Y:S02]  /*ac70*/  @!P1 LOP3.LUT R3, R0, 0xfffffffe, RZ, 0xc0, !PT ;  /* 0xfffffffe00039812 */ /* 0x000fe400078ec0ff */
[----:B0-----:R-:W-:Y:S02]  /*ac80*/  @!P3 LOP3.LUT R11, R15, 0xfffffffe, RZ, 0xc0, !PT ;  /* 0xfffffffe0f0bb812 */ /* 0x001fe400078ec0ff */
[----:B------:R-:W-:-:S02]  /*ac90*/  @!P4 LOP3.LUT R13, R16, 0xfffffffe, RZ, 0xc0, !PT ;  /* 0xfffffffe100dc812 */ /* 0x000fc400078ec0ff */
[----:B------:R-:W-:Y:S01]  /*aca0*/  @!P5 LOP3.LUT R15, R2, 0xfffffffe, RZ, 0xc0, !PT ;  /* 0xfffffffe020fd812 */ /* 0x000fe200078ec0ff */
[----:B------:R-:W-:Y:S01]  /*acb0*/  @!P1 IMAD.WIDE R2, R3, 0x4, R64 ;  /* 0x0000000403029825 */ /* 0x000fe200078e0240 */
[----:B------:R-:W-:-:S03]  /*acc0*/  @!P6 LOP3.LUT R17, R8, 0xfffffffe, RZ, 0xc0, !PT ;  /* 0xfffffffe0811e812 */ /* 0x000fc600078ec0ff */
[--C-:B------:R-:W-:Y:S01]  /*acd0*/  @!P2 IMAD.WIDE R8, R9, 0x4, R64.reuse ;  /* 0x000000040908a825 */ /* 0x100fe200078e0240 */
[----:B------:R1:W-:Y:S03]  /*ace0*/  @!P1 ST.E.64 desc[UR38][R2.64], R18 ;  /* 0x0000001202009985 */ /* 0x0003e6000c101b26 */
[--C-:B------:R-:W-:Y:S01]  /*acf0*/  @!P3 IMAD.WIDE R10, R11, 0x4, R64.reuse ;  /* 0x000000040b0ab825 */ /* 0x100fe200078e0240 */
[----:B------:R1:W-:Y:S03]  /*ad00*/  @!P2 ST.E.64 desc[UR38][R8.64], R26 ;  /* 0x0000001a0800a985 */ /* 0x0003e6000c101b26 */
[--C-:B------:R-:W-:Y:S01]  /*ad10*/  @!P4 IMAD.WIDE R12, R13, 0x4, R64.reuse ;  /* 0x000000040d0cc825 */ /* 0x100fe200078e0240 */
[----:B------:R1:W-:Y:S03]  /*ad20*/  @!P3 ST.E.64 desc[UR38][R10.64], R32 ;  /* 0x000000200a00b985 */ /* 0x0003e6000c101b26 */
[--C-:B------:R-:W-:Y:S01]  /*ad30*/  @!P5 IMAD.WIDE R14, R15, 0x4, R64.reuse ;  /* 0x000000040f0ed825 */ /* 0x100fe200078e0240 */
[----:B------:R1:W-:Y:S03]  /*ad40*/  @!P4 ST.E.64 desc[UR38][R12.64], R34 ;  /* 0x000000220c00c985 */ /* 0x0003e6000c101b26 */
[----:B------:R-:W-:Y:S01]  /*ad50*/  @!P6 IMAD.WIDE R64, R17, 0x4, R64 ;  /* 0x000000041140e825 */ /* 0x000fe200078e0240 */
[----:B------:R1:W-:Y:S04]  /*ad60*/  @!P5 ST.E.64 desc[UR38][R14.64], R56 ;  /* 0x000000380e00d985 */ /* 0x0003e8000c101b26 */
[----:B------:R1:W-:Y:S02]  /*ad70*/  @!P6 ST.E.64 desc[UR38][R64.64], R60 ;  /* 0x0000003c4000e985 */ /* 0x0003e4000c101b26 */
.L_x_37:
[----:B------:R-:W-:Y:S05]  /*ad80*/  BSYNC B0 ;  /* 0x0000000000007941 */ /* 0x000fea0003800000 */
.L_x_36:
[----:B------:R-:W-:Y:S01]  /*ad90*/  ISETP.GE.AND P1, PT, R72, R83, PT ;  /* 0x000000534800720c */ /* 0x000fe20003f26270 */
[----:B-1----:R1:W3:Y:S01]  /*ada0*/  SHFL.IDX PT, R35, R85, 0x1, 0x1c1f ;  /* 0x003c1f0055237f89 */ /* 0x0022e200000e0000 */
[----:B------:R-:W-:Y:S02]  /*adb0*/  SEL R30, R6, R43, P0 ;  /* 0x0000002b061e7207 */ /* 0x000fe40000000000 */
[----:B------:R-:W-:Y:S01]  /*adc0*/  SEL R32, R43, R6, P0 ;  /* 0x000000062b207207 */ /* 0x000fe20000000000 */
[----:B------:R1:W4:Y:S01]  /*add0*/  SHFL.IDX PT, R34, R84, 0x1, 0x1c1f ;  /* 0x003c1f0054227f89 */ /* 0x00032200000e0000 */
[----:B------:R-:W-:Y:S02]  /*ade0*/  SEL R31, R4, R37, P0 ;  /* 0x00000025041f7207 */ /* 0x000fe40000000000 */
[----:B------:R-:W-:Y:S02]  /*adf0*/  SEL R33, R37, R4, P0 ;  /* 0x0000000425217207 */ /* 0x000fe40000000000 */
        /* <DEDUP_REMOVED lines=17> */
[----:B------:R-:W-:Y:S01]  /*af10*/  SEL R4, R39, R36, P0 ;  /* 0x0000002427047207 */ /* 0x000fe20000000000 */
[----:B-1-34-:R-:W-:Y:S06]  /*af20*/  @P1 BRA `(.L_x_10) ;  /* 0x0000003c00f81947 */ /* 0x01afec0003800000 */
        /* <DEDUP_REMOVED lines=8> */
[----:B------:R-:W-:Y:S01]  /*afb0*/  VIADD R37, R73, 0x30 ;  /* 0x0000003049257836 */ /* 0x000fe20000000000 */
[----:B------:R-:W-:Y:S01]  /*afc0*/  ISETP.GE.AND P2, PT, R11, UR4, PT ;  /* 0x000000040b007c0c */ /* 0x000fe2000bf46270 */
[C---:B------:R-:W-:Y:S01]  /*afd0*/  VIADD R38, R73.reuse, 0x38 ;  /* 0x0000003849267836 */ /* 0x040fe20000000000 */
[----:B------:R-:W-:-:S02]  /*afe0*/  IADD3 R12, R73, 0x20, RZ ;  /* 0x00000020490c7810 */ /* 0x000fc40007ffe0ff */
[----:B------:R-:W-:Y:S02]  /*aff0*/  ISETP.GE.AND P5, PT, R36, UR4, PT ;  /* 0x0000000424007c0c */ /* 0x000fe4000bfa6270 */
[----:B------:R-:W-:Y:S01]  /*b000*/  ISETP.GE.AND P3, PT, R12, UR4, PT ;  /* 0x000000040c007c0c */ /* 0x000fe2000bf66270 */
[----:B------:R-:W-:Y:S02]  /*b010*/  @!P0 IMAD.WIDE R2, R73, 0x4, R34 ;  /* 0x0000000449028825 */ /* 0x000fe400078e0222 */
[----:B------:R-:W-:Y:S02]  /*b020*/  @!P4 LEA.HI R0, R0, R0, RZ, 0x1 ;  /* 0x000000000000c211 */ /* 0x000fe400078f08ff */
[----:B------:R-:W-:Y:S01]  /*b030*/  @!P1 LEA.HI R10, R10, R10, RZ, 0x1 ;  /* 0x0000000a0a0a9211 */ /* 0x000fe200078f08ff */
[----:B------:R0:W-:Y:S01]  /*b040*/  @!P0 ST.E.64 desc[UR38][R2.64], R40 ;  /* 0x0000002802008985 */ /* 0x0001e2000c101b26 */
[----:B------:R-:W-:Y:S02]  /*b050*/  @!P4 LOP3.LUT R9, R0, 0xfffffffe, RZ, 0xc0, !PT ;  /* 0xfffffffe0009c812 */ /* 0x000fe400078ec0ff */
[----:B------:R-:W-:-:S02]  /*b060*/  ISETP.GE.AND P0, PT, R38, UR4, PT ;  /* 0x0000000426007c0c */ /* 0x000fc4000bf06270 */
[----:B------:R-:W-:Y:S01]  /*b070*/  @!P2 LEA.HI R0, R11, R11, RZ, 0x1 ;  /* 0x0000000b0b00a211 */ /* 0x000fe200078f08ff */
[--C-:B------:R-:W-:Y:S01]  /*b080*/  @!P4 IMAD.WIDE R8, R9, 0x4, R34.reuse ;  /* 0x000000040908c825 */ /* 0x100fe200078e0222 */
[----:B------:R-:W-:Y:S02]  /*b090*/  @!P1 LOP3.LUT R11, R10, 0xfffffffe, RZ, 0xc0, !PT ;  /* 0xfffffffe0a0b9812 */ /* 0x000fe400078ec0ff */
[----:B------:R-:W-:Y:S01]  /*b0a0*/  @!P2 LOP3.LUT R13, R0, 0xfffffffe, RZ, 0xc0, !PT ;  /* 0xfffffffe000da812 */ /* 0x000fe200078ec0ff */
[----:B------:R-:W-:Y:S01]  /*b0b0*/  VIADD R0, R73, 0x40 ;  /* 0x0000004049007836 */ /* 0x000fe20000000000 */
[----:B------:R1:W-:Y:S01]  /*b0c0*/  @!P4 ST.E.64 desc[UR38][R8.64], R44 ;  /* 0x0000002c0800c985 */ /* 0x0003e2000c101b26 */
[----:B------:R-:W-:Y:S02]  /*b0d0*/  ISETP.GE.AND P4, PT, R37, UR4, PT ;  /* 0x0000000425007c0c */ /* 0x000fe4000bf86270 */
[----:B------:R-:W-:Y:S01]  /*b0e0*/  @!P3 LEA.HI R12, R12, R12, RZ, 0x1 ;  /* 0x0000000c0c0cb211 */ /* 0x000fe200078f08ff */
[----:B0-----:R-:W-:Y:S01]  /*b0f0*/  @!P1 IMAD.WIDE R2, R11, 0x4, R34 ;  /* 0x000000040b029825 */ /* 0x001fe200078e0222 */
[----:B------:R-:W-:-:S02]  /*b100*/  @!P5 LEA.HI R36, R36, R36, RZ, 0x1 ;  /* 0x000000242424d211 */ /* 0x000fc400078f08ff */
[----:B------:R-:W-:Y:S02]  /*b110*/  @!P3 LOP3.LUT R11, R12, 0xfffffffe, RZ, 0xc0, !PT ;  /* 0xfffffffe0c0bb812 */ /* 0x000fe400078ec0ff */
[----:B------:R-:W-:Y:S01]  /*b120*/  @!P0 LEA.HI R38, R38, R38, RZ, 0x1 ;  /* 0x0000002626268211 */ /* 0x000fe200078f08ff */
[----:B------:R0:W-:Y:S01]  /*b130*/  @!P1 ST.E.64 desc[UR38][R2.64], R46 ;  /* 0x0000002e02009985 */ /* 0x0001e2000c101b26 */
[----:B------:R-:W-:Y:S01]  /*b140*/  ISETP.GE.AND P1, PT, R0, UR4, PT ;  /* 0x0000000400007c0c */ /* 0x000fe2000bf26270 */
[--C-:B------:R-:W-:Y:S01]  /*b150*/  @!P3 IMAD.WIDE R10, R11, 0x4, R34.reuse ;  /* 0x000000040b0ab825 */ /* 0x100fe200078e0222 */
[----:B------:R-:W-:Y:S02]  /*b160*/  @!P0 LOP3.LUT R39, R38, 0xfffffffe, RZ, 0xc0, !PT ;  /* 0xfffffffe26278812 */ /* 0x000fe400078ec0ff */
[----:B------:R-:W-:Y:S01]  /*b170*/  @!P4 LEA.HI R37, R37, R37, RZ, 0x1 ;  /* 0x000000252525c211 */ /* 0x000fe200078f08ff */
[----:B-1----:R-:W-:Y:S01]  /*b180*/  @!P2 IMAD.WIDE R8, R13, 0x4, R34 ;  /* 0x000000040d08a825 */ /* 0x002fe200078e0222 */
[----:B------:R-:W-:-:S02]  /*b190*/  @!P5 LOP3.LUT R13, R36, 0xfffffffe, RZ, 0xc0, !PT ;  /* 0xfffffffe240dd812 */ /* 0x000fc400078ec0ff */
[----:B------:R-:W-:Y:S01]  /*b1a0*/  @!P4 LOP3.LUT R37, R37, 0xfffffffe, RZ, 0xc0, !PT ;  /* 0xfffffffe2525c812 */ /* 0x000fe200078ec0ff */
[----:B------:R-:W-:Y:S01]  /*b1b0*/  VIADD R36, R73, 0x48 ;  /* 0x0000004849247836 */ /* 0x000fe20000000000 */
[----:B------:R1:W-:Y:S01]  /*b1c0*/  @!P2 ST.E.64 desc[UR38][R8.64], R50 ;  /* 0x000000320800a985 */ /* 0x0003e2000c101b26 */
[--C-:B------:R-:W-:Y:S02]  /*b1d0*/  @!P5 IMAD.WIDE R12, R13, 0x4, R34.reuse ;  /* 0x000000040d0cd825 */ /* 0x100fe400078e0222 */
[----:B------:R-:W-:Y:S01]  /*b1e0*/  @!P1 LEA.HI R0, R0, R0, RZ, 0x1 ;  /* 0x0000000000009211 */ /* 0x000fe200078f08ff */
[----:B------:R3:W-:Y:S01]  /*b1f0*/  @!P3 ST.E.64 desc[UR38][R10.64], R14 ;  /* 0x0000000e0a00b985 */ /* 0x0007e2000c101b26 */
[--C-:B0-----:R-:W-:Y:S01]  /*b200*/  @!P4 IMAD.WIDE R2, R37, 0x4, R34.reuse ;  /* 0x000000042502c825 */ /* 0x101fe200078e0222 */
[----:B------:R-:W-:Y:S02]  /*b210*/  ISETP.GE.AND P2, PT, R36, UR4, PT ;  /* 0x0000000424007c0c */ /* 0x000fe4000bf46270 */
[----:B------:R0:W-:Y:S04]  /*b220*/  @!P5 ST.E.64 desc[UR38][R12.64], R16 ;  /* 0x000000100c00d985 */ /* 0x0001e8000c101b26 */
[----:B------:R-:W-:Y:S01]  /*b230*/  @!P4 ST.E.64 desc[UR38][R2.64], R18 ;  /* 0x000000120200c985 */ /* 0x000fe2000c101b26 */
[----:B-1----:R-:W-:-:S04]  /*b240*/  @!P0 IMAD.WIDE R8, R39, 0x4, R34 ;  /* 0x0000000427088825 */ /* 0x002fc800078e0222 */
[C---:B---3--:R-:W-:Y:S01]  /*b250*/  VIADD R10, R73.reuse, 0x50 ;  /* 0x00000050490a7836 */ /* 0x048fe20000000000 */
[----:B------:R1:W-:Y:S01]  /*b260*/  @!P0 ST.E.64 desc[UR38][R8.64], R20 ;  /* 0x0000001408008985 */ /* 0x0003e2000c101b26 */
[C---:B------:R-:W-:Y:S01]  /*b270*/  VIADD R14, R73.reuse, 0x68 ;  /* 0x00000068490e7836 */ /* 0x040fe20000000000 */
[----:B------:R-:W-:Y:S01]  /*b280*/  @!P2 LEA.HI R36, R36, R36, RZ, 0x1 ;  /* 0x000000242424a211 */ /* 0x000fe200078f08ff */
[C---:B0-----:R-:W-:Y:S01]  /*b290*/  VIADD R12, R73.reuse, 0x58 ;  /* 0x00000058490c7836 */ /* 0x041fe20000000000 */
[----:B------:R-:W-:Y:S01]  /*b2a0*/  ISETP.GE.AND P3, PT, R10, UR4, PT ;  /* 0x000000040a007c0c */ /* 0x000fe2000bf66270 */
[C---:B------:R-:W-:Y:S01]  /*b2b0*/  VIADD R13, R73.reuse, 0x60 ;  /* 0x00000060490d7836 */ /* 0x040fe20000000000 */
[----:B------:R-:W-:Y:S01]  /*b2c0*/  ISETP.GE.AND P5, PT, R14, UR4, PT ;  /* 0x000000040e007c0c */ /* 0x000fe2000bfa6270 */
[C---:B------:R-:W-:Y:S01]  /*b2d0*/  VIADD R15, R73.reuse, 0x70 ;  /* 0x00000070490f7836 */ /* 0x040fe20000000000 */
[----:B------:R-:W-:Y:S01]  /*b2e0*/  ISETP.GE.AND P0, PT, R12, UR4, PT ;  /* 0x000000040c007c0c */ /* 0x000fe2000bf06270 */
[----:B------:R-:W-:Y:S01]  /*b2f0*/  VIADD R73, R73, 0x78 ;  /* 0x0000007849497836 */ /* 0x000fe20000000000 */
[----:B------:R-:W-:-:S02]  /*b300*/  ISETP.GE.AND P4, PT, R13, UR4, PT ;  /* 0x000000040d007c0c */ /* 0x000fc4000bf86270 */
[----:B------:R-:W-:Y:S02]  /*b310*/  ISETP.GE.AND P6, PT, R15, UR4, PT ;  /* 0x000000040f007c0c */ /* 0x000fe4000bfc6270 */
[----:B------:R-:W-:Y:S02]  /*b320*/  @!P1 LOP3.LUT R11, R0, 0xfffffffe, RZ, 0xc0, !PT ;  /* 0xfffffffe000b9812 */ /* 0x000fe400078ec0ff */
[----:B-1----:R-:W-:Y:S02]  /*b330*/  @!P2 LOP3.LUT R9, R36, 0xfffffffe, RZ, 0xc0, !PT ;  /* 0xfffffffe2409a812 */ /* 0x002fe400078ec0ff */
[----:B------:R-:W-:Y:S01]  /*b340*/  @!P3 LEA.HI R10, R10, R10, RZ, 0x1 ;  /* 0x0000000a0a0ab211 */ /* 0x000fe200078f08ff */
[--C-:B------:R-:W-:Y:S01]  /*b350*/  @!P1 IMAD.WIDE R2, R11, 0x4, R34.reuse ;  /* 0x000000040b029825 */ /* 0x100fe200078e0222 */
[----:B------:R-:W-:Y:S02]  /*b360*/  @!P5 LEA.HI R14, R14, R14, RZ, 0x1 ;  /* 0x0000000e0e0ed211 */ /* 0x000fe400078f08ff */
[----:B------:R-:W-:Y:S01]  /*b370*/  @!P0 LEA.HI R12, R12, R12, RZ, 0x1 ;  /* 0x0000000c0c0c8211 */ /* 0x000fe200078f08ff */
[----:B------:R-:W-:Y:S01]  /*b380*/  @!P2 IMAD.WIDE R8, R9, 0x4, R34 ;  /* 0x000000040908a825 */ /* 0x000fe200078e0222 */
[----:B------:R-:W-:Y:S01]  /*b390*/  @!P4 LEA.HI R0, R13, R13, RZ, 0x1 ;  /* 0x0000000d0d00c211 */ /* 0x000fe200078f08ff */
[----:B------:R0:W-:Y:S01]  /*b3a0*/  @!P1 ST.E.64 desc[UR38][R2.64], R22 ;  /* 0x0000001602009985 */ /* 0x0001e2000c101b26 */
[----:B------:R-:W-:-:S02]  /*b3b0*/  @!P3 LOP3.LUT R11, R10, 0xfffffffe, RZ, 0xc0, !PT ;  /* 0xfffffffe0a0bb812 */ /* 0x000fc400078ec0ff */
[----:B------:R-:W-:Y:S01]  /*b3c0*/  @!P6 LEA.HI R16, R15, R15, RZ, 0x1 ;  /* 0x0000000f0f10e211 */ /* 0x000fe200078f08ff */
[----:B------:R1:W-:Y:S01]  /*b3d0*/  @!P2 ST.E.64 desc[UR38][R8.64], R24 ;  /* 0x000000180800a985 */ /* 0x0003e2000c101b26 */
[----:B------:R-:W-:Y:S01]  /*b3e0*/  @!P0 LOP3.LUT R13, R12, 0xfffffffe, RZ, 0xc0, !PT ;  /* 0xfffffffe0c0d8812 */ /* 0x000fe200078ec0ff */
[--C-:B------:R-:W-:Y:S01]  /*b3f0*/  @!P3 IMAD.WIDE R10, R11, 0x4, R34.reuse ;  /* 0x000000040b0ab825 */ /* 0x100fe200078e0222 */
[----:B------:R-:W-:Y:S02]  /*b400*/  @!P4 LOP3.LUT R15, R0, 0xfffffffe, RZ, 0xc0, !PT ;  /* 0xfffffffe000fc812 */ /* 0x000fe400078ec0ff */
[----:B------:R-:W-:Y:S01]  /*b410*/  @!P5 LOP3.LUT R17, R14, 0xfffffffe, RZ, 0xc0, !PT ;  /* 0xfffffffe0e11d812 */ /* 0x000fe200078ec0ff */
[--C-:B------:R-:W-:Y:S01]  /*b420*/  @!P0 IMAD.WIDE R12, R13, 0x4, R34.reuse ;  /* 0x000000040d0c8825 */ /* 0x100fe200078e0222 */
[----:B------:R-:W-:Y:S01]  /*b430*/  @!P6 LOP3.LUT R19, R16, 0xfffffffe, RZ, 0xc0, !PT ;  /* 0xfffffffe1013e812 */ /* 0x000fe200078ec0ff */
[----:B------:R3:W-:Y:S02]  /*b440*/  @!P3 ST.E.64 desc[UR38][R10.64], R26 ;  /* 0x0000001a0a00b985 */ /* 0x0007e4000c101b26 */
[----:B0-----:R-:W-:-:S02]  /*b450*/  @!P4 IMAD.WIDE R2, R15, 0x4, R34 ;  /* 0x000000040f02c825 */ /* 0x001fc400078e0222 */
[----:B------:R3:W-:Y:S01]  /*b460*/  @!P0 ST.E.64 desc[UR38][R12.64], R28 ;  /* 0x0000001c0c008985 */ /* 0x0007e2000c101b26 */
[----:B------:R-:W-:Y:S01]  /*b470*/  ISETP.GE.AND P0, PT, R73, UR4, PT ;  /* 0x0000000449007c0c */ /* 0x000fe2000bf06270 */
[--C-:B-1----:R-:W-:Y:S02]  /*b480*/  @!P5 IMAD.WIDE R8, R17, 0x4, R34.reuse ;  /* 0x000000041108d825 */ /* 0x102fe400078e0222 */
[----:B------:R3:W-:Y:S02]  /*b490*/  @!P4 ST.E.64 desc[UR38][R2.64], R30 ;  /* 0x0000001e0200c985 */ /* 0x0007e4000c101b26 */
[----:B------:R-:W-:Y:S02]  /*b4a0*/  @!P6 IMAD.WIDE R14, R19, 0x4, R34 ;  /* 0x00000004130ee825 */ /* 0x000fe400078e0222 */
[----:B------:R3:W-:Y:S04]  /*b4b0*/  @!P5 ST.E.64 desc[UR38][R8.64], R32 ;  /* 0x000000200800d985 */ /* 0x0007e8000c101b26 */
[----:B------:R3:W-:Y:S02]  /*b4c0*/  @!P6 ST.E.64 desc[UR38][R14.64], R6 ;  /* 0x000000060e00e985 */ /* 0x0007e4000c101b26 */
[----:B------:R-:W-:Y:S05]  /*b4d0*/  @P0 BRA `(.L_x_10) ;  /* 0x00000038008c0947 */ /* 0x000fea0003800000 */
[----:B------:R-:W-:-:S04]  /*b4e0*/  LEA.HI R73, R73, R73, RZ, 0x1 ;  /* 0x0000004949497211 */ /* 0x000fc800078f08ff */
[----:B---3--:R-:W-:-:S05]  /*b4f0*/  LOP3.LUT R3, R73, 0xfffffffe, RZ, 0xc0, !PT ;  /* 0xfffffffe49037812 */ /* 0x008fca00078ec0ff */
[----:B------:R-:W-:-:S05]  /*b500*/  IMAD.WIDE R2, R3, 0x4, R34 ;  /* 0x0000000403027825 */ /* 0x000fca00078e0222 */
[----:B------:R1:W-:Y:S01]  /*b510*/  ST.E.64 desc[UR38][R2.64], R4 ;  /* 0x0000000402007985 */ /* 0x0003e2000c101b26 */
[----:B------:R-:W-:Y:S05]  /*b520*/  BRA `(.L_x_10) ;  /* 0x0000003800787947 */ /* 0x000fea0003800000 */
.L_x_35:
[----:B------:R-:W0:Y:S02]  /*b530*/  S2R R0, SR_TID.X ;  /* 0x0000000000007919 */ /* 0x000e240000002100 */
[----:B0-----:R-:W-:-:S05]  /*b540*/  VIADD R3, R0, 0xffffff80 ;  /* 0xffffff8000037836 */ /* 0x001fca0000000000 */
[----:B------:R-:W-:-:S13]  /*b550*/  ISETP.GT.AND P0, PT, R3, 0x7f, PT ;  /* 0x0000007f0300780c */ /* 0x000fda0003f04270 */
[----:B------:R-:W-:Y:S05]  /*b560*/  @P0 BRA `(.L_x_10) ;  /* 0x0000003800680947 */ /* 0x000fea0003800000 */
[----:B------:R-:W0:Y:S01]  /*b570*/  S2R R3, SR_CTAID.X ;  /* 0x0000000000037919 */ /* 0x000e220000002500 */
[----:B------:R-:W1:Y:S01]  /*b580*/  LDC R8, c[0x0][0xbe8] ;  /* 0x0002fa00ff087b82 */ /* 0x000e620000000800 */
[----:B------:R-:W-:Y:S01]  /*b590*/  ULDC UR4, c[0x0][0xa88] ;  /* 0x0002a20000047ab9 */ /* 0x000fe20000000800 */
[----:B0-----:R-:W-:Y:S02]  /*b5a0*/  IMAD R0, R3, 0x80, R0 ;  /* 0x0000008003007824 */ /* 0x001fe400078e0200 */
[----:B-1----:R-:W-:Y:S02]  /*b5b0*/  IMAD R3, R8, UR4, RZ ;  /* 0x0000000408037c24 */ /* 0x002fe4000f8e02ff */
[----:B------:R-:W-:-:S05]  /*b5c0*/  VIADD R0, R0, 0xffffff80 ;  /* 0xffffff8000007836 */ /* 0x000fca0000000000 */
[----:B------:R-:W-:-:S13]  /*b5d0*/  ISETP.GE.AND P0, PT, R0, R3, PT ;  /* 0x000000030000720c */ /* 0x000fda0003f06270 */
[----:B------:R-:W-:Y:S05]  /*b5e0*/  @P0 BRA `(.L_x_10) ;  /* 0x0000003800480947 */ /* 0x000fea0003800000 */
[----:B------:R-:W-:Y:S01]  /*b5f0*/  ISETP.NE.AND P0, PT, R8, 0x1, PT ;  /* 0x000000010800780c */ /* 0x000fe20003f05270 */
[----:B------:R-:W0:Y:S01]  /*b600*/  LDC.64 R12, c[0x0][0xbd8] ;  /* 0x0002f600ff0c7b82 */ /* 0x000e220000000a00 */
[--C-:B------:R-:W-:Y:S01]  /*b610*/  SHF.R.S32.HI R3, RZ, 0x1f, R2.reuse ;  /* 0x0000001fff037819 */ /* 0x100fe20000011402 */
[----:B------:R-:W-:Y:S01]  /*b620*/  ULDC.64 UR4, c[0x0][0xbd0] ;  /* 0x0002f40000047ab9 */ /* 0x000fe20000000a00 */
[----:B------:R-:W-:Y:S02]  /*b630*/  IMAD.MOV R7, RZ, RZ, -R2 ;  /* 0x000000ffff077224 */ /* 0x000fe400078e0a02 */
[----:B------:R-:W-:-:S03]  /*b640*/  IMAD.WIDE.U32 R4, R2, UR4, RZ ;  /* 0x0000000402047c25 */ /* 0x000fc6000f8e00ff */
[----:B------:R-:W1:Y:S01]  /*b650*/  S2UR UR6, SR_CTAID.Y ;  /* 0x00000000000679c3 */ /* 0x000e620000002600 */
[----:B------:R-:W-:-:S04]  /*b660*/  IMAD R3, R3, UR4, RZ ;  /* 0x0000000403037c24 */ /* 0x000fc8000f8e02ff */
[----:B------:R-:W-:Y:S01]  /*b670*/  IMAD R3, R2, UR5, R3 ;  /* 0x0000000502037c24 */ /* 0x000fe2000f8e0203 */
[----:B------:R-:W-:Y:S01]  /*b680*/  ULDC.64 UR4, c[0x0][0xbe0] ;  /* 0x0002f80000047ab9 */ /* 0x000fe20000000a00 */
[----:B------:R-:W-:Y:S01]  /*b690*/  IMAD.MOV.U32 R2, RZ, RZ, R4 ;  /* 0x000000ffff027224 */ /* 0x000fe200078e0004 */
[----:B------:R-:W2:Y:S01]  /*b6a0*/  @P0 LDC R9, c[0x0][0xbec] ;  /* 0x0002fb00ff090b82 */ /* 0x000ea20000000800 */
[----:B------:R-:W-:Y:S02]  /*b6b0*/  IMAD.IADD R3, R5, 0x1, R3 ;  /* 0x0000000105037824 */ /* 0x000fe400078e0203 */
[----:B------:R-:W-:-:S05]  /*b6c0*/  IMAD.MOV.U32 R5, RZ, RZ, R0 ;  /* 0x000000ffff057224 */ /* 0x000fca00078e0000 */
[----:B------:R-:W1:Y:S01]  /*b6d0*/  LDC R10, c[0x0][0xc50] ;  /* 0x00031400ff0a7b82 */ /* 0x000e620000000800 */
[C---:B0-----:R-:W-:Y:S02]  /*b6e0*/  IMAD R14, R12.reuse, UR37, RZ ;  /* 0x000000250c0e7c24 */ /* 0x041fe4000f8e02ff */
[----:B------:R-:W-:-:S04]  /*b6f0*/  IMAD.WIDE.U32 R2, R12, UR36, R2 ;  /* 0x000000240c027c25 */ /* 0x000fc8000f8e0002 */
[----:B------:R-:W-:Y:S01]  /*b700*/  IMAD R13, R13, UR36, R14 ;  /* 0x000000240d0d7c24 */ /* 0x000fe2000f8e020e */
[----:B------:R-:W0:Y:S03]  /*b710*/  @P0 LDC R11, c[0x0][0xbf0] ;  /* 0x0002fc00ff0b0b82 */ /* 0x000e260000000800 */
[----:B------:R-:W-:Y:S02]  /*b720*/  IMAD.IADD R3, R13, 0x1, R3 ;  /* 0x000000010d037824 */ /* 0x000fe400078e0203 */
[----:B--2---:R-:W-:-:S04]  /*b730*/  @P0 IMAD.HI.U32 R6, R0, R9, RZ ;  /* 0x0000000900060227 */ /* 0x004fc800078e00ff */
[----:B-1----:R-:W-:-:S04]  /*b740*/  IMAD R9, R10, R7, UR6 ;  /* 0x000000060a097e24 */ /* 0x002fc8000f8e0207 */
[----:B------:R-:W-:Y:S01]  /*b750*/  IMAD.WIDE.U32 R2, R9, UR4, R2 ;  /* 0x0000000409027c25 */ /* 0x000fe2000f8e0002 */
[----:B------:R-:W-:Y:S02]  /*b760*/  SHF.R.S32.HI R4, RZ, 0x1f, R9 ;  /* 0x0000001fff047819 */ /* 0x000fe40000011409 */
[----:B0-----:R-:W-:-:S03]  /*b770*/  @P0 SHF.R.U32.HI R5, RZ, R11, R6 ;  /* 0x0000000bff050219 */ /* 0x001fc60000011606 */
[----:B------:R-:W-:Y:S01]  /*b780*/  IMAD R4, R4, UR4, RZ ;  /* 0x0000000404047c24 */ /* 0x000fe2000f8e02ff */
[----:B------:R-:W-:-:S03]  /*b790*/  IADD3 R7, -R5, RZ, RZ ;  /* 0x000000ff05077210 */ /* 0x000fc60007ffe1ff */
[----:B------:R-:W-:Y:S01]  /*b7a0*/  IMAD R4, R9, UR5, R4 ;  /* 0x0000000509047c24 */ /* 0x000fe2000f8e0204 */
[----:B------:R-:W-:Y:S01]  /*b7b0*/  SHF.R.S32.HI R9, RZ, 0x1f, R5 ;  /* 0x0000001fff097819 */ /* 0x000fe20000011405 */
[----:B------:R-:W-:Y:S01]  /*b7c0*/  ULDC.64 UR4, c[0x0][0xbc8] ;  /* 0x0002f20000047ab9 */ /* 0x000fe20000000a00 */
[----:B------:R-:W-:Y:S01]  /*b7d0*/  IMAD R7, R8, R7, R0 ;  /* 0x0000000708077224 */ /* 0x000fe200078e0200 */
[----:B------:R-:W-:-:S04]  /*b7e0*/  IADD3 R2, P0, R5, R2, RZ ;  /* 0x0000000205027210 */ /* 0x000fc80007f1e0ff */
[----:B------:R-:W-:Y:S02]  /*b7f0*/  SHF.R.S32.HI R0, RZ, 0x1f, R7 ;  /* 0x0000001fff007819 */ /* 0x000fe40000011407 */
[----:B------:R-:W-:-:S03]  /*b800*/  IADD3.X R3, R9, R3, R4, P0, !PT ;  /* 0x0000000309037210 */ /* 0x000fc600007fe404 */
[----:B------:R-:W-:Y:S02]  /*b810*/  IMAD R0, R0, UR4, RZ ;  /* 0x0000000400007c24 */ /* 0x000fe4000f8e02ff */
[----:B------:R-:W-:-:S04]  /*b820*/  IMAD.WIDE.U32 R2, R7, UR4, R2 ;  /* 0x0000000407027c25 */ /* 0x000fc8000f8e0002 */
[----:B------:R-:W-:Y:S01]  /*b830*/  IMAD R5, R7, UR5, R0 ;  /* 0x0000000507057c24 */ /* 0x000fe2000f8e0200 */
[----:B------:R-:W-:Y:S02]  /*b840*/  ULDC.64 UR4, c[0x0][0xba8] ;  /* 0x0002ea0000047ab9 */ /* 0x000fe40000000a00 */
[----:B------:R-:W-:Y:S01]  /*b850*/  LEA R4, P0, R2, UR4, 0x2 ;  /* 0x0000000402047c11 */ /* 0x000fe2000f8010ff */
[----:B------:R-:W-:-:S05]  /*b860*/  IMAD.IADD R3, R3, 0x1, R5 ;  /* 0x0000000103037824 */ /* 0x000fca00078e0205 */
[----:B------:R-:W-:Y:S01]  /*b870*/  LEA.HI.X R5, R2, UR5, R3, 0x2, P0 ;  /* 0x0000000502057c11 */ /* 0x000fe200080f1403 */
[----:B------:R-:W-:-:S05]  /*b880*/  IMAD.MOV.U32 R3, RZ, RZ, -0x800000 ;  /* 0xff800000ff037424 */ /* 0x000fca00078e00ff */
[----:B------:R0:W-:Y:S01]  /*b890*/  STG.E desc[UR38][R4.64], R3 ;  /* 0x0000000304007986 */ /* 0x0001e2000c101926 */
[----:B------:R-:W-:Y:S05]  /*b8a0*/  BRA `(.L_x_10) ;  /* 0x0000003400987947 */ /* 0x000fea0003800000 */
.L_x_8:
[----:B------:R-:W-:-:S08]  /*b8b0*/  NOP ;  /* 0x0000000000007918 */ /* 0x000fd00000000000 */
[----:B--2---:R-:W0:-:S00]  /*b8c0*/  USETMAXREG.DEALLOC.CTAPOOL 0x18 ;  /* 0x00000018000079c8 */ /* 0x004e0000080e0500 */
[----:B0-----:R-:W-:Y:S01]  /*b8d0*/  LOP3.LUT R0, R0, 0x3, RZ, 0xc0, !PT ;  /* 0x0000000300007812 */ /* 0x001fe200078ec0ff */
[----:B------:R-:W0:Y:S05]  /*b8e0*/  S2R R18, SR_CTAID.Z ;  /* 0x0000000000127919 */ /* 0x000e2a0000002700 */
[----:B------:R-:W1:Y:S01]  /*b8f0*/  S2UR UR6, SR_CTAID.Y ;  /* 0x00000000000679c3 */ /* 0x000e620000002600 */
[----:B------:R-:W2:Y:S02]  /*b900*/  SHFL.IDX PT, R0, R0, RZ, 0x1f ;  /* 0x00001fff00007589 */ /* 0x000ea400000e0000 */
[----:B--2---:R-:W-:-:S13]  /*b910*/  ISETP.NE.AND P0, PT, R0, RZ, PT ;  /* 0x000000ff0000720c */ /* 0x004fda0003f05270 */
[----:B01----:R-:W-:Y:S05]  /*b920*/  @!P0 BRA `(.L_x_38) ;  /* 0x0000000000288947 */ /* 0x003fea0003800000 */
[----:B------:R-:W-:Y:S01]  /*b930*/  ULDC UR7, c[0x0][0xc50] ;  /* 0x0003140000077ab9 */ /* 0x000fe20000000800 */
[----:B------:R-:W-:Y:S01]  /*b940*/  UMOV UR36, UR6 ;  /* 0x0000000600247c82 */ /* 0x000fe20008000000 */
[----:B------:R-:W-:-:S06]  /*b950*/  UISETP.NE.AND UP0, UPT, UR7, 0x1, UPT ;  /* 0x000000010700788c */ /* 0x000fcc000bf05270 */
[----:B------:R-:W-:-:S13]  /*b960*/  PLOP3.LUT P0, PT, PT, PT, UP0, 0x80, 0x0 ;  /* 0x000000000000781c */ /* 0x000fda0003f0f008 */
[----:B------:R-:W-:Y:S05]  /*b970*/  @!P0 BRA `(.L_x_39) ;  /* 0x0000000000308947 */ /* 0x000fea0003800000 */
[----:B------:R-:W-:Y:S01]  /*b980*/  ULDC UR4, c[0x0][0xc54] ;  /* 0x0003150000047ab9 */ /* 0x000fe20000000800 */
[----:B------:R-:W-:Y:S01]  /*b990*/  ULDC UR36, c[0x0][0xc58] ;  /* 0x0003160000247ab9 */ /* 0x000fe20000000800 */
[----:B------:R-:W-:-:S04]  /*b9a0*/  UIMAD.WIDE.U32 UR4, UR6, UR4, URZ ;  /* 0x00000004060472a5 */ /* 0x000fc8000f8e003f */
[----:B------:R-:W-:Y:S01]  /*b9b0*/  USHF.R.U32.HI UR36, URZ, UR36, UR5 ;  /* 0x000000243f247299 */ /* 0x000fe20008011605 */
[----:B------:R-:W-:Y:S11]  /*b9c0*/  BRA `(.L_x_39) ;  /* 0x00000000001c7947 */ /* 0x000ff60003800000 */
.L_x_38:
[----:B------:R-:W-:Y:S01]  /*b9d0*/  ULDC UR7, c[0x0][0xc50] ;  /* 0x0003140000077ab9 */ /* 0x000fe20000000800 */
[----:B------:R-:W-:Y:S01]  /*b9e0*/  UMOV UR36, UR6 ;  /* 0x0000000600247c82 */ /* 0x000fe20008000000 */
[----:B------:R-:W-:-:S11]  /*b9f0*/  UISETP.NE.AND UP0, UPT, UR7, 0x1, UPT ;  /* 0x000000010700788c */ /* 0x000fd6000bf05270 */
[----:B------:R-:W-:Y:S01]  /*ba00*/  @UP0 ULDC UR4, c[0x0][0xc54] ;  /* 0x0003150000040ab9 */ /* 0x000fe20000000800 */
[----:B------:R-:W-:Y:S01]  /*ba10*/  @UP0 ULDC UR8, c[0x0][0xc58] ;  /* 0x0003160000080ab9 */ /* 0x000fe20000000800 */
[----:B------:R-:W-:-:S04]  /*ba20*/  UIMAD.WIDE.U32 UR4, UR6, UR4, URZ ;  /* 0x00000004060472a5 */ /* 0x000fc8000f8e003f */
[----:B------:R-:W-:-:S12]  /*ba30*/  @UP0 USHF.R.U32.HI UR36, URZ, UR8, UR5 ;  /* 0x000000083f240299 */ /* 0x000fd80008011605 */
.L_x_39:
[----:B------:R-:W-:Y:S01]  /*ba40*/  ISETP.GE.AND P0, PT, R18, RZ, PT ;  /* 0x000000ff1200720c */ /* 0x000fe20003f06270 */
[----:B------:R-:W-:Y:S01]  /*ba50*/  UIADD3 UR4, -UR36, URZ, URZ ;  /* 0x0000003f24047290 */ /* 0x000fe2000fffe13f */
[----:B------:R-:W-:Y:S02]  /*ba60*/  IMAD.MOV.U32 R20, RZ, RZ, 0x1 ;  /* 0x00000001ff147424 */ /* 0x000fe400078e00ff */
[----:B------:R-:W-:Y:S01]  /*ba70*/  IMAD.MOV.U32 R0, RZ, RZ, RZ ;  /* 0x000000ffff007224 */ /* 0x000fe200078e00ff */
[----:B------:R-:W-:Y:S01]  /*ba80*/  UIMAD UR6, UR7, UR4, UR6 ;  /* 0x00000004070672a4 */ /* 0x000fe2000f8e0206 */
[----:B------:R-:W-:-:S07]  /*ba90*/  IMAD.MOV.U32 R2, RZ, RZ, 0x1 ;  /* 0x00000001ff027424 */ /* 0x000fce00078e00ff */
[----:B------:R-:W-:Y:S05]  /*baa0*/  @!P0 BRA `(.L_x_40) ;  /* 0x00000030004c8947 */ /* 0x000fea0003800000 */
[----:B------:R-:W-:Y:S01]  /*bab0*/  ULDC.64 UR4, c[0x0][0x418] ;  /* 0x0001060000047ab9 */ /* 0x000fe20000000a00 */
[----:B------:R-:W-:Y:S01]  /*bac0*/  ULOP3.LUT UR8, UR6, 0xffff, URZ, 0xc0, !UPT ;  /* 0x0000ffff06087892 */ /* 0x000fe2000f8ec03f */
[----:B------:R-:W-:Y:S01]  /*bad0*/  IMAD.MOV.U32 R17, RZ, RZ, RZ ;  /* 0x000000ffff117224 */ /* 0x000fe200078e00ff */
[----:B------:R-:W-:-:S03]  /*bae0*/  UISETP.NE.U32.AND UP0, UPT, UR4, URZ, UPT ;  /* 0x0000003f0400728c */ /* 0x000fc6000bf05070 */
[----:B------:R-:W-:Y:S01]  /*baf0*/  ULDC UR4, c[0x0][0x424] ;  /* 0x0001090000047ab9 */ /* 0x000fe20000000800 */
[----:B------:R-:W-:-:S03]  /*bb00*/  UISETP.NE.AND.EX UP0, UPT, UR5, URZ, UPT, UP0 ;  /* 0x0000003f0500728c */ /* 0x000fc6000bf05300 */
[----:B------:R-:W-:Y:S01]  /*bb10*/  ULDC UR5, c[0x0][0x2f0] ;  /* 0x0000bc0000057ab9 */ /* 0x000fe20000000800 */
[----:B------:R-:W-:-:S04]  /*bb20*/  USEL UR4, UR4, 0x1, UP0 ;  /* 0x0000000104047887 */ /* 0x000fc80008000000 */
[----:B------:R-:W-:-:S04]  /*bb30*/  UIMAD UR4, UR4, UR5, URZ ;  /* 0x00000005040472a4 */ /* 0x000fc8000f8e023f */
[----:B------:R-:W-:Y:S02]  /*bb40*/  UISETP.GE.AND UP0, UPT, UR4, 0x1, UPT ;  /* 0x000000010400788c */ /* 0x000fe4000bf06270 */
[----:B------:R-:W-:-:S04]  /*bb50*/  UIADD3 UR5, UR4, 0x9f, URZ ;  /* 0x0000009f04057890 */ /* 0x000fc8000fffe03f */
[----:B------:R-:W-:Y:S01]  /*bb60*/  PLOP3.LUT P0, PT, PT, PT, UP0, 0x80, 0x0 ;  /* 0x000000000000781c */ /* 0x000fe20003f0f008 */
[----:B------:R-:W-:-:S04]  /*bb70*/  UIMAD.WIDE UR4, UR5, 0x66666667, URZ ;  /* 0x66666667050478a5 */ /* 0x000fc8000f8e023f */
[----:B------:R-:W-:-:S04]  /*bb80*/  USHF.R.U32.HI UR4, URZ, 0x1f, UR5 ;  /* 0x0000001f3f047899 */ /* 0x000fc80008011605 */
[----:B------:R-:W-:-:S04]  /*bb90*/  ULEA.HI.SX32 UR7, UR5, UR4, 0x1a ;  /* 0x0000000405077291 */ /* 0x000fc8000f8fd23f */
[----:B------:R-:W-:Y:S08]  /*bba0*/  @!P0 BRA `(.L_x_41) ;  /* 0x00000000007c8947 */ /* 0x000ff00003800000 */
[----:B------:R-:W-:-:S04]  /*bbb0*/  USHF.R.U32.HI UR4, URZ, 0x10, UR6 ;  /* 0x000000103f047899 */ /* 0x000fc80008011606 */
[----:B------:R-:W-:-:S11]  /*bbc0*/  UISETP.NE.AND UP0, UPT, UR4, URZ, UPT ;  /* 0x0000003f0400728c */ /* 0x000fd6000bf05270 */
[----:B------:R-:W-:Y:S02]  /*bbd0*/  @!UP0 ULDC UR4, c[0x0][0x9f0] ;  /* 0x00027c0000048ab9 */ /* 0x000fe40000000800 */
[----:B------:R-:W-:Y:S01]  /*bbe0*/  IMAD.U32 R6, RZ, RZ, UR4 ;  /* 0x00000004ff067e24 */ /* 0x000fe2000f8e00ff */
[----:B------:R-:W-:-:S04]  /*bbf0*/  UIADD3 UR5, UR7, -0x1, UR4 ;  /* 0xffffffff07057890 */ /* 0x000fc8000fffe004 */
[-C--:B------:R-:W-:Y:S02]  /*bc00*/  IABS R0, R6.reuse ;  /* 0x0000000600007213 */ /* 0x080fe40000000000 */
[----:B------:R-:W-:Y:S02]  /*bc10*/  IABS R6, R6 ;  /* 0x0000000600067213 */ /* 0x000fe40000000000 */
[----:B------:R-:W0:Y:S08]  /*bc20*/  I2F.RP R4, R0 ;  /* 0x0000000000047306 */ /* 0x000e300000209400 */
[----:B0-----:R-:W0:Y:S02]  /*bc30*/  MUFU.RCP R4, R4 ;  /* 0x0000000400047308 */ /* 0x001e240000001000 */
[----:B0-----:R-:W-:-:S06]  /*bc40*/  VIADD R2, R4, 0xffffffe ;  /* 0x0ffffffe04027836 */ /* 0x001fcc0000000000 */
[----:B------:R0:W1:Y:S02]  /*bc50*/  F2I.FTZ.U32.TRUNC.NTZ R3, R2 ;  /* 0x0000000200037305 */ /* 0x000064000021f000 */
[----:B0-----:R-:W-:Y:S02]  /*bc60*/  IMAD.MOV.U32 R2, RZ, RZ, RZ ;  /* 0x000000ffff027224 */ /* 0x001fe400078e00ff */
[----:B-1----:R-:W-:-:S04]  /*bc70*/  IMAD.MOV R5, RZ, RZ, -R3 ;  /* 0x000000ffff057224 */ /* 0x002fc800078e0a03 */
[----:B------:R-:W-:-:S04]  /*bc80*/  IMAD R5, R5, R0, RZ ;  /* 0x0000000005057224 */ /* 0x000fc800078e02ff */
[----:B------:R-:W-:-:S04]  /*bc90*/  IMAD.HI.U32 R3, R3, R5, R2 ;  /* 0x0000000503037227 */ /* 0x000fc800078e0002 */
[----:B------:R-:W-:Y:S01]  /*bca0*/  IMAD.U32 R5, RZ, RZ, UR5 ;  /* 0x00000005ff057e24 */ /* 0x000fe2000f8e00ff */
[----:B------:R-:W-:-:S04]  /*bcb0*/  ULOP3.LUT UR5, UR5, UR4, URZ, 0x3c, !UPT ;  /* 0x0000000405057292 */ /* 0x000fc8000f8e3c3f */
[----:B------:R-:W-:Y:S01]  /*bcc0*/  IABS R2, R5 ;  /* 0x0000000500027213 */ /* 0x000fe20000000000 */
[----:B------:R-:W-:Y:S01]  /*bcd0*/  IMAD.MOV R5, RZ, RZ, -R6 ;  /* 0x000000ffff057224 */ /* 0x000fe200078e0a06 */
[----:B------:R-:W-:-:S03]  /*bce0*/  ISETP.LE.AND P2, PT, RZ, UR5, PT ;  /* 0x00000005ff007c0c */ /* 0x000fc6000bf43270 */
[----:B------:R-:W-:-:S04]  /*bcf0*/  IMAD.HI.U32 R3, R3, R2, RZ ;  /* 0x0000000203037227 */ /* 0x000fc800078e00ff */
[----:B------:R-:W-:-:S05]  /*bd00*/  IMAD R5, R3, R5, R2 ;  /* 0x0000000503057224 */ /* 0x000fca00078e0202 */
[----:B------:R-:W-:-:S13]  /*bd10*/  ISETP.GT.U32.AND P1, PT, R0, R5, PT ;  /* 0x000000050000720c */ /* 0x000fda0003f24070 */
[----:B------:R-:W-:Y:S02]  /*bd20*/  @!P1 IMAD.IADD R5, R5, 0x1, -R0 ;  /* 0x0000000105059824 */ /* 0x000fe400078e0a00 */
[----:B------:R-:W-:Y:S01]  /*bd30*/  @!P1 VIADD R3, R3, 0x1 ;  /* 0x0000000103039836 */ /* 0x000fe20000000000 */
[----:B------:R-:W-:Y:S02]  /*bd40*/  ISETP.NE.AND P1, PT, RZ, UR4, PT ;  /* 0x00000004ff007c0c */ /* 0x000fe4000bf25270 */
[----:B------:R-:W-:-:S13]  /*bd50*/  ISETP.GE.U32.AND P0, PT, R5, R0, PT ;  /* 0x000000000500720c */ /* 0x000fda0003f06070 */
[----:B------:R-:W-:-:S04]  /*bd60*/  @P0 VIADD R3, R3, 0x1 ;  /* 0x0000000103030836 */ /* 0x000fc80000000000 */
[----:B------:R-:W-:Y:S01]  /*bd70*/  @!P2 IMAD.MOV R3, RZ, RZ, -R3 ;  /* 0x000000ffff03a224 */ /* 0x000fe200078e0a03 */
[----:B------:R-:W-:-:S05]  /*bd80*/  @!P1 LOP3.LUT R3, RZ, UR4, RZ, 0x33, !PT ;  /* 0x00000004ff039c12 */ /* 0x000fca000f8e33ff */
[----:B------:R-:W-:-:S07]  /*bd90*/  IMAD.MOV.U32 R17, RZ, RZ, R3 ;  /* 0x000000ffff117224 */ /* 0x000fce00078e0003 */
.L_x_41:
[----:B------:R-:W-:Y:S02]  /*bda0*/  IMAD R0, R17, UR8, RZ ;  /* 0x0000000811007c24 */ /* 0x000fe4000f8e02ff */
[----:B------:R-:W-:-:S03]  /*bdb0*/  IMAD.MOV.U32 R2, RZ, RZ, 0x1 ;  /* 0x00000001ff027424 */ /* 0x000fc600078e00ff */
[----:B------:R-:W-:Y:S01]  /*bdc0*/  VIADDMNMX R17, R0, R17, UR7, PT ;  /* 0x0000000700117e46 */ /* 0x000fe2000b800111 */
[----:B------:R0:W-:Y:S03]  /*bdd0*/  STL [R1+0x8], R0 ;  /* 0x0000080001007387 */ /* 0x0001e60000100800 */
[----:B------:R-:W-:Y:S02]  /*bde0*/  ISETP.GT.AND P0, PT, R17, R0, PT ;  /* 0x000000001100720c */ /* 0x000fe40003f04270 */
[----:B0-----:R-:W-:-:S11]  /*bdf0*/  MOV R0, RZ ;  /* 0x000000ff00007202 */ /* 0x001fd60000000f00 */
[----:B------:R-:W-:Y:S05]  /*be00*/  @!P0 BRA `(.L_x_40) ;  /* 0x0000002c00748947 */ /* 0x000fea0003800000 */
[----:B------:R-:W0:Y:S01]  /*be10*/  S2UR UR4, SR_CgaCtaId ;  /* 0x00000000000479c3 */ /* 0x000e220000008800 */
[----:B------:R-:W-:Y:S02]  /*be20*/  UMOV UR40, 0x400 ;  /* 0x0000040000287882 */ /* 0x000fe40000000000 */
[----:B0-----:R-:W-:-:S04]  /*be30*/  ULEA UR40, UR4, UR40, 0x18 ;  /* 0x0000002804287291 */ /* 0x001fc8000f8ec03f */
[----:B------:R-:W-:-:S04]  /*be40*/  UIADD3 UR4, UR40, 0x1a400, URZ ;  /* 0x0001a40028047890 */ /* 0x000fc8000fffe03f */
[----:B------:R-:W-:-:S06]  /*be50*/  ULOP3.LUT UP0, URZ, UR4, 0x1bf, URZ, 0xc0, !UPT ;  /* 0x000001bf043f7892 */ /* 0x000fcc000f80c03f */
[----:B------:R-:W-:-:S13]  /*be60*/  PLOP3.LUT P0, PT, PT, PT, UP0, 0x80, 0x0 ;  /* 0x000000000000781c */ /* 0x000fda0003f0f008 */
[----:B------:R-:W-:Y:S05]  /*be70*/  @!P0 BRA `(.L_x_42) ;  /* 0x0000000000408947 */ /* 0x000fea0003800000 */
[----:B------:R-:W-:Y:S01]  /*be80*/  MOV R2, 0x0 ;  /* 0x0000000000027802 */ /* 0x000fe20000000f00 */
[----:B------:R-:W-:Y:S01]  /*be90*/  ULDC.64 UR6, c[0x4][0xc8] ;  /* 0x0100320000067ab9 */ /* 0x000fe20000000a00 */
[----:B------:R-:W-:Y:S01]  /*bea0*/  ULDC.64 UR8, c[0x4][0xd0] ;  /* 0x0100340000087ab9 */ /* 0x000fe20000000a00 */
[----:B------:R-:W-:Y:S01]  /*beb0*/  ULDC.64 UR4, c[0x4][0x8] ;  /* 0x0100020000047ab9 */ /* 0x000fe20000000a00 */
[----:B------:R-:W-:Y:S02]  /*bec0*/  IMAD.U32 R4, RZ, RZ, UR6 ;  /* 0x00000006ff047e24 */ /* 0x000fe4000f8e00ff */
[----:B------:R-:W0:Y:S01]  /*bed0*/  LDC.64 R2, c[0x4][R2] ;  /* 0x0100000002027b82 */ /* 0x000e220000000a00 */
[----:B------:R-:W-:Y:S02]  /*bee0*/  IMAD.U32 R5, RZ, RZ, UR7 ;  /* 0x00000007ff057e24 */ /* 0x000fe4000f8e00ff */
[----:B------:R-:W-:Y:S02]  /*bef0*/  IMAD.U32 R6, RZ, RZ, UR8 ;  /* 0x00000008ff067e24 */ /* 0x000fe4000f8e00ff */
[----:B------:R-:W-:-:S02]  /*bf00*/  IMAD.U32 R7, RZ, RZ, UR9 ;  /* 0x00000009ff077e24 */ /* 0x000fc4000f8e00ff */
[----:B------:R-:W-:Y:S02]  /*bf10*/  IMAD.U32 R10, RZ, RZ, UR4 ;  /* 0x00000004ff0a7e24 */ /* 0x000fe4000f8e00ff */
[----:B------:R-:W-:Y:S02]  /*bf20*/  IMAD.U32 R11, RZ, RZ, UR5 ;  /* 0x00000005ff0b7e24 */ /* 0x000fe4000f8e00ff */
[----:B------:R-:W-:Y:S02]  /*bf30*/  IMAD.MOV.U32 R8, RZ, RZ, 0x70 ;  /* 0x00000070ff087424 */ /* 0x000fe400078e00ff */
[----:B------:R-:W-:Y:S02]  /*bf40*/  IMAD.MOV.U32 R12, RZ, RZ, 0x1 ;  /* 0x00000001ff0c7424 */ /* 0x000fe400078e00ff */
[----:B------:R-:W-:-:S07]  /*bf50*/  IMAD.MOV.U32 R13, RZ, RZ, RZ ;  /* 0x000000ffff0d7224 */ /* 0x000fce00078e00ff */
[----:B------:R-:W-:-:S07]  /*bf60*/  LEPC R20, `(.L_x_42) ;  /* 0x000000001014794e */ /* 0x000fce0000000000 */
[----:B0-----:R-:W-:Y:S05]  /*bf70*/  CALL.ABS.NOINC R2 ;  /* 0x0000000002007343 */ /* 0x001fea0003c00000 */
.L_x_42:
[----:B------:R-:W-:-:S06]  /*bf80*/  UIADD3 UR4, UR40, 0xa400, URZ ;  /* 0x0000a40028047890 */ /* 0x000fcc000fffe03f */
[----:B------:R-:W-:-:S05]  /*bf90*/  IMAD.U32 R16, RZ, RZ, UR4 ;  /* 0x00000004ff107e24 */ /* 0x000fca000f8e00ff */
[----:B------:R-:W-:-:S13]  /*bfa0*/  LOP3.LUT P0, RZ, R16, 0x3ff, RZ, 0xc0, !PT ;  /* 0x000003ff10ff7812 */ /* 0x000fda000780c0ff */
[----:B------:R-:W-:Y:S05]  /*bfb0*/  @!P0 BRA `(.L_x_43) ;  /* 0x0000000000408947 */ /* 0x000fea0003800000 */
[----:B------:R-:W-:Y:S01]  /*bfc0*/  MOV R2, 0x0 ;  /* 0x0000000000027802 */ /* 0x000fe20000000f00 */
[----:B------:R-:W-:Y:S01]  /*bfd0*/  ULDC.64 UR6, c[0x4][0xc8] ;  /* 0x0100320000067ab9 */ /* 0x000fe20000000a00 */
[----:B------:R-:W-:Y:S01]  /*bfe0*/  ULDC.64 UR8, c[0x4][0xd0] ;  /* 0x0100340000087ab9 */ /* 0x000fe20000000a00 */
[----:B------:R-:W-:Y:S01]  /*bff0*/  ULDC.64 UR4, c[0x4][0x10] ;  /* 0x0100040000047ab9 */ /* 0x000fe20000000a00 */
[----:B------:R-:W-:Y:S01]  /*c000*/  IMAD.U32 R4, RZ, RZ, UR6 ;  /* 0x00000006ff047e24 */ /* 0x000fe2000f8e00ff */
[----:B------:R-:W-:Y:S01]  /*c010*/  MOV R12, 0x1 ;  /* 0x00000001000c7802 */ /* 0x000fe20000000f00 */
[----:B------:R-:W0:Y:S01]  /*c020*/  LDC.64 R2, c[0x4][R2] ;  /* 0x0100000002027b82 */ /* 0x000e220000000a00 */
[----:B------:R-:W-:Y:S02]  /*c030*/  IMAD.U32 R5, RZ, RZ, UR7 ;  /* 0x00000007ff057e24 */ /* 0x000fe4000f8e00ff */
[----:B------:R-:W-:Y:S02]  /*c040*/  IMAD.U32 R6, RZ, RZ, UR8 ;  /* 0x00000008ff067e24 */ /* 0x000fe4000f8e00ff */
[----:B------:R-:W-:-:S02]  /*c050*/  IMAD.U32 R7, RZ, RZ, UR9 ;  /* 0x00000009ff077e24 */ /* 0x000fc4000f8e00ff */
[----:B------:R-:W-:Y:S02]  /*c060*/  IMAD.U32 R10, RZ, RZ, UR4 ;  /* 0x00000004ff0a7e24 */ /* 0x000fe4000f8e00ff */
[----:B------:R-:W-:Y:S02]  /*c070*/  IMAD.U32 R11, RZ, RZ, UR5 ;  /* 0x00000005ff0b7e24 */ /* 0x000fe4000f8e00ff */
[----:B------:R-:W-:Y:S02]  /*c080*/  IMAD.MOV.U32 R8, RZ, RZ, 0x70 ;  /* 0x00000070ff087424 */ /* 0x000fe400078e00ff */
[----:B------:R-:W-:-:S07]  /*c090*/  IMAD.MOV.U32 R13, RZ, RZ, RZ ;  /* 0x000000ffff0d7224 */ /* 0x000fce00078e00ff */
[----:B------:R-:W-:-:S07]  /*c0a0*/  LEPC R20, `(.L_x_43) ;  /* 0x000000001014794e */ /* 0x000fce0000000000 */
[----:B0-----:R-:W-:Y:S05]  /*c0b0*/  CALL.ABS.NOINC R2 ;  /* 0x0000000002007343 */ /* 0x001fea0003c00000 */
.L_x_43:
        /* <DEDUP_REMOVED lines=20> */
.L_x_44:
[----:B------:R-:W-:-:S13]  /*c200*/  LOP3.LUT P6, RZ, R16, 0x3ff, RZ, 0xc0, !PT ;  /* 0x000003ff10ff7812 */ /* 0x000fda00078cc0ff */
[----:B------:R-:W-:Y:S05]  /*c210*/  @!P6 BRA `(.L_x_45) ;  /* 0x000000000040e947 */ /* 0x000fea0003800000 */
[----:B------:R-:W-:Y:S01]  /*c220*/  MOV R2, 0x0 ;  /* 0x0000000000027802 */ /* 0x000fe20000000f00 */
[----:B------:R-:W-:Y:S01]  /*c230*/  ULDC.64 UR6, c[0x4][0xc8] ;  /* 0x0100320000067ab9 */ /* 0x000fe20000000a00 */
[----:B------:R-:W-:Y:S01]  /*c240*/  ULDC.64 UR8, c[0x4][0xd0] ;  /* 0x0100340000087ab9 */ /* 0x000fe20000000a00 */
[----:B------:R-:W-:Y:S01]  /*c250*/  ULDC.64 UR4, c[0x4][0x20] ;  /* 0x0100080000047ab9 */ /* 0x000fe20000000a00 */
[----:B------:R-:W-:Y:S01]  /*c260*/  IMAD.U32 R4, RZ, RZ, UR6 ;  /* 0x00000006ff047e24 */ /* 0x000fe2000f8e00ff */
[----:B------:R-:W-:Y:S01]  /*c270*/  MOV R13, RZ ;  /* 0x000000ff000d7202 */ /* 0x000fe20000000f00 */
[----:B------:R-:W0:Y:S01]  /*c280*/  LDC.64 R2, c[0x4][R2] ;  /* 0x0100000002027b82 */ /* 0x000e220000000a00 */
[----:B------:R-:W-:Y:S02]  /*c290*/  IMAD.U32 R5, RZ, RZ, UR7 ;  /* 0x00000007ff057e24 */ /* 0x000fe4000f8e00ff */
[----:B------:R-:W-:Y:S02]  /*c2a0*/  IMAD.U32 R6, RZ, RZ, UR8 ;  /* 0x00000008ff067e24 */ /* 0x000fe4000f8e00ff */
[----:B------:R-:W-:-:S02]  /*c2b0*/  IMAD.U32 R7, RZ, RZ, UR9 ;  /* 0x00000009ff077e24 */ /* 0x000fc4000f8e00ff */
[----:B------:R-:W-:Y:S02]  /*c2c0*/  IMAD.U32 R10, RZ, RZ, UR4 ;  /* 0x00000004ff0a7e24 */ /* 0x000fe4000f8e00ff */
[----:B------:R-:W-:Y:S02]  /*c2d0*/  IMAD.U32 R11, RZ, RZ, UR5 ;  /* 0x00000005ff0b7e24 */ /* 0x000fe4000f8e00ff */
[----:B------:R-:W-:Y:S02]  /*c2e0*/  IMAD.MOV.U32 R8, RZ, RZ, 0x70 ;  /* 0x00000070ff087424 */ /* 0x000fe400078e00ff */
[----:B------:R-:W-:-:S07]  /*c2f0*/  IMAD.MOV.U32 R12, RZ, RZ, 0x1 ;  /* 0x00000001ff0c7424 */ /* 0x000fce00078e00ff */
[----:B------:R-:W-:-:S07]  /*c300*/  LEPC R20, `(.L_x_45) ;  /* 0x000000001014794e */ /* 0x000fce0000000000 */
[----:B0-----:R-:W-:Y:S05]  /*c310*/  CALL.ABS.NOINC R2 ;  /* 0x0000000002007343 */ /* 0x001fea0003c00000 */
.L_x_45:
[----:B------:R-:W0:Y:S01]  /*c320*/  LDC.64 R2, c[0x0][0x9f8] ;  /* 0x00027e00ff027b82 */ /* 0x000e220000000a00 */
[----:B------:R-:W-:Y:S01]  /*c330*/  IMAD.MOV.U32 R12, RZ, RZ, R18 ;  /* 0x000000ffff0c7224 */ /* 0x000fe200078e0012 */
[----:B------:R-:W-:Y:S02]  /*c340*/  LOP3.LUT R10, R19, 0x7f, RZ, 0xc0, !PT ;  /* 0x0000007f130a7812 */ /* 0x000fe400078ec0ff */
[----:B0-----:R-:W-:-:S04]  /*c350*/  ISETP.NE.U32.AND P0, PT, R2, RZ, PT ;  /* 0x000000ff0200720c */ /* 0x001fc80003f05070 */
[----:B------:R-:W-:-:S13]  /*c360*/  ISETP.NE.AND.EX P0, PT, R3, RZ, PT, P0 ;  /* 0x000000ff0300720c */ /* 0x000fda0003f05300 */
[----:B------:R-:W0:Y:S02]  /*c370*/  @P0 LDC.64 R2, c[0x0][0x9f8] ;  /* 0x00027e00ff020b82 */ /* 0x000e240000000a00 */
[----:B0-----:R-:W-:-:S05]  /*c380*/  @P0 IMAD.WIDE R2, R18, 0x4, R2 ;  /* 0x0000000412020825 */ /* 0x001fca00078e0202 */
[----:B------:R0:W2:Y:S01]  /*c390*/  @P0 LDG.E R12, desc[UR38][R2.64] ;  /* 0x00000026020c0981 */ /* 0x0000a2000c1e1900 */
[C---:B------:R-:W-:Y:S01]  /*c3a0*/  IMAD.SHL.U32 R0, R19.reuse, 0x80, RZ ;  /* 0x0000008013007824 */ /* 0x040fe200078e00ff */
[----:B------:R-:W-:Y:S01]  /*c3b0*/  SHF.R.U32.HI R7, RZ, 0x5, R10 ;  /* 0x00000005ff077819 */ /* 0x000fe2000001160a */
[C---:B------:R-:W-:Y:S02]  /*c3c0*/  IMAD.SHL.U32 R5, R19.reuse, 0x20, RZ ;  /* 0x0000002013057824 */ /* 0x040fe400078e00ff */
[----:B------:R-:W-:Y:S01]  /*c3d0*/  IMAD.SHL.U32 R11, R19, 0x10, RZ ;  /* 0x00000010130b7824 */ /* 0x000fe200078e00ff */
[----:B------:R-:W-:Y:S01]  /*c3e0*/  LOP3.LUT R4, R0, 0x380, RZ, 0xc0, !PT ;  /* 0x0000038000047812 */ /* 0x000fe200078ec0ff */
[----:B------:R-:W-:Y:S01]  /*c3f0*/  IMAD.SHL.U32 R18, R7, 0x200, RZ ;  /* 0x0000020007127824 */ /* 0x000fe200078e00ff */
[----:B------:R-:W-:Y:S01]  /*c400*/  LOP3.LUT R6, R5, 0x80, RZ, 0xc0, !PT ;  /* 0x0000008005067812 */ /* 0x000fe200078ec0ff */
[----:B0-----:R-:W0:Y:S02]  /*c410*/  LDC.64 R2, c[0x0][0x418] ;  /* 0x00010600ff027b82 */ /* 0x001e240000000a00 */
[----:B------:R-:W-:Y:S01]  /*c420*/  IMAD R4, R7, 0x10, R4 ;  /* 0x0000001007047824 */ /* 0x000fe200078e0204 */
[----:B------:R-:W-:Y:S01]  /*c430*/  LOP3.LUT R6, R6, 0x10, R19, 0xf8, !PT ;  /* 0x0000001006067812 */ /* 0x000fe200078ef813 */
[----:B------:R-:W-:Y:S01]  /*c440*/  IMAD.SHL.U32 R7, R19, 0x4, RZ ;  /* 0x0000000413077824 */ /* 0x000fe200078e00ff */
[----:B------:R-:W-:-:S04]  /*c450*/  LOP3.LUT R8, R18, 0x60, R5, 0xf8, !PT ;  /* 0x0000006012087812 */ /* 0x000fc800078ef805 */
[----:B------:R-:W-:Y:S02]  /*c460*/  LOP3.LUT R6, R6, 0x10, R7, 0x78, !PT ;  /* 0x0000001006067812 */ /* 0x000fe400078e7807 */
[----:B------:R-:W-:Y:S02]  /*c470*/  LOP3.LUT R7, R4, 0x70, R11, 0x78, !PT ;  /* 0x0000007004077812 */ /* 0x000fe400078e780b */
[----:B------:R-:W-:Y:S01]  /*c480*/  LOP3.LUT R9, R8, 0x100, R5, 0xf8, !PT ;  /* 0x0000010008097812 */ /* 0x000fe200078ef805 */
[----:B--2---:R-:W-:Y:S01]  /*c490*/  STL [R1+0x4], R12 ;  /* 0x0000040c01007387 */ /* 0x004fe20000100800 */
[----:B0-----:R-:W-:Y:S01]  /*c4a0*/  ISETP.NE.U32.AND P0, PT, R2, RZ, PT ;  /* 0x000000ff0200720c */ /* 0x001fe20003f05070 */
[----:B------:R-:W-:Y:S02]  /*c4b0*/  IMAD.MOV.U32 R8, RZ, RZ, R12 ;  /* 0x000000ffff087224 */ /* 0x000fe400078e000c */
[----:B------:R-:W2:Y:S01]  /*c4c0*/  LDL.LU R4, [R1] ;  /* 0x0000000001047983 */ /* 0x000ea20000300800 */
[----:B------:R-:W-:Y:S01]  /*c4d0*/  LOP3.LUT R5, R9, R6, RZ, 0xfc, !PT ;  /* 0x0000000609057212 */ /* 0x000fe200078efcff */
[----:B------:R-:W-:Y:S01]  /*c4e0*/  UMOV UR4, 0xffffffff ;  /* 0xffffffff00047882 */ /* 0x000fe20000000000 */
[----:B------:R-:W-:-:S02]  /*c4f0*/  ISETP.NE.AND.EX P2, PT, R3, RZ, PT, P0 ;  /* 0x000000ff0300720c */ /* 0x000fc40003f45300 */
[----:B------:R-:W-:Y:S01]  /*c500*/  LOP3.LUT R0, R7, 0xc00, R0, 0xf8, !PT ;  /* 0x00000c0007007812 */ /* 0x000fe200078ef800 */
[----:B------:R-:W-:Y:S01]  /*c510*/  STL [R1+0x18], R5 ;  /* 0x0000180501007387 */ /* 0x000fe20000100800 */
[----:B------:R-:W-:Y:S02]  /*c520*/  LOP3.LUT P1, RZ, R19, 0x4, RZ, 0xc0, !PT ;  /* 0x0000000413ff7812 */ /* 0x000fe4000782c0ff */
[----:B------:R-:W-:Y:S01]  /*c530*/  SHF.R.S32.HI R9, RZ, 0x1f, R8 ;  /* 0x0000001fff097819 */ /* 0x000fe20000011408 */
[----:B------:R0:W-:Y:S01]  /*c540*/  STL [R1+0x10], R0 ;  /* 0x0000100001007387 */ /* 0x0001e20000100800 */
[----:B------:R-:W-:Y:S02]  /*c550*/  SHF.R.U32.HI R6, RZ, 0x5, R19 ;  /* 0x00000005ff067819 */ /* 0x000fe40000011613 */
[----:B------:R-:W-:Y:S02]  /*c560*/  SEL R16, R8, RZ, !P2 ;  /* 0x000000ff08107207 */ /* 0x000fe40005000000 */
[----:B------:R-:W-:Y:S01]  /*c570*/  LOP3.LUT R6, R6, 0x3, RZ, 0xc0, !PT ;  /* 0x0000000306067812 */ /* 0x000fe200078ec0ff */
[----:B0-----:R-:W-:-:S05]  /*c580*/  IMAD.MOV.U32 R0, RZ, RZ, 0x40 ;  /* 0x00000040ff007424 */ /* 0x001fca00078e00ff */
[----:B------:R-:W-:-:S05]  /*c590*/  SEL R0, R0, 0xffffffc0, !P1 ;  /* 0xffffffc000007807 */ /* 0x000fca0004800000 */
[----:B------:R0:W-:Y:S01]  /*c5a0*/  STL [R1+0x14], R0 ;  /* 0x0000140001007387 */ /* 0x0001e20000100800 */
[----:B--2---:R-:W-:-:S04]  /*c5b0*/  LOP3.LUT R4, R4, 0xfffffffe, RZ, 0xc0, !PT ;  /* 0xfffffffe04047812 */ /* 0x004fc800078ec0ff */
[----:B------:R-:W-:-:S05]  /*c5c0*/  @P2 LOP3.LUT R4, R4, 0x1, RZ, 0xfc, !PT ;  /* 0x0000000104042812 */ /* 0x000fca00078efcff */
[----:B------:R0:W-:Y:S04]  /*c5d0*/  STL [R1], R4 ;  /* 0x0000000401007387 */ /* 0x0001e80000100800 */
[----:B------:R0:W-:Y:S01]  /*c5e0*/  STL [R1+0xc], R9 ;  /* 0x00000c0901007387 */ /* 0x0001e20000100800 */
[----:B------:R-:W-:Y:S05]  /*c5f0*/  BRA.DIV UR4, `(.L_x_46) ;  /* 0x0000002a04c47947 */ /* 0x000fea000b800000 */
[----:B------:R1:W2:Y:S02]  /*c600*/  SHFL.IDX PT, R14, R6, RZ, 0x1f ;  /* 0x00001fff060e7589 */ /* 0x0002a400000e0000 */
.L_x_99:
[----:B------:R-:W-:Y:S01]  /*c610*/  PLOP3.LUT P1, PT, PT, PT, PT, 0x8, 0x0 ;  /* 0x000000000000781c */ /* 0x000fe20003f2e170 */
[----:B0-----:R-:W-:Y:S01]  /*c620*/  IMAD.MOV.U32 R0, RZ, RZ, R4 ;  /* 0x000000ffff007224 */ /* 0x001fe200078e0004 */
[----:B--2---:R-:W-:-:S04]  /*c630*/  ISETP.NE.AND P0, PT, R14, RZ, PT ;  /* 0x000000ff0e00720c */ /* 0x004fc80003f05270 */
[----:B------:R-:W-:-:S07]  /*c640*/  LOP3.LUT R0, R0, 0xfffffffd, RZ, 0xc0, !PT ;  /* 0xfffffffd00007812 */ /* 0x000fce00078ec0ff */
[----:B------:R-:W-:-:S05]  /*c650*/  @P1 LOP3.LUT R0, R0, 0x2, RZ, 0xfc, !PT ;  /* 0x0000000200001812 */ /* 0x000fca00078efcff */
[----:B------:R0:W-:Y:S01]  /*c660*/  STL [R1], R0 ;  /* 0x0000000001007387 */ /* 0x0001e20000100800 */
[----:B------:R-:W-:Y:S05]  /*c670*/  @P0 BRA `(.L_x_47) ;  /* 0x00000004005c0947 */ /* 0x000fea0003800000 */
[----:B------:R-:W-:Y:S01]  /*c680*/  UMOV UR4, 0xffffffff ;  /* 0xffffffff00047882 */ /* 0x000fe20000000000 */
[----:B0-----:R-:W-:Y:S02]  /*c690*/  VIADD R0, R17, 0xffffffff ;  /* 0xffffffff11007836 */ /* 0x001fe40000000000 */
[----:B------:R-:W-:Y:S05]  /*c6a0*/  BRA.DIV UR4, `(.L_x_48) ;  /* 0x0000002a04b87947 */ /* 0x000fea000b800000 */
[----:B------:R-:W-:-:S13]  /*c6b0*/  ELECT P6, URZ, PT ;  /* 0x00000000003f782f */ /* 0x000fda00038c0000 */
.L_x_102:
[----:B------:R-:W-:Y:S05]  /*c6c0*/  @!P6 BRA `(.L_x_47) ;  /* 0x000000040048e947 */ /* 0x000fea0003800000 */
[----:B------:R-:W-:Y:S01]  /*c6d0*/  IMAD.MOV.U32 R16, RZ, RZ, R8 ;  /* 0x000000ffff107224 */ /* 0x000fe200078e0008 */
[----:B------:R-:W-:Y:S06]  /*c6e0*/  @!P2 BRA `(.L_x_49) ;  /* 0x000000000044a947 */ /* 0x000fec0003800000 */
[----:B------:R-:W0:Y:S01]  /*c6f0*/  LDC R7, c[0x0][0x43c] ;  /* 0x00010f00ff077b82 */ /* 0x000e220000000800 */
[----:B------:R-:W-:Y:S01]  /*c700*/  ULDC.64 UR4, c[0x0][0x428] ;  /* 0x00010a0000047ab9 */ /* 0x000fe20000000a00 */
[----:B0-----:R-:W-:-:S13]  /*c710*/  ISETP.NE.AND P0, PT, R7, 0x1, PT ;  /* 0x000000010700780c */ /* 0x001fda0003f05270 */
[----:B------:R-:W1:Y:S02]  /*c720*/  @P0 LDC.64 R4, c[0x0][0x440] ;  /* 0x00011000ff040b82 */ /* 0x000e640000000a00 */
[----:B-1----:R-:W-:-:S04]  /*c730*/  @P0 IMAD.HI.U32 R6, R0, R4, RZ ;  /* 0x0000000400060227 */ /* 0x002fc800078e00ff */
[----:B------:R-:W-:Y:S01]  /*c740*/  IMAD.MOV.U32 R4, RZ, RZ, R0 ;  /* 0x000000ffff047224 */ /* 0x000fe200078e0000 */
[----:B------:R-:W-:Y:S01]  /*c750*/  @P0 SHF.R.U32.HI R4, RZ, R5, R6 ;  /* 0x00000005ff040219 */ /* 0x000fe20000011606 */
[----:B------:R-:W-:-:S04]  /*c760*/  IMAD R6, R9, UR4, RZ ;  /* 0x0000000409067c24 */ /* 0x000fc8000f8e02ff */
[----:B------:R-:W-:Y:S02]  /*c770*/  IMAD.MOV R5, RZ, RZ, -R4 ;  /* 0x000000ffff057224 */ /* 0x000fe400078e0a04 */
[----:B------:R-:W-:Y:S02]  /*c780*/  IMAD R6, R8, UR5, R6 ;  /* 0x0000000508067c24 */ /* 0x000fe4000f8e0206 */
[----:B------:R-:W-:Y:S01]  /*c790*/  IMAD R0, R7, R5, R0 ;  /* 0x0000000507007224 */ /* 0x000fe200078e0200 */
[----:B------:R-:W-:-:S03]  /*c7a0*/  SHF.R.S32.HI R5, RZ, 0x1f, R4 ;  /* 0x0000001fff057819 */ /* 0x000fc60000011404 */
[----:B------:R-:W-:-:S04]  /*c7b0*/  IMAD.WIDE.U32 R4, R8, UR4, R4 ;  /* 0x0000000408047c25 */ /* 0x000fc8000f8e0004 */
[----:B------:R-:W-:Y:S01]  /*c7c0*/  IMAD.IADD R6, R5, 0x1, R6 ;  /* 0x0000000105067824 */ /* 0x000fe200078e0206 */
[----:B------:R-:W-:-:S04]  /*c7d0*/  LEA R2, P0, R4, R2, 0x2 ;  /* 0x0000000204027211 */ /* 0x000fc800078010ff */
[----:B------:R-:W-:-:S05]  /*c7e0*/  LEA.HI.X R3, R4, R3, R6, 0x2, P0 ;  /* 0x0000000304037211 */ /* 0x000fca00000f1406 */
[----:B------:R0:W5:Y:S04]  /*c7f0*/  LDG.E R16, desc[UR38][R2.64] ;  /* 0x0000002602107981 */ /* 0x000168000c1e1900 */
.L_x_49:
[----:B0-----:R-:W-:Y:S01]  /*c800*/  IMAD.MOV.U32 R2, RZ, RZ, 0x1 ;  /* 0x00000001ff027424 */ /* 0x001fe200078e00ff */
[----:B------:R-:W-:-:S04]  /*c810*/  ISETP.NE.AND P1, PT, R10, RZ, PT ;  /* 0x000000ff0a00720c */ /* 0x000fc80003f25270 */
[----:B------:R-:W-:-:S04]  /*c820*/  SHF.L.U32 R2, R2, 0x1f, RZ ;  /* 0x0000001f02027819 */ /* 0x000fc800000006ff */
[----:B------:R-:W0:Y:S02]  /*c830*/  SYNCS.PHASECHK.TRANS64.TRYWAIT P0, [UR40+0x29880], R2 ;  /* 0x02988002ff0075a7 */ /* 0x000e240008000168 */
[----:B0-----:R-:W-:Y:S05]  /*c840*/  @!P0 BRA `(.L_x_50) ;  /* 0x0000002800708947 */ /* 0x001fea0003800000 */
.L_x_103:
[----:B------:R-:W-:Y:S05]  /*c850*/  @P1 BRA `(.L_x_51) ;  /* 0x0000000000141947 */ /* 0x000fea0003800000 */
[----:B------:R-:W-:Y:S01]  /*c860*/  LOP3.LUT P0, RZ, R19, 0x1f, RZ, 0xc0, !PT ;  /* 0x0000001f13ff7812 */ /* 0x000fe2000780c0ff */
[----:B0-----:R-:W-:-:S04]  /*c870*/  IMAD.MOV.U32 R3, RZ, RZ, 0x5000 ;  /* 0x00005000ff037424 */ /* 0x001fc800078e00ff */
[----:B------:R2:W-:Y:S08]  /*c880*/  SYNCS.ARRIVE.TRANS64 RZ, [UR40+0x29870], R3 ;  /* 0x02987003ffff79a7 */ /* 0x0005f00008000028 */
[----:B--2---:R-:W-:Y:S05]  /*c890*/  @!P0 BRA `(.L_x_51) ;  /* 0x0000000000048947 */ /* 0x004fea0003800000 */
[----:B------:R-:W-:Y:S01]  /*c8a0*/  BPT.TRAP 0x1 ;  /* 0x000000040000795c */ /* 0x000fe20000300000 */
.L_x_51:
[----:B------:R-:W-:Y:S01]  /*c8b0*/  IMAD R0, R0, 0xa0, RZ ;  /* 0x000000a000007824 */ /* 0x000fe200078e02ff */
[----:B------:R-:W-:Y:S01]  /*c8c0*/  ULDC.64 UR4, c[0x0][0x198] ;  /* 0x0000660000047ab9 */ /* 0x000fe20000000a00 */
[----:B-----5:R-:W-:Y:S01]  /*c8d0*/  R2UR UR13, R16 ;  /* 0x00000000100d72ca */ /* 0x020fe200000e0000 */
[----:B------:R-:W-:Y:S02]  /*c8e0*/  UIADD3 UR4, UP0, UR4, 0x470, URZ ;  /* 0x0000047004047890 */ /* 0x000fe4000ff1e03f */
[----:B------:R-:W-:Y:S01]  /*c8f0*/  R2UR UR11, R0 ;  /* 0x00000000000b72ca */ /* 0x000fe200000e0000 */
[----:B------:R-:W-:Y:S02]  /*c900*/  UIADD3 UR8, UR40, 0xa400, URZ ;  /* 0x0000a40028087890 */ /* 0x000fe4000fffe03f */
[----:B------:R-:W-:Y:S02]  /*c910*/  UIADD3 UR9, UR40, 0x29870, URZ ;  /* 0x0002987028097890 */ /* 0x000fe4000fffe03f */
[----:B------:R-:W-:Y:S01]  /*c920*/  UIADD3.X UR5, URZ, UR5, URZ, UP0, !UPT ;  /* 0x000000053f057290 */ /* 0x000fe200087fe43f */
[----:B------:R-:W-:Y:S01]  /*c930*/  UMOV UR6, 0x0 ;  /* 0x0000000000067882 */ /* 0x000fe20000000000 */
[----:B------:R-:W-:Y:S01]  /*c940*/  UMOV UR7, 0x14f00000 ;  /* 0x14f0000000077882 */ /* 0x000fe20000000000 */
[----:B------:R-:W-:Y:S01]  /*c950*/  UMOV UR10, URZ ;  /* 0x0000003f000a7c82 */ /* 0x000fe20008000000 */
[----:B------:R-:W-:-:S05]  /*c960*/  UMOV UR12, UR36 ;  /* 0x00000024000c7c82 */ /* 0x000fca0008000000 */
[----:B------:R2:W-:Y:S01]  /*c970*/  UTMALDG.4D [UR8], [UR4], desc[UR6] ;  /* 0x00000608040075b4 */ /* 0x0005e20008019000 */
[----:B------:R-:W3:Y:S02]  /*c980*/  SYNCS.PHASECHK.TRANS64.TRYWAIT P0, [UR40+0x29840], R2 ;  /* 0x02984002ff0075a7 */ /* 0x000ee40008000168 */
[----:B--23--:R-:W-:Y:S05]  /*c990*/  @!P0 BRA `(.L_x_52) ;  /* 0x0000002800348947 */ /* 0x00cfea0003800000 */
.L_x_104:
[----:B------:R-:W-:Y:S05]  /*c9a0*/  @P1 BRA `(.L_x_53) ;  /* 0x0000000000141947 */ /* 0x000fea0003800000 */
[----:B------:R-:W-:Y:S01]  /*c9b0*/  LOP3.LUT P0, RZ, R19, 0x1f, RZ, 0xc0, !PT ;  /* 0x0000001f13ff7812 */ /* 0x000fe2000780c0ff */
[----:B0-----:R-:W-:-:S04]  /*c9c0*/  IMAD.MOV.U32 R2, RZ, RZ, 0x7800 ;  /* 0x00007800ff027424 */ /* 0x001fc800078e00ff */
[----:B------:R2:W-:Y:S08]  /*c9d0*/  SYNCS.ARRIVE.TRANS64 RZ, [UR40+0x29830], R2 ;  /* 0x02983002ffff79a7 */ /* 0x0005f00008000028 */
[----:B--2---:R-:W-:Y:S05]  /*c9e0*/  @!P0 BRA `(.L_x_53) ;  /* 0x0000000000048947 */ /* 0x004fea0003800000 */
[----:B------:R-:W-:Y:S01]  /*c9f0*/  BPT.TRAP 0x1 ;  /* 0x000000040000795c */ /* 0x000fe20000300000 */
.L_x_53:
[----:B0-----:R-:W2:Y:S01]  /*ca00*/  LDL.LU R2, [R1] ;  /* 0x0000000001027983 */ /* 0x001ea20000300800 */
[----:B------:R-:W-:Y:S01]  /*ca10*/  PLOP3.LUT P0, PT, PT, PT, PT, 0x80, 0x0 ;  /* 0x000000000000781c */ /* 0x000fe20003f0f070 */
[----:B------:R-:W-:Y:S01]  /*ca20*/  ULDC.64 UR4, c[0x0][0x198] ;  /* 0x0000660000047ab9 */ /* 0x000fe20000000a00 */
[----:B------:R-:W-:Y:S01]  /*ca30*/  R2UR UR11, R0 ;  /* 0x00000000000b72ca */ /* 0x000fe200000e0000 */
[----:B------:R-:W-:Y:S01]  /*ca40*/  UIADD3 UR4, UP0, UR4, 0x370, URZ ;  /* 0x0000037004047890 */ /* 0x000fe2000ff1e03f */
[----:B------:R-:W-:Y:S01]  /*ca50*/  R2UR UR13, R16 ;  /* 0x00000000100d72ca */ /* 0x000fe200000e0000 */
[----:B------:R-:W-:Y:S02]  /*ca60*/  UIADD3 UR8, UR40, 0x1a400, URZ ;  /* 0x0001a40028087890 */ /* 0x000fe4000fffe03f */
[----:B------:R-:W-:Y:S02]  /*ca70*/  UIADD3 UR9, UR40, 0x29830, URZ ;  /* 0x0002983028097890 */ /* 0x000fe4000fffe03f */
[----:B------:R-:W-:-:S02]  /*ca80*/  UIADD3.X UR5, URZ, UR5, URZ, UP0, !UPT ;  /* 0x000000053f057290 */ /* 0x000fc400087fe43f */
[----:B------:R-:W-:Y:S02]  /*ca90*/  UIADD3 UR16, UR40, 0x1cc00, URZ ;  /* 0x0001cc0028107890 */ /* 0x000fe4000fffe03f */
[----:B------:R-:W-:Y:S01]  /*caa0*/  UIADD3 UR32, UR40, 0x1f400, URZ ;  /* 0x0001f40028207890 */ /* 0x000fe2000fffe03f */
[----:B------:R-:W-:Y:S01]  /*cab0*/  UMOV UR6, 0x0 ;  /* 0x0000000000067882 */ /* 0x000fe20000000000 */
[----:B------:R-:W-:Y:S01]  /*cac0*/  UMOV UR7, 0x14f00000 ;  /* 0x14f0000000077882 */ /* 0x000fe20000000000 */
[----:B------:R-:W-:Y:S01]  /*cad0*/  UMOV UR10, URZ ;  /* 0x0000003f000a7c82 */ /* 0x000fe20008000000 */
[----:B------:R-:W-:Y:S01]  /*cae0*/  UMOV UR12, UR36 ;  /* 0x00000024000c7c82 */ /* 0x000fe20008000000 */
[----:B------:R-:W-:Y:S01]  /*caf0*/  UMOV UR18, 0x40 ;  /* 0x0000004000127882 */ /* 0x000fe20000000000 */
[----:B------:R-:W-:Y:S01]  /*cb00*/  UMOV UR20, UR36 ;  /* 0x0000002400147c82 */ /* 0x000fe20008000000 */
[----:B------:R-:W-:Y:S01]  /*cb10*/  UMOV UR17, UR9 ;  /* 0x0000000900117c82 */ /* 0x000fe20008000000 */
[----:B------:R-:W-:Y:S01]  /*cb20*/  UMOV UR19, UR11 ;  /* 0x0000000b00137c82 */ /* 0x000fe20008000000 */
[----:B------:R-:W-:Y:S01]  /*cb30*/  UMOV UR21, UR13 ;  /* 0x0000000d00157c82 */ /* 0x000fe20008000000 */
[----:B------:R-:W-:Y:S01]  /*cb40*/  UMOV UR34, 0x80 ;  /* 0x0000008000227882 */ /* 0x000fe20000000000 */
[----:B------:R-:W-:Y:S01]  /*cb50*/  UMOV UR33, UR9 ;  /* 0x0000000900217c82 */ /* 0x000fe20008000000 */
[----:B------:R-:W-:Y:S01]  /*cb60*/  UMOV UR35, UR11 ;  /* 0x0000000b00237c82 */ /* 0x000fe20008000000 */
[----:B------:R3:W-:Y:S01]  /*cb70*/  UTMALDG.4D [UR8], [UR4], desc[UR6] ;  /* 0x00000608040075b4 */ /* 0x0007e20008019000 */
[----:B------:R-:W-:Y:S01]  /*cb80*/  UMOV UR37, UR13 ;  /* 0x0000000d00257c82 */ /* 0x000fe20008000000 */
[----:B------:R3:W-:Y:S01]  /*cb90*/  UTMALDG.4D [UR16], [UR4], desc[UR6] ;  /* 0x00000610040075b4 */ /* 0x0007e20008019000 */
[----:B------:R3:W-:Y:S01]  /*cba0*/  UTMALDG.4D [UR32], [UR4], desc[UR6] ;  /* 0x00000620040075b4 */ /* 0x0007e20008019000 */
[----:B--2---:R-:W-:-:S04]  /*cbb0*/  LOP3.LUT R2, R2, 0xfffffffd, RZ, 0xc0, !PT ;  /* 0xfffffffd02027812 */ /* 0x004fc800078ec0ff */
[----:B------:R-:W-:-:S05]  /*cbc0*/  @P0 LOP3.LUT R2, R2, 0x2, RZ, 0xfc, !PT ;  /* 0x0000000202020812 */ /* 0x000fca00078efcff */
[----:B------:R3:W-:Y:S01]  /*cbd0*/  STL [R1], R2 ;  /* 0x0000000201007387 */ /* 0x0007e20000100800 */
[----:B------:R-:W-:Y:S01]  /*cbe0*/  NOP ;  /* 0x0000000000007918 */ /* 0x000fe20000000000 */
.L_x_47:
[----:B------:R-:W-:Y:S05]  /*cbf0*/  WARPSYNC.ALL ;  /* 0x0000000000007948 */ /* 0x000fea0003800000 */
[----:B---3--:R-:W-:Y:S01]  /*cc00*/  UIADD3 UR4, UR40, 0x14400, URZ ;  /* 0x0001440028047890 */ /* 0x008fe2000fffe03f */
[----:B------:R-:W-:Y:S03]  /*cc10*/  BAR.SYNC.DEFER_BLOCKING 0x8, 0x180 ;  /* 0x0206000000007b1d */ /* 0x000fe60000010000 */
[----:B------:R-:W-:-:S06]  /*cc20*/  ULOP3.LUT UP0, URZ, UR4, 0x1bf, URZ, 0xc0, !UPT ;  /* 0x000001bf043f7892 */ /* 0x000fcc000f80c03f */
[----:B------:R-:W-:-:S13]  /*cc30*/  PLOP3.LUT P0, PT, PT, PT, UP0, 0x80, 0x0 ;  /* 0x000000000000781c */ /* 0x000fda0003f0f008 */
[----:B------:R-:W-:Y:S05]  /*cc40*/  @!P0 BRA `(.L_x_54) ;  /* 0x0000000000408947 */ /* 0x000fea0003800000 */
[----:B------:R-:W-:Y:S01]  /*cc50*/  MOV R2, 0x0 ;  /* 0x0000000000027802 */ /* 0x000fe20000000f00 */
[----:B------:R-:W-:Y:S01]  /*cc60*/  ULDC.64 UR6, c[0x4][0xc8] ;  /* 0x0100320000067ab9 */ /* 0x000fe20000000a00 */
[----:B------:R-:W-:Y:S01]  /*cc70*/  ULDC.64 UR8, c[0x4][0xd0] ;  /* 0x0100340000087ab9 */ /* 0x000fe20000000a00 */
[----:B------:R-:W-:Y:S01]  /*cc80*/  ULDC.64 UR4, c[0x4][0x28] ;  /* 0x01000a0000047ab9 */ /* 0x000fe20000000a00 */
[----:B------:R-:W-:Y:S01]  /*cc90*/  MOV R4, UR6 ;  /* 0x0000000600047c02 */ /* 0x000fe20008000f00 */
[----:B------:R-:W-:Y:S01]  /*cca0*/  IMAD.U32 R5, RZ, RZ, UR7 ;  /* 0x00000007ff057e24 */ /* 0x000fe2000f8e00ff */
[----:B------:R-:W2:Y:S01]  /*ccb0*/  LDC.64 R2, c[0x4][R2] ;  /* 0x0100000002027b82 */ /* 0x000ea20000000a00 */
[----:B-1----:R-:W-:Y:S02]  /*ccc0*/  IMAD.U32 R6, RZ, RZ, UR8 ;  /* 0x00000008ff067e24 */ /* 0x002fe4000f8e00ff */
[----:B------:R-:W-:Y:S02]  /*ccd0*/  IMAD.U32 R7, RZ, RZ, UR9 ;  /* 0x00000009ff077e24 */ /* 0x000fe4000f8e00ff */
[----:B------:R-:W-:-:S02]  /*cce0*/  IMAD.U32 R10, RZ, RZ, UR4 ;  /* 0x00000004ff0a7e24 */ /* 0x000fc4000f8e00ff */
[----:B------:R-:W-:Y:S02]  /*ccf0*/  IMAD.U32 R11, RZ, RZ, UR5 ;  /* 0x00000005ff0b7e24 */ /* 0x000fe4000f8e00ff */
[----:B------:R-:W-:Y:S02]  /*cd00*/  IMAD.MOV.U32 R8, RZ, RZ, 0x70 ;  /* 0x00000070ff087424 */ /* 0x000fe400078e00ff */
[----:B------:R-:W-:Y:S02]  /*cd10*/  IMAD.MOV.U32 R12, RZ, RZ, 0x1 ;  /* 0x00000001ff0c7424 */ /* 0x000fe400078e00ff */
[----:B------:R-:W-:-:S07]  /*cd20*/  IMAD.MOV.U32 R13, RZ, RZ, RZ ;  /* 0x000000ffff0d7224 */ /* 0x000fce00078e00ff */
[----:B------:R-:W-:-:S07]  /*cd30*/  LEPC R20, `(.L_x_54) ;  /* 0x000000001014794e */ /* 0x000fce0000000000 */
[----:B0-2---:R-:W-:Y:S05]  /*cd40*/  CALL.ABS.NOINC R2 ;  /* 0x0000000002007343 */ /* 0x005fea0003c00000 */
.L_x_54:
[----:B0-----:R-:W-:Y:S01]  /*cd50*/  SHF.R.U32.HI R0, RZ, 0x3, R19 ;  /* 0x00000003ff007819 */ /* 0x001fe20000011613 */
[C---:B------:R-:W-:Y:S01]  /*cd60*/  IMAD.SHL.U32 R8, R19.reuse, 0x10, RZ ;  /* 0x0000001013087824 */ /* 0x040fe200078e00ff */
[----:B-1----:R-:W0:Y:S01]  /*cd70*/  S2R R6, SR_CTAID.Z ;  /* 0x0000000000067919 */ /* 0x002e220000002700 */
[C---:B------:R-:W-:Y:S01]  /*cd80*/  IMAD.SHL.U32 R2, R19.reuse, 0x10, RZ ;  /* 0x0000001013027824 */ /* 0x040fe200078e00ff */
[----:B------:R-:W1:Y:S01]  /*cd90*/  LDC R9, c[0x0][0x448] ;  /* 0x00011200ff097b82 */ /* 0x000e620000000800 */
[----:B------:R-:W-:Y:S01]  /*cda0*/  IMAD.SHL.U32 R3, R0, 0x80, RZ ;  /* 0x0000008000037824 */ /* 0x000fe200078e00ff */
[----:B------:R-:W-:Y:S01]  /*cdb0*/  LOP3.LUT R8, R8, 0x30, RZ, 0xe2, !PT ;  /* 0x0000003008087812 */ /* 0x000fe200078ee2ff */
[----:B------:R-:W-:Y:S01]  /*cdc0*/  IMAD.SHL.U32 R0, R0, 0x10, RZ ;  /* 0x0000001000007824 */ /* 0x000fe200078e00ff */
[----:B------:R-:W-:Y:S01]  /*cdd0*/  USHF.R.S32.HI UR4, URZ, 0x1f, UR36 ;  /* 0x0000001f3f047899 */ /* 0x000fe20008011424 */
[----:B------:R-:W2:Y:S01]  /*cde0*/  S2R R10, SR_CTAID.X ;  /* 0x00000000000a7919 */ /* 0x000ea20000002500 */
[----:B------:R-:W-:Y:S01]  /*cdf0*/  LOP3.LUT R3, R8, 0x180, R3, 0xf8, !PT ;  /* 0x0000018008037812 */ /* 0x000fe200078ef803 */
[----:B------:R-:W-:Y:S01]  /*ce00*/  ULDC.64 UR8, c[0x0][0x2d8] ;  /* 0x0000b60000087ab9 */ /* 0x000fe20000000a00 */
[----:B------:R-:W-:Y:S01]  /*ce10*/  LOP3.LUT R11, R19, 0x7f, RZ, 0xc0, !PT ;  /* 0x0000007f130b7812 */ /* 0x000fe200078ec0ff */
[----:B------:R-:W-:Y:S01]  /*ce20*/  UIMAD UR6, UR4, UR8, URZ ;  /* 0x00000008040672a4 */ /* 0x000fe2000f8e023f */
[----:B------:R-:W-:Y:S01]  /*ce30*/  LOP3.LUT R0, R3, 0x30, R0, 0x78, !PT ;  /* 0x0000003003007812 */ /* 0x000fe200078e7800 */
[----:B------:R-:W-:Y:S01]  /*ce40*/  UIMAD.WIDE.U32 UR4, UR36, UR8, URZ ;  /* 0x00000008240472a5 */ /* 0x000fe2000f8e003f */
[----:B------:R-:W-:Y:S01]  /*ce50*/  LOP3.LUT R3, R2, 0x40, RZ, 0xc0, !PT ;  /* 0x0000004002037812 */ /* 0x000fe200078ec0ff */
[----:B------:R-:W-:-:S03]  /*ce60*/  UIMAD UR6, UR36, UR9, UR6 ;  /* 0x00000009240672a4 */ /* 0x000fc6000f8e0206 */
[----:B------:R-:W-:Y:S01]  /*ce70*/  IADD3 R0, R0, R3, R18 ;  /* 0x0000000300007210 */ /* 0x000fe20007ffe012 */
[----:B------:R-:W-:Y:S01]  /*ce80*/  UIADD3 UR5, UR5, UR6, URZ ;  /* 0x0000000605057290 */ /* 0x000fe2000fffe03f */
[----:B------:R-:W3:Y:S01]  /*ce90*/  LDC.64 R2, c[0x0][0x2e0] ;  /* 0x0000b800ff027b82 */ /* 0x000ee20000000a00 */
[----:B-1----:R-:W-:Y:S02]  /*cea0*/  ISETP.NE.AND P0, PT, R9, 0x1, PT ;  /* 0x000000010900780c */ /* 0x002fe40003f05270 */
[----:B0-----:R-:W-:-:S05]  /*ceb0*/  SHF.R.S32.HI R5, RZ, 0x1f, R6 ;  /* 0x0000001fff057819 */ /* 0x001fca0000011406 */
[----:B---3--:R-:W-:-:S06]  /*cec0*/  IMAD R4, R5, R2, RZ ;  /* 0x0000000205047224 */ /* 0x008fcc00078e02ff */
[----:B------:R-:W0:Y:S01]  /*ced0*/  @P0 LDC R5, c[0x0][0x44c] ;  /* 0x00011300ff050b82 */ /* 0x000e220000000800 */
[C---:B------:R-:W-:Y:S02]  /*cee0*/  IMAD R4, R6.reuse, R3, R4 ;  /* 0x0000000306047224 */ /* 0x040fe400078e0204 */
[----:B------:R-:W-:Y:S01]  /*cef0*/  IMAD.WIDE.U32 R2, R6, R2, UR4 ;  /* 0x0000000406027e25 */ /* 0x000fe2000f8e0002 */
[----:B------:R-:W-:-:S03]  /*cf00*/  ULDC.64 UR4, c[0x0][0x2d0] ;  /* 0x0000b40000047ab9 */ /* 0x000fc60000000a00 */
[----:B------:R-:W-:Y:S02]  /*cf10*/  IMAD.IADD R3, R3, 0x1, R4 ;  /* 0x0000000103037824 */ /* 0x000fe400078e0204 */
[----:B------:R-:W1:Y:S01]  /*cf20*/  @P0 LDC R4, c[0x0][0x450] ;  /* 0x00011400ff040b82 */ /* 0x000e620000000800 */
[----:B------:R-:W-:-:S05]  /*cf30*/  IMAD.SHL.U32 R6, R19, 0x20, RZ ;  /* 0x0000002013067824 */ /* 0x000fca00078e00ff */
[----:B------:R-:W-:-:S04]  /*cf40*/  LOP3.LUT R6, R6, 0x60, RZ, 0xc0, !PT ;  /* 0x0000006006067812 */ /* 0x000fc800078ec0ff */
[----:B------:R-:W-:-:S05]  /*cf50*/  LEA.HI R6, R11, R6, RZ, 0x1e ;  /* 0x000000060b067211 */ /* 0x000fca00078ff0ff */
[----:B--2---:R-:W-:-:S04]  /*cf60*/  IMAD R6, R10, 0x80, R6 ;  /* 0x000000800a067824 */ /* 0x004fc800078e0206 */
[----:B0-----:R-:W-:-:S04]  /*cf70*/  @P0 IMAD.HI.U32 R7, R6, R5, RZ ;  /* 0x0000000506070227 */ /* 0x001fc800078e00ff */
[----:B------:R-:W-:Y:S01]  /*cf80*/  IMAD.MOV.U32 R5, RZ, RZ, R6 ;  /* 0x000000ffff057224 */ /* 0x000fe200078e0006 */
[----:B-1----:R-:W-:Y:S02]  /*cf90*/  @P0 SHF.R.U32.HI R5, RZ, R4, R7 ;  /* 0x00000004ff050219 */ /* 0x002fe40000011607 */
[----:B------:R-:W-:-:S03]  /*cfa0*/  SHF.R.U32.HI R7, RZ, 0x2, R11 ;  /* 0x00000002ff077819 */ /* 0x000fc6000001160b */
[----:B------:R-:W-:Y:S02]  /*cfb0*/  IMAD.MOV R4, RZ, RZ, -R5 ;  /* 0x000000ffff047224 */ /* 0x000fe400078e0a05 */
[----:B------:R-:W-:-:S04]  /*cfc0*/  IMAD.WIDE.U32 R2, R5, UR4, R2 ;  /* 0x0000000405027c25 */ /* 0x000fc8000f8e0002 */
[----:B------:R-:W-:Y:S01]  /*cfd0*/  IMAD R4, R9, R4, R6 ;  /* 0x0000000409047224 */ /* 0x000fe200078e0206 */
[----:B------:R-:W-:-:S05]  /*cfe0*/  SHF.R.S32.HI R6, RZ, 0x1f, R5 ;  /* 0x0000001fff067819 */ /* 0x000fca0000011405 */
[----:B------:R-:W-:-:S04]  /*cff0*/  IMAD R6, R6, UR4, RZ ;  /* 0x0000000406067c24 */ /* 0x000fc8000f8e02ff */
[----:B------:R-:W-:Y:S01]  /*d000*/  IMAD R5, R5, UR5, R6 ;  /* 0x0000000505057c24 */ /* 0x000fe2000f8e0206 */
[----:B------:R-:W-:-:S03]  /*d010*/  ULDC.64 UR4, c[0x0][0x2c8] ;  /* 0x0000b20000047ab9 */ /* 0x000fc60000000a00 */
[----:B------:R-:W-:Y:S01]  /*d020*/  IMAD.IADD R3, R3, 0x1, R5 ;  /* 0x0000000103037824 */ /* 0x000fe200078e0205 */
[----:B------:R-:W-:Y:S01]  /*d030*/  SHF.R.S32.HI R5, RZ, 0x1f, R4 ;  /* 0x0000001fff057819 */ /* 0x000fe20000011404 */
[----:B------:R-:W-:-:S04]  /*d040*/  IMAD.WIDE.U32 R2, R4, UR4, R2 ;  /* 0x0000000404027c25 */ /* 0x000fc8000f8e0002 */
[----:B------:R-:W-:-:S04]  /*d050*/  IMAD R5, R5, UR4, RZ ;  /* 0x0000000405057c24 */ /* 0x000fc8000f8e02ff */
[----:B------:R-:W-:Y:S01]  /*d060*/  IMAD R5, R4, UR5, R5 ;  /* 0x0000000504057c24 */ /* 0x000fe2000f8e0205 */
[----:B------:R-:W-:Y:S02]  /*d070*/  ULDC.64 UR4, c[0x0][0x280] ;  /* 0x0000a00000047ab9 */ /* 0x000fe40000000a00 */
[----:B------:R-:W-:Y:S01]  /*d080*/  IADD3 R6, P0, R2, UR4, RZ ;  /* 0x0000000402067c10 */ /* 0x000fe2000ff1e0ff */
[----:B------:R-:W-:Y:S01]  /*d090*/  ULDC UR4, c[0x0][0x2b8] ;  /* 0x0000ae0000047ab9 */ /* 0x000fe20000000800 */
[----:B------:R-:W-:Y:S02]  /*d0a0*/  IADD3 R2, R8, 0x40, RZ ;  /* 0x0000004008027810 */ /* 0x000fe40007ffe0ff */
[----:B------:R-:W-:Y:S02]  /*d0b0*/  IADD3.X R5, R3, UR5, R5, P0, !PT ;  /* 0x0000000503057c10 */ /* 0x000fe400087fe405 */
[----:B------:R-:W-:Y:S01]  /*d0c0*/  ISETP.GE.AND P0, PT, R2, UR4, PT ;  /* 0x0000000402007c0c */ /* 0x000fe2000bf06270 */
[C---:B------:R-:W-:Y:S01]  /*d0d0*/  VIADD R2, R8.reuse, 0x80 ;  /* 0x0000008008027836 */ /* 0x040fe20000000000 */
[----:B------:R-:W-:-:S04]  /*d0e0*/  ISETP.GE.AND P2, PT, R8, UR4, PT ;  /* 0x0000000408007c0c */ /* 0x000fc8000bf46270 */
[----:B------:R-:W-:Y:S01]  /*d0f0*/  ISETP.GE.AND P1, PT, R2, UR4, PT ;  /* 0x0000000402007c0c */ /* 0x000fe2000bf26270 */
[----:B------:R-:W-:-:S03]  /*d100*/  UMOV UR4, 0xffffffff ;  /* 0xffffffff00047882 */ /* 0x000fc60000000000 */
[----:B------:R-:W-:Y:S09]  /*d110*/  BRA.DIV UR4, `(.L_x_55) ;  /* 0x00000022046c7947 */ /* 0x000ff2000b800000 */
[----:B------:R-:W0:Y:S01]  /*d120*/  SHFL.IDX PT, R3, R6, RZ, 0x1c1f ;  /* 0x001c1fff06037589 */ /* 0x000e2200000e0000 */
[----:B------:R-:W-:Y:S01]  /*d130*/  ULDC UR4, c[0x0][0x288] ;  /* 0x0000a20000047ab9 */ /* 0x000fe20000000800 */
[----:B------:R-:W-:Y:S02]  /*d140*/  IMAD R7, R10, 0x80, R7 ;  /* 0x000000800a077824 */ /* 0x000fe400078e0207 */
[----:B------:R-:W1:Y:S01]  /*d150*/  SHFL.IDX PT, R2, R5, RZ, 0x1c1f ;  /* 0x001c1fff05027589 */ /* 0x000e6200000e0000 */
[----:B------:R-:W-:Y:S02]  /*d160*/  IMAD R4, R9, UR4, RZ ;  /* 0x0000000409047c24 */ /* 0x000fe4000f8e02ff */
[C---:B------:R-:W-:Y:S01]  /*d170*/  VIADD R11, R7.reuse, 0x20 ;  /* 0x00000020070b7836 */ /* 0x040fe20000000000 */
[----:B------:R-:W2:Y:S02]  /*d180*/  SHFL.IDX PT, R14, R6, 0x1, 0x1c1f ;  /* 0x003c1f00060e7f89 */ /* 0x000ea400000e0000 */
[----:B------:R-:W-:-:S13]  /*d190*/  ISETP.GE.AND P4, PT, R7, R4, PT ;  /* 0x000000040700720c */ /* 0x000fda0003f86270 */
[----:B------:R-:W-:Y:S01]  /*d1a0*/  @!P4 VIADD R9, R0, UR40 ;  /* 0x000000280009cc36 */ /* 0x000fe20008000000 */
[----:B0-----:R-:W-:-:S05]  /*d1b0*/  @!P4 IADD3 R3, P3, R8, R3, RZ ;  /* 0x000000030803c210 */ /* 0x001fca0007f7e0ff */
[----:B-1----:R-:W-:Y:S01]  /*d1c0*/  @!P4 IMAD.X R2, RZ, RZ, R2, P3 ;  /* 0x000000ffff02c224 */ /* 0x002fe200018e0602 */
[----:B------:R-:W-:Y:S01]  /*d1d0*/  ISETP.GE.AND P3, PT, R11, R4, PT ;  /* 0x000000040b00720c */ /* 0x000fe20003f66270 */
[----:B------:R-:W-:-:S03]  /*d1e0*/  VIADD R11, R7, 0x40 ;  /* 0x00000040070b7836 */ /* 0x000fc60000000000 */
[----:B------:R-:W-:-:S04]  /*d1f0*/  @!P4 LOP3.LUT R3, R3, R2, RZ, 0x3c, !PT ;  /* 0x000000020303c212 */ /* 0x000fc800078e3cff */
[----:B------:R-:W-:-:S04]  /*d200*/  @!P4 LOP3.LUT R2, R3, R2, RZ, 0x3c, !PT ;  /* 0x000000020302c212 */ /* 0x000fc800078e3cff */
[----:B------:R-:W-:-:S05]  /*d210*/  @!P4 LOP3.LUT R3, R3, R2, RZ, 0x3c, !PT ;  /* 0x000000020303c212 */ /* 0x000fca00078e3cff */
[----:B------:R-:W-:Y:S04]  /*d220*/  @!P4 LDGSTS.E.BYPASS.LTC128B.128 [R9+0x14400], desc[UR38][R2.64], !P2 ;  /* 0x144000000209cfae */ /* 0x000fe8000d101d66 */
[----:B------:R-:W-:Y:S04]  /*d230*/  @!P4 LDGSTS.E.BYPASS.LTC128B.128 [R9+0x16400], desc[UR38][R2.64+0x40], !P0 ;  /* 0x164000400209cfae */ /* 0x000fe8000c101d66 */
[----:B------:R0:W-:Y:S04]  /*d240*/  @!P4 LDGSTS.E.BYPASS.LTC128B.128 [R9+0x18400], desc[UR38][R2.64+0x80], !P1 ;  /* 0x184000800209cfae */ /* 0x0001e8000c901d66 */
[----:B0-----:R-:W0:Y:S01]  /*d250*/  SHFL.IDX PT, R2, R5, 0x1, 0x1c1f ;  /* 0x003c1f0005027f89 */ /* 0x001e2200000e0000 */
[----:B--2---:R-:W-:Y:S01]  /*d260*/  @!P3 IADD3 R3, P4, R8, R14, RZ ;  /* 0x0000000e0803b210 */ /* 0x004fe20007f9e0ff */
[----:B------:R-:W-:-:S02]  /*d270*/  @!P3 VIADD R9, R0, UR40 ;  /* 0x000000280009bc36 */ /* 0x000fc40008000000 */
[----:B------:R-:W1:Y:S02]  /*d280*/  SHFL.IDX PT, R14, R6, 0x2, 0x1c1f ;  /* 0x005c1f00060e7f89 */ /* 0x000e6400000e0000 */
[----:B0-----:R-:W-:-:S05]  /*d290*/  @!P3 IMAD.X R2, RZ, RZ, R2, P4 ;  /* 0x000000ffff02b224 */ /* 0x001fca00020e0602 */
[----:B------:R-:W-:-:S04]  /*d2a0*/  @!P3 LOP3.LUT R3, R3, R2, RZ, 0x3c, !PT ;  /* 0x000000020303b212 */ /* 0x000fc800078e3cff */
[----:B------:R-:W-:-:S04]  /*d2b0*/  @!P3 LOP3.LUT R2, R3, R2, RZ, 0x3c, !PT ;  /* 0x000000020302b212 */ /* 0x000fc800078e3cff */
[----:B------:R-:W-:-:S05]  /*d2c0*/  @!P3 LOP3.LUT R3, R3, R2, RZ, 0x3c, !PT ;  /* 0x000000020303b212 */ /* 0x000fca00078e3cff */
[----:B------:R-:W-:Y:S04]  /*d2d0*/  @!P3 LDGSTS.E.BYPASS.LTC128B.128 [R9+0x14c00], desc[UR38][R2.64], !P2 ;  /* 0x14c000000209bfae */ /* 0x000fe8000d101d66 */
[----:B------:R-:W-:Y:S04]  /*d2e0*/  @!P3 LDGSTS.E.BYPASS.LTC128B.128 [R9+0x16c00], desc[UR38][R2.64+0x40], !P0 ;  /* 0x16c000400209bfae */ /* 0x000fe8000c101d66 */
[----:B------:R0:W-:Y:S01]  /*d2f0*/  @!P3 LDGSTS.E.BYPASS.LTC128B.128 [R9+0x18c00], desc[UR38][R2.64+0x80], !P1 ;  /* 0x18c000800209bfae */ /* 0x0001e2000c901d66 */
[----:B------:R-:W-:-:S03]  /*d300*/  ISETP.GE.AND P3, PT, R11, R4, PT ;  /* 0x000000040b00720c */ /* 0x000fc60003f66270 */
[----:B0-----:R-:W0:Y:S10]  /*d310*/  SHFL.IDX PT, R2, R5, 0x2, 0x1c1f ;  /* 0x005c1f0005027f89 */ /* 0x001e3400000e0000 */
[----:B-1----:R-:W-:Y:S01]  /*d320*/  @!P3 IADD3 R3, P4, R8, R14, RZ ;  /* 0x0000000e0803b210 */ /* 0x002fe20007f9e0ff */
[----:B------:R-:W-:Y:S01]  /*d330*/  @!P3 VIADD R21, R0, UR40 ;  /* 0x000000280015bc36 */ /* 0x000fe20008000000 */
[----:B------:R-:W1:Y:S04]  /*d340*/  SHFL.IDX PT, R5, R5, 0x3, 0x1c1f ;  /* 0x007c1f0005057f89 */ /* 0x000e6800000e0000 */
[----:B------:R2:W3:Y:S01]  /*d350*/  SHFL.IDX PT, R14, R6, 0x3, 0x1c1f ;  /* 0x007c1f00060e7f89 */ /* 0x0004e200000e0000 */
[----:B0-----:R-:W-:-:S05]  /*d360*/  @!P3 IMAD.X R2, RZ, RZ, R2, P4 ;  /* 0x000000ffff02b224 */ /* 0x001fca00020e0602 */
[----:B------:R-:W-:-:S04]  /*d370*/  @!P3 LOP3.LUT R3, R3, R2, RZ, 0x3c, !PT ;  /* 0x000000020303b212 */ /* 0x000fc800078e3cff */
[----:B------:R-:W-:-:S04]  /*d380*/  @!P3 LOP3.LUT R2, R3, R2, RZ, 0x3c, !PT ;  /* 0x000000020302b212 */ /* 0x000fc800078e3cff */
[----:B------:R-:W-:-:S05]  /*d390*/  @!P3 LOP3.LUT R3, R3, R2, RZ, 0x3c, !PT ;  /* 0x000000020303b212 */ /* 0x000fca00078e3cff */
[----:B------:R2:W-:Y:S04]  /*d3a0*/  @!P3 LDGSTS.E.BYPASS.LTC128B.128 [R21+0x15400], desc[UR38][R2.64], !P2 ;  /* 0x154000000215bfae */ /* 0x0005e8000d101d66 */
[----:B------:R2:W-:Y:S04]  /*d3b0*/  @!P3 LDGSTS.E.BYPASS.LTC128B.128 [R21+0x17400], desc[UR38][R2.64+0x40], !P0 ;  /* 0x174000400215bfae */ /* 0x0005e8000c101d66 */
[----:B-1-3--:R2:W-:Y:S02]  /*d3c0*/  @!P3 LDGSTS.E.BYPASS.LTC128B.128 [R21+0x19400], desc[UR38][R2.64+0x80], !P1 ;  /* 0x194000800215bfae */ /* 0x00a5e4000c901d66 */
.L_x_113:
[----:B------:R-:W-:Y:S01]  /*d3d0*/  VIADD R7, R7, 0x60 ;  /* 0x0000006007077836 */ /* 0x000fe20000000000 */
[----:B------:R-:W-:Y:S04]  /*d3e0*/  BSSY B0, `(.L_x_56) ;  /* 0x000000c000007945 */ /* 0x000fe80003800000 */
[----:B------:R-:W-:-:S13]  /*d3f0*/  ISETP.GE.AND P3, PT, R7, R4, PT ;  /* 0x000000040700720c */ /* 0x000fda0003f66270 */
[----:B------:R-:W-:Y:S05]  /*d400*/  @P3 BRA `(.L_x_57) ;  /* 0x0000000000243947 */ /* 0x000fea0003800000 */
[----:B--2---:R-:W-:-:S05]  /*d410*/  IADD3 R2, P3, R8, R14, RZ ;  /* 0x0000000e08027210 */ /* 0x004fca0007f7e0ff */
[----:B------:R-:W-:Y:S02]  /*d420*/  IMAD.X R3, RZ, RZ, R5, P3 ;  /* 0x000000ffff037224 */ /* 0x000fe400018e0605 */
[----:B------:R-:W-:-:S05]  /*d430*/  VIADD R5, R0, UR40 ;  /* 0x0000002800057c36 */ /* 0x000fca0008000000 */
[----:B------:R-:W-:Y:S01]  /*d440*/  @!PT LDS RZ, [RZ] ;  /* 0x00000000fffff984 */ /* 0x000fe20000000800 */
[----:B------:R-:W-:Y:S01]  /*d450*/  @!PT LDS RZ, [RZ] ;  /* 0x00000000fffff984 */ /* 0x000fe20000000800 */
[----:B------:R-:W-:Y:S01]  /*d460*/  @!PT LDS RZ, [RZ] ;  /* 0x00000000fffff984 */ /* 0x000fe20000000800 */
[----:B------:R0:W-:Y:S04]  /*d470*/  LDGSTS.E.BYPASS.LTC128B.128 [R5+0x15c00], desc[UR38][R2.64], !P2 ;  /* 0x15c0000002057fae */ /* 0x0001e8000d101d66 */
[----:B------:R0:W-:Y:S04]  /*d480*/  LDGSTS.E.BYPASS.LTC128B.128 [R5+0x17c00], desc[UR38][R2.64+0x40], !P0 ;  /* 0x17c0004002057fae */ /* 0x0001e8000c101d66 */
[----:B------:R0:W-:Y:S02]  /*d490*/  LDGSTS.E.BYPASS.LTC128B.128 [R5+0x19c00], desc[UR38][R2.64+0x80], !P1 ;  /* 0x19c0008002057fae */ /* 0x0001e4000c901d66 */
.L_x_57:
[----:B------:R-:W-:Y:S05]  /*d4a0*/  BSYNC B0 ;  /* 0x0000000000007941 */ /* 0x000fea0003800000 */
.L_x_56:
[----:B------:R-:W-:Y:S01]  /*d4b0*/  NOP ;  /* 0x0000000000007918 */ /* 0x000fe20000000000 */
[----:B------:R-:W-:Y:S01]  /*d4c0*/  SYNCS.ARRIVE.TRANS64.RED.A0T1 RZ, [UR40+0x29800], RZ ;  /* 0x029800ffffff79a7 */ /* 0x000fe20008200428 */
[----:B------:R-:W-:Y:S01]  /*d4d0*/  IMAD.MOV.U32 R0, RZ, RZ, 0x1 ;  /* 0x00000001ff007424 */ /* 0x000fe200078e00ff */
[----:B------:R-:W-:Y:S04]  /*d4e0*/  ARRIVES.LDGSTSBAR.64.TRANSCNT [UR40+0x29800] ;  /* 0x02980000ff0079b0 */ /* 0x000fe80008000aa8 */
[----:B------:R-:W-:Y:S01]  /*d4f0*/  SHF.L.U32 R0, R0, 0x1f, RZ ;  /* 0x0000001f00007819 */ /* 0x000fe200000006ff */
[----:B------:R-:W-:Y:S01]  /*d500*/  NOP ;  /* 0x0000000000007918 */ /* 0x000fe20000000000 */
[----:B0-2---:R-:W2:Y:S01]  /*d510*/  LDL R3, [R1+0x8] ;  /* 0x0000080001037983 */ /* 0x005ea20000100800 */
[----:B------:R-:W-:Y:S01]  /*d520*/  SYNCS.ARRIVE.TRANS64.A1T0 RZ, [UR40+0x29800], RZ ;  /* 0x029800ffffff79a7 */ /* 0x000fe20008100028 */
[----:B------:R-:W-:Y:S01]  /*d530*/  VIADD R2, R17, 0xfffffffe ;  /* 0xfffffffe11027836 */ /* 0x000fe20000000000 */
[----:B------:R-:W0:Y:S04]  /*d540*/  SYNCS.PHASECHK.TRANS64.TRYWAIT P0, [UR40+0x29820], R0 ;  /* 0x02982000ff0075a7 */ /* 0x000e280008000168 */
[----:B--2---:R-:W-:Y:S01]  /*d550*/  ISETP.GE.AND P1, PT, R2, R3, PT ;  /* 0x000000030200720c */ /* 0x004fe20003f26270 */
[----:B0-----:R-:W-:-:S12]  /*d560*/  @!P0 BRA `(.L_x_58) ;  /* 0x0000002000bc8947 */ /* 0x001fd80003800000 */
.L_x_114:
[----:B------:R-:W-:Y:S01]  /*d570*/  IMAD.MOV.U32 R20, RZ, RZ, 0x1 ;  /* 0x00000001ff147424 */ /* 0x000fe200078e00ff */
[----:B------:R-:W-:Y:S06]  /*d580*/  @!P1 BRA `(.L_x_59) ;  /* 0x0000000c00d49947 */ /* 0x000fec0003800000 */
[----:B0-----:R-:W2:Y:S01]  /*d590*/  LDL R3, [R1+0x1c] ;  /* 0x00001c0001037983 */ /* 0x001ea20000100800 */
[----:B------:R-:W-:Y:S01]  /*d5a0*/  IMAD.MOV.U32 R0, RZ, RZ, 0x1 ;  /* 0x00000001ff007424 */ /* 0x000fe200078e00ff */
[C---:B--2---:R-:W-:Y:S02]  /*d5b0*/  LOP3.LUT R4, R3.reuse, 0x1, RZ, 0xfc, !PT ;  /* 0x0000000103047812 */ /* 0x044fe400078efcff */
[----:B------:R-:W-:Y:S01]  /*d5c0*/  LOP3.LUT R21, R3, 0x2, RZ, 0xfc, !PT ;  /* 0x0000000203157812 */ /* 0x000fe200078efcff */
[----:B------:R-:W-:Y:S02]  /*d5d0*/  IMAD.MOV.U32 R3, RZ, RZ, RZ ;  /* 0x000000ffff037224 */ /* 0x000fe400078e00ff */
[----:B------:R0:W-:Y:S05]  /*d5e0*/  STL [R1+0x20], R4 ;  /* 0x0000200401007387 */ /* 0x0001ea0000100800 */
.L_x_78:
[----:B0-----:R-:W2:Y:S01]  /*d5f0*/  LDL R4, [R1] ;  /* 0x0000000001047983 */ /* 0x001ea20000100800 */
[----:B------:R-:W-:Y:S01]  /*d600*/  IADD3 R17, R3, 0x1, RZ ;  /* 0x0000000103117810 */ /* 0x000fe20007ffe0ff */
[----:B------:R-:W-:Y:S03]  /*d610*/  BSSY B0, `(.L_x_60) ;  /* 0x0000080000007945 */ /* 0x000fe60003800000 */
[----:B------:R-:W-:-:S04]  /*d620*/  ISETP.NE.AND P0, PT, R17, 0x2, PT ;  /* 0x000000021100780c */ /* 0x000fc80003f05270 */
[----:B------:R-:W-:Y:S02]  /*d630*/  SEL R5, RZ, 0x1, P0 ;  /* 0x00000001ff057807 */ /* 0x000fe40000000000 */
[----:B------:R-:W-:Y:S02]  /*d640*/  SEL R17, R17, RZ, P0 ;  /* 0x000000ff11117207 */ /* 0x000fe40000000000 */
[----:B------:R-:W-:Y:S02]  /*d650*/  LOP3.LUT R20, R0, R5, RZ, 0x3c, !PT ;  /* 0x0000000500147212 */ /* 0x000fe400078e3cff */
[----:B--2---:R-:W-:-:S13]  /*d660*/  LOP3.LUT P1, RZ, R4, 0x2, RZ, 0xc0, !PT ;  /* 0x0000000204ff7812 */ /* 0x004fda000782c0ff */
[----:B------:R-:W-:Y:S05]  /*d670*/  @!P1 BRA `(.L_x_61) ;  /* 0x0000000400e49947 */ /* 0x000fea0003800000 */
[----:B------:R-:W-:Y:S01]  /*d680*/  LOP3.LUT P1, RZ, R4, 0x1, RZ, 0xc0, !PT ;  /* 0x0000000104ff7812 */ /* 0x000fe2000782c0ff */
[----:B------:R-:W-:-:S12]  /*d690*/  IMAD.MOV.U32 R8, RZ, RZ, R2 ;  /* 0x000000ffff087224 */ /* 0x000fd800078e0002 */
[----:B------:R-:W-:Y:S05]  /*d6a0*/  @!P1 BRA `(.L_x_62) ;  /* 0x0000000000509947 */ /* 0x000fea0003800000 */
[----:B------:R-:W2:Y:S01]  /*d6b0*/  LDL R9, [R1+0xc] ;  /* 0x00000c0001097983 */ /* 0x000ea20000100800 */
[----:B------:R-:W0:Y:S01]  /*d6c0*/  LDC R8, c[0x0][0x43c] ;  /* 0x00010f00ff087b82 */ /* 0x000e220000000800 */
[----:B------:R-:W-:Y:S02]  /*d6d0*/  ULDC.64 UR4, c[0x0][0x428] ;  /* 0x00010a0000047ab9 */ /* 0x000fe40000000a00 */
[----:B------:R-:W3:Y:S01]  /*d6e0*/  LDL R10, [R1+0x4] ;  /* 0x00000400010a7983 */ /* 0x000ee20000100800 */
[----:B0-----:R-:W-:-:S13]  /*d6f0*/  ISETP.NE.AND P0, PT, R8, 0x1, PT ;  /* 0x000000010800780c */ /* 0x001fda0003f05270 */
[----:B------:R-:W0:Y:S02]  /*d700*/  @P0 LDC.64 R4, c[0x0][0x440] ;  /* 0x00011000ff040b82 */ /* 0x000e240000000a00 */
[----:B0-----:R-:W-:-:S04]  /*d710*/  @P0 IMAD.HI.U32 R6, R2, R4, RZ ;  /* 0x0000000402060227 */ /* 0x001fc800078e00ff */
[----:B------:R-:W-:Y:S01]  /*d720*/  IMAD.MOV.U32 R4, RZ, RZ, R2 ;  /* 0x000000ffff047224 */ /* 0x000fe200078e0002 */
[----:B------:R-:W-:Y:S02]  /*d730*/  @P0 SHF.R.U32.HI R4, RZ, R5, R6 ;  /* 0x00000005ff040219 */ /* 0x000fe40000011606 */
[----:B------:R-:W0:Y:S03]  /*d740*/  LDC.64 R6, c[0x0][0x418] ;  /* 0x00010600ff067b82 */ /* 0x000e260000000a00 */
[----:B------:R-:W-:-:S04]  /*d750*/  IMAD.MOV R5, RZ, RZ, -R4 ;  /* 0x000000ffff057224 */ /* 0x000fc800078e0a04 */
[----:B------:R-:W-:Y:S01]  /*d760*/  IMAD R8, R8, R5, R2 ;  /* 0x0000000508087224 */ /* 0x000fe200078e0202 */
[----:B------:R-:W-:Y:S01]  /*d770*/  SHF.R.S32.HI R5, RZ, 0x1f, R4 ;  /* 0x0000001fff057819 */ /* 0x000fe20000011404 */
[----:B--2---:R-:W-:-:S04]  /*d780*/  IMAD R9, R9, UR4, RZ ;  /* 0x0000000409097c24 */ /* 0x004fc8000f8e02ff */
[C---:B---3--:R-:W-:Y:S02]  /*d790*/  IMAD R9, R10.reuse, UR5, R9 ;  /* 0x000000050a097c24 */ /* 0x048fe4000f8e0209 */
[----:B------:R-:W-:-:S04]  /*d7a0*/  IMAD.WIDE.U32 R4, R10, UR4, R4 ;  /* 0x000000040a047c25 */ /* 0x000fc8000f8e0004 */
[----:B------:R-:W-:Y:S01]  /*d7b0*/  IMAD.IADD R9, R9, 0x1, R5 ;  /* 0x0000000109097824 */ /* 0x000fe200078e0205 */
[----:B0-----:R-:W-:-:S04]  /*d7c0*/  LEA R6, P0, R4, R6, 0x2 ;  /* 0x0000000604067211 */ /* 0x001fc800078010ff */
[----:B------:R-:W-:-:S05]  /*d7d0*/  LEA.HI.X R7, R4, R7, R9, 0x2, P0 ;  /* 0x0000000704077211 */ /* 0x000fca00000f1409 */
[----:B------:R0:W5:Y:S04]  /*d7e0*/  LDG.E R16, desc[UR38][R6.64] ;  /* 0x0000002606107981 */ /* 0x000168000c1e1900 */
.L_x_62:
[----:B0-----:R-:W-:Y:S01]  /*d7f0*/  LEA R6, R17, UR40, 0x3 ;  /* 0x0000002811067c11 */ /* 0x001fe2000f8e18ff */
[----:B------:R-:W0:Y:S01]  /*d800*/  S2R R5, SR_TID.X ;  /* 0x0000000000057919 */ /* 0x000e220000002100 */
[----:B------:R-:W-:-:S04]  /*d810*/  SHF.L.U32 R4, R20, 0x1f, RZ ;  /* 0x0000001f14047819 */ /* 0x000fc800000006ff */
[----:B------:R-:W1:Y:S01]  /*d820*/  SYNCS.PHASECHK.TRANS64.TRYWAIT P0, [R6+URZ+0x29880], R4 ;  /* 0x02988004060075a7 */ /* 0x000e62000800017f */
[----:B0-----:R-:W-:-:S04]  /*d830*/  LOP3.LUT R5, R5, 0x7f, RZ, 0xc0, !PT ;  /* 0x0000007f05057812 */ /* 0x001fc800078ec0ff */
[----:B------:R-:W-:Y:S01]  /*d840*/  ISETP.NE.AND P1, PT, R5, RZ, PT ;  /* 0x000000ff0500720c */ /* 0x000fe20003f25270 */
[----:B-1----:R-:W-:-:S12]  /*d850*/  @!P0 BRA `(.L_x_63) ;  /* 0x0000002000188947 */ /* 0x002fd80003800000 */
.L_x_115:
[----:B------:R-:W-:Y:S04]  /*d860*/  BSSY B1, `(.L_x_64) ;  /* 0x0000009000017945 */ /* 0x000fe80003800000 */
[----:B------:R-:W-:Y:S05]  /*d870*/  @P1 BRA `(.L_x_65) ;  /* 0x00000000001c1947 */ /* 0x000fea0003800000 */
[----:B------:R-:W1:Y:S01]  /*d880*/  S2R R7, SR_TID.X ;  /* 0x0000000000077919 */ /* 0x000e620000002100 */
[----:B------:R-:W-:-:S04]  /*d890*/  IMAD.MOV.U32 R5, RZ, RZ, 0x5000 ;  /* 0x00005000ff057424 */ /* 0x000fc800078e00ff */
[----:B------:R2:W-:Y:S01]  /*d8a0*/  SYNCS.ARRIVE.TRANS64 RZ, [R6+URZ+0x29870], R5 ;  /* 0x0298700506ff79a7 */ /* 0x0005e2000800003f */
[----:B-1----:R-:W-:-:S04]  /*d8b0*/  LOP3.LUT R7, R7, 0x1f, RZ, 0xc0, !PT ;  /* 0x0000001f07077812 */ /* 0x002fc800078ec0ff */
[----:B------:R-:W-:-:S13]  /*d8c0*/  ISETP.NE.AND P0, PT, R7, RZ, PT ;  /* 0x000000ff0700720c */ /* 0x000fda0003f05270 */
[----:B--2---:R-:W-:Y:S05]  /*d8d0*/  @!P0 BRA `(.L_x_65) ;  /* 0x0000000000048947 */ /* 0x004fea0003800000 */
[----:B------:R-:W-:Y:S01]  /*d8e0*/  BPT.TRAP 0x1 ;  /* 0x000000040000795c */ /* 0x000fe20000300000 */
.L_x_65:
[----:B------:R-:W-:Y:S05]  /*d8f0*/  BSYNC B1 ;  /* 0x0000000000017941 */ /* 0x000fea0003800000 */
.L_x_64:
[----:B------:R-:W-:Y:S01]  /*d900*/  IMAD R7, R8, 0xa0, RZ ;  /* 0x000000a008077824 */ /* 0x000fe200078e02ff */
[----:B------:R-:W-:Y:S01]  /*d910*/  R2UR UR32, R17 ;  /* 0x00000000112072ca */ /* 0x000fe200000e0000 */
[----:B------:R-:W-:Y:S01]  /*d920*/  IMAD.MOV.U32 R8, RZ, RZ, RZ ;  /* 0x000000ffff087224 */ /* 0x000fe200078e00ff */
[----:B------:R-:W-:Y:S01]  /*d930*/  R2UR UR33, R6 ;  /* 0x00000000062172ca */ /* 0x000fe200000e0000 */
[----:B------:R-:W-:Y:S01]  /*d940*/  ULDC.64 UR4, c[0x0][0x198] ;  /* 0x0000660000047ab9 */ /* 0x000fe20000000a00 */
[----:B------:R-:W-:Y:S01]  /*d950*/  R2UR UR35, R7 ;  /* 0x00000000072372ca */ /* 0x000fe200000e0000 */
[----:B------:R-:W-:Y:S01]  /*d960*/  UIADD3 UR4, UP0, UR4, 0x470, URZ ;  /* 0x0000047004047890 */ /* 0x000fe2000ff1e03f */
[----:B------:R-:W-:Y:S01]  /*d970*/  R2UR UR34, R8 ;  /* 0x00000000082272ca */ /* 0x000fe200000e0000 */
[----:B------:R-:W-:Y:S01]  /*d980*/  UMOV UR6, 0x0 ;  /* 0x0000000000067882 */ /* 0x000fe20000000000 */
[----:B------:R-:W-:Y:S01]  /*d990*/  PLOP3.LUT P0, PT, PT, PT, PT, 0x80, 0x0 ;  /* 0x000000000000781c */ /* 0x000fe20003f0f070 */
[----:B------:R-:W-:Y:S01]  /*d9a0*/  UIADD3.X UR5, URZ, UR5, URZ, UP0, !UPT ;  /* 0x000000053f057290 */ /* 0x000fe200087fe43f */
[----:B------:R-:W-:-:S03]  /*d9b0*/  UMOV UR7, 0x14f00000 ;  /* 0x14f0000000077882 */ /* 0x000fc60000000000 */
[----:B------:R-:W-:Y:S02]  /*d9c0*/  UIMAD UR32, UR32, 0x5000, UR40 ;  /* 0x00005000202078a4 */ /* 0x000fe4000f8e0228 */
[----:B------:R-:W-:Y:S02]  /*d9d0*/  UIADD3 UR33, UR33, 0x29870, URZ ;  /* 0x0002987021217890 */ /* 0x000fe4000fffe03f */
[----:B------:R-:W-:-:S12]  /*d9e0*/  UIADD3 UR32, UR32, 0xa400, URZ ;  /* 0x0000a40020207890 */ /* 0x000fd8000fffe03f */
.L_x_66:
[----:B------:R-:W-:-:S13]  /*d9f0*/  @P0 ELECT P2, URZ, PT ;  /* 0x00000000003f082f */ /* 0x000fda0003840000 */
[----:B-----5:R-:W-:Y:S02]  /*da00*/  @P2 R2UR UR37, R16 ;  /* 0x00000000102522ca */ /* 0x020fe400000e0000 */
[----:B------:R-:W-:-:S11]  /*da10*/  @P2 PLOP3.LUT P0, PT, P2, PT, PT, 0x8, 0x0 ;  /* 0x000000000000281c */ /* 0x000fd6000170e170 */
[----:B------:R1:W-:Y:S01]  /*da20*/  UTMALDG.4D [UR32], [UR4], desc[UR6] ;  /* 0x00000620040075b4 */ /* 0x0003e20008019000 */
[----:B------:R-:W-:Y:S01]  /*da30*/  PLOP3.LUT P2, PT, PT, PT, PT, 0x8, 0x0 ;  /* 0x000000000000781c */ /* 0x000fe20003f4e170 */
[----:B-1----:R-:W-:-:S12]  /*da40*/  @P0 BRA.U.ANY `(.L_x_66) ;  /* 0xfffffffd00e80947 */ /* 0x002fd8000393ffff */
[----:B------:R-:W1:Y:S02]  /*da50*/  SYNCS.PHASECHK.TRANS64.TRYWAIT P0, [R6+URZ+0x29840], R4 ;  /* 0x02984004060075a7 */ /* 0x000e64000800017f */
[----:B-1----:R-:W-:Y:S05]  /*da60*/  @!P0 BRA `(.L_x_67) ;  /* 0x0000001c00a88947 */ /* 0x002fea0003800000 */
.L_x_116:
[----:B------:R-:W-:Y:S01]  /*da70*/  BSSY B1, `(.L_x_68) ;  /* 0x000000b000017945 */ /* 0x000fe20003800000 */
[----:B01----:R-:W-:Y:S02]  /*da80*/  IMAD.MOV.U32 R4, RZ, RZ, 0x0 ;  /* 0x00000000ff047424 */ /* 0x003fe400078e00ff */
[----:B------:R-:W-:Y:S01]  /*da90*/  IMAD.MOV.U32 R5, RZ, RZ, 0x14f00000 ;  /* 0x14f00000ff057424 */ /* 0x000fe200078e00ff */
[----:B------:R-:W-:Y:S06]  /*daa0*/  @P1 BRA `(.L_x_69) ;  /* 0x00000000001c1947 */ /* 0x000fec0003800000 */
[----:B------:R-:W0:Y:S01]  /*dab0*/  S2R R10, SR_TID.X ;  /* 0x00000000000a7919 */ /* 0x000e220000002100 */
[----:B------:R-:W-:-:S04]  /*dac0*/  IMAD.MOV.U32 R9, RZ, RZ, 0x7800 ;  /* 0x00007800ff097424 */ /* 0x000fc800078e00ff */
[----:B------:R1:W-:Y:S01]  /*dad0*/  SYNCS.ARRIVE.TRANS64 RZ, [R6+URZ+0x29830], R9 ;  /* 0x0298300906ff79a7 */ /* 0x0003e2000800003f */
[----:B0-----:R-:W-:-:S04]  /*dae0*/  LOP3.LUT R10, R10, 0x1f, RZ, 0xc0, !PT ;  /* 0x0000001f0a0a7812 */ /* 0x001fc800078ec0ff */
[----:B------:R-:W-:-:S13]  /*daf0*/  ISETP.NE.AND P0, PT, R10, RZ, PT ;  /* 0x000000ff0a00720c */ /* 0x000fda0003f05270 */
[----:B-1----:R-:W-:Y:S05]  /*db00*/  @!P0 BRA `(.L_x_69) ;  /* 0x0000000000048947 */ /* 0x002fea0003800000 */
[----:B------:R-:W-:Y:S01]  /*db10*/  BPT.TRAP 0x1 ;  /* 0x000000040000795c */ /* 0x000fe20000300000 */
.L_x_69:
[----:B------:R-:W-:Y:S05]  /*db20*/  BSYNC B1 ;  /* 0x0000000000017941 */ /* 0x000fea0003800000 */
.L_x_68:
[----:B------:R-:W-:Y:S01]  /*db30*/  R2UR UR4, R17 ;  /* 0x00000000110472ca */ /* 0x000fe200000e0000 */
[----:B------:R-:W-:Y:S01]  /*db40*/  ULDC.64 UR6, c[0x0][0x198] ;  /* 0x0000660000067ab9 */ /* 0x000fe20000000a00 */
[----:B------:R-:W-:Y:S01]  /*db50*/  R2UR UR9, R6 ;  /* 0x00000000060972ca */ /* 0x000fe200000e0000 */
[----:B------:R-:W-:Y:S01]  /*db60*/  UIADD3 UR6, UP0, UR6, 0x370, URZ ;  /* 0x0000037006067890 */ /* 0x000fe2000ff1e03f */
[----:B------:R-:W-:Y:S02]  /*db70*/  R2UR UR10, R8 ;  /* 0x00000000080a72ca */ /* 0x000fe400000e0000 */
[----:B------:R-:W-:Y:S01]  /*db80*/  R2UR UR14, R4 ;  /* 0x00000000040e72ca */ /* 0x000fe200000e0000 */
[----:B------:R-:W-:Y:S01]  /*db90*/  UIADD3.X UR7, URZ, UR7, URZ, UP0, !UPT ;  /* 0x000000073f077290 */ /* 0x000fe200087fe43f */
[----:B------:R-:W-:Y:S02]  /*dba0*/  R2UR UR15, R5 ;  /* 0x00000000050f72ca */ /* 0x000fe400000e0000 */
[----:B------:R-:W-:-:S02]  /*dbb0*/  R2UR UR11, R7 ;  /* 0x00000000070b72ca */ /* 0x000fc400000e0000 */
[----:B------:R-:W-:Y:S01]  /*dbc0*/  PLOP3.LUT P0, PT, PT, PT, PT, 0x80, 0x0 ;  /* 0x000000000000781c */ /* 0x000fe20003f0f070 */
[----:B------:R-:W-:Y:S02]  /*dbd0*/  UIMAD UR4, UR4, 0x7800, UR40 ;  /* 0x00007800040478a4 */ /* 0x000fe4000f8e0228 */
[----:B------:R-:W-:Y:S02]  /*dbe0*/  UIADD3 UR9, UR9, 0x29830, URZ ;  /* 0x0002983009097890 */ /* 0x000fe4000fffe03f */
[----:B------:R-:W-:-:S12]  /*dbf0*/  UIADD3 UR8, UR4, 0x1a400, URZ ;  /* 0x0001a40004087890 */ /* 0x000fd8000fffe03f */
.L_x_70:
[----:B------:R-:W-:-:S13]  /*dc00*/  @P0 ELECT P1, URZ, PT ;  /* 0x00000000003f082f */ /* 0x000fda0003820000 */
[----:B------:R-:W-:Y:S01]  /*dc10*/  @P1 R2UR UR13, R16 ;  /* 0x00000000100d12ca */ /* 0x000fe200000e0000 */
[----:B------:R-:W-:Y:S01]  /*dc20*/  UMOV UR12, UR36 ;  /* 0x00000024000c7c82 */ /* 0x000fe20008000000 */
[----:B------:R-:W-:-:S11]  /*dc30*/  @P1 PLOP3.LUT P0, PT, P1, PT, PT, 0x8, 0x0 ;  /* 0x000000000000181c */ /* 0x000fd60000f0e170 */
[----:B------:R0:W-:Y:S01]  /*dc40*/  UTMALDG.4D [UR8], [UR6], desc[UR14] ;  /* 0x00000e08060075b4 */ /* 0x0001e20008019000 */
[----:B------:R-:W-:Y:S01]  /*dc50*/  PLOP3.LUT P1, PT, PT, PT, PT, 0x8, 0x0 ;  /* 0x000000000000781c */ /* 0x000fe20003f2e170 */
[----:B0-----:R-:W-:-:S12]  /*dc60*/  @P0 BRA.U.ANY `(.L_x_70) ;  /* 0xfffffffd00e40947 */ /* 0x001fd8000393ffff */
[----:B------:R-:W-:Y:S01]  /*dc70*/  R2UR UR14, R4 ;  /* 0x00000000040e72ca */ /* 0x000fe200000e0000 */
[----:B------:R-:W-:Y:S01]  /*dc80*/  UIADD3 UR8, UR4, 0x1cc00, URZ ;  /* 0x0001cc0004087890 */ /* 0x000fe2000fffe03f */
[----:B------:R-:W-:Y:S01]  /*dc90*/  R2UR UR15, R5 ;  /* 0x00000000050f72ca */ /* 0x000fe200000e0000 */
[----:B------:R-:W-:Y:S01]  /*dca0*/  UMOV UR10, 0x40 ;  /* 0x00000040000a7882 */ /* 0x000fe20000000000 */
[----:B------:R-:W-:Y:S02]  /*dcb0*/  R2UR UR11, R7 ;  /* 0x00000000070b72ca */ /* 0x000fe400000e0000 */
[----:B------:R-:W-:-:S13]  /*dcc0*/  PLOP3.LUT P0, PT, PT, PT, PT, 0x80, 0x0 ;  /* 0x000000000000781c */ /* 0x000fda0003f0f070 */
.L_x_71:
        /* <DEDUP_REMOVED lines=13> */
.L_x_72:
[----:B------:R-:W-:-:S13]  /*dda0*/  @P0 ELECT P1, URZ, PT ;  /* 0x00000000003f082f */ /* 0x000fda0003820000 */
[----:B------:R-:W-:Y:S01]  /*ddb0*/  @P1 R2UR UR13, R16 ;  /* 0x00000000100d12ca */ /* 0x000fe200000e0000 */
[----:B------:R-:W-:Y:S01]  /*ddc0*/  UMOV UR12, UR36 ;  /* 0x00000024000c7c82 */ /* 0x000fe20008000000 */
[----:B------:R-:W-:-:S11]  /*ddd0*/  @P1 PLOP3.LUT P0, PT, P1, PT, PT, 0x8, 0x0 ;  /* 0x000000000000181c */ /* 0x000fd60000f0e170 */
[----:B------:R0:W-:Y:S01]  /*dde0*/  UTMALDG.4D [UR8], [UR6], desc[UR14] ;  /* 0x00000e08060075b4 */ /* 0x0001e20008019000 */
[----:B------:R-:W-:Y:S01]  /*ddf0*/  PLOP3.LUT P1, PT, PT, PT, PT, 0x8, 0x0 ;  /* 0x000000000000781c */ /* 0x000fe20003f2e170 */
[----:B0-----:R-:W-:-:S12]  /*de00*/  @P0 BRA.U.ANY `(.L_x_72) ;  /* 0xfffffffd00e40947 */ /* 0x001fd8000393ffff */
.L_x_61:
[----:B------:R-:W-:Y:S05]  /*de10*/  BSYNC B0 ;  /* 0x0000000000007941 */ /* 0x000fea0003800000 */
.L_x_60:
[----:B------:R-:W2:Y:S02]  /*de20*/  LDL R4, [R1+0x20] ;  /* 0x0000200001047983 */ /* 0x000ea40000100800 */
[----:B--2---:R-:W-:-:S13]  /*de30*/  ISETP.NE.AND P0, PT, R4, 0x3, PT ;  /* 0x000000030400780c */ /* 0x004fda0003f05270 */
[----:B------:R-:W-:Y:S05]  /*de40*/  @!P0 BRA `(.L_x_73) ;  /* 0x0000000000048947 */ /* 0x000fea0003800000 */
[----:B------:R-:W-:Y:S01]  /*de50*/  BPT.TRAP 0x1 ;  /* 0x000000040000795c */ /* 0x000fe20000300000 */
.L_x_73:
[----:B------:R-:W-:Y:S02]  /*de60*/  LOP3.LUT R5, R0, 0x1, RZ, 0x3c, !PT ;  /* 0x0000000100057812 */ /* 0x000fe400078e3cff */
[----:B------:R-:W-:Y:S02]  /*de70*/  LEA R18, R3, UR40, 0x3 ;  /* 0x0000002803127c11 */ /* 0x000fe4000f8e18ff */
[----:B------:R-:W-:Y:S02]  /*de80*/  SHF.L.U32 R5, R5, 0x1f, RZ ;  /* 0x0000001f05057819 */ /* 0x000fe400000006ff */
[----:B------:R-:W-:Y:S02]  /*de90*/  ISETP.NE.AND P1, PT, R21, 0x3, PT ;  /* 0x000000031500780c */ /* 0x000fe40003f25270 */
[----:B------:R-:W0:Y:S02]  /*dea0*/  SYNCS.PHASECHK.TRANS64.TRYWAIT P0, [R18+URZ+0x29870], R5 ;  /* 0x02987005120075a7 */ /* 0x000e24000800017f */
[----:B0-----:R-:W-:Y:S09]  /*deb0*/  @!P0 BRA `(.L_x_74) ;  /* 0x0000001800a88947 */ /* 0x001ff20003800000 */
.L_x_117:
[----:B------:R-:W-:Y:S05]  /*dec0*/  @!P1 BRA `(.L_x_75) ;  /* 0x0000000000049947 */ /* 0x000fea0003800000 */
[----:B------:R-:W-:Y:S01]  /*ded0*/  BPT.TRAP 0x1 ;  /* 0x000000040000795c */ /* 0x000fe20000300000 */
.L_x_75:
[----:B0-----:R-:W-:Y:S01]  /*dee0*/  SHF.L.U32 R5, R0, 0x1f, RZ ;  /* 0x0000001f00057819 */ /* 0x001fe200000006ff */
[----:B------:R-:W-:-:S03]  /*def0*/  IMAD R12, R3, 0x5000, RZ ;  /* 0x00005000030c7824 */ /* 0x000fc600078e02ff */
[----:B------:R-:W0:Y:S02]  /*df00*/  SYNCS.PHASECHK.TRANS64.TRYWAIT P0, [R18+URZ+0x29860], R5 ;  /* 0x02986005120075a7 */ /* 0x000e24000800017f */
[----:B0-----:R-:W-:Y:S05]  /*df10*/  @!P0 BRA `(.L_x_76) ;  /* 0x0000001800a48947 */ /* 0x001fea0003800000 */
.L_x_118:
[----:B------:R-:W2:Y:S04]  /*df20*/  LDL R0, [R1+0x10] ;  /* 0x0000100001007983 */ /* 0x000ea80000100800 */
[----:B------:R-:W3:Y:S04]  /*df30*/  LDL R6, [R1+0x14] ;  /* 0x0000140001067983 */ /* 0x000ee80000100800 */
[----:B------:R-:W4:Y:S01]  /*df40*/  LDL R13, [R1+0x18] ;  /* 0x00001800010d7983 */ /* 0x000f220000100800 */
[----:B------:R-:W-:Y:S05]  /*df50*/  WARPSYNC.ALL ;  /* 0x0000000000007948 */ /* 0x000fea0003800000 */
[----:B--2---:R-:W-:-:S05]  /*df60*/  LOP3.LUT R0, R12, R0, RZ, 0xfc, !PT ;  /* 0x000000000c007212 */ /* 0x004fca00078efcff */
[----:B------:R-:W1:Y:S01]  /*df70*/  LDSM.16.MT88.4 R8, [R0+UR40+0xa400] ;  /* 0x00a400280008783b */ /* 0x000e620008004200 */
[----:B------:R-:W-:Y:S01]  /*df80*/  VIADD R3, R0, UR40 ;  /* 0x0000002800037c36 */ /* 0x000fe20008000000 */
[----:B----4-:R-:W-:-:S03]  /*df90*/  LOP3.LUT R19, R12, R13, RZ, 0xfc, !PT ;  /* 0x0000000d0c137212 */ /* 0x010fc600078efcff */
[----:B---3--:R-:W-:Y:S02]  /*dfa0*/  IMAD.IADD R3, R6, 0x1, R3 ;  /* 0x0000000106037824 */ /* 0x008fe400078e0203 */
[----:B------:R-:W-:Y:S01]  /*dfb0*/  VIADD R19, R19, UR40 ;  /* 0x0000002813137c36 */ /* 0x000fe20008000000 */
[C-C-:B-1----:R-:W-:Y:S02]  /*dfc0*/  PRMT R4, R8.reuse, 0x6420, R9.reuse ;  /* 0x0000642008047816 */ /* 0x142fe40000000009 */
[----:B0-----:R-:W-:Y:S02]  /*dfd0*/  PRMT R5, R8, 0x7531, R9 ;  /* 0x0000753108057816 */ /* 0x001fe40000000009 */
[C-C-:B------:R-:W-:Y:S02]  /*dfe0*/  PRMT R6, R10.reuse, 0x6420, R11.reuse ;  /* 0x000064200a067816 */ /* 0x140fe4000000000b */
[----:B------:R-:W-:Y:S02]  /*dff0*/  PRMT R7, R10, 0x7531, R11 ;  /* 0x000075310a077816 */ /* 0x000fe4000000000b */
[----:B------:R-:W0:Y:S04]  /*e000*/  LDSM.16.MT88.4 R8, [R3+0xa400] ;  /* 0x00a400000308783b */ /* 0x000e280000004200 */
[----:B------:R-:W-:Y:S01]  /*e010*/  STSM.16.M88.4 [R19+0x400], R4 ;  /* 0x0004000413007844 */ /* 0x000fe20000000200 */
[----:B0-----:R-:W-:-:S02]  /*e020*/  PRMT R12, R8, 0x6420, R9 ;  /* 0x00006420080c7816 */ /* 0x001fc40000000009 */
[----:B------:R-:W-:Y:S02]  /*e030*/  PRMT R13, R8, 0x7531, R9 ;  /* 0x00007531080d7816 */ /* 0x000fe40000000009 */
[C-C-:B------:R-:W-:Y:S02]  /*e040*/  PRMT R14, R10.reuse, 0x6420, R11.reuse ;  /* 0x000064200a0e7816 */ /* 0x140fe4000000000b */
[----:B------:R-:W-:-:S05]  /*e050*/  PRMT R15, R10, 0x7531, R11 ;  /* 0x000075310a0f7816 */ /* 0x000fca000000000b */
[----:B------:R-:W-:Y:S04]  /*e060*/  STSM.16.M88.4 [R19+0xc00], R12 ;  /* 0x000c000c13007844 */ /* 0x000fe80000000200 */
[----:B------:R-:W0:Y:S02]  /*e070*/  LDSM.16.MT88.4 R8, [R0+UR40+0xb400] ;  /* 0x00b400280008783b */ /* 0x000e240008004200 */
[C-C-:B0-----:R-:W-:Y:S02]  /*e080*/  PRMT R4, R8.reuse, 0x6420, R9.reuse ;  /* 0x0000642008047816 */ /* 0x141fe40000000009 */
[----:B------:R-:W-:Y:S02]  /*e090*/  PRMT R5, R8, 0x7531, R9 ;  /* 0x0000753108057816 */ /* 0x000fe40000000009 */
[----:B------:R-:W-:-:S02]  /*e0a0*/  PRMT R6, R10, 0x6420, R11 ;  /* 0x000064200a067816 */ /* 0x000fc4000000000b */
[----:B------:R-:W-:Y:S02]  /*e0b0*/  PRMT R7, R10, 0x7531, R11 ;  /* 0x000075310a077816 */ /* 0x000fe4000000000b */
[----:B------:R-:W0:Y:S04]  /*e0c0*/  LDSM.16.MT88.4 R8, [R3+0xb400] ;  /* 0x00b400000308783b */ /* 0x000e280000004200 */
[----:B------:R-:W-:Y:S01]  /*e0d0*/  STSM.16.M88.4 [R19+0x1400], R4 ;  /* 0x0014000413007844 */ /* 0x000fe20000000200 */
[C-C-:B0-----:R-:W-:Y:S02]  /*e0e0*/  PRMT R12, R8.reuse, 0x6420, R9.reuse ;  /* 0x00006420080c7816 */ /* 0x141fe40000000009 */
[----:B------:R-:W-:Y:S02]  /*e0f0*/  PRMT R13, R8, 0x7531, R9 ;  /* 0x00007531080d7816 */ /* 0x000fe40000000009 */
[----:B------:R-:W-:-:S02]  /*e100*/  PRMT R14, R10, 0x6420, R11 ;  /* 0x000064200a0e7816 */ /* 0x000fc4000000000b */
        /* <DEDUP_REMOVED lines=20> */
[----:B------:R0:W-:Y:S02]  /*e250*/  STSM.16.M88.4 [R19+0x3400], R4 ;  /* 0x0034000413007844 */ /* 0x0001e40000000200 */
[C-C-:B0-----:R-:W-:Y:S02]  /*e260*/  PRMT R4, R8.reuse, 0x6420, R9.reuse ;  /* 0x0000642008047816 */ /* 0x141fe40000000009 */
[----:B------:R-:W-:-:S02]  /*e270*/  PRMT R5, R8, 0x7531, R9 ;  /* 0x0000753108057816 */ /* 0x000fc40000000009 */
[C-C-:B------:R-:W-:Y:S02]  /*e280*/  PRMT R6, R10.reuse, 0x6420, R11.reuse ;  /* 0x000064200a067816 */ /* 0x140fe4000000000b */
[----:B------:R-:W-:-:S05]  /*e290*/  PRMT R7, R10, 0x7531, R11 ;  /* 0x000075310a077816 */ /* 0x000fca000000000b */
[----:B------:R-:W-:Y:S04]  /*e2a0*/  STSM.16.M88.4 [R19+0x3c00], R4 ;  /* 0x003c000413007844 */ /* 0x000fe80000000200 */
[----:B------:R-:W0:Y:S04]  /*e2b0*/  LDSM.16.MT88.4 R12, [R0+UR40+0xe400] ;  /* 0x00e40028000c783b */ /* 0x000e280008004200 */
[----:B------:R-:W1:Y:S01]  /*e2c0*/  LDSM.16.MT88.4 R4, [R3+0xe400] ;  /* 0x00e400000304783b */ /* 0x000e620000004200 */
[C-C-:B0-----:R-:W-:Y:S02]  /*e2d0*/  PRMT R8, R12.reuse, 0x6420, R13.reuse ;  /* 0x000064200c087816 */ /* 0x141fe4000000000d */
[----:B------:R-:W-:-:S02]  /*e2e0*/  PRMT R9, R12, 0x7531, R13 ;  /* 0x000075310c097816 */ /* 0x000fc4000000000d */
[C-C-:B------:R-:W-:Y:S02]  /*e2f0*/  PRMT R10, R14.reuse, 0x6420, R15.reuse ;  /* 0x000064200e0a7816 */ /* 0x140fe4000000000f */
[----:B------:R-:W-:-:S05]  /*e300*/  PRMT R11, R14, 0x7531, R15 ;  /* 0x000075310e0b7816 */ /* 0x000fca000000000f */
[----:B------:R1:W-:Y:S02]  /*e310*/  STSM.16.M88.4 [R19+0x4400], R8 ;  /* 0x0044000813007844 */ /* 0x0003e40000000200 */
[C-C-:B-1----:R-:W-:Y:S02]  /*e320*/  PRMT R8, R4.reuse, 0x6420, R5.reuse ;  /* 0x0000642004087816 */ /* 0x142fe40000000005 */
[----:B------:R-:W-:Y:S02]  /*e330*/  PRMT R9, R4, 0x7531, R5 ;  /* 0x0000753104097816 */ /* 0x000fe40000000005 */
[C-C-:B------:R-:W-:Y:S02]  /*e340*/  PRMT R10, R6.reuse, 0x6420, R7.reuse ;  /* 0x00006420060a7816 */ /* 0x140fe40000000007 */
[----:B------:R-:W-:-:S05]  /*e350*/  PRMT R11, R6, 0x7531, R7 ;  /* 0x00007531060b7816 */ /* 0x000fca0000000007 */
[----:B------:R0:W-:Y:S01]  /*e360*/  STSM.16.M88.4 [R19+0x4c00], R8 ;  /* 0x004c000813007844 */ /* 0x0001e20000000200 */
[----:B------:R-:W-:Y:S01]  /*e370*/  @!PT LDS RZ, [RZ] ;  /* 0x00000000fffff984 */ /* 0x000fe20000000800 */
[----:B------:R-:W-:Y:S01]  /*e380*/  @!PT LDS RZ, [RZ] ;  /* 0x00000000fffff984 */ /* 0x000fe20000000800 */
[----:B------:R-:W-:Y:S01]  /*e390*/  @!PT LDS RZ, [RZ] ;  /* 0x00000000fffff984 */ /* 0x000fe20000000800 */
[----:B------:R-:W-:Y:S01]  /*e3a0*/  @!PT LDS RZ, [RZ] ;  /* 0x00000000fffff984 */ /* 0x000fe20000000800 */
[----:B------:R1:W-:Y:S06]  /*e3b0*/  MEMBAR.ALL.CTA ;  /* 0x0000000000007992 */ /* 0x0003ec0000008000 */
[----:B-1----:R-:W1:Y:S01]  /*e3c0*/  FENCE.VIEW.ASYNC.S ;  /* 0x00000000000073c6 */ /* 0x002e620000000000 */
[----:B------:R-:W-:Y:S05]  /*e3d0*/  @!P1 BRA `(.L_x_77) ;  /* 0x0000000000049947 */ /* 0x000fea0003800000 */
[----:B------:R-:W-:Y:S01]  /*e3e0*/  BPT.TRAP 0x1 ;  /* 0x000000040000795c */ /* 0x000fe20000300000 */
.L_x_77:
[----:B------:R-:W2:Y:S01]  /*e3f0*/  LDL R3, [R1+0x8] ;  /* 0x0000080001037983 */ /* 0x000ea20000100800 */
[----:B-1----:R-:W-:Y:S01]  /*e400*/  SYNCS.ARRIVE.TRANS64.A1T0 RZ, [R18+URZ+0x29850], RZ ;  /* 0x029850ff12ff79a7 */ /* 0x002fe2000810003f */
[----:B------:R-:W1:Y:S02]  /*e410*/  S2R R0, SR_TID.X ;  /* 0x0000000000007919 */ /* 0x000e640000002100 */
[----:B-1----:R-:W-:Y:S01]  /*e420*/  LOP3.LUT R0, R0, 0x7f, RZ, 0xc0, !PT ;  /* 0x0000007f00007812 */ /* 0x002fe200078ec0ff */
[----:B------:R-:W-:Y:S03]  /*e430*/  BAR.SYNC.DEFER_BLOCKING 0x2, 0x80 ;  /* 0x0082000000007b1d */ /* 0x000fe60000010000 */
[----:B------:R-:W-:-:S13]  /*e440*/  ISETP.NE.AND P0, PT, R0, RZ, PT ;  /* 0x000000ff0000720c */ /* 0x000fda0003f05270 */
[----:B------:R-:W-:-:S05]  /*e450*/  @!P0 VIADD R0, R18, 0x29880 ;  /* 0x0002988012008836 */ /* 0x000fca0000000000 */
[----:B------:R-:W-:-:S04]  /*e460*/  @!P0 PRMT R0, RZ, 0x654, R0 ;  /* 0x00000654ff008816 */ /* 0x000fc80000000000 */
[----:B------:R1:W-:Y:S02]  /*e470*/  @!P0 SYNCS.ARRIVE.TRANS64.RED.A1T0 RZ, [R0+URZ], RZ ;  /* 0x000000ff00ff89a7 */ /* 0x0003e4000810043f */
[----:B-1----:R-:W-:Y:S01]  /*e480*/  IMAD.MOV.U32 R0, RZ, RZ, R20 ;  /* 0x000000ffff007224 */ /* 0x002fe200078e0014 */
[C---:B--2---:R-:W-:Y:S01]  /*e490*/  ISETP.GT.AND P0, PT, R2.reuse, R3, PT ;  /* 0x000000030200720c */ /* 0x044fe20003f04270 */
[----:B------:R-:W-:Y:S02]  /*e4a0*/  VIADD R2, R2, 0xffffffff ;  /* 0xffffffff02027836 */ /* 0x000fe40000000000 */
[----:B------:R-:W-:-:S10]  /*e4b0*/  IMAD.MOV.U32 R3, RZ, RZ, R17 ;  /* 0x000000ffff037224 */ /* 0x000fd400078e0011 */
[----:B------:R-:W-:Y:S05]  /*e4c0*/  @P0 BRA `(.L_x_78) ;  /* 0xfffffff000480947 */ /* 0x000fea000383ffff */
[----:B------:R-:W-:Y:S05]  /*e4d0*/  BRA `(.L_x_79) ;  /* 0x0000000000047947 */ /* 0x000fea0003800000 */
.L_x_59:
[----:B------:R-:W-:-:S07]  /*e4e0*/  IMAD.MOV.U32 R17, RZ, RZ, RZ ;  /* 0x000000ffff117224 */ /* 0x000fce00078e00ff */
.L_x_79:
[----:B------:R-:W0:Y:S02]  /*e4f0*/  LDL R2, [R1+0x1c] ;  /* 0x00001c0001027983 */ /* 0x000e240000100800 */
[----:B0-----:R-:W-:-:S04]  /*e500*/  LOP3.LUT R0, R2, 0x1, RZ, 0xfc, !PT ;  /* 0x0000000102007812 */ /* 0x001fc800078efcff */
[----:B------:R-:W-:-:S13]  /*e510*/  ISETP.NE.AND P0, PT, R0, 0x3, PT ;  /* 0x000000030000780c */ /* 0x000fda0003f05270 */
[----:B------:R-:W-:Y:S05]  /*e520*/  @!P0 BRA `(.L_x_80) ;  /* 0x0000000000048947 */ /* 0x000fea0003800000 */
[----:B------:R-:W-:Y:S01]  /*e530*/  BPT.TRAP 0x1 ;  /* 0x000000040000795c */ /* 0x000fe20000300000 */
.L_x_80:
[----:B------:R-:W-:Y:S01]  /*e540*/  LOP3.LUT R0, R20, 0x1, RZ, 0x3c, !PT ;  /* 0x0000000114007812 */ /* 0x000fe200078e3cff */
[----:B------:R-:W-:Y:S01]  /*e550*/  BSSY B0, `(.L_x_81) ;  /* 0x0000007000007945 */ /* 0x000fe20003800000 */
[----:B------:R-:W-:Y:S02]  /*e560*/  LEA R3, R17, UR40, 0x3 ;  /* 0x0000002811037c11 */ /* 0x000fe4000f8e18ff */
[----:B------:R-:W-:Y:S02]  /*e570*/  SHF.L.U32 R0, R0, 0x1f, RZ ;  /* 0x0000001f00007819 */ /* 0x000fe400000006ff */
[----:B------:R-:W-:Y:S02]  /*e580*/  LOP3.LUT R2, R2, 0x2, RZ, 0xfc, !PT ;  /* 0x0000000202027812 */ /* 0x000fe400078efcff */
[----:B------:R-:W0:Y:S02]  /*e590*/  SYNCS.PHASECHK.TRANS64.TRYWAIT P0, [R3+URZ+0x29870], R0 ;  /* 0x02987000030075a7 */ /* 0x000e24000800017f */
[----:B------:R-:W-:Y:S01]  /*e5a0*/  ISETP.NE.AND P1, PT, R2, 0x3, PT ;  /* 0x000000030200780c */ /* 0x000fe20003f25270 */
[----:B0-----:R-:W-:-:S12]  /*e5b0*/  @!P0 BRA `(.L_x_82) ;  /* 0x0000001400108947 */ /* 0x001fd80003800000 */
.L_x_119:
[----:B------:R-:W-:Y:S05]  /*e5c0*/  BSYNC B0 ;  /* 0x0000000000007941 */ /* 0x000fea0003800000 */
.L_x_81:
[----:B------:R-:W-:Y:S05]  /*e5d0*/  @!P1 BRA `(.L_x_83) ;  /* 0x0000000000049947 */ /* 0x000fea0003800000 */
[----:B------:R-:W-:Y:S01]  /*e5e0*/  BPT.TRAP 0x1 ;  /* 0x000000040000795c */ /* 0x000fe20000300000 */
.L_x_83:
[----:B0-----:R-:W2:Y:S01]  /*e5f0*/  LDL.LU R0, [R1+0x10] ;  /* 0x0000100001007983 */ /* 0x001ea20000300800 */
[----:B------:R-:W-:Y:S01]  /*e600*/  SHF.L.U32 R2, R20, 0x1f, RZ ;  /* 0x0000001f14027819 */ /* 0x000fe200000006ff */
[----:B------:R-:W-:-:S03]  /*e610*/  IMAD R12, R17, 0x5000, RZ ;  /* 0x00005000110c7824 */ /* 0x000fc600078e02ff */
[----:B------:R-:W0:Y:S02]  /*e620*/  SYNCS.PHASECHK.TRANS64.TRYWAIT P0, [R3+URZ+0x29860], R2 ;  /* 0x02986002030075a7 */ /* 0x000e24000800017f */
[----:B--2---:R-:W-:Y:S01]  /*e630*/  LOP3.LUT R0, R12, R0, RZ, 0xfc, !PT ;  /* 0x000000000c007212 */ /* 0x004fe200078efcff */
[----:B0-----:R-:W-:Y:S06]  /*e640*/  @!P0 BRA `(.L_x_84) ;  /* 0x0000001400008947 */ /* 0x001fec0003800000 */
.L_x_120:
[----:B------:R-:W2:Y:S04]  /*e650*/  LDL.LU R4, [R1+0x14] ;  /* 0x0000140001047983 */ /* 0x000ea80000300800 */
[----:B------:R-:W3:Y:S01]  /*e660*/  LDL.LU R13, [R1+0x18] ;  /* 0x00001800010d7983 */ /* 0x000ee20000300800 */
[----:B0-----:R-:W-:Y:S01]  /*e670*/  VIADD R2, R0, UR40 ;  /* 0x0000002800027c36 */ /* 0x001fe20008000000 */
[----:B------:R-:W-:Y:S05]  /*e680*/  WARPSYNC.ALL ;  /* 0x0000000000007948 */ /* 0x000fea0003800000 */
[----:B------:R-:W0:Y:S02]  /*e690*/  LDSM.16.MT88.4 R8, [R0+UR40+0xa400] ;  /* 0x00a400280008783b */ /* 0x000e240008004200 */
[----:B0-----:R-:W-:-:S02]  /*e6a0*/  PRMT R14, R10, 0x6420, R11 ;  /* 0x000064200a0e7816 */ /* 0x001fc4000000000b */
[----:B------:R-:W-:Y:S02]  /*e6b0*/  PRMT R15, R10, 0x7531, R11 ;  /* 0x000075310a0f7816 */ /* 0x000fe4000000000b */
[----:B--2---:R-:W-:Y:S02]  /*e6c0*/  IADD3 R2, R4, R2, RZ ;  /* 0x0000000204027210 */ /* 0x004fe40007ffe0ff */
[----:B---3--:R-:W-:-:S03]  /*e6d0*/  LOP3.LUT R16, R12, R13, RZ, 0xfc, !PT ;  /* 0x0000000d0c107212 */ /* 0x008fc600078efcff */
[----:B------:R-:W0:Y:S01]  /*e6e0*/  LDSM.16.MT88.4 R4, [R2+0xa400] ;  /* 0x00a400000204783b */ /* 0x000e220000004200 */
[C-C-:B------:R-:W-:Y:S02]  /*e6f0*/  PRMT R12, R8.reuse, 0x6420, R9.reuse ;  /* 0x00006420080c7816 */ /* 0x140fe40000000009 */
[----:B------:R-:W-:Y:S01]  /*e700*/  PRMT R13, R8, 0x7531, R9 ;  /* 0x00007531080d7816 */ /* 0x000fe20000000009 */
[----:B------:R-:W-:-:S05]  /*e710*/  VIADD R16, R16, UR40 ;  /* 0x0000002810107c36 */ /* 0x000fca0008000000 */
[----:B------:R-:W-:Y:S01]  /*e720*/  STSM.16.M88.4 [R16+0x400], R12 ;  /* 0x0004000c10007844 */ /* 0x000fe20000000200 */
[C-C-:B0-----:R-:W-:Y:S02]  /*e730*/  PRMT R8, R4.reuse, 0x6420, R5.reuse ;  /* 0x0000642004087816 */ /* 0x141fe40000000005 */
[----:B------:R-:W-:Y:S02]  /*e740*/  PRMT R9, R4, 0x7531, R5 ;  /* 0x0000753104097816 */ /* 0x000fe40000000005 */
        /* <DEDUP_REMOVED lines=8> */
[----:B------:R-:W-:Y:S02]  /*e7d0*/  PRMT R15, R10, 0x7531, R11 ;  /* 0x000075310a0f7816 */ /* 0x000fe4000000000b */
[C-C-:B-1----:R-:W-:Y:S02]  /*e7e0*/  PRMT R8, R4.reuse, 0x6420, R5.reuse ;  /* 0x0000642004087816 */ /* 0x142fe40000000005 */
[----:B------:R-:W-:Y:S01]  /*e7f0*/  PRMT R9, R4, 0x7531, R5 ;  /* 0x0000753104097816 */ /* 0x000fe20000000005 */
[----:B------:R-:W-:Y:S01]  /*e800*/  STSM.16.M88.4 [R16+0x1400], R12 ;  /* 0x0014000c10007844 */ /* 0x000fe20000000200 */
        /* <DEDUP_REMOVED lines=35> */
[----:B------:R0:W-:Y:S01]  /*ea40*/  STSM.16.M88.4 [R16+0x4400], R12 ;  /* 0x0044000c10007844 */ /* 0x0001e20000000200 */
        /* <DEDUP_REMOVED lines=11> */
.L_x_85:
[----:B------:R-:W2:Y:S01]  /*eb00*/  S2R R0, SR_TID.X ;  /* 0x0000000000007919 */ /* 0x000ea20000002100 */
[----:B-1----:R-:W-:Y:S01]  /*eb10*/  SYNCS.ARRIVE.TRANS64.A1T0 RZ, [R3+URZ+0x29850], RZ ;  /* 0x029850ff03ff79a7 */ /* 0x002fe2000810003f */
[----:B------:R-:W-:Y:S01]  /*eb20*/  IMAD.MOV.U32 R2, RZ, RZ, RZ ;  /* 0x000000ffff027224 */ /* 0x000fe200078e00ff */
[----:B--2---:R-:W-:Y:S01]  /*eb30*/  LOP3.LUT R0, R0, 0x7f, RZ, 0xc0, !PT ;  /* 0x0000007f00007812 */ /* 0x004fe200078ec0ff */
[----:B------:R-:W-:Y:S03]  /*eb40*/  BAR.SYNC.DEFER_BLOCKING 0x2, 0x80 ;  /* 0x0082000000007b1d */ /* 0x000fe60000010000 */
[----:B------:R-:W-:-:S13]  /*eb50*/  ISETP.NE.AND P0, PT, R0, RZ, PT ;  /* 0x000000ff0000720c */ /* 0x000fda0003f05270 */
[----:B------:R-:W-:-:S05]  /*eb60*/  @!P0 VIADD R0, R3, 0x29880 ;  /* 0x0002988003008836 */ /* 0x000fca0000000000 */
[----:B------:R-:W-:-:S04]  /*eb70*/  @!P0 PRMT R0, RZ, 0x654, R0 ;  /* 0x00000654ff008816 */ /* 0x000fc80000000000 */
[----:B------:R1:W-:Y:S02]  /*eb80*/  @!P0 SYNCS.ARRIVE.TRANS64.RED.A1T0 RZ, [R0+URZ], RZ ;  /* 0x000000ff00ff89a7 */ /* 0x0003e4000810043f */
[----:B-1----:R-:W-:-:S05]  /*eb90*/  VIADD R0, R17, 0x1 ;  /* 0x0000000111007836 */ /* 0x002fca0000000000 */
[----:B------:R-:W-:-:S04]  /*eba0*/  ISETP.NE.AND P0, PT, R0, 0x2, PT ;  /* 0x000000020000780c */ /* 0x000fc80003f05270 */
[----:B------:R-:W-:Y:S02]  /*ebb0*/  SEL R3, RZ, 0x1, P0 ;  /* 0x00000001ff037807 */ /* 0x000fe40000000000 */
[----:B------:R-:W-:Y:S02]  /*ebc0*/  SEL R0, R0, RZ, P0 ;  /* 0x000000ff00007207 */ /* 0x000fe40000000000 */
[----:B------:R-:W-:-:S07]  /*ebd0*/  LOP3.LUT R20, R20, R3, RZ, 0x3c, !PT ;  /* 0x0000000314147212 */ /* 0x000fce00078e3cff */
.L_x_40:
[----:B------:R-:W0:Y:S01]  /*ebe0*/  S2R R4, SR_CgaCtaId ;  /* 0x0000000000047919 */ /* 0x000e220000008800 */
[----:B------:R-:W-:Y:S02]  /*ebf0*/  MOV R3, 0x400 ;  /* 0x0000040000037802 */ /* 0x000fe40000000f00 */
[----:B------:R-:W-:Y:S02]  /*ec00*/  SHF.L.U32 R2, R2, 0x1f, RZ ;  /* 0x0000001f02027819 */ /* 0x000fe400000006ff */
[----:B0-----:R-:W-:-:S04]  /*ec10*/  LEA R9, R4, R3, 0x18 ;  /* 0x0000000304097211 */ /* 0x001fc800078ec0ff */
[----:B------:R-:W0:Y:S02]  /*ec20*/  SYNCS.PHASECHK.TRANS64.TRYWAIT P0, [R9+URZ+0x29820], R2 ;  /* 0x02982002090075a7 */ /* 0x000e24000800017f */
[----:B0-----:R-:W-:Y:S05]  /*ec30*/  @!P0 BRA `(.L_x_86) ;  /* 0x0000000c00988947 */ /* 0x001fea0003800000 */
.L_x_121:
[----:B------:R-:W1:Y:S02]  /*ec40*/  S2R R3, SR_TID.X ;  /* 0x0000000000037919 */ /* 0x000e640000002100 */
[----:B-1----:R-:W-:-:S04]  /*ec50*/  SHF.R.U32.HI R3, RZ, 0x5, R3 ;  /* 0x00000005ff037819 */ /* 0x002fc80000011603 */
[----:B------:R-:W-:-:S05]  /*ec60*/  LOP3.LUT R3, R3, 0x3, RZ, 0xc0, !PT ;  /* 0x0000000303037812 */ /* 0x000fca00078ec0ff */
[----:B0-----:R-:W0:Y:S02]  /*ec70*/  SHFL.IDX PT, R2, R3, RZ, 0x1f ;  /* 0x00001fff03027589 */ /* 0x001e2400000e0000 */
[----:B0-----:R-:W-:-:S13]  /*ec80*/  ISETP.NE.AND P0, PT, R2, RZ, PT ;  /* 0x000000ff0200720c */ /* 0x001fda0003f05270 */
[----:B------:R-:W-:Y:S05]  /*ec90*/  @P0 BRA `(.L_x_10) ;  /* 0x00000000009c0947 */ /* 0x000fea0003800000 */
[----:B------:R-:W-:-:S13]  /*eca0*/  ELECT P0, URZ, PT ;  /* 0x00000000003f782f */ /* 0x000fda0003800000 */
[----:B------:R-:W-:Y:S05]  /*ecb0*/  @!P0 BRA `(.L_x_10) ;  /* 0x0000000000948947 */ /* 0x000fea0003800000 */
[----:B------:R-:W2:Y:S02]  /*ecc0*/  LDL.LU R3, [R1+0x1c] ;  /* 0x00001c0001037983 */ /* 0x000ea40000300800 */
[----:B--2---:R-:W-:-:S04]  /*ecd0*/  LOP3.LUT R2, R3, 0x2, RZ, 0xfc, !PT ;  /* 0x0000000203027812 */ /* 0x004fc800078efcff */
[----:B------:R-:W-:-:S13]  /*ece0*/  ISETP.NE.AND P0, PT, R2, 0x3, PT ;  /* 0x000000030200780c */ /* 0x000fda0003f05270 */
[----:B------:R-:W-:Y:S05]  /*ecf0*/  @!P0 BRA `(.L_x_87) ;  /* 0x0000000000048947 */ /* 0x000fea0003800000 */
[----:B------:R-:W-:Y:S01]  /*ed00*/  BPT.TRAP 0x1 ;  /* 0x000000040000795c */ /* 0x000fe20000300000 */
.L_x_87:
[----:B------:R-:W-:Y:S01]  /*ed10*/  VIADD R7, R9, 0x29840 ;  /* 0x0002984009077836 */ /* 0x000fe20000000000 */
[----:B------:R-:W-:Y:S01]  /*ed20*/  SHF.L.U32 R4, R20, 0x1f, RZ ;  /* 0x0000001f14047819 */ /* 0x000fe200000006ff */
[C---:B------:R-:W-:Y:S02]  /*ed30*/  VIADD R2, R0.reuse, 0x1 ;  /* 0x0000000100027836 */ /* 0x040fe40000000000 */
[----:B------:R-:W-:-:S03]  /*ed40*/  IMAD R5, R0, 0x8, R7 ;  /* 0x0000000800057824 */ /* 0x000fc600078e0207 */
[----:B------:R-:W-:Y:S01]  /*ed50*/  ISETP.NE.AND P2, PT, R2, 0x2, PT ;  /* 0x000000020200780c */ /* 0x000fe20003f45270 */
[----:B------:R-:W0:Y:S03]  /*ed60*/  SYNCS.PHASECHK.TRANS64.TRYWAIT P1, [R5+URZ], R4 ;  /* 0x00000004050075a7 */ /* 0x000e26000802017f */
[----:B------:R-:W-:-:S04]  /*ed70*/  SEL R3, RZ, 0x1, P2 ;  /* 0x00000001ff037807 */ /* 0x000fc80001000000 */
[----:B------:R-:W-:Y:S02]  /*ed80*/  LOP3.LUT R20, R20, R3, RZ, 0x3c, !PT ;  /* 0x0000000314147212 */ /* 0x000fe400078e3cff */
[----:B------:R-:W-:Y:S02]  /*ed90*/  SEL R3, R2, RZ, P2 ;  /* 0x000000ff02037207 */ /* 0x000fe40001000000 */
[----:B------:R-:W-:-:S03]  /*eda0*/  SHF.L.U32 R2, R20, 0x1f, RZ ;  /* 0x0000001f14027819 */ /* 0x000fc600000006ff */
[----:B------:R-:W-:Y:S01]  /*edb0*/  IMAD R7, R3, 0x8, R7 ;  /* 0x0000000803077824 */ /* 0x000fe200078e0207 */
[----:B0-----:R-:W-:Y:S06]  /*edc0*/  @!P1 BRA `(.L_x_88) ;  /* 0x0000000c00489947 */ /* 0x001fec0003800000 */
.L_x_122:
[----:B------:R-:W1:Y:S02]  /*edd0*/  SYNCS.PHASECHK.TRANS64.TRYWAIT P1, [R7+URZ], R2 ;  /* 0x00000002070075a7 */ /* 0x000e64000802017f */
[----:B-1----:R-:W-:Y:S05]  /*ede0*/  @!P1 BRA `(.L_x_89) ;  /* 0x0000000c00549947 */ /* 0x002fea0003800000 */
.L_x_123:
[----:B------:R-:W-:Y:S05]  /*edf0*/  @!P0 BRA `(.L_x_90) ;  /* 0x0000000000048947 */ /* 0x000fea0003800000 */
[----:B------:R-:W-:Y:S01]  /*ee00*/  BPT.TRAP 0x1 ;  /* 0x000000040000795c */ /* 0x000fe20000300000 */
.L_x_90:
[----:B0-----:R-:W-:-:S04]  /*ee10*/  IMAD R5, R0, 0x8, R9 ;  /* 0x0000000800057824 */ /* 0x001fc800078e0209 */
[----:B------:R-:W0:Y:S02]  /*ee20*/  SYNCS.PHASECHK.TRANS64.TRYWAIT P1, [R5+URZ+0x29860], R4 ;  /* 0x02986004050075a7 */ /* 0x000e24000802017f */
[----:B0-----:R-:W-:Y:S05]  /*ee30*/  @!P1 BRA `(.L_x_91) ;  /* 0x0000000c00549947 */ /* 0x001fea0003800000 */
.L_x_124:
[----:B------:R-:W-:Y:S05]  /*ee40*/  @!P0 BRA `(.L_x_92) ;  /* 0x0000000000048947 */ /* 0x000fea0003800000 */
[----:B------:R-:W-:Y:S01]  /*ee50*/  BPT.TRAP 0x1 ;  /* 0x000000040000795c */ /* 0x000fe20000300000 */
.L_x_92:
[----:B------:R-:W-:-:S04]  /*ee60*/  IMAD R3, R3, 0x8, R9 ;  /* 0x0000000803037824 */ /* 0x000fc800078e0209 */
[----:B------:R-:W2:Y:S02]  /*ee70*/  SYNCS.PHASECHK.TRANS64.TRYWAIT P1, [R3+URZ+0x29860], R2 ;  /* 0x02986002030075a7 */ /* 0x000ea4000802017f */
[----:B--2---:R-:W-:Y:S05]  /*ee80*/  @!P1 BRA `(.L_x_93) ;  /* 0x0000000c00549947 */ /* 0x004fea0003800000 */
.L_x_125:
[----:B------:R-:W-:Y:S05]  /*ee90*/  @!P0 BRA `(.L_x_94) ;  /* 0x0000000000048947 */ /* 0x000fea0003800000 */
[----:B------:R-:W-:Y:S01]  /*eea0*/  BPT.TRAP 0x1 ;  /* 0x000000040000795c */ /* 0x000fe20000300000 */
.L_x_94:
[----:B------:R-:W3:Y:S02]  /*eeb0*/  SYNCS.PHASECHK.TRANS64.TRYWAIT P0, [R5+URZ+0x29880], R4 ;  /* 0x02988004050075a7 */ /* 0x000ee4000800017f */
[----:B---3--:R-:W-:Y:S05]  /*eec0*/  @!P0 BRA `(.L_x_95) ;  /* 0x0000000c00588947 */ /* 0x008fea0003800000 */
.L_x_96:
[----:B----4-:R4:W0:Y:S02]  /*eed0*/  SYNCS.PHASECHK.TRANS64.TRYWAIT P0, [R3+URZ+0x29880], R2 ;  /* 0x02988002030075a7 */ /* 0x010824000800017f */
[----:B0-----:R-:W-:Y:S05]  /*eee0*/  @!P0 NANOSLEEP.SYNCS 0x989680 ;  /* 0x009896800000895d */ /* 0x001fea0003900000 */
[----:B------:R-:W0:Y:S02]  /*eef0*/  @!P0 SYNCS.PHASECHK.TRANS64 P0, [R3+URZ+0x29880], R2 ;  /* 0x02988002030085a7 */ /* 0x000e24000800007f */
[----:B0-----:R-:W-:Y:S05]  /*ef00*/  @!P0 BRA `(.L_x_96) ;  /* 0xfffffffc00f08947 */ /* 0x001fea000383ffff */
.L_x_10:
[----:B------:R-:W-:Y:S05]  /*ef10*/  BSYNC B6 ;  /* 0x0000000000067941 */ /* 0x000fea0003800000 */
.L_x_7:
[----:B------:R-:W-:Y:S05]  /*ef20*/  EXIT ;  /* 0x000000000000794d */ /* 0x000fea0003800000 */
.L_x_14:
[----:B0-----:R-:W-:-:S04]  /*ef30*/  IMAD.U32 R4, RZ, RZ, UR40 ;  /* 0x00000028ff047e24 */ /* 0x001fc8000f8e00ff */
[----:B------:R0:W1:Y:S03]  /*ef40*/  SYNCS.PHASECHK.TRANS64.TRYWAIT P1, [R4+URZ+0x29800], R5 ;  /* 0x02980005040075a7 */ /* 0x000066000802017f */
[----:B-1----:R-:W-:Y:S05]  /*ef50*/  @!P1 NANOSLEEP.SYNCS 0x989680 ;  /* 0x009896800000995d */ /* 0x002fea0003900000 */
[----:B------:R-:W1:Y:S02]  /*ef60*/  @!P1 SYNCS.PHASECHK.TRANS64 P1, [R4+URZ+0x29800], R5 ;  /* 0x02980005040095a7 */ /* 0x000e64000802007f */
[----:B-1----:R-:W-:Y:S05]  /*ef70*/  @!P1 BRA `(.L_x_14) ;  /* 0xfffffffc00ec9947 */ /* 0x002fea000383ffff */
[----:B------:R-:W-:Y:S05]  /*ef80*/  BRA `(.L_x_97) ;  /* 0xffffff2400787947 */ /* 0x000fea000383ffff */
.L_x_18:
[----:B0-----:R-:W-:-:S04]  /*ef90*/  IMAD.U32 R4, RZ, RZ, UR40 ;  /* 0x00000028ff047e24 */ /* 0x001fc8000f8e00ff */
[----:B------:R0:W2:Y:S03]  /*efa0*/  SYNCS.PHASECHK.TRANS64.TRYWAIT P2, [R4+URZ+0x29830], R5 ;  /* 0x02983005040075a7 */ /* 0x0000a6000804017f */
[----:B--2---:R-:W-:Y:S05]  /*efb0*/  @!P2 NANOSLEEP.SYNCS 0x989680 ;  /* 0x009896800000a95d */ /* 0x004fea0003900000 */
[----:B------:R-:W2:Y:S02]  /*efc0*/  @!P2 SYNCS.PHASECHK.TRANS64 P2, [R4+URZ+0x29830], R5 ;  /* 0x029830050400a5a7 */ /* 0x000ea4000804007f */
[----:B--2---:R-:W-:Y:S05]  /*efd0*/  @!P2 BRA `(.L_x_18) ;  /* 0xfffffffc00eca947 */ /* 0x004fea000383ffff */
[----:B------:R-:W-:Y:S05]  /*efe0*/  BRA `(.L_x_17) ;  /* 0xffffff2400907947 */ /* 0x000fea000383ffff */
.L_x_23:
[----:B-1----:R-:W-:-:S04]  /*eff0*/  IMAD.U32 R13, RZ, RZ, UR4 ;  /* 0x00000004ff0d7e24 */ /* 0x002fc8000f8e00ff */
[----:B------:R1:W2:Y:S03]  /*f000*/  SYNCS.PHASECHK.TRANS64.TRYWAIT P2, [R13+URZ+0x29830], R12 ;  /* 0x0298300c0d0075a7 */ /* 0x0002a6000804017f */
[----:B--2---:R-:W-:Y:S05]  /*f010*/  @!P2 NANOSLEEP.SYNCS 0x989680 ;  /* 0x009896800000a95d */ /* 0x004fea0003900000 */
[----:B------:R-:W2:Y:S02]  /*f020*/  @!P2 SYNCS.PHASECHK.TRANS64 P2, [R13+URZ+0x29830], R12 ;  /* 0x0298300c0d00a5a7 */ /* 0x000ea4000804007f */
[----:B--2---:R-:W-:Y:S05]  /*f030*/  @!P2 BRA `(.L_x_23) ;  /* 0xfffffffc00eca947 */ /* 0x004fea000383ffff */
[----:B------:R-:W-:Y:S05]  /*f040*/  BRA `(.L_x_20) ;  /* 0xffffff6000e07947 */ /* 0x000fea000383ffff */
.L_x_27:
[----:B-1----:R-:W-:-:S04]  /*f050*/  IMAD.U32 R12, RZ, RZ, UR4 ;  /* 0x00000004ff0c7e24 */ /* 0x002fc8000f8e00ff */
[----:B------:R1:W2:Y:S03]  /*f060*/  SYNCS.PHASECHK.TRANS64.TRYWAIT P2, [R12+URZ+0x29850], R11 ;  /* 0x0298500b0c0075a7 */ /* 0x0002a6000804017f */
[----:B--2---:R-:W-:Y:S05]  /*f070*/  @!P2 NANOSLEEP.SYNCS 0x989680 ;  /* 0x009896800000a95d */ /* 0x004fea0003900000 */
[----:B------:R-:W2:Y:S02]  /*f080*/  @!P2 SYNCS.PHASECHK.TRANS64 P2, [R12+URZ+0x29850], R11 ;  /* 0x0298500b0c00a5a7 */ /* 0x000ea4000804007f */
[----:B--2---:R-:W-:Y:S05]  /*f090*/  @!P2 BRA `(.L_x_27) ;  /* 0xfffffffc00eca947 */ /* 0x004fea000383ffff */
[----:B------:R-:W-:Y:S05]  /*f0a0*/  BRA `(.L_x_24) ;  /* 0xffffff7000047947 */ /* 0x000fea000383ffff */
.L_x_33:
[----:B-1----:R-:W-:-:S04]  /*f0b0*/  IMAD.U32 R5, RZ, RZ, UR5 ;  /* 0x00000005ff057e24 */ /* 0x002fc8000f8e00ff */
[----:B------:R1:W2:Y:S03]  /*f0c0*/  SYNCS.PHASECHK.TRANS64.TRYWAIT P1, [R5+URZ+0x29850], R8 ;  /* 0x02985008050075a7 */ /* 0x0002a6000802017f */
[----:B--2---:R-:W-:Y:S05]  /*f0d0*/  @!P1 NANOSLEEP.SYNCS 0x989680 ;  /* 0x009896800000995d */ /* 0x004fea0003900000 */
[----:B------:R-:W2:Y:S02]  /*f0e0*/  @!P1 SYNCS.PHASECHK.TRANS64 P1, [R5+URZ+0x29850], R8 ;  /* 0x02985008050095a7 */ /* 0x000ea4000802007f */
[----:B--2---:R-:W-:Y:S05]  /*f0f0*/  @!P1 BRA `(.L_x_33) ;  /* 0xfffffffc00ec9947 */ /* 0x004fea000383ffff */
[----:B------:R-:W-:Y:S05]  /*f100*/  BRA `(.L_x_32) ;  /* 0xffffff9800587947 */ /* 0x000fea000383ffff */
.L_x_46:
[----:B------:R-:W-:Y:S01]  /*f110*/  IMAD.MOV.U32 R13, RZ, RZ, R6 ;  /* 0x000000ffff0d7224 */ /* 0x000fe200078e0006 */
[----:B------:R-:W-:Y:S01]  /*f120*/  MOV R11, 0x1f ;  /* 0x0000001f000b7802 */ /* 0x000fe20000000f00 */
[----:B------:R-:W-:Y:S02]  /*f130*/  IMAD.MOV.U32 R12, RZ, RZ, RZ ;  /* 0x000000ffff0c7224 */ /* 0x000fe400078e00ff */
[----:B------:R-:W-:-:S07]  /*f140*/  IMAD.MOV.U32 R15, RZ, RZ, -0x1 ;  /* 0xffffffffff0f7424 */ /* 0x000fce00078e00ff */
[----:B0-----:R-:W-:Y:S05]  /*f150*/  WARPSYNC.COLLECTIVE R15, `(.L_x_98) ;  /* 0x000000000f087348 */ /* 0x001fea0003c00000 */
[----:B------:R1:W2:Y:S02]  /*f160*/  SHFL.IDX P6, R14, R13, R12, R11 ;  /* 0x0000000c0d0e7389 */ /* 0x0002a400000c000b */
[----:B012---:R-:W-:Y:S01]  /*f170*/  ENDCOLLECTIVE ;  /* 0x000000000000791b */ /* 0x007fe20003800000 */
.L_x_98:
[----:B------:R-:W-:Y:S05]  /*f180*/  BRA `(.L_x_99) ;  /* 0xffffffd400207947 */ /* 0x000fea000383ffff */
.L_x_48:
[----:B------:R-:W-:Y:S01]  /*f190*/  BSSY B0, `(.L_x_100) ;  /* 0x0000006000007945 */ /* 0x000fe20003800000 */
[----:B------:R-:W-:-:S07]  /*f1a0*/  IMAD.MOV.U32 R15, RZ, RZ, -0x1 ;  /* 0xffffffffff0f7424 */ /* 0x000fce00078e00ff */
[----:B-1----:R-:W-:Y:S05]  /*f1b0*/  WARPSYNC.COLLECTIVE R15, `(.L_x_101) ;  /* 0x000000000f0c7348 */ /* 0x002fea0003c00000 */
[----:B------:R-:W-:Y:S02]  /*f1c0*/  ELECT P6, UR62, PT ;  /* 0x00000000003e782f */ /* 0x000fe400038c0000 */
[----:B------:R-:W-:Y:S01]  /*f1d0*/  MOV R14, UR62 ;  /* 0x0000003e000e7c02 */ /* 0x000fe20008000f00 */
[----:B-1----:R-:W-:Y:S10]  /*f1e0*/  ENDCOLLECTIVE ;  /* 0x000000000000791b */ /* 0x002ff40003800000 */
.L_x_101:
[----:B------:R-:W-:Y:S05]  /*f1f0*/  BSYNC B0 ;  /* 0x0000000000007941 */ /* 0x000fea0003800000 */
.L_x_100:
[----:B------:R-:W-:Y:S05]  /*f200*/  BRA `(.L_x_102) ;  /* 0xffffffd4002c7947 */ /* 0x000fea000383ffff */
.L_x_50:
[----:B0-----:R-:W-:-:S04]  /*f210*/  IMAD.U32 R3, RZ, RZ, UR40 ;  /* 0x00000028ff037e24 */ /* 0x001fc8000f8e00ff */
[----:B------:R0:W2:Y:S03]  /*f220*/  SYNCS.PHASECHK.TRANS64.TRYWAIT P0, [R3+URZ+0x29880], R2 ;  /* 0x02988002030075a7 */ /* 0x0000a6000800017f */
[----:B--2---:R-:W-:Y:S05]  /*f230*/  @!P0 NANOSLEEP.SYNCS 0x989680 ;  /* 0x009896800000895d */ /* 0x004fea0003900000 */
[----:B------:R-:W2:Y:S02]  /*f240*/  @!P0 SYNCS.PHASECHK.TRANS64 P0, [R3+URZ+0x29880], R2 ;  /* 0x02988002030085a7 */ /* 0x000ea4000800007f */
[----:B--2---:R-:W-:Y:S05]  /*f250*/  @!P0 BRA `(.L_x_50) ;  /* 0xfffffffc00ec8947 */ /* 0x004fea000383ffff */
[----:B------:R-:W-:Y:S05]  /*f260*/  BRA `(.L_x_103) ;  /* 0xffffffd400787947 */ /* 0x000fea000383ffff */
.L_x_52:
[----:B0-----:R-:W-:-:S04]  /*f270*/  IMAD.U32 R3, RZ, RZ, UR40 ;  /* 0x00000028ff037e24 */ /* 0x001fc8000f8e00ff */
[----:B------:R0:W2:Y:S03]  /*f280*/  SYNCS.PHASECHK.TRANS64.TRYWAIT P0, [R3+URZ+0x29840], R2 ;  /* 0x02984002030075a7 */ /* 0x0000a6000800017f */
[----:B--2---:R-:W-:Y:S05]  /*f290*/  @!P0 NANOSLEEP.SYNCS 0x989680 ;  /* 0x009896800000895d */ /* 0x004fea0003900000 */
[----:B------:R-:W2:Y:S02]  /*f2a0*/  @!P0 SYNCS.PHASECHK.TRANS64 P0, [R3+URZ+0x29840], R2 ;  /* 0x02984002030085a7 */ /* 0x000ea4000800007f */
[----:B--2---:R-:W-:Y:S05]  /*f2b0*/  @!P0 BRA `(.L_x_52) ;  /* 0xfffffffc00ec8947 */ /* 0x004fea000383ffff */
[----:B------:R-:W-:Y:S05]  /*f2c0*/  BRA `(.L_x_104) ;  /* 0xffffffd400b47947 */ /* 0x000fea000383ffff */
.L_x_55:
[----:B------:R-:W-:Y:S02]  /*f2d0*/  IMAD.MOV.U32 R13, RZ, RZ, R5 ;  /* 0x000000ffff0d7224 */ /* 0x000fe400078e0005 */
[----:B------:R-:W-:Y:S02]  /*f2e0*/  IMAD.MOV.U32 R12, RZ, RZ, RZ ;  /* 0x000000ffff0c7224 */ /* 0x000fe400078e00ff */
[----:B------:R-:W-:Y:S02]  /*f2f0*/  IMAD.MOV.U32 R11, RZ, RZ, 0x1c1f ;  /* 0x00001c1fff0b7424 */ /* 0x000fe400078e00ff */
[----:B------:R-:W-:Y:S02]  /*f300*/  IMAD.MOV.U32 R15, RZ, RZ, -0x1 ;  /* 0xffffffffff0f7424 */ /* 0x000fe400078e00ff */
[----:B------:R-:W-:-:S07]  /*f310*/  IMAD R7, R10, 0x80, R7 ;  /* 0x000000800a077824 */ /* 0x000fce00078e0207 */
[----:B------:R-:W-:Y:S05]  /*f320*/  WARPSYNC.COLLECTIVE R15, `(.L_x_105) ;  /* 0x000000000f087348 */ /* 0x000fea0003c00000 */
[----:B------:R0:W1:Y:S02]  /*f330*/  SHFL.IDX P6, R14, R13, R12, R11 ;  /* 0x0000000c0d0e7389 */ /* 0x00006400000c000b */
[----:B01----:R-:W-:Y:S01]  /*f340*/  ENDCOLLECTIVE ;  /* 0x000000000000791b */ /* 0x003fe20003800000 */
.L_x_105:
[----:B------:R-:W-:Y:S02]  /*f350*/  VIADD R21, R7, 0x40 ;  /* 0x0000004007157836 */ /* 0x000fe40000000000 */
[----:B------:R-:W-:Y:S02]  /*f360*/  IMAD.MOV.U32 R13, RZ, RZ, R6 ;  /* 0x000000ffff0d7224 */ /* 0x000fe400078e0006 */
[----:B------:R-:W-:-:S07]  /*f370*/  IMAD.MOV.U32 R2, RZ, RZ, R14 ;  /* 0x000000ffff027224 */ /* 0x000fce00078e000e */
[----:B------:R-:W-:Y:S05]  /*f380*/  WARPSYNC.COLLECTIVE R15, `(.L_x_106) ;  /* 0x000000000f087348 */ /* 0x000fea0003c00000 */
[----:B------:R0:W1:Y:S02]  /*f390*/  SHFL.IDX P6, R14, R13, R12, R11 ;  /* 0x0000000c0d0e7389 */ /* 0x00006400000c000b */
[----:B01----:R-:W-:Y:S01]  /*f3a0*/  ENDCOLLECTIVE ;  /* 0x000000000000791b */ /* 0x003fe20003800000 */
.L_x_106:
[----:B------:R-:W-:Y:S02]  /*f3b0*/  ULDC UR4, c[0x0][0x288] ;  /* 0x0000a20000047ab9 */ /* 0x000fe40000000800 */
[----:B------:R-:W-:-:S05]  /*f3c0*/  IMAD R4, R9, UR4, RZ ;  /* 0x0000000409047c24 */ /* 0x000fca000f8e02ff */
[C---:B------:R-:W-:Y:S01]  /*f3d0*/  ISETP.GE.AND P4, PT, R7.reuse, R4, PT ;  /* 0x000000040700720c */ /* 0x040fe20003f86270 */
[----:B------:R-:W-:Y:S02]  /*f3e0*/  VIADD R11, R7, 0x20 ;  /* 0x00000020070b7836 */ /* 0x000fe40000000000 */
[----:B------:R-:W-:Y:S02]  /*f3f0*/  IMAD.MOV.U32 R13, RZ, RZ, R5 ;  /* 0x000000ffff0d7224 */ /* 0x000fe400078e0005 */
[----:B------:R-:W-:-:S08]  /*f400*/  IMAD.MOV.U32 R12, RZ, RZ, 0x1 ;  /* 0x00000001ff0c7424 */ /* 0x000fd000078e00ff */
[----:B------:R-:W-:Y:S02]  /*f410*/  @!P4 VIADD R9, R0, UR40 ;  /* 0x000000280009cc36 */ /* 0x000fe40008000000 */
[----:B------:R-:W-:-:S05]  /*f420*/  IMAD.MOV.U32 R3, RZ, RZ, R14 ;  /* 0x000000ffff037224 */ /* 0x000fca00078e000e */
[----:B------:R-:W-:-:S05]  /*f430*/  @!P4 IADD3 R3, P3, R8, R3, RZ ;  /* 0x000000030803c210 */ /* 0x000fca0007f7e0ff */
[----:B------:R-:W-:Y:S01]  /*f440*/  @!P4 IMAD.X R2, RZ, RZ, R2, P3 ;  /* 0x000000ffff02c224 */ /* 0x000fe200018e0602 */
[----:B------:R-:W-:Y:S02]  /*f450*/  ISETP.GE.AND P3, PT, R11, R4, PT ;  /* 0x000000040b00720c */ /* 0x000fe40003f66270 */
[----:B------:R-:W-:Y:S02]  /*f460*/  MOV R11, 0x1c1f ;  /* 0x00001c1f000b7802 */ /* 0x000fe40000000f00 */
[----:B------:R-:W-:-:S09]  /*f470*/  @!P4 LOP3.LUT R3, R3, R2, RZ, 0x3c, !PT ;  /* 0x000000020303c212 */ /* 0x000fd200078e3cff */
[----:B------:R-:W-:Y:S05]  /*f480*/  WARPSYNC.COLLECTIVE R15, `(.L_x_107) ;  /* 0x000000000f087348 */ /* 0x000fea0003c00000 */
[----:B------:R0:W1:Y:S02]  /*f490*/  SHFL.IDX P6, R14, R13, R12, R11 ;  /* 0x0000000c0d0e7389 */ /* 0x00006400000c000b */
[----:B01----:R-:W-:Y:S01]  /*f4a0*/  ENDCOLLECTIVE ;  /* 0x000000000000791b */ /* 0x003fe20003800000 */
.L_x_107:
[----:B------:R-:W-:-:S04]  /*f4b0*/  @!P4 LOP3.LUT R2, R3, R2, RZ, 0x3c, !PT ;  /* 0x000000020302c212 */ /* 0x000fc800078e3cff */
[----:B------:R-:W-:-:S05]  /*f4c0*/  @!P4 LOP3.LUT R3, R3, R2, RZ, 0x3c, !PT ;  /* 0x000000020303c212 */ /* 0x000fca00078e3cff */
[----:B------:R-:W-:Y:S01]  /*f4d0*/  @!PT LDS RZ, [RZ] ;  /* 0x00000000fffff984 */ /* 0x000fe20000000800 */
[----:B------:R-:W-:Y:S01]  /*f4e0*/  @!PT LDS RZ, [RZ] ;  /* 0x00000000fffff984 */ /* 0x000fe20000000800 */
[----:B------:R-:W-:Y:S01]  /*f4f0*/  @!PT LDS RZ, [RZ] ;  /* 0x00000000fffff984 */ /* 0x000fe20000000800 */
[----:B------:R-:W-:Y:S01]  /*f500*/  @!P4 LDGSTS.E.BYPASS.LTC128B.128 [R9+0x14400], desc[UR38][R2.64], !P2 ;  /* 0x144000000209cfae */ /* 0x000fe2000d101d66 */
[----:B------:R-:W-:-:S03]  /*f510*/  IMAD.MOV.U32 R13, RZ, RZ, R6 ;  /* 0x000000ffff0d7224 */ /* 0x000fc600078e0006 */
[----:B------:R-:W-:Y:S04]  /*f520*/  @!P4 LDGSTS.E.BYPASS.LTC128B.128 [R9+0x16400], desc[UR38][R2.64+0x40], !P0 ;  /* 0x164000400209cfae */ /* 0x000fe8000c101d66 */
[----:B------:R0:W-:Y:S02]  /*f530*/  @!P4 LDGSTS.E.BYPASS.LTC128B.128 [R9+0x18400], desc[UR38][R2.64+0x80], !P1 ;  /* 0x184000800209cfae */ /* 0x0001e4000c901d66 */
[----:B0-----:R-:W-:-:S07]  /*f540*/  IMAD.MOV.U32 R2, RZ, RZ, R14 ;  /* 0x000000ffff027224 */ /* 0x001fce00078e000e */
[----:B------:R-:W-:Y:S05]  /*f550*/  WARPSYNC.COLLECTIVE R15, `(.L_x_108) ;  /* 0x000000000f087348 */ /* 0x000fea0003c00000 */
[----:B------:R0:W1:Y:S02]  /*f560*/  SHFL.IDX P6, R14, R13, R12, R11 ;  /* 0x0000000c0d0e7389 */ /* 0x00006400000c000b */
[----:B01----:R-:W-:Y:S01]  /*f570*/  ENDCOLLECTIVE ;  /* 0x000000000000791b */ /* 0x003fe20003800000 */
.L_x_108:
[----:B------:R-:W-:Y:S02]  /*f580*/  @!P3 VIADD R9, R0, UR40 ;  /* 0x000000280009bc36 */ /* 0x000fe40008000000 */
[----:B------:R-:W-:Y:S02]  /*f590*/  IMAD.MOV.U32 R13, RZ, RZ, R5 ;  /* 0x000000ffff0d7224 */ /* 0x000fe400078e0005 */
[----:B------:R-:W-:Y:S01]  /*f5a0*/  IMAD.MOV.U32 R12, RZ, RZ, 0x2 ;  /* 0x00000002ff0c7424 */ /* 0x000fe200078e00ff */
[----:B------:R-:W-:-:S13]  /*f5b0*/  @!P3 IADD3 R3, P4, R8, R14, RZ ;  /* 0x0000000e0803b210 */ /* 0x000fda0007f9e0ff */
[----:B------:R-:W-:Y:S05]  /*f5c0*/  WARPSYNC.COLLECTIVE R15, `(.L_x_109) ;  /* 0x000000000f087348 */ /* 0x000fea0003c00000 */
[----:B------:R0:W1:Y:S02]  /*f5d0*/  SHFL.IDX P6, R14, R13, R12, R11 ;  /* 0x0000000c0d0e7389 */ /* 0x00006400000c000b */
[----:B01----:R-:W-:Y:S01]  /*f5e0*/  ENDCOLLECTIVE ;  /* 0x000000000000791b */ /* 0x003fe20003800000 */
.L_x_109:
[----:B------:R-:W-:-:S05]  /*f5f0*/  @!P3 IMAD.X R2, RZ, RZ, R2, P4 ;  /* 0x000000ffff02b224 */ /* 0x000fca00020e0602 */
[----:B------:R-:W-:-:S04]  /*f600*/  @!P3 LOP3.LUT R3, R3, R2, RZ, 0x3c, !PT ;  /* 0x000000020303b212 */ /* 0x000fc800078e3cff */
[----:B------:R-:W-:Y:S01]  /*f610*/  @!P3 LOP3.LUT R2, R3, R2, RZ, 0x3c, !PT ;  /* 0x000000020302b212 */ /* 0x000fe200078e3cff */
[----:B------:R-:W-:-:S03]  /*f620*/  IMAD.MOV.U32 R13, RZ, RZ, R6 ;  /* 0x000000ffff0d7224 */ /* 0x000fc600078e0006 */
[----:B------:R-:W-:-:S05]  /*f630*/  @!P3 LOP3.LUT R3, R3, R2, RZ, 0x3c, !PT ;  /* 0x000000020303b212 */ /* 0x000fca00078e3cff */
[----:B------:R-:W-:Y:S01]  /*f640*/  @!PT LDS RZ, [RZ] ;  /* 0x00000000fffff984 */ /* 0x000fe20000000800 */
[----:B------:R-:W-:Y:S01]  /*f650*/  @!PT LDS RZ, [RZ] ;  /* 0x00000000fffff984 */ /* 0x000fe20000000800 */
[----:B------:R-:W-:Y:S01]  /*f660*/  @!PT LDS RZ, [RZ] ;  /* 0x00000000fffff984 */ /* 0x000fe20000000800 */
[----:B------:R-:W-:Y:S04]  /*f670*/  @!P3 LDGSTS.E.BYPASS.LTC128B.128 [R9+0x14c00], desc[UR38][R2.64], !P2 ;  /* 0x14c000000209bfae */ /* 0x000fe8000d101d66 */
[----:B------:R-:W-:Y:S04]  /*f680*/  @!P3 LDGSTS.E.BYPASS.LTC128B.128 [R9+0x16c00], desc[UR38][R2.64+0x40], !P0 ;  /* 0x16c000400209bfae */ /* 0x000fe8000c101d66 */
[----:B------:R0:W-:Y:S01]  /*f690*/  @!P3 LDGSTS.E.BYPASS.LTC128B.128 [R9+0x18c00], desc[UR38][R2.64+0x80], !P1 ;  /* 0x18c000800209bfae */ /* 0x0001e2000c901d66 */
[----:B------:R-:W-:Y:S01]  /*f6a0*/  ISETP.GE.AND P3, PT, R21, R4, PT ;  /* 0x000000041500720c */ /* 0x000fe20003f66270 */
[----:B0-----:R-:W-:-:S12]  /*f6b0*/  IMAD.MOV.U32 R2, RZ, RZ, R14 ;  /* 0x000000ffff027224 */ /* 0x001fd800078e000e */
[----:B------:R-:W-:Y:S05]  /*f6c0*/  WARPSYNC.COLLECTIVE R15, `(.L_x_110) ;  /* 0x000000000f087348 */ /* 0x000fea0003c00000 */
[----:B------:R0:W1:Y:S02]  /*f6d0*/  SHFL.IDX P6, R14, R13, R12, R11 ;  /* 0x0000000c0d0e7389 */ /* 0x00006400000c000b */
[----:B01----:R-:W-:Y:S01]  /*f6e0*/  ENDCOLLECTIVE ;  /* 0x000000000000791b */ /* 0x003fe20003800000 */
.L_x_110:
[----:B------:R-:W-:Y:S02]  /*f6f0*/  @!P3 VIADD R21, R0, UR40 ;  /* 0x000000280015bc36 */ /* 0x000fe40008000000 */
[----:B------:R-:W-:Y:S02]  /*f700*/  IMAD.MOV.U32 R13, RZ, RZ, R5 ;  /* 0x000000ffff0d7224 */ /* 0x000fe400078e0005 */
[----:B------:R-:W-:Y:S01]  /*f710*/  IMAD.MOV.U32 R12, RZ, RZ, 0x3 ;  /* 0x00000003ff0c7424 */ /* 0x000fe200078e00ff */
[----:B------:R-:W-:-:S13]  /*f720*/  @!P3 IADD3 R3, P4, R8, R14, RZ ;  /* 0x0000000e0803b210 */ /* 0x000fda0007f9e0ff */
[----:B------:R-:W-:Y:S05]  /*f730*/  WARPSYNC.COLLECTIVE R15, `(.L_x_111) ;  /* 0x000000000f087348 */ /* 0x000fea0003c00000 */
[----:B------:R0:W1:Y:S02]  /*f740*/  SHFL.IDX P6, R14, R13, R12, R11 ;  /* 0x0000000c0d0e7389 */ /* 0x00006400000c000b */
[----:B01----:R-:W-:Y:S01]  /*f750*/  ENDCOLLECTIVE ;  /* 0x000000000000791b */ /* 0x003fe20003800000 */
.L_x_111:
        /* <DEDUP_REMOVED lines=8> */
[----:B------:R0:W-:Y:S01]  /*f7e0*/  @!P3 LDGSTS.E.BYPASS.LTC128B.128 [R21+0x15400], desc[UR38][R2.64], !P2 ;  /* 0x154000000215bfae */ /* 0x0001e2000d101d66 */
[----:B------:R-:W-:-:S03]  /*f7f0*/  IMAD.MOV.U32 R5, RZ, RZ, R14 ;  /* 0x000000ffff057224 */ /* 0x000fc600078e000e */
[----:B------:R0:W-:Y:S04]  /*f800*/  @!P3 LDGSTS.E.BYPASS.LTC128B.128 [R21+0x17400], desc[UR38][R2.64+0x40], !P0 ;  /* 0x174000400215bfae */ /* 0x0001e8000c101d66 */
[----:B------:R0:W-:Y:S02]  /*f810*/  @!P3 LDGSTS.E.BYPASS.LTC128B.128 [R21+0x19400], desc[UR38][R2.64+0x80], !P1 ;  /* 0x194000800215bfae */ /* 0x0001e4000c901d66 */
[----:B0-----:R-:W-:Y:S05]  /*f820*/  WARPSYNC.COLLECTIVE R15, `(.L_x_112) ;  /* 0x000000000f087348 */ /* 0x001fea0003c00000 */
[----:B------:R1:W2:Y:S02]  /*f830*/  SHFL.IDX P6, R14, R13, R12, R11 ;  /* 0x0000000c0d0e7389 */ /* 0x0002a400000c000b */
[----:B012---:R-:W-:Y:S01]  /*f840*/  ENDCOLLECTIVE ;  /* 0x000000000000791b */ /* 0x007fe20003800000 */
.L_x_112:
[----:B------:R-:W-:Y:S05]  /*f850*/  BRA `(.L_x_113) ;  /* 0xffffffd800dc7947 */ /* 0x000fea000383ffff */
.L_x_58:
[----:B0-----:R-:W-:-:S04]  /*f860*/  IMAD.U32 R3, RZ, RZ, UR40 ;  /* 0x00000028ff037e24 */ /* 0x001fc8000f8e00ff */
[----:B------:R0:W1:Y:S03]  /*f870*/  SYNCS.PHASECHK.TRANS64.TRYWAIT P0, [R3+URZ+0x29820], R0 ;  /* 0x02982000030075a7 */ /* 0x000066000800017f */
[----:B-1----:R-:W-:Y:S05]  /*f880*/  @!P0 NANOSLEEP.SYNCS 0x989680 ;  /* 0x009896800000895d */ /* 0x002fea0003900000 */
[----:B------:R-:W1:Y:S02]  /*f890*/  @!P0 SYNCS.PHASECHK.TRANS64 P0, [R3+URZ+0x29820], R0 ;  /* 0x02982000030085a7 */ /* 0x000e64000800007f */
[----:B-1----:R-:W-:Y:S05]  /*f8a0*/  @!P0 BRA `(.L_x_58) ;  /* 0xfffffffc00ec8947 */ /* 0x002fea000383ffff */
[----:B------:R-:W-:Y:S05]  /*f8b0*/  BRA `(.L_x_114) ;  /* 0xffffffdc002c7947 */ /* 0x000fea000383ffff */
.L_x_63:
[----:B0-----:R0:W1:Y:S02]  /*f8c0*/  SYNCS.PHASECHK.TRANS64.TRYWAIT P0, [R6+URZ+0x29880], R4 ;  /* 0x02988004060075a7 */ /* 0x001064000800017f */
[----:B-1----:R-:W-:Y:S05]  /*f8d0*/  @!P0 NANOSLEEP.SYNCS 0x989680 ;  /* 0x009896800000895d */ /* 0x002fea0003900000 */
[----:B------:R-:W1:Y:S02]  /*f8e0*/  @!P0 SYNCS.PHASECHK.TRANS64 P0, [R6+URZ+0x29880], R4 ;  /* 0x02988004060085a7 */ /* 0x000e64000800007f */
[----:B-1----:R-:W-:Y:S05]  /*f8f0*/  @!P0 BRA `(.L_x_63) ;  /* 0xfffffffc00f08947 */ /* 0x002fea000383ffff */
[----:B------:R-:W-:Y:S05]  /*f900*/  BRA `(.L_x_115) ;  /* 0xffffffdc00d47947 */ /* 0x000fea000383ffff */
.L_x_67:
[----:B-1----:R1:W2:Y:S02]  /*f910*/  SYNCS.PHASECHK.TRANS64.TRYWAIT P0, [R6+URZ+0x29840], R4 ;  /* 0x02984004060075a7 */ /* 0x0022a4000800017f */
[----:B--2---:R-:W-:Y:S05]  /*f920*/  @!P0 NANOSLEEP.SYNCS 0x989680 ;  /* 0x009896800000895d */ /* 0x004fea0003900000 */
[----:B------:R-:W2:Y:S02]  /*f930*/  @!P0 SYNCS.PHASECHK.TRANS64 P0, [R6+URZ+0x29840], R4 ;  /* 0x02984004060085a7 */ /* 0x000ea4000800007f */
[----:B--2---:R-:W-:Y:S05]  /*f940*/  @!P0 BRA `(.L_x_67) ;  /* 0xfffffffc00f08947 */ /* 0x004fea000383ffff */
[----:B------:R-:W-:Y:S05]  /*f950*/  BRA `(.L_x_116) ;  /* 0xffffffe000447947 */ /* 0x000fea000383ffff */
.L_x_74:
[----:B0-----:R0:W1:Y:S02]  /*f960*/  SYNCS.PHASECHK.TRANS64.TRYWAIT P0, [R18+URZ+0x29870], R5 ;  /* 0x02987005120075a7 */ /* 0x001064000800017f */
[----:B-1----:R-:W-:Y:S05]  /*f970*/  @!P0 NANOSLEEP.SYNCS 0x989680 ;  /* 0x009896800000895d */ /* 0x002fea0003900000 */
[----:B------:R-:W1:Y:S02]  /*f980*/  @!P0 SYNCS.PHASECHK.TRANS64 P0, [R18+URZ+0x29870], R5 ;  /* 0x02987005120085a7 */ /* 0x000e64000800007f */
[----:B-1----:R-:W-:Y:S05]  /*f990*/  @!P0 BRA `(.L_x_74) ;  /* 0xfffffffc00f08947 */ /* 0x002fea000383ffff */
[----:B------:R-:W-:Y:S05]  /*f9a0*/  BRA `(.L_x_117) ;  /* 0xffffffe400447947 */ /* 0x000fea000383ffff */
.L_x_76:
[----:B0-----:R0:W1:Y:S02]  /*f9b0*/  SYNCS.PHASECHK.TRANS64.TRYWAIT P0, [R18+URZ+0x29860], R5 ;  /* 0x02986005120075a7 */ /* 0x001064000800017f */
[----:B-1----:R-:W-:Y:S05]  /*f9c0*/  @!P0 NANOSLEEP.SYNCS 0x989680 ;  /* 0x009896800000895d */ /* 0x002fea0003900000 */
[----:B------:R-:W1:Y:S02]  /*f9d0*/  @!P0 SYNCS.PHASECHK.TRANS64 P0, [R18+URZ+0x29860], R5 ;  /* 0x02986005120085a7 */ /* 0x000e64000800007f */
[----:B-1----:R-:W-:Y:S05]  /*f9e0*/  @!P0 BRA `(.L_x_76) ;  /* 0xfffffffc00f08947 */ /* 0x002fea000383ffff */
[----:B------:R-:W-:Y:S05]  /*f9f0*/  BRA `(.L_x_118) ;  /* 0xffffffe400487947 */ /* 0x000fea000383ffff */
.L_x_82:
[----:B0-----:R0:W1:Y:S02]  /*fa00*/  SYNCS.PHASECHK.TRANS64.TRYWAIT P0, [R3+URZ+0x29870], R0 ;  /* 0x02987000030075a7 */ /* 0x001064000800017f */
[----:B-1----:R-:W-:Y:S05]  /*fa10*/  @!P0 NANOSLEEP.SYNCS 0x989680 ;  /* 0x009896800000895d */ /* 0x002fea0003900000 */
[----:B------:R-:W1:Y:S02]  /*fa20*/  @!P0 SYNCS.PHASECHK.TRANS64 P0, [R3+URZ+0x29870], R0 ;  /* 0x02987000030085a7 */ /* 0x000e64000800007f */
[----:B-1----:R-:W-:Y:S05]  /*fa30*/  @!P0 BRA `(.L_x_82) ;  /* 0xfffffffc00f08947 */ /* 0x002fea000383ffff */
[----:B------:R-:W-:Y:S05]  /*fa40*/  BRA `(.L_x_119) ;  /* 0xffffffe800dc7947 */ /* 0x000fea000383ffff */
.L_x_84:
[----:B0-----:R0:W1:Y:S02]  /*fa50*/  SYNCS.PHASECHK.TRANS64.TRYWAIT P0, [R3+URZ+0x29860], R2 ;  /* 0x02986002030075a7 */ /* 0x001064000800017f */
[----:B-1----:R-:W-:Y:S05]  /*fa60*/  @!P0 NANOSLEEP.SYNCS 0x989680 ;  /* 0x009896800000895d */ /* 0x002fea0003900000 */
[----:B------:R-:W1:Y:S02]  /*fa70*/  @!P0 SYNCS.PHASECHK.TRANS64 P0, [R3+URZ+0x29860], R2 ;  /* 0x02986002030085a7 */ /* 0x000e64000800007f */
[----:B-1----:R-:W-:Y:S05]  /*fa80*/  @!P0 BRA `(.L_x_84) ;  /* 0xfffffffc00f08947 */ /* 0x002fea000383ffff */
[----:B------:R-:W-:Y:S05]  /*fa90*/  BRA `(.L_x_120) ;  /* 0xffffffe800ec7947 */ /* 0x000fea000383ffff */
.L_x_86:
[----:B0-----:R0:W1:Y:S02]  /*faa0*/  SYNCS.PHASECHK.TRANS64.TRYWAIT P0, [R9+URZ+0x29820], R2 ;  /* 0x02982002090075a7 */ /* 0x001064000800017f */
[----:B-1----:R-:W-:Y:S05]  /*fab0*/  @!P0 NANOSLEEP.SYNCS 0x989680 ;  /* 0x009896800000895d */ /* 0x002fea0003900000 */
[----:B------:R-:W1:Y:S02]  /*fac0*/  @!P0 SYNCS.PHASECHK.TRANS64 P0, [R9+URZ+0x29820], R2 ;  /* 0x02982002090085a7 */ /* 0x000e64000800007f */
[----:B-1----:R-:W-:Y:S05]  /*fad0*/  @!P0 BRA `(.L_x_86) ;  /* 0xfffffffc00f08947 */ /* 0x002fea000383ffff */
[----:B------:R-:W-:Y:S05]  /*fae0*/  BRA `(.L_x_121) ;  /* 0xfffffff000547947 */ /* 0x000fea000383ffff */
.L_x_88:
[----:B0-----:R0:W1:Y:S02]  /*faf0*/  SYNCS.PHASECHK.TRANS64.TRYWAIT P1, [R5+URZ], R4 ;  /* 0x00000004050075a7 */ /* 0x001064000802017f */
[----:B-1----:R-:W-:Y:S05]  /*fb00*/  @!P1 NANOSLEEP.SYNCS 0x989680 ;  /* 0x009896800000995d */ /* 0x002fea0003900000 */
[----:B------:R-:W1:Y:S02]  /*fb10*/  @!P1 SYNCS.PHASECHK.TRANS64 P1, [R5+URZ], R4 ;  /* 0x00000004050095a7 */ /* 0x000e64000802007f */
[----:B-1----:R-:W-:Y:S05]  /*fb20*/  @!P1 BRA `(.L_x_88) ;  /* 0xfffffffc00f09947 */ /* 0x002fea000383ffff */
[----:B------:R-:W-:Y:S05]  /*fb30*/  BRA `(.L_x_122) ;  /* 0xfffffff000a47947 */ /* 0x000fea000383ffff */
.L_x_89:
[----:B-1----:R1:W2:Y:S02]  /*fb40*/  SYNCS.PHASECHK.TRANS64.TRYWAIT P1, [R7+URZ], R2 ;  /* 0x00000002070075a7 */ /* 0x0022a4000802017f */
[----:B--2---:R-:W-:Y:S05]  /*fb50*/  @!P1 NANOSLEEP.SYNCS 0x989680 ;  /* 0x009896800000995d */ /* 0x004fea0003900000 */
[----:B------:R-:W2:Y:S02]  /*fb60*/  @!P1 SYNCS.PHASECHK.TRANS64 P1, [R7+URZ], R2 ;  /* 0x00000002070095a7 */ /* 0x000ea4000802007f */
[----:B--2---:R-:W-:Y:S05]  /*fb70*/  @!P1 BRA `(.L_x_89) ;  /* 0xfffffffc00f09947 */ /* 0x004fea000383ffff */
[----:B------:R-:W-:Y:S05]  /*fb80*/  BRA `(.L_x_123) ;  /* 0xfffffff000987947 */ /* 0x000fea000383ffff */
.L_x_91:
[----:B0-----:R0:W2:Y:S02]  /*fb90*/  SYNCS.PHASECHK.TRANS64.TRYWAIT P1, [R5+URZ+0x29860], R4 ;  /* 0x02986004050075a7 */ /* 0x0010a4000802017f */
[----:B--2---:R-:W-:Y:S05]  /*fba0*/  @!P1 NANOSLEEP.SYNCS 0x989680 ;  /* 0x009896800000995d */ /* 0x004fea0003900000 */
[----:B------:R-:W2:Y:S02]  /*fbb0*/  @!P1 SYNCS.PHASECHK.TRANS64 P1, [R5+URZ+0x29860], R4 ;  /* 0x02986004050095a7 */ /* 0x000ea4000802007f */
[----:B--2---:R-:W-:Y:S05]  /*fbc0*/  @!P1 BRA `(.L_x_91) ;  /* 0xfffffffc00f09947 */ /* 0x004fea000383ffff */
[----:B------:R-:W-:Y:S05]  /*fbd0*/  BRA `(.L_x_124) ;  /* 0xfffffff000987947 */ /* 0x000fea000383ffff */
.L_x_93:
[----:B--2---:R2:W3:Y:S02]  /*fbe0*/  SYNCS.PHASECHK.TRANS64.TRYWAIT P1, [R3+URZ+0x29860], R2 ;  /* 0x02986002030075a7 */ /* 0x0044e4000802017f */
[----:B---3--:R-:W-:Y:S05]  /*fbf0*/  @!P1 NANOSLEEP.SYNCS 0x989680 ;  /* 0x009896800000995d */ /* 0x008fea0003900000 */
[----:B------:R-:W3:Y:S02]  /*fc00*/  @!P1 SYNCS.PHASECHK.TRANS64 P1, [R3+URZ+0x29860], R2 ;  /* 0x02986002030095a7 */ /* 0x000ee4000802007f */
[----:B---3--:R-:W-:Y:S05]  /*fc10*/  @!P1 BRA `(.L_x_93) ;  /* 0xfffffffc00f09947 */ /* 0x008fea000383ffff */
[----:B------:R-:W-:Y:S05]  /*fc20*/  BRA `(.L_x_125) ;  /* 0xfffffff000987947 */ /* 0x000fea000383ffff */
.L_x_95:
[----:B---3--:R3:W4:Y:S02]  /*fc30*/  SYNCS.PHASECHK.TRANS64.TRYWAIT P0, [R5+URZ+0x29880], R4 ;  /* 0x02988004050075a7 */ /* 0x008724000800017f */
[----:B----4-:R-:W-:Y:S05]  /*fc40*/  @!P0 NANOSLEEP.SYNCS 0x989680 ;  /* 0x009896800000895d */ /* 0x010fea0003900000 */
[----:B------:R-:W4:Y:S02]  /*fc50*/  @!P0 SYNCS.PHASECHK.TRANS64 P0, [R5+URZ+0x29880], R4 ;  /* 0x02988004050085a7 */ /* 0x000f24000800007f */
[----:B----4-:R-:W-:Y:S05]  /*fc60*/  @!P0 BRA `(.L_x_95) ;  /* 0xfffffffc00f08947 */ /* 0x010fea000383ffff */
[----:B------:R-:W-:Y:S05]  /*fc70*/  BRA `(.L_x_96) ;  /* 0xfffffff000947947 */ /* 0x000fea000383ffff */
.L_x_126:
[----:B------:R-:W-:-:S00]  /*fc80*/  BRA `(.L_x_126) ;  /* 0xfffffffc00fc7947 */ /* 0x000fc0000383ffff */
[----:B------:R-:W-:-:S00]  /*fc90*/  NOP ;  /* 0x0000000000007918 */ /* 0x000fc00000000000 */
        /* <DEDUP_REMOVED lines=14> */
.L_x_2800:


//--------------------- .text._ZN7cutlass13device_kernelIN5flash11enable_sm90INS1_16FlashAttnFwdSm90INS1_25CollectiveMainloopFwdSm90ILi2EN4cute5tupleIJNS5_1CILi1EEES8_S8_EEENS6_IJNS7_ILi128EEENS7_ILi160EEENS7_ILi192EEEEEELi128ENS_12float_e4m3_tEfNS_4arch4Sm90ELb0ELb0ELb1ELb1ELb0ELb0ELb0ELb1ELb1ELb1ELb1ELb0EEENS1_21CollectiveEpilogueFwdINS6_IJSA_SA_SB_EEES9_NS_10bfloat16_tESG_Li256ELb1ELb1ELb1ELb1EEENS1_36VarlenDynamicPersistentTileSchedulerILi128ELi160ELi256ELi128ELb1ELb1ELb1ELb0ELb1ELb1EEEEEEEEEvNT_6ParamsE --------------------------
	.section	.text._ZN7cutlass13device_kernelIN5flash11enable_sm90INS1_16FlashAttnFwdSm90INS1_25CollectiveMainloopFwdSm90ILi2EN4cute5tupleIJNS5_1CILi1EEES8_S8_EEENS6_IJNS7_ILi128EEENS7_ILi160EEENS7_ILi192EEEEEELi128ENS_12float_e4m3_tEfNS_4arch4Sm90ELb0ELb0ELb1ELb1ELb0ELb0ELb0ELb1ELb1ELb1ELb1ELb0EEENS1_21CollectiveEpilogueFwdINS6_IJSA_SA_SB_EEES9_NS_10bfloat16_tESG_Li256ELb1ELb1ELb1ELb1EEENS1_36VarlenDynamicPersistentTileSchedulerILi128ELi160ELi256ELi128ELb1ELb1ELb1ELb0ELb1ELb1EEEEEEEEEvNT_6ParamsE,"ax",@progbits
	.align	128
.text._ZN7cutlass13device_kernelIN5flash11enable_sm90INS1_16FlashAttnFwdSm90INS1_25CollectiveMainloopFwdSm90ILi2EN4cute5tupleIJNS5_1CILi1EEES8_S8_EEENS6_IJNS7_ILi128EEENS7_ILi160EEENS7_ILi192EEEEEELi128ENS_12float_e4m3_tEfNS_4arch4Sm90ELb0ELb0ELb1ELb1ELb0ELb0ELb0ELb1ELb1ELb1ELb1ELb0EEENS1_21CollectiveEpilogueFwdINS6_IJSA_SA_SB_EEES9_NS_10bfloat16_tESG_Li256ELb1ELb1ELb1ELb1EEENS1_36VarlenDynamicPersistentTileSchedulerILi128ELi160ELi256ELi128ELb1ELb1ELb1ELb0ELb1ELb1EEEEEEEEEvNT_6ParamsE:
        .type           _ZN7cutlass13device_kernelIN5flash11enable_sm90INS1_16FlashAttnFwdSm90INS1_25CollectiveMainloopFwdSm90ILi2EN4cute5tupleIJNS5_1CILi1EEES8_S8_EEENS6_IJNS7_ILi128EEENS7_ILi160EEENS7_ILi192EEEEEELi128ENS_12float_e4m3_tEfNS_4arch4Sm90ELb0ELb0ELb1ELb1ELb0ELb0ELb0ELb1ELb1ELb1ELb1ELb0EEENS1_21CollectiveEpilogueFwdINS6_IJSA_SA_SB_EEES9_NS_10bfloat16_tESG_Li256ELb1ELb1ELb1ELb1EEENS1_36VarlenDynamicPersistentTileSchedulerILi128ELi160ELi256ELi128ELb1ELb1ELb1ELb0ELb1ELb1EEEEEEEEEvNT_6ParamsE,@function
        .size           _ZN7cutlass13device_kernelIN5flash11enable_sm90INS1_16FlashAttnFwdSm90INS1_25CollectiveMainloopFwdSm90ILi2EN4cute5tupleIJNS5_1CILi1EEES8_S8_EEENS6_IJNS7_ILi128EEENS7_ILi160EEENS7_ILi192EEEEEELi128ENS_12float_e4m3_tEfNS_4arch4Sm90ELb0ELb0ELb1ELb1ELb0ELb0ELb0ELb1ELb1ELb1ELb1ELb0EEENS1_21CollectiveEpilogueFwdINS6_IJSA_SA_SB_EEES9_NS_10bfloat16_tESG_Li256ELb1ELb1ELb1ELb1EEENS1_36VarlenDynamicPersistentTileSchedulerILi128ELi160ELi256ELi128ELb1ELb1ELb1ELb0ELb1ELb1EEEEEEEEEvNT_6ParamsE,(.L_x_2801 - _ZN7cutlass13device_kernelIN5flash11enable_sm90INS1_16FlashAttnFwdSm90INS1_25CollectiveMainloopFwdSm90ILi2EN4cute5tupleIJNS5_1CILi1EEES8_S8_EEENS6_IJNS7_ILi128EEENS7_ILi160EEENS7_ILi192EEEEEELi128ENS_12float_e4m3_tEfNS_4arch4Sm90ELb0ELb0ELb1ELb1ELb0ELb0ELb0ELb1ELb1ELb1ELb1ELb0EEENS1_21CollectiveEpilogueFwdINS6_IJSA_SA_SB_EEES9_NS_10bfloat16_tESG_Li256ELb1ELb1ELb1ELb1EEENS1_36VarlenDynamicPersistentTileSchedulerILi128ELi160ELi256ELi128ELb1ELb1ELb1ELb0ELb1ELb1EEEEEEEEEvNT_6ParamsE)
        .other          _ZN7cutlass13device_kernelIN5flash11enable_sm90INS1_16FlashAttnFwdSm90INS1_25CollectiveMainloopFwdSm90ILi2EN4cute5tupleIJNS5_1CILi1EEES8_S8_EEENS6_IJNS7_ILi128EEENS7_ILi160EEENS7_ILi192EEEEEELi128ENS_12float_e4m3_tEfNS_4arch4Sm90ELb0ELb0ELb1ELb1ELb0ELb0ELb0ELb1ELb1ELb1ELb1ELb0EEENS1_21CollectiveEpilogueFwdINS6_IJSA_SA_SB_EEES9_NS_10bfloat16_tESG_Li256ELb1ELb1ELb1ELb1EEENS1_36VarlenDynamicPersistentTileSchedulerILi128ELi160ELi256ELi128ELb1ELb1ELb1ELb0ELb1ELb1EEEEEEEEEvNT_6ParamsE,@"STO_CUDA_ENTRY STV_DEFAULT"
_ZN7cutlass13device_kernelIN5flash11enable_sm90INS1_16FlashAttnFwdSm90INS1_25CollectiveMainloopFwdSm90ILi2EN4cute5tupleIJNS5_1CILi1EEES8_S8_EEENS6_IJNS7_ILi128EEENS7_ILi160EEENS7_ILi192EEEEEELi128ENS_12float_e4m3_tEfNS_4arch4Sm90ELb0ELb0ELb1ELb1ELb0ELb0ELb0ELb1ELb1ELb1ELb1ELb0EEENS1_21CollectiveEpilogueFwdINS6_IJSA_SA_SB_EEES9_NS_10bfloat16_tESG_Li256ELb1ELb1ELb1ELb1EEENS1_36VarlenDynamicPersistentTileSchedulerILi128ELi160ELi256ELi128ELb1ELb1ELb1ELb0ELb1ELb1EEEEEEEEEvNT_6ParamsE:
[----:B------:R-:W0:Y:S02]  /*0000*/  LDC R1, c[0x0][0x28] ;  /* 0x00000a00ff017b82 */ /* 0x000e240000000800 */
[----:B0-----:R-:W-:Y:S01]  /*0010*/  VIADD R1, R1, 0xffffffc8 ;  /* 0xffffffc801017836 */ /* 0x001fe20000000000 */
[----:B------:R-:W0:Y:S01]  /*0020*/  S2R R3, SR_TID.X ;  /* 0x0000000000037919 */ /* 0x000e220000002100 */
[----:B------:R-:W-:Y:S01]  /*0030*/  ELECT P0, URZ, PT ;  /* 0x00000000003f782f */ /* 0x000fe20003800000 */
[----:B------:R-:W-:Y:S01]  /*0040*/  BSSY B0, `(.L_x_127) ;  /* 0x000000e000007945 */ /* 0x000fe20003800000 */
[--C-:B0-----:R-:W-:Y:S02]  /*0050*/  SHF.R.U32.HI R0, RZ, 0x5, R3.reuse ;  /* 0x00000005ff007819 */ /* 0x101fe40000011603 */
[----:B------:R-:W-:-:S03]  /*0060*/  SHF.R.U32.HI R3, RZ, 0x7, R3 ;  /* 0x00000007ff037819 */ /* 0x000fc60000011603 */
        /* <DEDUP_REMOVED lines=11> */
.L_x_128:
[----:B------:R-:W-:Y:S05]  /*0120*/  BSYNC B0 ;  /* 0x0000000000007941 */ /* 0x000fea0003800000 */
.L_x_127:
[----:B------:R-:W-:Y:S01]  /*0130*/  VOTEU.ANY UP0, P0 ;  /* 0x00000000003f7886 */ /* 0x000fe20000000100 */
[----:B------:R-:W0:Y:S01]  /*0140*/  SHFL.IDX PT, R3, R3, RZ, 0x1f ;  /* 0x00001fff03037589 */ /* 0x000e2200000e0000 */
[----:B------:R-:W-:Y:S01]  /*0150*/  UMOV UR4, 0x80 ;  /* 0x0000008000047882 */ /* 0x000fe20000000000 */
[----:B------:R-:W-:Y:S01]  /*0160*/  UMOV UR7, 0x100 ;  /* 0x0000010000077882 */ /* 0x000fe20000000000 */
[----:B------:R-:W-:Y:S01]  /*0170*/  VOTEU.ANY UP1, P0 ;  /* 0x00000000003f7886 */ /* 0x000fe20000020100 */
[----:B------:R-:W1:Y:S01]  /*0180*/  @UP0 S2UR UR8, SR_CgaCtaId ;  /* 0x00000000000809c3 */ /* 0x000e620000008800 */
[----:B------:R-:W2:Y:S01]  /*0190*/  SHFL.IDX PT, R2, R0, RZ, 0x1f ;  /* 0x00001fff00027589 */ /* 0x000ea200000e0000 */
[----:B------:R-:W-:Y:S01]  /*01a0*/  @UP0 UMOV UR6, 0x400 ;  /* 0x0000040000060882 */ /* 0x000fe20000000000 */
[----:B------:R-:W-:-:S04]  /*01b0*/  @UP0 UIADD3 UR4, -UR4, 0x100000, URZ ;  /* 0x0010000004040890 */ /* 0x000fc8000fffe13f */
[----:B------:R-:W-:Y:S02]  /*01c0*/  @UP0 USHF.L.U32 UR5, UR4, 0xb, URZ ;  /* 0x0000000b04050899 */ /* 0x000fe4000800063f */
[----:B------:R-:W-:Y:S01]  /*01d0*/  @UP0 USHF.L.U32 UR4, UR4, 0x1, URZ ;  /* 0x0000000104040899 */ /* 0x000fe2000800063f */
[----:B------:R-:W-:Y:S01]  /*01e0*/  VOTEU.ANY UP2, P0 ;  /* 0x00000000003f7886 */ /* 0x000fe20000040100 */
[----:B0-----:R-:W-:Y:S01]  /*01f0*/  R2UR UR9, R3 ;  /* 0x00000000030972ca */ /* 0x001fe200000e0000 */
[----:B-1----:R-:W-:Y:S01]  /*0200*/  @UP0 ULEA UR8, UR8, UR6, 0x18 ;  /* 0x0000000608080291 */ /* 0x002fe2000f8ec03f */
[----:B--2---:R-:W-:Y:S01]  /*0210*/  ISETP.NE.AND P1, PT, R2, RZ, PT ;  /* 0x000000ff0200720c */ /* 0x004fe20003f25270 */
[----:B------:R-:W-:-:S04]  /*0220*/  @UP0 UIADD3 UR6, -UR7, 0x100000, URZ ;  /* 0x0010000007060890 */ /* 0x000fc8000fffe13f */
[----:B------:R-:W-:Y:S02]  /*0230*/  @UP0 USHF.L.U32 UR7, UR6, 0xb, URZ ;  /* 0x0000000b06070899 */ /* 0x000fe4000800063f */
[----:B------:R-:W-:-:S04]  /*0240*/  @UP0 USHF.L.U32 UR6, UR6, 0x1, URZ ;  /* 0x0000000106060899 */ /* 0x000fc8000800063f */
[----:B------:R-:W-:Y:S01]  /*0250*/  UISETP.NE.AND UP0, UPT, UR9, URZ, UPT ;  /* 0x0000003f0900728c */ /* 0x000fe2000bf05270 */
[----:B------:R-:W0:Y:S02]  /*0260*/  FENCE.VIEW.ASYNC.S ;  /* 0x00000000000073c6 */ /* 0x000e240000000000 */
[----:B0-----:R0:W1:Y:S05]  /*0270*/  @UP1 SYNCS.EXCH.64 URZ, [UR8+0x29800], UR4 ;  /* 0x02980004083f15b2 */ /* 0x00106a0008000100 */
[----:B------:R0:W2:Y:S01]  /*0280*/  @UP2 SYNCS.EXCH.64 URZ, [UR8+0x29820], UR6 ;  /* 0x02982006083f25b2 */ /* 0x0000a20008000100 */
        /* <DEDUP_REMOVED lines=17> */
[----:B------:R3:W0:Y:S02]  /*03a0*/  SYNCS.EXCH.64 URZ, [UR8+0x29848], UR6 ;  /* 0x02984806083f75b2 */ /* 0x0006240008000100 */
[----:B---3--:R-:W-:Y:S01]  /*03b0*/  NOP ;  /* 0x0000000000007918 */ /* 0x008fe20000000000 */
.L_x_129:
[----:B------:R-:W3:Y:S01]  /*03c0*/  SHFL.IDX PT, R2, R0, RZ, 0x1f ;  /* 0x00001fff00027589 */ /* 0x000ee200000e0000 */
[----:B------:R-:W-:Y:S01]  /*03d0*/  NOP ;  /* 0x0000000000007918 */ /* 0x000fe20000000000 */
[----:B---3--:R-:W-:-:S13]  /*03e0*/  ISETP.NE.AND P0, PT, R2, RZ, PT ;  /* 0x000000ff0200720c */ /* 0x008fda0003f05270 */
        /* <DEDUP_REMOVED lines=17> */
[----:B------:R3:W0:Y:S02]  /*0500*/  SYNCS.EXCH.64 URZ, [UR8+0x29868], UR6 ;  /* 0x02986806083f75b2 */ /* 0x0006240008000100 */
[----:B---3--:R-:W-:Y:S01]  /*0510*/  NOP ;  /* 0x0000000000007918 */ /* 0x008fe20000000000 */
.L_x_130:
[----:B------:R-:W3:Y:S01]  /*0520*/  SHFL.IDX PT, R2, R0, RZ, 0x1f ;  /* 0x00001fff00027589 */ /* 0x000ee200000e0000 */
[----:B------:R-:W-:Y:S01]  /*0530*/  NOP ;  /* 0x0000000000007918 */ /* 0x000fe20000000000 */
[----:B---3--:R-:W-:-:S13]  /*0540*/  ISETP.NE.AND P0, PT, R2, RZ, PT ;  /* 0x000000ff0200720c */ /* 0x008fda0003f05270 */
        /* <DEDUP_REMOVED lines=13> */
[----:B------:R3:W0:Y:S02]  /*0620*/  SYNCS.EXCH.64 URZ, [UR6+0x29888], UR4 ;  /* 0x02988804063f75b2 */ /* 0x0006240008000100 */
[----:B---3--:R-:W-:Y:S01]  /*0630*/  NOP ;  /* 0x0000000000007918 */ /* 0x008fe20000000000 */
.L_x_131:
        /* <DEDUP_REMOVED lines=22> */
.L_x_132:
        /* <DEDUP_REMOVED lines=22> */
.L_x_133:
[----:B------:R-:W-:Y:S01]  /*0900*/  PLOP3.LUT P0, PT, PT, PT, UP0, 0x80, 0x0 ;  /* 0x000000000000781c */ /* 0x000fe20003f0f008 */
[----:B------:R-:W-:Y:S01]  /*0910*/  UMOV UR38, 0x1 ;  /* 0x0000000100267882 */ /* 0x000fe20000000000 */
[----:B------:R-:W-:Y:S01]  /*0920*/  NOP ;  /* 0x0000000000007918 */ /* 0x000fe20000000000 */
[----:B------:R-:W-:Y:S01]  /*0930*/  USEL UR38, UR38, 0x2, !UP0 ;  /* 0x0000000226267887 */ /* 0x000fe2000c000000 */
[----:B------:R-:W-:Y:S01]  /*0940*/  ULDC.64 UR50, c[0x0][0x208] ;  /* 0x0000820000327ab9 */ /* 0x000fe20000000a00 */
[----:B012-4-:R-:W-:Y:S08]  /*0950*/  BAR.SYNC.DEFER_BLOCKING 0x0 ;  /* 0x0000000000007b1d */ /* 0x017ff00000010000 */
[----:B------:R-:W-:Y:S05]  /*0960*/  @!P0 BRA `(.L_x_134) ;  /* 0x000000cc00ec8947 */ /* 0x000fea0003800000 */
.L_x_135:
[----:B------:R-:W-:-:S08]  /*0970*/  NOP ;  /* 0x0000000000007918 */ /* 0x000fd00000000000 */
[----:B------:R-:W0:Y:S02]  /*0980*/  USETMAXREG.TRY_ALLOC.CTAPOOL UP0, 0xf0 ;  /* 0x000000f0000079c8 */ /* 0x000e240008000600 */
[----:B0-----:R-:W-:-:S13]  /*0990*/  PLOP3.LUT P0, PT, PT, PT, UP0, 0x80, 0x0 ;  /* 0x000000000000781c */ /* 0x001fda0003f0f008 */
[----:B------:R-:W-:Y:S05]  /*09a0*/  @!P0 BRA `(.L_x_135) ;  /* 0xfffffffc00f08947 */ /* 0x000fea000383ffff */
[----:B------:R-:W0:Y:S01]  /*09b0*/  S2R R2, SR_TID.X ;  /* 0x0000000000027919 */ /* 0x000e220000002100 */
[----:B------:R-:W1:Y:S01]  /*09c0*/  S2UR UR5, SR_CgaCtaId ;  /* 0x00000000000579c3 */ /* 0x000e620000008800 */
[----:B------:R-:W-:-:S07]  /*09d0*/  UMOV UR4, 0x400 ;  /* 0x0000040000047882 */ /* 0x000fce0000000000 */
[----:B------:R-:W-:Y:S06]  /*09e0*/  BAR.ARV 0x8, 0x180 ;  /* 0x0206000000007b1d */ /* 0x000fec0000002000 */
[----:B-1----:R-:W-:Y:S01]  /*09f0*/  ULEA UR4, UR5, UR4, 0x18 ;  /* 0x0000000405047291 */ /* 0x002fe2000f8ec03f */
[----:B0-----:R-:W-:-:S04]  /*0a00*/  LOP3.LUT R0, R2, 0xffffff80, RZ, 0xc0, !PT ;  /* 0xffffff8002007812 */ /* 0x001fc800078ec0ff */
[----:B------:R-:W-:-:S13]  /*0a10*/  ISETP.NE.AND P0, PT, R0, 0x80, PT ;  /* 0x000000800000780c */ /* 0x000fda0003f05270 */
[----:B------:R-:W-:Y:S08]  /*0a20*/  @!P0 BAR.ARV 0x9, 0x100 ;  /* 0x0244000000008b1d */ /* 0x000ff00000002000 */
[----:B------:R-:W-:Y:S06]  /*0a30*/  BAR.SYNC.DEFER_BLOCKING 0x5, 0x180 ;  /* 0x0146000000007b1d */ /* 0x000fec0000010000 */
[----:B------:R-:W0:Y:S01]  /*0a40*/  LDS.128 R36, [UR4+0x298d0] ;  /* 0x0298d004ff247984 */ /* 0x000e220008000c00 */
[----:B------:R-:W-:Y:S01]  /*0a50*/  ULDC UR4, c[0x0][0xc3c] ;  /* 0x00030f0000047ab9 */ /* 0x000fe20000000800 */
[----:B------:R-:W-:Y:S06]  /*0a60*/  BAR.ARV 0x4, 0x180 ;  /* 0x0106000000007b1d */ /* 0x000fec0000002000 */
[----:B0-----:R-:W-:-:S13]  /*0a70*/  ISETP.GE.AND P0, PT, R39, UR4, PT ;  /* 0x0000000427007c0c */ /* 0x001fda000bf06270 */
[----:B------:R-:W-:Y:S05]  /*0a80*/  @P0 EXIT ;  /* 0x000000000000094d */ /* 0x000fea0003800000 */
[----:B------:R-:W-:Y:S01]  /*0a90*/  VIADD R223, R2, 0xffffff80 ;  /* 0xffffff8002df7836 */ /* 0x000fe20000000000 */
[----:B------:R-:W-:Y:S01]  /*0aa0*/  R2UR UR6, R37 ;  /* 0x00000000250672ca */ /* 0x000fe200000e0000 */
[----:B------:R-:W-:Y:S01]  /*0ab0*/  ULOP3.LUT UR47, UR38, 0x1, URZ, 0xfc, !UPT ;  /* 0x00000001262f7892 */ /* 0x000fe2000f8efc3f */
[----:B------:R-:W-:Y:S01]  /*0ac0*/  R2UR UR5, R38 ;  /* 0x00000000260572ca */ /* 0x000fe200000e0000 */
[----:B------:R-:W-:Y:S01]  /*0ad0*/  UMOV UR46, URZ ;  /* 0x0000003f002e7c82 */ /* 0x000fe20008000000 */
[----:B------:R-:W-:Y:S01]  /*0ae0*/  SHF.R.S32.HI R0, RZ, 0x1f, R223 ;  /* 0x0000001fff007819 */ /* 0x000fe200000114df */
[----:B------:R-:W-:Y:S01]  /*0af0*/  UMOV UR45, URZ ;  /* 0x0000003f002d7c82 */ /* 0x000fe20008000000 */
[----:B------:R-:W-:Y:S02]  /*0b00*/  UMOV UR52, URZ ;  /* 0x0000003f00347c82 */ /* 0x000fe40008000000 */
[CC--:B------:R-:W-:Y:S02]  /*0b10*/  LEA.HI R2, R0.reuse, R223.reuse, RZ, 0x7 ;  /* 0x000000df00027211 */ /* 0x0c0fe400078f38ff */
[----:B------:R-:W-:-:S02]  /*0b20*/  LEA.HI R3, R0, R223, RZ, 0x4 ;  /* 0x000000df00037211 */ /* 0x000fc400078f20ff */
[----:B------:R-:W-:Y:S02]  /*0b30*/  LOP3.LUT R4, R2, 0xffffff80, RZ, 0xc0, !PT ;  /* 0xffffff8002047812 */ /* 0x000fe400078ec0ff */
[----:B------:R-:W-:Y:S02]  /*0b40*/  SHF.R.S32.HI R6, RZ, 0x4, R3 ;  /* 0x00000004ff067819 */ /* 0x000fe40000011403 */
[----:B------:R-:W-:Y:S01]  /*0b50*/  SHF.R.S32.HI R217, RZ, 0x7, R2 ;  /* 0x00000007ffd97819 */ /* 0x000fe20000011402 */
[----:B------:R-:W-:Y:S01]  /*0b60*/  IMAD.IADD R201, R223, 0x1, -R4 ;  /* 0x00000001dfc97824 */ /* 0x000fe200078e0a04 */
[----:B------:R-:W-:Y:S02]  /*0b70*/  LEA.HI R4, R0, R223, RZ, 0x5 ;  /* 0x000000df00047211 */ /* 0x000fe400078f28ff */
[----:B------:R-:W-:Y:S02]  /*0b80*/  LEA.HI R2, R2, R217, RZ, 0x1 ;  /* 0x000000d902027211 */ /* 0x000fe400078f08ff */
[----:B------:R-:W-:Y:S01]  /*0b90*/  SHF.R.S32.HI R8, RZ, 0x1f, R201 ;  /* 0x0000001fff087819 */ /* 0x000fe200000114c9 */
[----:B------:R-:W-:Y:S01]  /*0ba0*/  IMAD.SHL.U32 R5, R4, 0x20, RZ ;  /* 0x0000002004057824 */ /* 0x000fe200078e00ff */
[----:B------:R-:W-:-:S02]  /*0bb0*/  LOP3.LUT R4, R3, 0x3fffff0, RZ, 0xc0, !PT ;  /* 0x03fffff003047812 */ /* 0x000fc400078ec0ff */
[----:B------:R-:W-:Y:S02]  /*0bc0*/  LEA.HI R3, R3, R6, RZ, 0x1 ;  /* 0x0000000603037211 */ /* 0x000fe400078f08ff */
[----:B------:R-:W-:Y:S01]  /*0bd0*/  LOP3.LUT R5, R5, 0xfffffc00, RZ, 0xc0, !PT ;  /* 0xfffffc0005057812 */ /* 0x000fe200078ec0ff */
[----:B------:R-:W-:Y:S01]  /*0be0*/  IMAD.IADD R4, R223, 0x1, -R4 ;  /* 0x00000001df047824 */ /* 0x000fe200078e0a04 */
[----:B------:R-:W-:Y:S02]  /*0bf0*/  LOP3.LUT R3, R3, 0x1ffffffe, RZ, 0xc0, !PT ;  /* 0x1ffffffe03037812 */ /* 0x000fe400078ec0ff */
[----:B------:R-:W-:Y:S01]  /*0c00*/  LEA.HI R7, R8, R201, RZ, 0x2 ;  /* 0x000000c908077211 */ /* 0x000fe200078f10ff */
[----:B------:R-:W-:Y:S01]  /*0c10*/  IMAD R4, R4, 0x40, R5 ;  /* 0x0000004004047824 */ /* 0x000fe200078e0205 */
[----:B------:R-:W-:Y:S01]  /*0c20*/  LEA.HI R5, R0, R223, RZ, 0x2 ;  /* 0x000000df00057211 */ /* 0x000fe200078f10ff */
[----:B------:R-:W-:Y:S01]  /*0c30*/  IMAD.IADD R3, R6, 0x1, -R3 ;  /* 0x0000000106037824 */ /* 0x000fe200078e0a03 */
[----:B------:R-:W-:-:S02]  /*0c40*/  SHF.R.S32.HI R9, RZ, 0x2, R7 ;  /* 0x00000002ff097819 */ /* 0x000fc40000011407 */
[----:B------:R-:W-:Y:S01]  /*0c50*/  LOP3.LUT R6, R5, 0xfffffffc, RZ, 0xc0, !PT ;  /* 0xfffffffc05067812 */ /* 0x000fe200078ec0ff */
[----:B------:R-:W-:Y:S01]  /*0c60*/  IMAD R220, R3, 0x8, R4 ;  /* 0x0000000803dc7824 */ /* 0x000fe200078e0204 */
[----:B------:R-:W-:Y:S02]  /*0c70*/  SHF.R.S32.HI R10, RZ, 0x1f, R7 ;  /* 0x0000001fff0a7819 */ /* 0x000fe40000011407 */
[----:B------:R-:W-:Y:S01]  /*0c80*/  LEA.HI R0, R0, R223, RZ, 0x3 ;  /* 0x000000df00007211 */ /* 0x000fe200078f18ff */
[----:B------:R-:W-:Y:S01]  /*0c90*/  IMAD.IADD R6, R223, 0x1, -R6 ;  /* 0x00000001df067824 */ /* 0x000fe200078e0a06 */
[----:B------:R-:W-:Y:S02]  /*0ca0*/  LEA.HI R10, R10, R9, RZ, 0x3 ;  /* 0x000000090a0a7211 */ /* 0x000fe400078f18ff */
[----:B------:R-:W-:Y:S02]  /*0cb0*/  LOP3.LUT R4, R2, 0x3fffffe, RZ, 0xc0, !PT ;  /* 0x03fffffe02047812 */ /* 0x000fe400078ec0ff */
[----:B------:R-:W-:-:S02]  /*0cc0*/  LEA.HI R3, R6, R6, RZ, 0x1 ;  /* 0x0000000606037211 */ /* 0x000fc400078f08ff */
[----:B------:R-:W-:Y:S01]  /*0cd0*/  LOP3.LUT R2, R0, 0xfffffff8, RZ, 0xc0, !PT ;  /* 0xfffffff800027812 */ /* 0x000fe200078ec0ff */
[----:B------:R-:W-:Y:S01]  /*0ce0*/  IMAD.IADD R4, R217, 0x1, -R4 ;  /* 0x00000001d9047824 */ /* 0x000fe200078e0a04 */
[----:B------:R-:W-:Y:S02]  /*0cf0*/  LOP3.LUT R3, R3, 0x1ffffffe, RZ, 0xc0, !PT ;  /* 0x1ffffffe03037812 */ /* 0x000fe400078ec0ff */
[----:B------:R-:W-:Y:S01]  /*0d00*/  LOP3.LUT R10, R10, 0xfffffff8, RZ, 0xc0, !PT ;  /* 0xfffffff80a0a7812 */ /* 0x000fe200078ec0ff */
[----:B------:R-:W-:Y:S01]  /*0d10*/  IMAD.IADD R17, R223, 0x1, -R2 ;  /* 0x00000001df117824 */ /* 0x000fe200078e0a02 */
[----:B------:R-:W-:Y:S01]  /*0d20*/  LEA.HI R8, R8, R201, RZ, 0x5 ;  /* 0x000000c908087211 */ /* 0x000fe200078f28ff */
[----:B------:R-:W-:Y:S01]  /*0d30*/  IMAD.IADD R3, R6, 0x1, -R3 ;  /* 0x0000000106037824 */ /* 0x000fe200078e0a03 */
[----:B------:R-:W-:Y:S01]  /*0d40*/  LOP3.LUT R6, R7, 0x7ffffffc, RZ, 0xc0, !PT ;  /* 0x7ffffffc07067812 */ /* 0x000fe200078ec0ff */
[----:B------:R-:W-:Y:S01]  /*0d50*/  IMAD.IADD R9, R9, 0x1, -R10 ;  /* 0x0000000109097824 */ /* 0x000fe200078e0a0a */
[----:B------:R-:W-:Y:S01]  /*0d60*/  SHF.R.S32.HI R8, RZ, 0x5, R8 ;  /* 0x00000005ff087819 */ /* 0x000fe20000011408 */
[----:B------:R-:W-:Y:S01]  /*0d70*/  IMAD.SHL.U32 R2, R17, 0x8, RZ ;  /* 0x0000000811027824 */ /* 0x000fe200078e00ff */
[----:B------:R-:W-:Y:S01]  /*0d80*/  SHF.R.S32.HI R200, RZ, 0x3, R0 ;  /* 0x00000003ffc87819 */ /* 0x000fe20000011400 */
[----:B------:R-:W-:-:S02]  /*0d90*/  IMAD.IADD R6, R201, 0x1, -R6 ;  /* 0x00000001c9067824 */ /* 0x000fc400078e0a06 */
[----:B------:R-:W-:Y:S01]  /*0da0*/  IMAD R9, R8, 0x10, R9 ;  /* 0x0000001008097824 */ /* 0x000fe200078e0209 */
[----:B------:R-:W-:Y:S01]  /*0db0*/  SHF.R.S32.HI R222, RZ, 0x1f, R2 ;  /* 0x0000001fffde7819 */ /* 0x000fe20000011402 */
[----:B------:R-:W-:Y:S02]  /*0dc0*/  IMAD.SHL.U32 R199, R6, 0x2, RZ ;  /* 0x0000000206c77824 */ /* 0x000fe400078e00ff */
[----:B------:R-:W-:Y:S02]  /*0dd0*/  VIADD R16, R2, 0x40 ;  /* 0x0000004002107836 */ /* 0x000fe40000000000 */
[C---:B------:R-:W-:Y:S02]  /*0de0*/  VIADD R198, R199.reuse, 0x8 ;  /* 0x00000008c7c67836 */ /* 0x040fe40000000000 */
[C---:B------:R-:W-:Y:S01]  /*0df0*/  VIADD R197, R199.reuse, 0x10 ;  /* 0x00000010c7c57836 */ /* 0x040fe20000000000 */
[----:B------:R-:W-:Y:S01]  /*0e00*/  SHF.R.S32.HI R221, RZ, 0x1f, R16 ;  /* 0x0000001fffdd7819 */ /* 0x000fe20000011410 */
        /* <DEDUP_REMOVED lines=24> */
[----:B------:R-:W-:Y:S01]  /*0f90*/  VIADD R18, R199, 0x78 ;  /* 0x00000078c7127836 */ /* 0x000fe20000000000 */
[----:B------:R-:W-:Y:S01]  /*0fa0*/  SHF.R.S32.HI R204, RZ, 0x1f, R22 ;  /* 0x0000001fffcc7819 */ /* 0x000fe20000011416 */
[----:B------:R-:W-:Y:S01]  /*0fb0*/  IMAD R218, R4, 0x40, R9 ;  /* 0x0000004004da7824 */ /* 0x000fe200078e0209 */
[----:B------:R-:W-:-:S02]  /*0fc0*/  SHF.R.S32.HI R203, RZ, 0x1f, R19 ;  /* 0x0000001fffcb7819 */ /* 0x000fc40000011413 */
[----:B------:R-:W-:Y:S01]  /*0fd0*/  SHF.R.S32.HI R202, RZ, 0x1f, R18 ;  /* 0x0000001fffca7819 */ /* 0x000fe20000011412 */
[----:B------:R-:W-:-:S07]  /*0fe0*/  IMAD R219, R3, 0x8, R218 ;  /* 0x0000000803db7824 */ /* 0x000fce00078e02da */
.L_x_183:
[----:B012-4-:R-:W0:Y:S01]  /*0ff0*/  LDC.64 R4, c[0x0][0xc88] ;  /* 0x00032200ff047b82 */ /* 0x017e220000000a00 */
[----:B------:R-:W-:Y:S01]  /*1000*/  ULDC.64 UR8, c[0x0][0xa28] ;  /* 0x00028a0000087ab9 */ /* 0x000fe20000000a00 */
[----:B------:R-:W-:Y:S01]  /*1010*/  ULDC.64 UR10, c[0x0][0xa20] ;  /* 0x00028800000a7ab9 */ /* 0x000fe20000000a00 */
[----:B------:R-:W-:Y:S01]  /*1020*/  ULDC UR4, c[0x0][0x424] ;  /* 0x0001090000047ab9 */ /* 0x000fe20000000800 */
[----:B------:R-:W-:Y:S01]  /*1030*/  ULDC UR7, c[0x0][0x2f0] ;  /* 0x0000bc0000077ab9 */ /* 0x000fe20000000800 */
[----:B0-----:R-:W-:-:S06]  /*1040*/  IMAD.WIDE R4, R39, 0x4, R4 ;  /* 0x0000000427047825 */ /* 0x001fcc00078e0204 */
[----:B------:R-:W2:Y:S01]  /*1050*/  LDG.E R4, desc[UR50][R4.64] ;  /* 0x0000003204047981 */ /* 0x000ea2000c1e1900 */
[----:B------:R-:W-:Y:S02]  /*1060*/  UISETP.NE.U32.AND UP0, UPT, UR8, URZ, UPT ;  /* 0x0000003f0800728c */ /* 0x000fe4000bf05070 */
[----:B------:R-:W-:Y:S02]  /*1070*/  UISETP.NE.U32.AND UP1, UPT, UR10, URZ, UPT ;  /* 0x0000003f0a00728c */ /* 0x000fe4000bf25070 */
[----:B------:R-:W-:Y:S02]  /*1080*/  UISETP.NE.AND.EX UP0, UPT, UR9, URZ, UPT, UP0 ;  /* 0x0000003f0900728c */ /* 0x000fe4000bf05300 */
[----:B------:R-:W-:-:S04]  /*1090*/  UISETP.NE.AND.EX UP1, UPT, UR11, URZ, UPT, UP1 ;  /* 0x0000003f0b00728c */ /* 0x000fc8000bf25310 */
[----:B------:R-:W-:Y:S02]  /*10a0*/  PLOP3.LUT P0, PT, PT, PT, UP0, 0x80, 0x0 ;  /* 0x000000000000781c */ /* 0x000fe40003f0f008 */
[----:B------:R-:W-:Y:S02]  /*10b0*/  PLOP3.LUT P1, PT, PT, PT, UP1, 0x80, 0x0 ;  /* 0x000000000000781c */ /* 0x000fe40003f2f018 */
[----:B--2---:R-:W-:-:S13]  /*10c0*/  R2UR UR36, R4 ;  /* 0x00000000042472ca */ /* 0x004fda00000e0000 */
[----:B------:R-:W-:Y:S02]  /*10d0*/  USHF.R.S32.HI UR37, URZ, 0x1f, UR36 ;  /* 0x0000001f3f257899 */ /* 0x000fe40008011424 */
[----:B------:R-:W-:-:S04]  /*10e0*/  @UP0 ULEA UR8, UP2, UR36, UR8, 0x2 ;  /* 0x0000000824080291 */ /* 0x000fc8000f84103f */
[----:B------:R-:W-:Y:S02]  /*10f0*/  @UP0 ULEA.HI.X UR9, UR36, UR9, UR37, 0x2, UP2 ;  /* 0x0000000924090291 */ /* 0x000fe400090f1425 */
[----:B------:R-:W-:Y:S01]  /*1100*/  @UP1 ULEA UR10, UP0, UR36, UR10, 0x2 ;  /* 0x0000000a240a1291 */ /* 0x000fe2000f80103f */
[----:B------:R-:W-:-:S03]  /*1110*/  IMAD.U32 R4, RZ, RZ, UR8 ;  /* 0x00000008ff047e24 */ /* 0x000fc6000f8e00ff */
[----:B------:R-:W-:Y:S01]  /*1120*/  @UP1 ULEA.HI.X UR11, UR36, UR11, UR37, 0x2, UP0 ;  /* 0x0000000b240b1291 */ /* 0x000fe200080f1425 */
[----:B------:R-:W-:Y:S01]  /*1130*/  IMAD.U32 R5, RZ, RZ, UR9 ;  /* 0x00000009ff057e24 */ /* 0x000fe2000f8e00ff */
[----:B------:R-:W-:Y:S01]  /*1140*/  ULDC.64 UR8, c[0x0][0x418] ;  /* 0x0001060000087ab9 */ /* 0x000fe20000000a00 */
[----:B------:R-:W-:-:S03]  /*1150*/  IMAD.U32 R6, RZ, RZ, UR10 ;  /* 0x0000000aff067e24 */ /* 0x000fc6000f8e00ff */
[----:B---3--:R-:W-:Y:S01]  /*1160*/  IMAD.U32 R7, RZ, RZ, UR11 ;  /* 0x0000000bff077e24 */ /* 0x008fe2000f8e00ff */
[----:B------:R-:W2:Y:S04]  /*1170*/  @P0 LDG.E R4, desc[UR50][R4.64] ;  /* 0x0000003204040981 */ /* 0x000ea8000c1e1900 */
[----:B------:R-:W3:Y:S01]  /*1180*/  @P1 LDG.E R6, desc[UR50][R6.64] ;  /* 0x0000003206061981 */ /* 0x000ee2000c1e1900 */
[----:B------:R-:W-:Y:S01]  /*1190*/  UISETP.NE.U32.AND UP0, UPT, UR8, URZ, UPT ;  /* 0x0000003f0800728c */ /* 0x000fe2000bf05070 */
[----:B------:R-:W-:Y:S01]  /*11a0*/  UMOV UR42, UR6 ;  /* 0x00000006002a7c82 */ /* 0x000fe20008000000 */
[----:B------:R-:W-:Y:S02]  /*11b0*/  UMOV UR53, URZ ;  /* 0x0000003f00357c82 */ /* 0x000fe40008000000 */
[----:B------:R-:W-:-:S02]  /*11c0*/  UISETP.NE.AND.EX UP0, UPT, UR9, URZ, UPT, UP0 ;  /* 0x0000003f0900728c */ /* 0x000fc4000bf05300 */
[----:B------:R-:W-:Y:S02]  /*11d0*/  ULOP3.LUT UR39, UR5, 0xffff, URZ, 0xc0, !UPT ;  /* 0x0000ffff05277892 */ /* 0x000fe4000f8ec03f */
[----:B------:R-:W-:Y:S02]  /*11e0*/  USEL UR4, UR4, 0x1, UP0 ;  /* 0x0000000104047887 */ /* 0x000fe40008000000 */
[----:B------:R-:W-:Y:S02]  /*11f0*/  ULOP3.LUT UR6, UR5, 0xff0000, URZ, 0xc0, !UPT ;  /* 0x00ff000005067892 */ /* 0x000fe4000f8ec03f */
[----:B------:R-:W-:Y:S02]  /*1200*/  UIMAD UR4, UR4, UR7, URZ ;  /* 0x00000007040472a4 */ /* 0x000fe4000f8e023f */
[----:B------:R-:W-:Y:S01]  /*1210*/  ULOP3.LUT UR7, UR5, 0xff000000, URZ, 0xc0, !UPT ;  /* 0xff00000005077892 */ /* 0x000fe2000f8ec03f */
[----:B--2---:R-:W-:-:S04]  /*1220*/  @P0 R2UR UR53, R4 ;  /* 0x00000000043502ca */ /* 0x004fc800000e0000 */
[----:B---3--:R-:W-:Y:S01]  /*1230*/  @P1 R2UR UR4, R6 ;  /* 0x00000000060412ca */ /* 0x008fe200000e0000 */
[----:B-----5:R-:W-:-:S14]  /*1240*/  @P1 BRA `(.L_x_136) ;  /* 0x0000000000341947 */ /* 0x020fdc0003800000 */
[----:B------:R-:W-:Y:S02]  /*1250*/  ULDC.64 UR8, c[0x0][0xa08] ;  /* 0x0002820000087ab9 */ /* 0x000fe40000000a00 */
[----:B------:R-:W-:-:S04]  /*1260*/  ISETP.NE.U32.AND P0, PT, RZ, UR8, PT ;  /* 0x00000008ff007c0c */ /* 0x000fc8000bf05070 */
[----:B------:R-:W-:-:S13]  /*1270*/  ISETP.NE.AND.EX P0, PT, RZ, UR9, PT, P0 ;  /* 0x00000009ff007c0c */ /* 0x000fda000bf05300 */
[----:B------:R-:W-:Y:S05]  /*1280*/  @!P0 BRA `(.L_x_136) ;  /* 0x0000000000248947 */ /* 0x000fea0003800000 */
[----:B------:R-:W-:Y:S02]  /*1290*/  ULDC.64 UR4, c[0x0][0xa08] ;  /* 0x0002820000047ab9 */ /* 0x000fe40000000a00 */
[----:B------:R-:W-:-:S06]  /*12a0*/  UIMAD.WIDE UR4, UR36, 0x4, UR4 ;  /* 0x00000004240478a5 */ /* 0x000fcc000f8e0204 */
[----:B------:R-:W-:Y:S02]  /*12b0*/  IMAD.U32 R4, RZ, RZ, UR4 ;  /* 0x00000004ff047e24 */ /* 0x000fe4000f8e00ff */
[----:B------:R-:W-:-:S05]  /*12c0*/  IMAD.U32 R5, RZ, RZ, UR5 ;  /* 0x00000005ff057e24 */ /* 0x000fca000f8e00ff */
[----:B------:R-:W2:Y:S04]  /*12d0*/  LDG.E R3, desc[UR50][R4.64] ;  /* 0x0000003204037981 */ /* 0x000ea8000c1e1900 */
[----:B------:R-:W3:Y:S01]  /*12e0*/  LDG.E R0, desc[UR50][R4.64+0x4] ;  /* 0x0000043204007981 */ /* 0x000ee2000c1e1900 */
[----:B--2---:R-:W-:Y:S02]  /*12f0*/  R2UR UR4, R3 ;  /* 0x00000000030472ca */ /* 0x004fe400000e0000 */
[----:B---3--:R-:W-:-:S13]  /*1300*/  R2UR UR5, R0 ;  /* 0x00000000000572ca */ /* 0x008fda00000e0000 */
[----:B------:R-:W-:-:S12]  /*1310*/  UIADD3 UR4, -UR4, UR5, URZ ;  /* 0x0000000504047290 */ /* 0x000fd8000fffe13f */
.L_x_136:
[----:B------:R-:W-:Y:S02]  /*1320*/  UIADD3 UR53, -UR53, UR4, URZ ;  /* 0x0000000435357290 */ /* 0x000fe4000fffe13f */
[----:B------:R-:W-:Y:S02]  /*1330*/  USHF.R.U32.HI UR7, URZ, 0x8, UR7 ;  /* 0x000000083f077899 */ /* 0x000fe40008011607 */
[----:B------:R-:W-:Y:S02]  /*1340*/  UISETP.GE.AND UP0, UPT, UR53, 0x1, UPT ;  /* 0x000000013500788c */ /* 0x000fe4000bf06270 */
[----:B------:R-:W-:Y:S02]  /*1350*/  UIADD3 UR4, UR53, 0x9f, URZ ;  /* 0x0000009f35047890 */ /* 0x000fe4000fffe03f */
[----:B------:R-:W-:Y:S02]  /*1360*/  ULEA.HI UR7, UR6, UR7, URZ, 0x10 ;  /* 0x0000000706077291 */ /* 0x000fe4000f8f803f */
[----:B------:R-:W-:Y:S01]  /*1370*/  PLOP3.LUT P0, PT, PT, PT, UP0, 0x80, 0x0 ;  /* 0x000000000000781c */ /* 0x000fe20003f0f008 */
[----:B------:R-:W-:-:S02]  /*1380*/  UIMAD.WIDE UR4, UR4, 0x66666667, URZ ;  /* 0x66666667040478a5 */ /* 0x000fc4000f8e023f */
[----:B------:R-:W-:Y:S02]  /*1390*/  ULOP3.LUT UR40, UR7, 0xff, URZ, 0xc0, !UPT ;  /* 0x000000ff07287892 */ /* 0x000fe4000f8ec03f */
[----:B------:R-:W-:Y:S02]  /*13a0*/  USHF.R.U32.HI UR6, URZ, 0x1f, UR5 ;  /* 0x0000001f3f067899 */ /* 0x000fe40008011605 */
[----:B------:R-:W-:Y:S01]  /*13b0*/  USHF.R.U32.HI UR44, URZ, 0x10, UR7 ;  /* 0x000000103f2c7899 */ /* 0x000fe20008011607 */
[----:B------:R-:W-:Y:S01]  /*13c0*/  UMOV UR4, URZ ;  /* 0x0000003f00047c82 */ /* 0x000fe20008000000 */
[----:B------:R-:W-:-:S04]  /*13d0*/  ULEA.HI.SX32 UR9, UR5, UR6, 0x1a ;  /* 0x0000000605097291 */ /* 0x000fc8000f8fd23f */
[----:B------:R-:W-:Y:S08]  /*13e0*/  @!P0 BRA `(.L_x_137) ;  /* 0x0000000000908947 */ /* 0x000ff00003800000 */
[----:B------:R-:W-:Y:S01]  /*13f0*/  UISETP.NE.AND UP0, UPT, UR44, URZ, UPT ;  /* 0x0000003f2c00728c */ /* 0x000fe2000bf05270 */
[----:B------:R-:W-:-:S03]  /*1400*/  ULDC UR4, c[0x0][0x9f0] ;  /* 0x00027c0000047ab9 */ /* 0x000fc60000000800 */
[----:B------:R-:W-:-:S03]  /*1410*/  USEL UR10, UR44, UR4, UP0 ;  /* 0x000000042c0a7287 */ /* 0x000fc60008000000 */
[----:B------:R-:W-:Y:S01]  /*1420*/  UMOV UR4, URZ ;  /* 0x0000003f00047c82 */ /* 0x000fe20008000000 */
[----:B------:R-:W-:Y:S02]  /*1430*/  UIADD3 UR6, UR9, -0x1, UR10 ;  /* 0xffffffff09067890 */ /* 0x000fe4000fffe00a */
[----:B------:R-:W-:-:S04]  /*1440*/  IMAD.U32 R4, RZ, RZ, UR10 ;  /* 0x0000000aff047e24 */ /* 0x000fc8000f8e00ff */
[----:B------:R-:W-:Y:S01]  /*1450*/  IMAD.U32 R5, RZ, RZ, UR6 ;  /* 0x00000006ff057e24 */ /* 0x000fe2000f8e00ff */
[-C--:B------:R-:W-:Y:S01]  /*1460*/  IABS R0, R4.reuse ;  /* 0x0000000400007213 */ /* 0x080fe20000000000 */
[----:B------:R-:W-:Y:S01]  /*1470*/  ULOP3.LUT UR6, UR6, UR10, URZ, 0x3c, !UPT ;  /* 0x0000000a06067292 */ /* 0x000fe2000f8e3c3f */
[----:B------:R-:W-:Y:S02]  /*1480*/  IABS R6, R4 ;  /* 0x0000000400067213 */ /* 0x000fe40000000000 */
[----:B------:R-:W-:Y:S02]  /*1490*/  R2UR UR11, R0 ;  /* 0x00000000000b72ca */ /* 0x000fe400000e0000 */
[----:B------:R-:W-:-:S05]  /*14a0*/  IABS R5, R5 ;  /* 0x0000000500057213 */ /* 0x000fca0000000000 */
[----:B------:R-:W-:-:S05]  /*14b0*/  IMAD.MOV.U32 R4, RZ, RZ, R5 ;  /* 0x000000ffff047224 */ /* 0x000fca00078e0005 */
[----:B------:R-:W-:Y:S01]  /*14c0*/  R2UR UR8, R4 ;  /* 0x00000000040872ca */ /* 0x000fe200000e0000 */
[----:B------:R-:W0:Y:S08]  /*14d0*/  I2F.RP R0, UR11 ;  /* 0x0000000b00007d06 */ /* 0x000e300008209400 */
[----:B0-----:R-:W0:Y:S02]  /*14e0*/  MUFU.RCP R0, R0 ;  /* 0x0000000000007308 */ /* 0x001e240000001000 */
[----:B0-----:R-:W-:-:S02]  /*14f0*/  VIADD R3, R0, 0xffffffe ;  /* 0x0ffffffe00037836 */ /* 0x001fc40000000000 */
[----:B------:R-:W-:-:S04]  /*1500*/  IMAD.MOV R0, RZ, RZ, -R6 ;  /* 0x000000ffff007224 */ /* 0x000fc800078e0a06 */
[----:B------:R-:W0:Y:S02]  /*1510*/  F2I.FTZ.U32.TRUNC.NTZ R3, R3 ;  /* 0x0000000300037305 */ /* 0x000e24000021f000 */
[----:B0-----:R-:W-:-:S13]  /*1520*/  R2UR UR5, R3 ;  /* 0x00000000030572ca */ /* 0x001fda00000e0000 */
[----:B------:R-:W-:-:S04]  /*1530*/  UIADD3 UR7, URZ, -UR5, URZ ;  /* 0x800000053f077290 */ /* 0x000fc8000fffe03f */
[----:B------:R-:W-:-:S04]  /*1540*/  UIMAD UR7, UR7, UR11, URZ ;  /* 0x0000000b070772a4 */ /* 0x000fc8000f8e023f */
[----:B------:R-:W-:-:S03]  /*1550*/  UIMAD.WIDE.U32 UR4, UR5, UR7, UR4 ;  /* 0x00000007050472a5 */ /* 0x000fc6000f8e0004 */
[----:B------:R-:W-:Y:S01]  /*1560*/  R2UR UR7, R0 ;  /* 0x00000000000772ca */ /* 0x000fe200000e0000 */
[----:B------:R-:W-:-:S12]  /*1570*/  UIMAD.WIDE.U32 UR4, UR5, UR8, URZ ;  /* 0x00000008050472a5 */ /* 0x000fd8000f8e003f */
[----:B------:R-:W-:-:S04]  /*1580*/  UIMAD UR4, UR5, UR7, UR8 ;  /* 0x00000007050472a4 */ /* 0x000fc8000f8e0208 */
[----:B------:R-:W-:-:S11]  /*1590*/  UISETP.GT.U32.AND UP1, UPT, UR11, UR4, UPT ;  /* 0x000000040b00728c */ /* 0x000fd6000bf24070 */
[----:B------:R-:W-:Y:S02]  /*15a0*/  @!UP1 UIADD3 UR4, UR4, -UR11, URZ ;  /* 0x8000000b04049290 */ /* 0x000fe4000fffe03f */
[----:B------:R-:W-:Y:S02]  /*15b0*/  @!UP1 UIADD3 UR5, UR5, 0x1, URZ ;  /* 0x0000000105059890 */ /* 0x000fe4000fffe03f */
[----:B------:R-:W-:Y:S02]  /*15c0*/  UISETP.GE.U32.AND UP0, UPT, UR4, UR11, UPT ;  /* 0x0000000b0400728c */ /* 0x000fe4000bf06070 */
[----:B------:R-:W-:-:S09]  /*15d0*/  UISETP.GE.AND UP1, UPT, UR6, URZ, UPT ;  /* 0x0000003f0600728c */ /* 0x000fd2000bf26270 */
[----:B------:R-:W-:Y:S02]  /*15e0*/  @UP0 UIADD3 UR5, UR5, 0x1, URZ ;  /* 0x0000000105050890 */ /* 0x000fe4000fffe03f */
[----:B------:R-:W-:-:S05]  /*15f0*/  UISETP.NE.AND UP0, UPT, UR10, URZ, UPT ;  /* 0x0000003f0a00728c */ /* 0x000fca000bf05270 */
[----:B------:R-:W-:Y:S02]  /*1600*/  UMOV UR4, UR5 ;  /* 0x0000000500047c82 */ /* 0x000fe40008000000 */
[----:B------:R-:W-:-:S04]  /*1610*/  @!UP1 UIADD3 UR4, -UR4, URZ, URZ ;  /* 0x0000003f04049290 */ /* 0x000fc8000fffe13f */
[----:B------:R-:W-:-:S12]  /*1620*/  @!UP0 ULOP3.LUT UR4, URZ, UR10, URZ, 0x33, !UPT ;  /* 0x0000000a3f048292 */ /* 0x000fd8000f8e333f */
.L_x_137:
[----:B------:R-:W-:Y:S01]  /*1630*/  UIMAD UR41, UR40, UR4, URZ ;  /* 0x00000004282972a4 */ /* 0x000fe2000f8e023f */
[----:B------:R-:W-:Y:S01]  /*1640*/  IMAD.U32 R0, RZ, RZ, UR9 ;  /* 0x00000009ff007e24 */ /* 0x000fe2000f8e00ff */
[----:B------:R-:W-:Y:S01]  /*1650*/  PLOP3.LUT P0, PT, PT, PT, PT, 0x80, 0x0 ;  /* 0x000000000000781c */ /* 0x000fe20003f0f070 */
[----:B------:R-:W-:Y:S01]  /*1660*/  IMAD.U32 R3, RZ, RZ, UR4 ;  /* 0x00000004ff037e24 */ /* 0x000fe2000f8e00ff */
[----:B------:R-:W-:Y:S01]  /*1670*/  CS2R R6, SRZ ;  /* 0x0000000000067805 */ /* 0x000fe2000001ff00 */
[----:B------:R-:W-:Y:S01]  /*1680*/  IMAD.MOV.U32 R29, RZ, RZ, RZ ;  /* 0x000000ffff1d7224 */ /* 0x000fe200078e00ff */
[----:B------:R-:W-:Y:S02]  /*1690*/  CS2R R48, SRZ ;  /* 0x0000000000307805 */ /* 0x000fe4000001ff00 */
[----:B------:R-:W-:Y:S02]  /*16a0*/  CS2R R8, SRZ ;  /* 0x0000000000087805 */ /* 0x000fe4000001ff00 */
[----:B------:R-:W-:Y:S01]  /*16b0*/  VIADDMNMX R0, R3, UR41, R0, PT ;  /* 0x0000002903007c46 */ /* 0x000fe2000b800100 */
[----:B------:R-:W-:Y:S01]  /*16c0*/  IMAD.MOV.U32 R3, RZ, RZ, RZ ;  /* 0x000000ffff037224 */ /* 0x000fe200078e00ff */
[----:B------:R-:W-:-:S02]  /*16d0*/  CS2R R10, SRZ ;  /* 0x00000000000a7805 */ /* 0x000fc4000001ff00 */
[----:B------:R-:W-:Y:S02]  /*16e0*/  CS2R R12, SRZ ;  /* 0x00000000000c7805 */ /* 0x000fe4000001ff00 */
[----:B------:R-:W-:Y:S01]  /*16f0*/  R2UR UR49, R0 ;  /* 0x00000000003172ca */ /* 0x000fe200000e0000 */
[----:B------:R-:W-:Y:S01]  /*1700*/  IMAD.MOV.U32 R0, RZ, RZ, RZ ;  /* 0x000000ffff007224 */ /* 0x000fe200078e00ff */
[----:B------:R-:W-:Y:S02]  /*1710*/  CS2R R14, SRZ ;  /* 0x00000000000e7805 */ /* 0x000fe4000001ff00 */
[----:B------:R-:W-:Y:S01]  /*1720*/  CS2R R20, SRZ ;  /* 0x0000000000147805 */ /* 0x000fe2000001ff00 */
[----:B------:R-:W-:Y:S01]  /*1730*/  IMAD.MOV.U32 R33, RZ, RZ, RZ ;  /* 0x000000ffff217224 */ /* 0x000fe200078e00ff */
[----:B------:R-:W-:Y:S01]  /*1740*/  CS2R R24, SRZ ;  /* 0x0000000000187805 */ /* 0x000fe2000001ff00 */
[----:B------:R-:W-:Y:S01]  /*1750*/  IMAD.MOV.U32 R47, RZ, RZ, RZ ;  /* 0x000000ffff2f7224 */ /* 0x000fe200078e00ff */
[----:B------:R-:W-:-:S02]  /*1760*/  CS2R R44, SRZ ;  /* 0x00000000002c7805 */ /* 0x000fc4000001ff00 */
[----:B------:R-:W-:Y:S02]  /*1770*/  CS2R R52, SRZ ;  /* 0x0000000000347805 */ /* 0x000fe4000001ff00 */
[----:B------:R-:W-:Y:S01]  /*1780*/  CS2R R40, SRZ ;  /* 0x0000000000287805 */ /* 0x000fe2000001ff00 */
[----:B------:R-:W-:Y:S01]  /*1790*/  IMAD.MOV.U32 R50, RZ, RZ, RZ ;  /* 0x000000ffff327224 */ /* 0x000fe200078e00ff */
[----:B------:R-:W-:Y:S02]  /*17a0*/  CS2R R88, SRZ ;  /* 0x0000000000587805 */ /* 0x000fe4000001ff00 */
[----:B------:R-:W-:Y:S01]  /*17b0*/  CS2R R54, SRZ ;  /* 0x0000000000367805 */ /* 0x000fe2000001ff00 */
[----:B------:R-:W-:Y:S01]  /*17c0*/  UISETP.GT.AND UP0, UPT, UR49, UR41, UPT ;  /* 0x000000293100728c */ /* 0x000fe2000bf04270 */
[----:B------:R-:W-:Y:S02]  /*17d0*/  CS2R R56, SRZ ;  /* 0x0000000000387805 */ /* 0x000fe4000001ff00 */
[----:B------:R-:W-:-:S02]  /*17e0*/  CS2R R90, SRZ ;  /* 0x00000000005a7805 */ /* 0x000fc4000001ff00 */
[----:B------:R-:W-:Y:S02]  /*17f0*/  CS2R R60, SRZ ;  /* 0x00000000003c7805 */ /* 0x000fe4000001ff00 */
[----:B------:R-:W-:Y:S02]  /*1800*/  CS2R R62, SRZ ;  /* 0x00000000003e7805 */ /* 0x000fe4000001ff00 */
[----:B------:R-:W-:Y:S02]  /*1810*/  CS2R R58, SRZ ;  /* 0x00000000003a7805 */ /* 0x000fe4000001ff00 */
[----:B------:R-:W-:Y:S01]  /*1820*/  PLOP3.LUT P1, PT, PT, PT, UP0, 0x80, 0x0 ;  /* 0x000000000000781c */ /* 0x000fe20003f2f008 */
[----:B------:R-:W-:Y:S01]  /*1830*/  IMAD.MOV.U32 R64, RZ, RZ, RZ ;  /* 0x000000ffff407224 */ /* 0x000fe200078e00ff */
[----:B------:R-:W-:Y:S02]  /*1840*/  CS2R R68, SRZ ;  /* 0x0000000000447805 */ /* 0x000fe4000001ff00 */
[----:B------:R-:W-:-:S02]  /*1850*/  CS2R R70, SRZ ;  /* 0x0000000000467805 */ /* 0x000fc4000001ff00 */
[----:B------:R-:W-:Y:S02]  /*1860*/  CS2R R66, SRZ ;  /* 0x0000000000427805 */ /* 0x000fe4000001ff00 */
[----:B------:R-:W-:Y:S02]  /*1870*/  CS2R R72, SRZ ;  /* 0x0000000000487805 */ /* 0x000fe4000001ff00 */
[----:B------:R-:W-:Y:S01]  /*1880*/  CS2R R76, SRZ ;  /* 0x00000000004c7805 */ /* 0x000fe2000001ff00 */
[----:B------:R-:W-:Y:S01]  /*1890*/  IMAD.MOV.U32 R92, RZ, RZ, RZ ;  /* 0x000000ffff5c7224 */ /* 0x000fe200078e00ff */
[----:B------:R-:W-:Y:S02]  /*18a0*/  CS2R R78, SRZ ;  /* 0x00000000004e7805 */ /* 0x000fe4000001ff00 */
[----:B------:R-:W-:Y:S02]  /*18b0*/  CS2R R74, SRZ ;  /* 0x00000000004a7805 */ /* 0x000fe4000001ff00 */
[----:B------:R-:W-:-:S02]  /*18c0*/  CS2R R84, SRZ ;  /* 0x0000000000547805 */ /* 0x000fc4000001ff00 */
[----:B------:R-:W-:Y:S02]  /*18d0*/  CS2R R80, SRZ ;  /* 0x0000000000507805 */ /* 0x000fe4000001ff00 */
[----:B------:R-:W-:Y:S02]  /*18e0*/  CS2R R86, SRZ ;  /* 0x0000000000567805 */ /* 0x000fe4000001ff00 */
[----:B------:R-:W-:Y:S01]  /*18f0*/  CS2R R82, SRZ ;  /* 0x0000000000527805 */ /* 0x000fe2000001ff00 */
[----:B------:R-:W-:Y:S06]  /*1900*/  @!P1 BRA `(.L_x_138) ;  /* 0x00000084001c9947 */ /* 0x000fec0003800000 */
[----:B------:R-:W0:Y:S01]  /*1910*/  SHFL.IDX PT, R0, R217, RZ, 0x1f ;  /* 0x00001fffd9007589 */ /* 0x000e2200000e0000 */
[----:B------:R-:W1:Y:S01]  /*1920*/  S2UR UR6, SR_CgaCtaId ;  /* 0x00000000000679c3 */ /* 0x000e620000008800 */
[----:B------:R-:W-:Y:S01]  /*1930*/  UMOV UR5, 0x400 ;  /* 0x0000040000057882 */ /* 0x000fe20000000000 */
[----:B0-----:R-:W-:Y:S01]  /*1940*/  R2UR UR43, R0 ;  /* 0x00000000002b72ca */ /* 0x001fe200000e0000 */
[----:B-1----:R-:W-:-:S04]  /*1950*/  ULEA UR5, UR6, UR5, 0x18 ;  /* 0x0000000506057291 */ /* 0x002fc8000f8ec03f */
[----:B------:R-:W-:-:S04]  /*1960*/  UIADD3 UR5, UR5, 0x14400, URZ ;  /* 0x0001440005057890 */ /* 0x000fc8000fffe03f */
[----:B------:R-:W-:-:S04]  /*1970*/  ULOP3.LUT UP0, URZ, UR5, 0x9f, URZ, 0xc0, !UPT ;  /* 0x0000009f053f7892 */ /* 0x000fc8000f80c03f */
[----:B------:R-:W-:Y:S02]  /*1980*/  ULEA.HI UR4, UR43, UR43, URZ, 0x1 ;  /* 0x0000002b2b047291 */ /* 0x000fe4000f8f083f */
[----:B------:R-:W-:Y:S02]  /*1990*/  PLOP3.LUT P0, PT, PT, PT, UP0, 0x80, 0x0 ;  /* 0x000000000000781c */ /* 0x000fe40003f0f008 */
        /* <DEDUP_REMOVED lines=13> */
[----:B------:R-:W-:Y:S02]  /*1a70*/  IMAD.U32 R10, RZ, RZ, UR6 ;  /* 0x00000006ff0a7e24 */ /* 0x000fe4000f8e00ff */
[----:B------:R-:W-:Y:S02]  /*1a80*/  IMAD.U32 R6, RZ, RZ, UR4 ;  /* 0x00000004ff067e24 */ /* 0x000fe4000f8e00ff */
[----:B------:R-:W-:-:S02]  /*1a90*/  IMAD.U32 R7, RZ, RZ, UR5 ;  /* 0x00000005ff077e24 */ /* 0x000fc4000f8e00ff */
[----:B------:R-:W-:Y:S02]  /*1aa0*/  IMAD.U32 R11, RZ, RZ, UR7 ;  /* 0x00000007ff0b7e24 */ /* 0x000fe4000f8e00ff */
[----:B------:R-:W-:Y:S02]  /*1ab0*/  IMAD.MOV.U32 R8, RZ, RZ, 0x70 ;  /* 0x00000070ff087424 */ /* 0x000fe400078e00ff */
[----:B------:R-:W-:Y:S02]  /*1ac0*/  IMAD.MOV.U32 R12, RZ, RZ, 0x1 ;  /* 0x00000001ff0c7424 */ /* 0x000fe400078e00ff */
[----:B0-----:R-:W-:-:S07]  /*1ad0*/  IMAD.MOV.U32 R13, RZ, RZ, RZ ;  /* 0x000000ffff0d7224 */ /* 0x001fce00078e00ff */
[----:B------:R-:W-:-:S07]  /*1ae0*/  LEPC R20, `(.L_x_139) ;  /* 0x000000001014794e */ /* 0x000fce0000000000 */
[----:B-1----:R-:W-:Y:S05]  /*1af0*/  CALL.ABS.NOINC R14 ;  /* 0x000000000e007343 */ /* 0x002fea0003c00000 */
.L_x_139:
[----:B------:R-:W-:Y:S01]  /*1b00*/  ULDC.64 UR6, c[0x0][0x998] ;  /* 0x0002660000067ab9 */ /* 0x000fe20000000a00 */
[----:B------:R-:W-:Y:S01]  /*1b10*/  ULDC.64 UR4, c[0x0][0x990] ;  /* 0x0002640000047ab9 */ /* 0x000fe20000000a00 */
[----:B------:R-:W-:Y:S02]  /*1b20*/  ISETP.NE.U32.AND P1, PT, RZ, UR6, PT ;  /* 0x00000006ff007c0c */ /* 0x000fe4000bf25070 */
[----:B------:R-:W-:Y:S02]  /*1b30*/  ISETP.NE.U32.AND P0, PT, RZ, UR4, PT ;  /* 0x00000004ff007c0c */ /* 0x000fe4000bf05070 */
[----:B------:R-:W-:Y:S02]  /*1b40*/  ISETP.NE.AND.EX P1, PT, RZ, UR7, PT, P1 ;  /* 0x00000007ff007c0c */ /* 0x000fe4000bf25310 */
[----:B------:R-:W-:-:S11]  /*1b50*/  ISETP.NE.AND.EX P0, PT, RZ, UR5, PT, P0 ;  /* 0x00000005ff007c0c */ /* 0x000fd6000bf05300 */
[----:B------:R-:W0:Y:S08]  /*1b60*/  @P1 LDC.64 R8, c[0x0][0x9b8] ;  /* 0x00026e00ff081b82 */ /* 0x000e300000000a00 */
[----:B------:R-:W1:Y:S08]  /*1b70*/  @P0 LDC.64 R6, c[0x0][0x9a8] ;  /* 0x00026a00ff060b82 */ /* 0x000e700000000a00 */
[----:B------:R-:W2:Y:S08]  /*1b80*/  @P1 LDC.64 R12, c[0x0][0x9c0] ;  /* 0x00027000ff0c1b82 */ /* 0x000eb00000000a00 */
[----:B------:R-:W3:Y:S01]  /*1b90*/  @P0 LDC.64 R10, c[0x0][0x9b0] ;  /* 0x00026c00ff0a0b82 */ /* 0x000ee20000000a00 */
[----:B0-----:R-:W-:-:S04]  /*1ba0*/  @P1 IMAD R4, R8, UR37, RZ ;  /* 0x0000002508041c24 */ /* 0x001fc8000f8e02ff */
[----:B------:R-:W-:Y:S02]  /*1bb0*/  @P1 IMAD R9, R9, UR36, R4 ;  /* 0x0000002409091c24 */ /* 0x000fe4000f8e0204 */
[C---:B-1----:R-:W-:Y:S02]  /*1bc0*/  @P0 IMAD R0, R6.reuse, UR37, RZ ;  /* 0x0000002506000c24 */ /* 0x042fe4000f8e02ff */
[----:B------:R-:W-:-:S04]  /*1bd0*/  @P0 IMAD.WIDE.U32 R4, R6, UR36, RZ ;  /* 0x0000002406040c25 */ /* 0x000fc8000f8e00ff */
[----:B------:R-:W-:Y:S02]  /*1be0*/  @P0 IMAD R3, R7, UR36, R0 ;  /* 0x0000002407030c24 */ /* 0x000fe4000f8e0200 */
[----:B------:R-:W-:-:S04]  /*1bf0*/  @P1 IMAD.WIDE.U32 R6, R8, UR36, RZ ;  /* 0x0000002408061c25 */ /* 0x000fc8000f8e00ff */
[----:B------:R-:W-:Y:S02]  /*1c00*/  @P1 IMAD.IADD R7, R7, 0x1, R9 ;  /* 0x0000000107071824 */ /* 0x000fe400078e0209 */
[----:B------:R-:W-:Y:S02]  /*1c10*/  @P0 IMAD.IADD R5, R5, 0x1, R3 ;  /* 0x0000000105050824 */ /* 0x000fe400078e0203 */
[----:B--2---:R-:W-:-:S04]  /*1c20*/  @P1 IMAD.WIDE.U32 R8, R12, UR39, R6 ;  /* 0x000000270c081c25 */ /* 0x004fc8000f8e0006 */
[----:B---3--:R-:W-:Y:S01]  /*1c30*/  @P0 IMAD.WIDE.U32 R4, R10, UR39, R4 ;  /* 0x000000270a040c25 */ /* 0x008fe2000f8e0004 */
[----:B------:R-:W-:-:S03]  /*1c40*/  @P1 LEA R10, P3, R8, UR6, 0x2 ;  /* 0x00000006080a1c11 */ /* 0x000fc6000f8610ff */
[----:B------:R-:W-:Y:S01]  /*1c50*/  @P1 IMAD R3, R13, UR39, R9 ;  /* 0x000000270d031c24 */ /* 0x000fe2000f8e0209 */
[----:B------:R-:W-:Y:S01]  /*1c60*/  @P0 LEA R6, P2, R4, UR4, 0x2 ;  /* 0x0000000404060c11 */ /* 0x000fe2000f8410ff */
[----:B------:R-:W-:Y:S02]  /*1c70*/  @P0 IMAD R5, R11, UR39, R5 ;  /* 0x000000270b050c24 */ /* 0x000fe4000f8e0205 */
[----:B------:R-:W-:Y:S01]  /*1c80*/  IMAD.MOV.U32 R0, RZ, RZ, 0x3f800000 ;  /* 0x3f800000ff007424 */ /* 0x000fe200078e00ff */
[----:B------:R-:W-:Y:S01]  /*1c90*/  @P1 LEA.HI.X R11, R8, UR7, R3, 0x2, P3 ;  /* 0x00000007080b1c11 */ /* 0x000fe200098f1403 */
[----:B------:R-:W-:Y:S01]  /*1ca0*/  IMAD.MOV.U32 R3, RZ, RZ, 0x3f800000 ;  /* 0x3f800000ff037424 */ /* 0x000fe200078e00ff */
[----:B------:R-:W-:-:S03]  /*1cb0*/  @P0 LEA.HI.X R7, R4, UR5, R5, 0x2, P2 ;  /* 0x0000000504070c11 */ /* 0x000fc600090f1405 */
[----:B------:R-:W2:Y:S04]  /*1cc0*/  @P1 LDG.E R0, desc[UR50][R10.64] ;  /* 0x000000320a001981 */ /* 0x000ea8000c1e1900 */
[----:B------:R0:W2:Y:S01]  /*1cd0*/  @P0 LDG.E R3, desc[UR50][R6.64] ;  /* 0x0000003206030981 */ /* 0x0000a2000c1e1900 */
[----:B------:R-:W1:Y:S01]  /*1ce0*/  S2UR UR5, SR_CgaCtaId ;  /* 0x00000000000579c3 */ /* 0x000e620000008800 */
[----:B------:R-:W-:-:S04]  /*1cf0*/  ULEA.HI UR4, UR46, UR46, URZ, 0x1 ;  /* 0x0000002e2e047291 */ /* 0x000fc8000f8f083f */
[----:B------:R-:W-:-:S04]  /*1d00*/  ULOP3.LUT UR4, UR4, 0xfffffffe, URZ, 0xc0, !UPT ;  /* 0xfffffffe04047892 */ /* 0x000fc8000f8ec03f */
[----:B------:R-:W-:Y:S01]  /*1d10*/  UIADD3 UR4, UR46, -UR4, URZ ;  /* 0x800000042e047290 */ /* 0x000fe2000fffe03f */
[----:B------:R-:W-:-:S05]  /*1d20*/  MOV R4, 0x400 ;  /* 0x0000040000047802 */ /* 0x000fca0000000f00 */
[----:B------:R-:W-:Y:S01]  /*1d30*/  IMAD.U32 R9, RZ, RZ, UR4 ;  /* 0x00000004ff097e24 */ /* 0x000fe2000f8e00ff */
[----:B------:R-:W-:Y:S01]  /*1d40*/  ULDC UR4, c[0x0][0x9d8] ;  /* 0x0002760000047ab9 */ /* 0x000fe20000000800 */
[----:B-1----:R-:W-:-:S03]  /*1d50*/  IMAD.U32 R5, RZ, RZ, UR5 ;  /* 0x00000005ff057e24 */ /* 0x002fc6000f8e00ff */
[----:B------:R-:W-:Y:S02]  /*1d60*/  SHF.L.U32 R9, R9, 0x1f, RZ ;  /* 0x0000001f09097819 */ /* 0x000fe400000006ff */
[----:B------:R-:W-:-:S04]  /*1d70*/  LEA R4, R5, R4, 0x18 ;  /* 0x0000000405047211 */ /* 0x000fc800078ec0ff */
[----:B------:R-:W1:Y:S01]  /*1d80*/  SYNCS.PHASECHK.TRANS64.TRYWAIT P1, [R4+URZ+0x29800], R9 ;  /* 0x02980009040075a7 */ /* 0x000e62000802017f */
[----:B0-----:R-:W-:-:S05]  /*1d90*/  IMAD.U32 R6, RZ, RZ, UR47 ;  /* 0x0000002fff067e24 */ /* 0x001fca000f8e00ff */
[----:B------:R-:W-:Y:S01]  /*1da0*/  ISETP.NE.AND P0, PT, R6, 0x3, PT ;  /* 0x000000030600780c */ /* 0x000fe20003f05270 */
[----:B--2---:R-:W-:-:S04]  /*1db0*/  FMUL.FTZ R3, R3, R0 ;  /* 0x0000000003037220 */ /* 0x004fc80000410000 */
[----:B------:R-:W-:Y:S01]  /*1dc0*/  FMUL.FTZ R3, R3, UR4 ;  /* 0x0000000403037c20 */ /* 0x000fe20008410000 */
[----:B-1----:R-:W-:Y:S07]  /*1dd0*/  @!P1 BRA `(.L_x_140) ;  /* 0x00000114003c9947 */ /* 0x002fee0003800000 */
.L_x_278:
[----:B------:R-:W-:Y:S05]  /*1de0*/  @!P0 BRA `(.L_x_141) ;  /* 0x0000000000048947 */ /* 0x000fea0003800000 */
[----:B------:R-:W-:Y:S01]  /*1df0*/  BPT.TRAP 0x1 ;  /* 0x000000040000795c */ /* 0x000fe20000300000 */
.L_x_141:
[----:B------:R-:W-:Y:S02]  /*1e00*/  IMAD.U32 R7, RZ, RZ, UR52 ;  /* 0x00000034ff077e24 */ /* 0x000fe4000f8e00ff */
[----:B------:R-:W-:Y:S02]  /*1e10*/  IMAD.U32 R0, RZ, RZ, UR45 ;  /* 0x0000002dff007e24 */ /* 0x000fe4000f8e00ff */
[----:B------:R-:W-:-:S03]  /*1e20*/  IMAD R6, R7, 0x8, R4 ;  /* 0x0000000807067824 */ /* 0x000fc600078e0204 */
[----:B------:R-:W-:-:S04]  /*1e30*/  SHF.L.U32 R7, R0, 0x1f, RZ ;  /* 0x0000001f00077819 */ /* 0x000fc800000006ff */
[----:B------:R1:W2:Y:S01]  /*1e40*/  SYNCS.PHASECHK.TRANS64.TRYWAIT P2, [R6+URZ+0x29830], R7 ;  /* 0x02983007060075a7 */ /* 0x0002a2000804017f */
[----:B------:R-:W-:Y:S05]  /*1e50*/  @!P0 BRA `(.L_x_142) ;  /* 0x0000000000048947 */ /* 0x000fea0003800000 */
[----:B------:R-:W-:Y:S01]  /*1e60*/  BPT.TRAP 0x1 ;  /* 0x000000040000795c */ /* 0x000fe20000300000 */
.L_x_142:
[----:B------:R-:W3:Y:S01]  /*1e70*/  S2R R0, SR_TID.X ;  /* 0x0000000000007919 */ /* 0x000ee20000002100 */
[----:B------:R-:W-:Y:S01]  /*1e80*/  IMAD.MOV.U32 R25, RZ, RZ, RZ ;  /* 0x000000ffff197224 */ /* 0x000fe200078e00ff */
[----:B---3--:R-:W-:Y:S01]  /*1e90*/  LOP3.LUT P1, R0, R0, 0x7f, RZ, 0xc0, !PT ;  /* 0x0000007f00007812 */ /* 0x008fe2000782c0ff */
[----:B--2---:R-:W-:-:S12]  /*1ea0*/  @P2 BRA `(.L_x_143) ;  /* 0x0000000000082947 */ /* 0x004fd80003800000 */
[----:B------:R-:W2:Y:S02]  /*1eb0*/  SYNCS.PHASECHK.TRANS64.TRYWAIT P2, [R6+URZ+0x29830], R7 ;  /* 0x02983007060075a7 */ /* 0x000ea4000804017f */
[----:B--2---:R-:W-:Y:S05]  /*1ec0*/  @!P2 BRA `(.L_x_144) ;  /* 0x000001140014a947 */ /* 0x004fea0003800000 */
.L_x_143:
[----:B------:R-:W-:Y:S05]  /*1ed0*/  WARPSYNC.ALL ;  /* 0x0000000000007948 */ /* 0x000fea0003800000 */
[----:B------:R-:W-:Y:S01]  /*1ee0*/  R2UR UR4, R4 ;  /* 0x00000000040472ca */ /* 0x000fe200000e0000 */
[----:B------:R-:W-:Y:S01]  /*1ef0*/  ULOP3.LUT UR28, UR54, 0x10000, URZ, 0xfc, !UPT ;  /* 0x00010000361c7892 */ /* 0x000fe2000f8efc3f */
[----:B------:R-:W-:Y:S01]  /*1f00*/  WARPGROUP.ARRIVE ;  /* 0x00000000000079c5 */ /* 0x000fe20000000000 */
[----:B------:R-:W-:Y:S01]  /*1f10*/  UMOV UR25, 0x80000020 ;  /* 0x8000002000197882 */ /* 0x000fe20000000000 */
[----:B------:R-:W-:Y:S01]  /*1f20*/  UMOV UR27, 0x80000020 ;  /* 0x80000020001b7882 */ /* 0x000fe20000000000 */
[----:B------:R-:W-:Y:S01]  /*1f30*/  UMOV UR5, UR25 ;  /* 0x0000001900057c82 */ /* 0x000fe20008000000 */
[----:B------:R-:W-:Y:S01]  /*1f40*/  UMOV UR7, 0x80000020 ;  /* 0x8000002000077882 */ /* 0x000fe20000000000 */
[----:B------:R-:W-:Y:S01]  /*1f50*/  UMOV UR9, UR25 ;  /* 0x0000001900097c82 */ /* 0x000fe20008000000 */
[----:B------:R-:W-:Y:S01]  /*1f60*/  UMOV UR24, UR28 ;  /* 0x0000001c00187c82 */ /* 0x000fe20008000000 */
[----:B------:R-:W-:Y:S01]  /*1f70*/  UMOV UR11, 0x80000020 ;  /* 0x80000020000b7882 */ /* 0x000fe20000000000 */
[----:B------:R-:W-:Y:S01]  /*1f80*/  UMOV UR8, UR24 ;  /* 0x0000001800087c82 */ /* 0x000fe20008000000 */
[----:B------:R-:W-:Y:S01]  /*1f90*/  UIADD3 UR12, UR28, 0x2, URZ ;  /* 0x000000021c0c7890 */ /* 0x000fe2000fffe03f */
[----:B------:R-:W-:Y:S01]  /*1fa0*/  P2R R108, PR, RZ, 0x1 ;  /* 0x00000001ff6c7803 */ /* 0x000fe20000000000 */
[----:B------:R-:W-:Y:S01]  /*1fb0*/  UIADD3 UR4, UR4, 0x1a400, URZ ;  /* 0x0001a40004047890 */ /* 0x000fe2000fffe03f */
[----:B-12---:R-:W-:Y:S01]  /*1fc0*/  @!P1 VIADD R6, R6, 0x29840 ;  /* 0x0002984006069836 */ /* 0x006fe20000000000 */
[----:B------:R-:W-:Y:S01]  /*1fd0*/  UMOV UR15, 0x80000020 ;  /* 0x80000020000f7882 */ /* 0x000fe20000000000 */
[----:B------:R-:W-:-:S02]  /*1fe0*/  UIADD3 UR16, UR28, 0x200, URZ ;  /* 0x000002001c107890 */ /* 0x000fc4000fffe03f */
[----:B------:R-:W-:Y:S01]  /*1ff0*/  USHF.R.U32.HI UR4, URZ, 0x4, UR4 ;  /* 0x000000043f047899 */ /* 0x000fe20008011604 */
[----:B------:R-:W-:Y:S01]  /*2000*/  UMOV UR19, 0x80000020 ;  /* 0x8000002000137882 */ /* 0x000fe20000000000 */
[----:B------:R-:W-:Y:S02]  /*2010*/  UMOV UR23, 0x80000020 ;  /* 0x8000002000177882 */ /* 0x000fe40000000000 */
[----:B------:R-:W-:Y:S01]  /*2020*/  ULOP3.LUT UR4, UR4, 0x3fff, URZ, 0xc0, !UPT ;  /* 0x00003fff04047892 */ /* 0x000fe2000f8ec03f */
[----:B------:R-:W-:-:S03]  /*2030*/  UMOV UR31, 0x80000020 ;  /* 0x80000020001f7882 */ /* 0x000fc60000000000 */
[----:B------:R-:W-:-:S03]  /*2040*/  ULOP3.LUT UR48, UR4, 0x10000, URZ, 0xfc, !UPT ;  /* 0x0001000004307892 */ /* 0x000fc6000f8efc3f */
[----:B------:R-:W-:Y:S01]  /*2050*/  UMOV UR4, UR24 ;  /* 0x0000001800047c82 */ /* 0x000fe20008000000 */
[----:B------:R-:W-:-:S04]  /*2060*/  UIMAD UR32, UR52, 0x780, UR48 ;  /* 0x00000780342078a4 */ /* 0x000fc8000f8e0230 */
[----:B------:R-:W-:Y:S02]  /*2070*/  UIADD3 UR6, UR32, 0x100, URZ ;  /* 0x0000010020067890 */ /* 0x000fe4000fffe03f */
[----:B------:R-:W-:Y:S02]  /*2080*/  UIADD3 UR10, UR32, 0x180, URZ ;  /* 0x00000180200a7890 */ /* 0x000fe4000fffe03f */
[----:B------:R-:W-:Y:S01]  /*2090*/  UMOV UR26, UR32 ;  /* 0x00000020001a7c82 */ /* 0x000fe20008000000 */
[----:B------:R-:W-:Y:S01]  /*20a0*/  UIADD3 UR14, UR32, 0x182, URZ ;  /* 0x00000182200e7890 */ /* 0x000fe2000fffe03f */
[----:B------:R-:W-:Y:S01]  /*20b0*/  QGMMA.64x32x32.F32.E4M3.E4M3 R92, gdesc[UR24], RZ, !UPT, gsb0 ;  /* 0x00600000185c79f3 */ /* 0x000fe2000c0008ff */
[----:B------:R-:W-:Y:S01]  /*20c0*/  UIADD3 UR26, UR32, 0x80, URZ ;  /* 0x00000080201a7890 */ /* 0x000fe2000fffe03f */
[----:B------:R-:W-:Y:S01]  /*20d0*/  UMOV UR27, 0x80000020 ;  /* 0x80000020001b7882 */ /* 0x000fe20000000000 */
[----:B------:R-:W-:Y:S02]  /*20e0*/  UIADD3 UR18, UR32, 0x400, URZ ;  /* 0x0000040020127890 */ /* 0x000fe4000fffe03f */
[----:B------:R-:W-:-:S02]  /*20f0*/  UIADD3 UR22, UR32, 0x402, URZ ;  /* 0x0000040220167890 */ /* 0x000fc4000fffe03f */
[----:B------:R-:W-:Y:S01]  /*2100*/  UIADD3 UR30, UR32, 0x680, URZ ;  /* 0x00000680201e7890 */ /* 0x000fe2000fffe03f */
[----:B------:R-:W-:Y:S02]  /*2110*/  WARPGROUP.DEPBAR.LE gsb0, 0x0 ;  /* 0x00008000000079c5 */ /* 0x000fe40000010000 */
[----:B------:R-:W-:-:S06]  /*2120*/  WARPGROUP.ARRIVE ;  /* 0x00000000000079c5 */ /* 0x000fcc0000000000 */
[----:B------:R-:W-:Y:S01]  /*2130*/  QGMMA.64x32x32.F32.E4M3.E4M3 R76, gdesc[UR24], RZ, !UPT, gsb0 ;  /* 0x00600000184c79f3 */ /* 0x000fe2000c0008ff */
[----:B------:R-:W-:Y:S01]  /*2140*/  UIADD3 UR26, UR32, 0x200, URZ ;  /* 0x00000200201a7890 */ /* 0x000fe2000fffe03f */
[----:B------:R-:W-:Y:S01]  /*2150*/  UMOV UR27, 0x80000020 ;  /* 0x80000020001b7882 */ /* 0x000fe20000000000 */
[----:B------:R-:W-:Y:S02]  /*2160*/  WARPGROUP.DEPBAR.LE gsb0, 0x0 ;  /* 0x00008000000079c5 */ /* 0x000fe40000010000 */
[----:B------:R-:W-:-:S06]  /*2170*/  WARPGROUP.ARRIVE ;  /* 0x00000000000079c5 */ /* 0x000fcc0000000000 */
[----:B------:R-:W-:Y:S01]  /*2180*/  QGMMA.64x32x32.F32.E4M3.E4M3 R60, gdesc[UR4], RZ, !UPT, gsb0 ;  /* 0x00600000043c79f3 */ /* 0x000fe2000c0008ff */
[----:B------:R-:W-:Y:S01]  /*2190*/  UIADD3 UR6, UR32, 0x2, URZ ;  /* 0x0000000220067890 */ /* 0x000fe2000fffe03f */
[----:B------:R-:W-:Y:S01]  /*21a0*/  UMOV UR4, UR12 ;  /* 0x0000000c00047c82 */ /* 0x000fe20008000000 */
[----:B------:R-:W-:Y:S01]  /*21b0*/  UMOV UR5, 0x80000020 ;  /* 0x8000002000057882 */ /* 0x000fe20000000000 */
[----:B------:R-:W-:Y:S01]  /*21c0*/  UMOV UR7, 0x80000020 ;  /* 0x8000002000077882 */ /* 0x000fe20000000000 */
[----:B------:R-:W-:Y:S01]  /*21d0*/  UMOV UR12, UR4 ;  /* 0x00000004000c7c82 */ /* 0x000fe20008000000 */
[----:B------:R-:W-:Y:S01]  /*21e0*/  UMOV UR13, UR5 ;  /* 0x00000005000d7c82 */ /* 0x000fe20008000000 */
[----:B------:R-:W-:Y:S02]  /*21f0*/  WARPGROUP.DEPBAR.LE gsb0, 0x0 ;  /* 0x00008000000079c5 */ /* 0x000fe40000010000 */
[----:B------:R-:W-:-:S06]  /*2200*/  WARPGROUP.ARRIVE ;  /* 0x00000000000079c5 */ /* 0x000fcc0000000000 */
[----:B------:R-:W-:Y:S01]  /*2210*/  QGMMA.64x32x32.F32.E4M3.E4M3 R44, gdesc[UR8], RZ, !UPT, gsb0 ;  /* 0x00600000082c79f3 */ /* 0x000fe2000c0008ff */
[----:B------:R-:W-:Y:S01]  /*2220*/  UIADD3 UR10, UR32, 0x102, URZ ;  /* 0x00000102200a7890 */ /* 0x000fe2000fffe03f */
[----:B------:R-:W-:Y:S01]  /*2230*/  UMOV UR8, UR4 ;  /* 0x0000000400087c82 */ /* 0x000fe20008000000 */
[----:B------:R-:W-:Y:S01]  /*2240*/  UMOV UR9, UR5 ;  /* 0x0000000500097c82 */ /* 0x000fe20008000000 */
[----:B------:R-:W-:Y:S01]  /*2250*/  UMOV UR11, 0x80000020 ;  /* 0x80000020000b7882 */ /* 0x000fe20000000000 */
        /* <DEDUP_REMOVED lines=32> */
[----:B------:R-:W-:Y:S02]  /*2460*/  UIADD3 UR6, UR28, 0x202, URZ ;  /* 0x000002021c067890 */ /* 0x000fe4000fffe03f */
        /* <DEDUP_REMOVED lines=30> */
[----:B------:R-:W-:Y:S02]  /*2650*/  ULDC UR10, c[0x0][0x988] ;  /* 0x00026200000a7ab9 */ /* 0x000fe40000000800 */
        /* <DEDUP_REMOVED lines=17> */
[----:B------:R-:W-:Y:S01]  /*2770*/  UIADD3 UR6, UR28, 0x402, URZ ;  /* 0x000004021c067890 */ /* 0x000fe2000fffe03f */
[----:B------:R-:W-:Y:S02]  /*2780*/  UMOV UR29, UR17 ;  /* 0x00000011001d7c82 */ /* 0x000fe40008000000 */
        /* <DEDUP_REMOVED lines=28> */
[----:B------:R-:W-:Y:S02]  /*2950*/  WARPGROUP.DEPBAR.LE gsb0, 0x0 ;  /* 0x00008000000079c5 */ /* 0x000fe40000010000 */
[----:B------:R-:W-:-:S06]  /*2960*/  WARPGROUP.ARRIVE ;  /* 0x00000000000079c5 */ /* 0x000fcc0000000000 */
[----:B------:R-:W-:Y:S03]  /*2970*/  QGMMA.64x32x32.F32.E4M3.E4M3 R44, gdesc[UR28], R44, gsb0 ;  /* 0x006000001c2c79f3 */ /* 0x000fe6000800082c */
        /* <DEDUP_REMOVED lines=12> */
[C---:B0-----:R-:W-:Y:S01]  /*2a40*/  FMUL.FTZ R9, R3.reuse, R93 ;  /* 0x0000005d03097220 */ /* 0x041fe20000410000 */
[C---:B------:R-:W-:Y:S01]  /*2a50*/  FMUL.FTZ R10, R3.reuse, R96 ;  /* 0x00000060030a7220 */ /* 0x040fe20000410000 */
[C---:B------:R-:W-:Y:S01]  /*2a60*/  FMUL.FTZ R14, R3.reuse, R98 ;  /* 0x00000062030e7220 */ /* 0x040fe20000410000 */
[----:B------:R-:W-:Y:S01]  /*2a70*/  QGMMA.64x32x32.F32.E4M3.E4M3 R76, gdesc[UR20], R76, gsb0 ;  /* 0x00600000144c79f3 */ /* 0x000fe2000800084c */
[----:B------:R-:W-:Y:S01]  /*2a80*/  UIADD3 UR22, UR32, 0x602, URZ ;  /* 0x0000060220167890 */ /* 0x000fe2000fffe03f */
[C---:B------:R-:W-:Y:S01]  /*2a90*/  FMUL.FTZ R11, R3.reuse, R97 ;  /* 0x00000061030b7220 */ /* 0x040fe20000410000 */
[----:B------:R-:W-:Y:S01]  /*2aa0*/  UMOV UR23, 0x80000020 ;  /* 0x8000002000177882 */ /* 0x000fe20000000000 */
[C---:B------:R-:W-:Y:S01]  /*2ab0*/  FMUL.FTZ R24, R3.reuse, R102 ;  /* 0x0000006603187220 */ /* 0x040fe20000410000 */
        /* <DEDUP_REMOVED lines=9> */
[C---:B------:R-:W-:Y:S01]  /*2b50*/  FMUL.FTZ R93, R3.reuse, R107 ;  /* 0x0000006b035d7220 */ /* 0x040fe20000410000 */
[----:B------:R-:W-:-:S06]  /*2b60*/  FMUL.FTZ R92, R3, R106 ;  /* 0x0000006a035c7220 */ /* 0x000fcc0000410000 */
[----:B------:R-:W-:Y:S08]  /*2b70*/  MUFU.TANH R10, R10 ;  /* 0x0000000a000a7308 */ /* 0x000ff00000002400 */
[----:B------:R-:W2:Y:S08]  /*2b80*/  MUFU.TANH R14, R14 ;  /* 0x0000000e000e7308 */ /* 0x000eb00000002400 */
[----:B------:R-:W3:Y:S08]  /*2b90*/  MUFU.TANH R11, R11 ;  /* 0x0000000b000b7308 */ /* 0x000ef00000002400 */
[----:B------:R-:W4:Y:S08]  /*2ba0*/  MUFU.TANH R24, R24 ;  /* 0x0000001800187308 */ /* 0x000f300000002400 */
[----:B------:R-:W5:Y:S01]  /*2bb0*/  MUFU.TANH R7, R7 ;  /* 0x0000000700077308 */ /* 0x000f620000002400 */
[----:B------:R-:W-:-:S02]  /*2bc0*/  WARPGROUP.DEPBAR.LE gsb0, 0x0 ;  /* 0x00008000000079c5 */ /* 0x000fc40000010000 */
[----:B------:R-:W-:Y:S01]  /*2bd0*/  WARPGROUP.ARRIVE ;  /* 0x00000000000079c5 */ /* 0x000fe20000000000 */
[C---:B------:R-:W-:Y:S01]  /*2be0*/  FMUL.FTZ R94, R3.reuse, R77 ;  /* 0x0000004d035e7220 */ /* 0x040fe20000410000 */
[----:B------:R-:W-:-:S03]  /*2bf0*/  FMUL.FTZ R77, R3, R80 ;  /* 0x00000050034d7220 */ /* 0x000fc60000410000 */
[----:B------:R-:W5:Y:S01]  /*2c00*/  MUFU.TANH R27, R27 ;  /* 0x0000001b001b7308 */ /* 0x000f620000002400 */
[C---:B------:R-:W-:Y:S01]  /*2c10*/  FMUL.FTZ R79, R3.reuse, R79 ;  /* 0x0000004f034f7220 */ /* 0x040fe20000410000 */
[C---:B------:R-:W-:Y:S01]  /*2c20*/  FMUL.FTZ R95, R3.reuse, R78 ;  /* 0x0000004e035f7220 */ /* 0x040fe20000410000 */
[----:B------:R-:W-:Y:S01]  /*2c30*/  QGMMA.64x32x32.F32.E4M3.E4M3 R60, gdesc[UR20], R60, gsb0 ;  /* 0x00600000143c79f3 */ /* 0x000fe2000800083c */
[----:B------:R-:W-:Y:S01]  /*2c40*/  UIADD3 UR22, UR32, 0x682, URZ ;  /* 0x0000068220167890 */ /* 0x000fe2000fffe03f */
[C---:B------:R-:W-:Y:S01]  /*2c50*/  FMUL.FTZ R78, R3.reuse, R83 ;  /* 0x00000053034e7220 */ /* 0x040fe20000410000 */
[----:B------:R-:W-:Y:S01]  /*2c60*/  UMOV UR23, 0x80000020 ;  /* 0x8000002000177882 */ /* 0x000fe20000000000 */
[C---:B------:R-:W-:Y:S01]  /*2c70*/  FMUL.FTZ R82, R3.reuse, R82 ;  /* 0x0000005203527220 */ /* 0x040fe20000410000 */
[----:B------:R-:W5:Y:S01]  /*2c80*/  MUFU.TANH R12, R12 ;  /* 0x0000000c000c7308 */ /* 0x000f620000002400 */
[C---:B------:R-:W-:Y:S01]  /*2c90*/  FMUL.FTZ R83, R3.reuse, R84 ;  /* 0x0000005403537220 */ /* 0x040fe20000410000 */
[C---:B------:R-:W-:Y:S01]  /*2ca0*/  FMUL.FTZ R76, R3.reuse, R76 ;  /* 0x0000004c034c7220 */ /* 0x040fe20000410000 */
[C---:B------:R-:W-:Y:S01]  /*2cb0*/  FMUL.FTZ R81, R3.reuse, R81 ;  /* 0x0000005103517220 */ /* 0x040fe20000410000 */
[C---:B------:R-:W-:Y:S01]  /*2cc0*/  FMUL.FTZ R88, R3.reuse, R88 ;  /* 0x0000005803587220 */ /* 0x040fe20000410000 */
[C---:B------:R-:W-:Y:S01]  /*2cd0*/  FMUL.FTZ R85, R3.reuse, R85 ;  /* 0x0000005503557220 */ /* 0x040fe20000410000 */
[C---:B------:R-:W-:Y:S01]  /*2ce0*/  FMUL.FTZ R89, R3.reuse, R89 ;  /* 0x0000005903597220 */ /* 0x040fe20000410000 */
[C---:B------:R-:W-:Y:S01]  /*2cf0*/  FMUL.FTZ R91, R3.reuse, R91 ;  /* 0x0000005b035b7220 */ /* 0x040fe20000410000 */
[----:B------:R-:W5:Y:S01]  /*2d00*/  MUFU.TANH R26, R26 ;  /* 0x0000001a001a7308 */ /* 0x000f620000002400 */
[C---:B------:R-:W-:Y:S01]  /*2d10*/  FMUL.FTZ R86, R3.reuse, R86 ;  /* 0x0000005603567220 */ /* 0x040fe20000410000 */
[C---:B------:R-:W-:Y:S01]  /*2d20*/  FMUL.FTZ R90, R3.reuse, R90 ;  /* 0x0000005a035a7220 */ /* 0x040fe20000410000 */
[----:B------:R-:W-:-:S05]  /*2d30*/  FMUL.FTZ R87, R3, R87 ;  /* 0x0000005703577220 */ /* 0x000fca0000410000 */
[----:B------:R-:W5:Y:S08]  /*2d40*/  MUFU.TANH R13, R13 ;  /* 0x0000000d000d7308 */ /* 0x000f700000002400 */
[----:B------:R0:W-:Y:S08]  /*2d50*/  MUFU.TANH R96, R79 ;  /* 0x0000004f00607308 */ /* 0x0001f00000002400 */
[----:B------:R-:W5:Y:S08]  /*2d60*/  MUFU.TANH R20, R20 ;  /* 0x0000001400147308 */ /* 0x000f700000002400 */
[----:B------:R-:W-:Y:S08]  /*2d70*/  MUFU.TANH R98, R82 ;  /* 0x0000005200627308 */ /* 0x000ff00000002400 */
[----:B------:R-:W5:Y:S01]  /*2d80*/  MUFU.TANH R21, R21 ;  /* 0x0000001500157308 */ /* 0x000f620000002400 */
[----:B------:R-:W-:-:S02]  /*2d90*/  WARPGROUP.DEPBAR.LE gsb0, 0x0 ;  /* 0x00008000000079c5 */ /* 0x000fc40000010000 */
[----:B------:R-:W-:Y:S01]  /*2da0*/  WARPGROUP.ARRIVE ;  /* 0x00000000000079c5 */ /* 0x000fe20000000000 */
[C---:B------:R-:W-:Y:S01]  /*2db0*/  FMUL.FTZ R61, R3.reuse, R61 ;  /* 0x0000003d033d7220 */ /* 0x040fe20000410000 */
[C---:B------:R-:W-:Y:S01]  /*2dc0*/  FMUL.FTZ R84, R3.reuse, R70 ;  /* 0x0000004603547220 */ /* 0x040fe20000410000 */
[C---:B0-----:R-:W-:Y:S01]  /*2dd0*/  FMUL.FTZ R79, R3.reuse, R72 ;  /* 0x00000048034f7220 */ /* 0x041fe20000410000 */
[C---:B------:R-:W-:Y:S01]  /*2de0*/  FMUL.FTZ R70, R3.reuse, R71 ;  /* 0x0000004703467220 */ /* 0x040fe20000410000 */
[----:B------:R0:W-:Y:S01]  /*2df0*/  MUFU.TANH R101, R61 ;  /* 0x0000003d00657308 */ /* 0x0001e20000002400 */
[----:B------:R-:W-:Y:S01]  /*2e00*/  QGMMA.64x32x32.F32.E4M3.E4M3 R44, gdesc[UR20], R44, gsb0 ;  /* 0x00600000142c79f3 */ /* 0x000fe2000800082c */
[----:B------:R-:W-:Y:S01]  /*2e10*/  UIADD3 UR22, UR32, 0x702, URZ ;  /* 0x0000070220167890 */ /* 0x000fe2000fffe03f */
[C---:B------:R-:W-:Y:S01]  /*2e20*/  FMUL.FTZ R72, R3.reuse, R73 ;  /* 0x0000004903487220 */ /* 0x040fe20000410000 */
[----:B------:R-:W-:Y:S01]  /*2e30*/  UMOV UR23, 0x80000020 ;  /* 0x8000002000177882 */ /* 0x000fe20000000000 */
[C---:B------:R-:W-:Y:S01]  /*2e40*/  FMUL.FTZ R67, R3.reuse, R67 ;  /* 0x0000004303437220 */ /* 0x040fe20000410000 */
[C---:B------:R-:W-:Y:S01]  /*2e50*/  FMUL.FTZ R64, R3.reuse, R64 ;  /* 0x0000004003407220 */ /* 0x040fe20000410000 */
[----:B------:R-:W-:Y:S01]  /*2e60*/  FMUL.FTZ R66, R3, R66 ;  /* 0x0000004203427220 */ /* 0x000fe20000410000 */
[----:B------:R-:W5:Y:S01]  /*2e70*/  MUFU.TANH R15, R15 ;  /* 0x0000000f000f7308 */ /* 0x000f620000002400 */
[----:B0-----:R-:W-:-:S02]  /*2e80*/  IMAD.U32 R61, RZ, RZ, UR49 ;  /* 0x00000031ff3d7e24 */ /* 0x001fc4000f8e00ff */
[C---:B------:R-:W-:Y:S01]  /*2e90*/  FMUL.FTZ R60, R3.reuse, R60 ;  /* 0x0000003c033c7220 */ /* 0x040fe20000410000 */
[C---:B------:R-:W-:Y:S01]  /*2ea0*/  FMUL.FTZ R62, R3.reuse, R62 ;  /* 0x0000003e033e7220 */ /* 0x040fe20000410000 */
[C---:B------:R-:W-:Y:S01]  /*2eb0*/  FMUL.FTZ R63, R3.reuse, R63 ;  /* 0x0000003f033f7220 */ /* 0x040fe20000410000 */
[C---:B------:R-:W-:Y:S01]  /*2ec0*/  FMUL.FTZ R65, R3.reuse, R65 ;  /* 0x0000004103417220 */ /* 0x040fe20000410000 */
[----:B------:R-:W-:Y:S01]  /*2ed0*/  FMUL.FTZ R75, R3, R75 ;  /* 0x0000004b034b7220 */ /* 0x000fe20000410000 */
[----:B------:R-:W-:Y:S01]  /*2ee0*/  UIADD3 UR49, UR49, -0x2, URZ ;  /* 0xfffffffe31317890 */ /* 0x000fe2000fffe03f */
[----:B------:R0:W-:Y:S03]  /*2ef0*/  MUFU.TANH R107, R67 ;  /* 0x00000043006b7308 */ /* 0x0001e60000002400 */
[----:B------:R-:W-:-:S05]  /*2f00*/  UISETP.GE.AND UP0, UPT, UR49, UR41, UPT ;  /* 0x000000293100728c */ /* 0x000fca000bf06270 */
[----:B------:R1:W-:Y:S08]  /*2f10*/  MUFU.TANH R104, R64 ;  /* 0x0000004000687308 */ /* 0x0003f00000002400 */
[----:B------:R-:W5:Y:S08]  /*2f20*/  MUFU.TANH R76, R76 ;  /* 0x0000004c004c7308 */ /* 0x000f700000002400 */
[----:B------:R2:W-:Y:S08]  /*2f30*/  MUFU.TANH R106, R66 ;  /* 0x00000042006a7308 */ /* 0x0005f00000002400 */
[----:B------:R-:W-:Y:S08]  /*2f40*/  MUFU.TANH R94, R94 ;  /* 0x0000005e005e7308 */ /* 0x000ff00000002400 */
[----:B------:R3:W-:Y:S01]  /*2f50*/  MUFU.TANH R100, R60 ;  /* 0x0000003c00647308 */ /* 0x0007e20000002400 */
[----:B------:R-:W-:-:S02]  /*2f60*/  WARPGROUP.DEPBAR.LE gsb0, 0x0 ;  /* 0x00008000000079c5 */ /* 0x000fc40000010000 */
[C---:B------:R-:W-:Y:S01]  /*2f70*/  FMUL.FTZ R80, R3.reuse, R46 ;  /* 0x0000002e03507220 */ /* 0x040fe20000410000 */
[----:B------:R-:W-:Y:S01]  /*2f80*/  IMAD.U32 R46, RZ, RZ, UR53 ;  /* 0x00000035ff2e7e24 */ /* 0x000fe2000f8e00ff */
[----:B------:R-:W-:Y:S01]  /*2f90*/  WARPGROUP.ARRIVE ;  /* 0x00000000000079c5 */ /* 0x000fe20000000000 */
[C---:B------:R-:W-:Y:S01]  /*2fa0*/  FMUL.FTZ R71, R3.reuse, R44 ;  /* 0x0000002c03477220 */ /* 0x040fe20000410000 */
[C---:B------:R-:W-:Y:S01]  /*2fb0*/  FMUL.FTZ R73, R3.reuse, R45 ;  /* 0x0000002d03497220 */ /* 0x040fe20000410000 */
[C---:B------:R-:W-:Y:S01]  /*2fc0*/  FMUL.FTZ R44, R3.reuse, R50 ;  /* 0x00000032032c7220 */ /* 0x040fe20000410000 */
[----:B------:R-:W-:Y:S01]  /*2fd0*/  IADD3 R46, R46, 0xa0, -R199 ;  /* 0x000000a02e2e7810 */ /* 0x000fe20007ffe8c7 */
[C---:B------:R-:W-:Y:S01]  /*2fe0*/  FMUL.FTZ R45, R3.reuse, R51 ;  /* 0x00000033032d7220 */ /* 0x040fe20000410000 */
[C---:B------:R-:W-:Y:S01]  /*2ff0*/  FMUL.FTZ R82, R3.reuse, R47 ;  /* 0x0000002f03527220 */ /* 0x040fe20000410000 */
[----:B------:R-:W-:Y:S01]  /*3000*/  FMUL.FTZ R47, R3, R53 ;  /* 0x00000035032f7220 */ /* 0x000fe20000410000 */
[----:B------:R-:W-:Y:S01]  /*3010*/  QGMMA.64x32x32.F32.E4M3.E4M3 R28, gdesc[UR20], R28, gsb0 ;  /* 0x00600000141c79f3 */ /* 0x000fe2000800081c */
[----:B------:R-:W-:-:S02]  /*3020*/  IMAD R46, R61, -0xa0, R46 ;  /* 0xffffff603d2e7824 */ /* 0x000fc400078e022e */
[C---:B------:R-:W-:Y:S01]  /*3030*/  FMUL.FTZ R61, R3.reuse, R54 ;  /* 0x00000036033d7220 */ /* 0x040fe20000410000 */
[C---:B0-----:R-:W-:Y:S01]  /*3040*/  FMUL.FTZ R67, R3.reuse, R58 ;  /* 0x0000003a03437220 */ /* 0x041fe20000410000 */
[C---:B-1----:R-:W-:Y:S01]  /*3050*/  FMUL.FTZ R64, R3.reuse, R55 ;  /* 0x0000003703407220 */ /* 0x042fe20000410000 */
[C---:B--2---:R-:W-:Y:S01]  /*3060*/  FMUL.FTZ R66, R3.reuse, R56 ;  /* 0x0000003803427220 */ /* 0x044fe20000410000 */
[C---:B------:R-:W-:Y:S01]  /*3070*/  ISETP.GT.AND P6, PT, R46.reuse, RZ, PT ;  /* 0x000000ff2e00720c */ /* 0x040fe20003fc4270 */
[----:B------:R-:W0:Y:S01]  /*3080*/  MUFU.TANH R92, R92 ;  /* 0x0000005c005c7308 */ /* 0x000e220000002400 */
[C---:B------:R-:W-:Y:S01]  /*3090*/  ISETP.GT.AND P5, PT, R46.reuse, 0x1, PT ;  /* 0x000000012e00780c */ /* 0x040fe20003fa4270 */
[C---:B---3--:R-:W-:Y:S01]  /*30a0*/  FMUL.FTZ R60, R3.reuse, R69 ;  /* 0x00000045033c7220 */ /* 0x048fe20000410000 */
[C---:B------:R-:W-:Y:S01]  /*30b0*/  ISETP.GT.AND P4, PT, R46.reuse, 0x8, PT ;  /* 0x000000082e00780c */ /* 0x040fe20003f84270 */
[C---:B------:R-:W-:Y:S01]  /*30c0*/  FMUL.FTZ R69, R3.reuse, R57 ;  /* 0x0000003903457220 */ /* 0x040fe20000410000 */
[C---:B------:R-:W-:Y:S01]  /*30d0*/  ISETP.GT.AND P3, PT, R46.reuse, 0x9, PT ;  /* 0x000000092e00780c */ /* 0x040fe20003f64270 */
[C---:B------:R-:W-:Y:S01]  /*30e0*/  FMUL.FTZ R48, R3.reuse, R48 ;  /* 0x0000003003307220 */ /* 0x040fe20000410000 */
[----:B------:R-:W-:Y:S01]  /*30f0*/  ISETP.GT.AND P2, PT, R46, 0x10, PT ;  /* 0x000000102e00780c */ /* 0x000fe20003f44270 */
[----:B------:R-:W1:Y:S01]  /*3100*/  MUFU.TANH R77, R77 ;  /* 0x0000004d004d7308 */ /* 0x000e620000002400 */
[----:B------:R-:W-:Y:S01]  /*3110*/  FSEL R50, R8, -INF , P6 ;  /* 0xff80000008327808 */ /* 0x000fe20003000000 */
[----:B------:R-:W-:Y:S01]  /*3120*/  FMUL.FTZ R52, R3, R52 ;  /* 0x0000003403347220 */ /* 0x000fe20000410000 */
[----:B------:R-:W-:Y:S01]  /*3130*/  FSEL R51, R9, -INF , P5 ;  /* 0xff80000009337808 */ /* 0x000fe20002800000 */
[----:B------:R-:W-:Y:S01]  /*3140*/  FMUL.FTZ R49, R3, R49 ;  /* 0x0000003103317220 */ /* 0x000fe20000410000 */
[----:B------:R-:W-:-:S02]  /*3150*/  FSEL R9, R14, -INF , P4 ;  /* 0xff8000000e097808 */ /* 0x000fc40002000000 */
[----:B------:R-:W-:Y:S01]  /*3160*/  FSEL R53, R10, -INF , P4 ;  /* 0xff8000000a357808 */ /* 0x000fe20002000000 */
[----:B------:R-:W-:Y:S01]  /*3170*/  MUFU.TANH R111, R44 ;  /* 0x0000002c006f7308 */ /* 0x000fe20000002400 */
[----:B------:R-:W-:Y:S02]  /*3180*/  FSEL R54, R11, -INF , P3 ;  /* 0xff8000000b367808 */ /* 0x000fe40001800000 */
[----:B------:R-:W-:Y:S02]  /*3190*/  ISETP.GT.AND P4, PT, R46, 0x19, PT ;  /* 0x000000192e00780c */ /* 0x000fe40003f84270 */
[----:B----4-:R-:W-:Y:S02]  /*31a0*/  FSEL R11, R24, -INF , P2 ;  /* 0xff800000180b7808 */ /* 0x010fe40001000000 */
[----:B------:R-:W-:Y:S01]  /*31b0*/  FMNMX.FTZ R24, R50, R51, !PT ;  /* 0x0000003332187209 */ /* 0x000fe20007810000 */
[----:B------:R-:W2:Y:S01]  /*31c0*/  MUFU.TANH R93, R93 ;  /* 0x0000005d005d7308 */ /* 0x000ea20000002400 */
[----:B-----5:R-:W-:-:S02]  /*31d0*/  FSEL R7, R7, -INF , P6 ;  /* 0xff80000007077808 */ /* 0x020fc40003000000 */
[----:B------:R-:W-:Y:S02]  /*31e0*/  ISETP.GT.AND P6, PT, R46, 0x11, PT ;  /* 0x000000112e00780c */ /* 0x000fe40003fc4270 */
[----:B------:R-:W-:Y:S02]  /*31f0*/  FSEL R58, R27, -INF , P4 ;  /* 0xff8000001b3a7808 */ /* 0x000fe40002000000 */
[----:B------:R-:W-:Y:S01]  /*3200*/  FMNMX.FTZ R27, R53, R24, !PT ;  /* 0x00000018351b7209 */ /* 0x000fe20007810000 */
[----:B------:R3:W-:Y:S01]  /*3210*/  MUFU.TANH R97, R81 ;  /* 0x0000005100617308 */ /* 0x0007e20000002400 */
[----:B------:R-:W-:Y:S02]  /*3220*/  FSEL R8, R12, -INF , P5 ;  /* 0xff8000000c087808 */ /* 0x000fe40002800000 */
[----:B------:R-:W-:Y:S02]  /*3230*/  FSEL R12, R26, -INF , P6 ;  /* 0xff8000001a0c7808 */ /* 0x000fe40003000000 */
[----:B------:R-:W-:-:S02]  /*3240*/  FSEL R55, R13, -INF , P2 ;  /* 0xff8000000d377808 */ /* 0x000fc40001000000 */
[----:B------:R-:W-:Y:S01]  /*3250*/  FMNMX.FTZ R26, R54, R27, !PT ;  /* 0x0000001b361a7209 */ /* 0x000fe20007810000 */
[----:B------:R4:W-:Y:S01]  /*3260*/  MUFU.TANH R112, R45 ;  /* 0x0000002d00707308 */ /* 0x0009e20000002400 */
[----:B------:R-:W-:Y:S01]  /*3270*/  ISETP.GT.AND P5, PT, R46, 0x18, PT ;  /* 0x000000182e00780c */ /* 0x000fe20003fa4270 */
[----:B---3--:R-:W-:Y:S01]  /*3280*/  FMUL.FTZ R81, R3, R68 ;  /* 0x0000004403517220 */ /* 0x008fe20000410000 */
[----:B------:R-:W-:Y:S02]  /*3290*/  FSEL R56, R20, -INF , P6 ;  /* 0xff80000014387808 */ /* 0x000fe40003000000 */
[----:B------:R-:W-:Y:S02]  /*32a0*/  FMNMX.FTZ R27, R55, R26, !PT ;  /* 0x0000001a371b7209 */ /* 0x000fe40007810000 */
[----:B------:R-:W-:Y:S01]  /*32b0*/  FSEL R57, R21, -INF , P5 ;  /* 0xff80000015397808 */ /* 0x000fe20002800000 */
[----:B------:R-:W3:Y:S01]  /*32c0*/  MUFU.TANH R95, R95 ;  /* 0x0000005f005f7308 */ /* 0x000ee20000002400 */
[----:B------:R-:W-:-:S02]  /*32d0*/  FMNMX.FTZ R44, R56, R27, !PT ;  /* 0x0000001b382c7209 */ /* 0x000fc40007810000 */
[----:B------:R-:W-:Y:S02]  /*32e0*/  FSEL R10, R15, -INF , P3 ;  /* 0xff8000000f0a7808 */ /* 0x000fe40001800000 */
[C---:B------:R-:W-:Y:S01]  /*32f0*/  ISETP.GT.AND P3, PT, R46.reuse, 0x20, PT ;  /* 0x000000202e00780c */ /* 0x040fe20003f64270 */
[----:B------:R-:W-:Y:S02]  /*3300*/  WARPGROUP.DEPBAR.LE gsb0, 0x0 ;  /* 0x00008000000079c5 */ /* 0x000fe40000010000 */
[----:B----4-:R-:W-:Y:S01]  /*3310*/  FMNMX.FTZ R45, R57, R44, !PT ;  /* 0x0000002c392d7209 */ /* 0x010fe20007810000 */
[----:B------:R-:W-:Y:S01]  /*3320*/  MUFU.TANH R83, R83 ;  /* 0x0000005300537308 */ /* 0x000fe20000002400 */
[----:B------:R-:W-:Y:S02]  /*3330*/  ISETP.GT.AND P2, PT, R46, 0x21, PT ;  /* 0x000000212e00780c */ /* 0x000fe40003f44270 */
[----:B------:R-:W-:Y:S02]  /*3340*/  FSEL R76, R76, -INF , P3 ;  /* 0xff8000004c4c7808 */ /* 0x000fe40001800000 */
[----:B------:R-:W-:-:S02]  /*3350*/  FMNMX.FTZ R45, R58, R45, !PT ;  /* 0x0000002d3a2d7209 */ /* 0x000fc40007810000 */
[----:B------:R-:W-:Y:S01]  /*3360*/  ISETP.GT.AND P6, PT, R46, 0x28, PT ;  /* 0x000000282e00780c */ /* 0x000fe20003fc4270 */
[----:B------:R4:W5:Y:S01]  /*3370*/  MUFU.TANH R99, R78 ;  /* 0x0000004e00637308 */ /* 0x0009620000002400 */
[----:B0-----:R-:W-:Y:S02]  /*3380*/  FSEL R13, R92, -INF , P5 ;  /* 0xff8000005c0d7808 */ /* 0x001fe40002800000 */
[----:B------:R-:W-:Y:S02]  /*3390*/  ISETP.GT.AND P5, PT, R46, 0x29, PT ;  /* 0x000000292e00780c */ /* 0x000fe40003fa4270 */
[----:B-1----:R-:W-:Y:S02]  /*33a0*/  FSEL R77, R77, -INF , P6 ;  /* 0xff8000004d4d7808 */ /* 0x002fe40003000000 */
[----:B--2---:R-:W-:Y:S01]  /*33b0*/  FSEL R14, R93, -INF , P4 ;  /* 0xff8000005d0e7808 */ /* 0x004fe20002000000 */
[----:B------:R-:W-:Y:S01]  /*33c0*/  MUFU.TANH R88, R88 ;  /* 0x0000005800587308 */ /* 0x000fe20000002400 */
[C---:B----4-:R-:W-:Y:S01]  /*33d0*/  FMUL.FTZ R78, R3.reuse, R74 ;  /* 0x0000004a034e7220 */ /* 0x050fe20000410000 */
[----:B------:R-:W-:Y:S01]  /*33e0*/  FMUL.FTZ R74, R3, R59 ;  /* 0x0000003b034a7220 */ /* 0x000fe20000410000 */
[----:B------:R-:W-:-:S02]  /*33f0*/  FSEL R59, R94, -INF , P2 ;  /* 0xff8000005e3b7808 */ /* 0x000fc40001000000 */
[----:B------:R-:W-:Y:S02]  /*3400*/  ISETP.GT.AND P4, PT, R46, 0x30, PT ;  /* 0x000000302e00780c */ /* 0x000fe40003f84270 */
[----:B------:R-:W-:Y:S01]  /*3410*/  FSEL R20, R96, -INF , P2 ;  /* 0xff80000060147808 */ /* 0x000fe20001000000 */
[----:B------:R-:W-:Y:S01]  /*3420*/  MUFU.TANH R85, R85 ;  /* 0x0000005500557308 */ /* 0x000fe20000002400 */
[----:B---3--:R-:W-:Y:S02]  /*3430*/  FSEL R15, R95, -INF , P3 ;  /* 0xff8000005f0f7808 */ /* 0x008fe40001800000 */
[C---:B------:R-:W-:Y:S02]  /*3440*/  ISETP.GT.AND P2, PT, R46.reuse, 0x38, PT ;  /* 0x000000382e00780c */ /* 0x040fe40003f44270 */
[----:B------:R-:W-:Y:S02]  /*3450*/  ISETP.GT.AND P3, PT, R46, 0x31, PT ;  /* 0x000000312e00780c */ /* 0x000fe40003f64270 */
[----:B------:R-:W-:Y:S01]  /*3460*/  FSEL R21, R98, -INF , P6 ;  /* 0xff80000062157808 */ /* 0x000fe20003000000 */
[----:B------:R0:W-:Y:S01]  /*3470*/  MUFU.TANH R109, R48 ;  /* 0x00000030006d7308 */ /* 0x0001e20000002400 */
[----:B------:R-:W-:-:S02]  /*3480*/  ISETP.GT.AND P6, PT, R46, 0x39, PT ;  /* 0x000000392e00780c */ /* 0x000fc40003fc4270 */
[----:B-----5:R-:W-:-:S05]  /*3490*/  FSEL R24, R99, -INF , P5 ;  /* 0xff80000063187808 */ /* 0x020fca0002800000 */
[----:B------:R-:W-:Y:S01]  /*34a0*/  MUFU.TANH R89, R89 ;  /* 0x0000005900597308 */ /* 0x000fe20000002400 */
[----:B0-----:R-:W-:-:S04]  /*34b0*/  FMNMX.FTZ R48, R76, R45, !PT ;  /* 0x0000002d4c307209 */ /* 0x001fc80007810000 */
[----:B------:R-:W-:-:S03]  /*34c0*/  FMNMX.FTZ R48, R59, R48, !PT ;  /* 0x000000303b307209 */ /* 0x000fc60007810000 */
[----:B------:R-:W0:Y:S08]  /*34d0*/  MUFU.TANH R91, R91 ;  /* 0x0000005b005b7308 */ /* 0x000e300000002400 */
[----:B------:R1:W-:Y:S08]  /*34e0*/  MUFU.TANH R113, R52 ;  /* 0x0000003400717308 */ /* 0x0003f00000002400 */
[----:B------:R2:W-:Y:S01]  /*34f0*/  MUFU.TANH R93, R61 ;  /* 0x0000003d005d7308 */ /* 0x0005e20000002400 */
[----:B-1----:R-:W-:-:S02]  /*3500*/  FMNMX.FTZ R52, R77, R48, !PT ;  /* 0x000000304d347209 */ /* 0x002fc40007810000 */
[----:B0-----:R-:W-:-:S05]  /*3510*/  FSEL R45, R91, -INF , P6 ;  /* 0xff8000005b2d7808 */ /* 0x001fca0003000000 */
[----:B------:R-:W0:Y:S01]  /*3520*/  MUFU.TANH R86, R86 ;  /* 0x0000005600567308 */ /* 0x000e220000002400 */
[----:B--2---:R-:W-:Y:S02]  /*3530*/  FSEL R61, R97, -INF , P5 ;  /* 0xff800000613d7808 */ /* 0x004fe40002800000 */
[----:B------:R-:W-:-:S05]  /*3540*/  ISETP.GT.AND P5, PT, R46, 0x40, PT ;  /* 0x000000402e00780c */ /* 0x000fca0003fa4270 */
[----:B------:R1:W-:Y:S08]  /*3550*/  MUFU.TANH R102, R62 ;  /* 0x0000003e00667308 */ /* 0x0003f00000002400 */
[----:B------:R-:W-:Y:S01]  /*3560*/  MUFU.TANH R81, R81 ;  /* 0x0000005100517308 */ /* 0x000fe20000002400 */
[----:B-1----:R-:W-:Y:S02]  /*3570*/  FSEL R62, R83, -INF , P4 ;  /* 0xff800000533e7808 */ /* 0x002fe40002000000 */
[----:B------:R-:W-:Y:S01]  /*3580*/  FMNMX.FTZ R83, R61, R52, !PT ;  /* 0x000000343d537209 */ /* 0x000fe20007810000 */
[----:B------:R-:W-:Y:S01]  /*3590*/  FMUL.FTZ R52, R3, R28 ;  /* 0x0000001c03347220 */ /* 0x000fe20000410000 */
[----:B0-----:R-:W-:-:S02]  /*35a0*/  FSEL R26, R86, -INF , P4 ;  /* 0xff800000561a7808 */ /* 0x001fc40002000000 */
[----:B------:R-:W-:Y:S01]  /*35b0*/  ISETP.GT.AND P4, PT, R46, 0x41, PT ;  /* 0x000000412e00780c */ /* 0x000fe20003f84270 */
[----:B------:R-:W0:Y:S08]  /*35c0*/  MUFU.TANH R90, R90 ;  /* 0x0000005a005a7308 */ /* 0x000e300000002400 */
[----:B------:R-:W1:Y:S08]  /*35d0*/  MUFU.TANH R87, R87 ;  /* 0x0000005700577308 */ /* 0x000e700000002400 */
[----:B------:R-:W2:Y:S01]  /*35e0*/  MUFU.TANH R84, R84 ;  /* 0x0000005400547308 */ /* 0x000ea20000002400 */
[----:B0-----:R-:W-:Y:S01]  /*35f0*/  FSEL R44, R90, -INF , P2 ;  /* 0xff8000005a2c7808 */ /* 0x001fe20001000000 */
[----:B------:R-:W-:-:S06]  /*3600*/  FMUL.FTZ R90, R3, R30 ;  /* 0x0000001e035a7220 */ /* 0x000fcc0000410000 */
[----:B------:R0:W-:Y:S01]  /*3610*/  MUFU.TANH R94, R64 ;  /* 0x00000040005e7308 */ /* 0x0001e20000002400 */
[----:B-1----:R-:W-:-:S07]  /*3620*/  FSEL R27, R87, -INF , P3 ;  /* 0xff800000571b7808 */ /* 0x002fce0001800000 */
[----:B------:R1:W3:Y:S01]  /*3630*/  MUFU.TANH R103, R63 ;  /* 0x0000003f00677308 */ /* 0x0002e20000002400 */
[----:B0-----:R-:W-:Y:S02]  /*3640*/  FSEL R64, R88, -INF , P2 ;  /* 0xff80000058407808 */ /* 0x001fe40001000000 */
[----:B------:R-:W-:Y:S02]  /*3650*/  FMNMX.FTZ R88, R62, R83, !PT ;  /* 0x000000533e587209 */ /* 0x000fe40007810000 */
[----:B------:R-:W-:-:S03]  /*3660*/  ISETP.GT.AND P2, PT, R46, 0x49, PT ;  /* 0x000000492e00780c */ /* 0x000fc60003f44270 */
[----:B------:R0:W-:Y:S01]  /*3670*/  MUFU.TANH R105, R65 ;  /* 0x0000004100697308 */ /* 0x0001e20000002400 */
[----:B-1----:R-:W-:Y:S02]  /*3680*/  FSEL R63, R85, -INF , P3 ;  /* 0xff800000553f7808 */ /* 0x002fe40001800000 */
[----:B------:R-:W-:Y:S02]  /*3690*/  ISETP.GT.AND P3, PT, R46, 0x48, PT ;  /* 0x000000482e00780c */ /* 0x000fe40003f64270 */
[----:B------:R-:W-:Y:S02]  /*36a0*/  FMNMX.FTZ R83, R63, R88, !PT ;  /* 0x000000583f537209 */ /* 0x000fe40007810000 */
[----:B------:R-:W-:Y:S01]  /*36b0*/  FSEL R68, R104, -INF , P3 ;  /* 0xff80000068447808 */ /* 0x000fe20001800000 */
[----:B------:R-:W-:Y:S01]  /*36c0*/  MUFU.TANH R78, R78 ;  /* 0x0000004e004e7308 */ /* 0x000fe20000002400 */
[----:B0-----:R-:W-:Y:S02]  /*36d0*/  FSEL R65, R89, -INF , P6 ;  /* 0xff80000059417808 */ /* 0x001fe40003000000 */
[----:B------:R-:W-:-:S02]  /*36e0*/  ISETP.GT.AND P6, PT, R46, 0x50, PT ;  /* 0x000000502e00780c */ /* 0x000fc40003fc4270 */
[----:B------:R-:W-:Y:S01]  /*36f0*/  FMNMX.FTZ R96, R64, R83, !PT ;  /* 0x0000005340607209 */ /* 0x000fe20007810000 */
[----:B------:R-:W-:Y:S01]  /*3700*/  FMUL.FTZ R83, R3, R29 ;  /* 0x0000001d03537220 */ /* 0x000fe20000410000 */
[----:B--2---:R-:W-:Y:S01]  /*3710*/  FSEL R30, R84, -INF , P6 ;  /* 0xff800000541e7808 */ /* 0x004fe20003000000 */
[----:B------:R0:W-:Y:S01]  /*3720*/  MUFU.TANH R89, R74 ;  /* 0x0000004a00597308 */ /* 0x0001e20000002400 */
[----:B---3--:R-:W-:Y:S02]  /*3730*/  FSEL R48, R103, -INF , P4 ;  /* 0xff80000067307808 */ /* 0x008fe40002000000 */
[----:B------:R-:W-:-:S05]  /*3740*/  FSEL R28, R107, -INF , P2 ;  /* 0xff8000006b1c7808 */ /* 0x000fca0001000000 */
[----:B------:R1:W-:Y:S01]  /*3750*/  MUFU.TANH R85, R66 ;  /* 0x0000004200557308 */ /* 0x0003e20000002400 */
[----:B0-----:R-:W-:Y:S02]  /*3760*/  FSEL R74, R81, -INF , P6 ;  /* 0xff800000514a7808 */ /* 0x001fe40003000000 */
[----:B------:R-:W-:Y:S02]  /*3770*/  FMNMX.FTZ R81, R65, R96, !PT ;  /* 0x0000006041517209 */ /* 0x000fe40007810000 */
[----:B------:R-:W-:-:S03]  /*3780*/  ISETP.GT.AND P6, PT, R46, 0x61, PT ;  /* 0x000000612e00780c */ /* 0x000fc60003fc4270 */
[----:B------:R-:W-:Y:S01]  /*3790*/  MUFU.TANH R60, R60 ;  /* 0x0000003c003c7308 */ /* 0x000fe20000002400 */
[----:B-1----:R-:W-:Y:S01]  /*37a0*/  FSEL R66, R100, -INF , P5 ;  /* 0xff80000064427808 */ /* 0x002fe20002800000 */
[----:B------:R-:W-:-:S03]  /*37b0*/  FMUL.FTZ R100, R3, R43 ;  /* 0x0000002b03647220 */ /* 0x000fc60000410000 */
[----:B------:R-:W-:-:S03]  /*37c0*/  FMNMX.FTZ R84, R66, R81, !PT ;  /* 0x0000005142547209 */ /* 0x000fc60007810000 */
[----:B------:R-:W-:Y:S08]  /*37d0*/  MUFU.TANH R70, R70 ;  /* 0x0000004600467308 */ /* 0x000ff00000002400 */
[----:B------:R0:W-:Y:S08]  /*37e0*/  MUFU.TANH R87, R67 ;  /* 0x0000004300577308 */ /* 0x0001f00000002400 */
[----:B------:R-:W-:Y:S01]  /*37f0*/  MUFU.TANH R80, R80 ;  /* 0x0000005000507308 */ /* 0x000fe20000002400 */
[----:B0-----:R-:W-:-:S02]  /*3800*/  FSEL R67, R101, -INF , P4 ;  /* 0xff80000065437808 */ /* 0x001fc40002000000 */
[----:B------:R-:W-:Y:S02]  /*3810*/  ISETP.GT.AND P4, PT, R46, 0x58, PT ;  /* 0x000000582e00780c */ /* 0x000fe40003f84270 */
[----:B------:R-:W-:-:S03]  /*3820*/  FMNMX.FTZ R95, R67, R84, !PT ;  /* 0x00000054435f7209 */ /* 0x000fc60007810000 */
[----:B------:R-:W0:Y:S08]  /*3830*/  MUFU.TANH R79, R79 ;  /* 0x0000004f004f7308 */ /* 0x000e300000002400 */
[----:B------:R-:W-:Y:S08]  /*3840*/  MUFU.TANH R75, R75 ;  /* 0x0000004b004b7308 */ /* 0x000ff00000002400 */
[----:B------:R1:W-:Y:S01]  /*3850*/  MUFU.TANH R88, R52 ;  /* 0x0000003400587308 */ /* 0x0003e20000002400 */
[----:B0-----:R-:W-:-:S07]  /*3860*/  FSEL R79, R79, -INF , P4 ;  /* 0xff8000004f4f7808 */ /* 0x001fce0002000000 */
[----:B------:R-:W-:Y:S01]  /*3870*/  MUFU.TANH R72, R72 ;  /* 0x0000004800487308 */ /* 0x000fe20000002400 */
[----:B-1----:R-:W-:Y:S02]  /*3880*/  FSEL R52, R78, -INF , P4 ;  /* 0xff8000004e347808 */ /* 0x002fe40002000000 */
[----:B------:R-:W-:Y:S02]  /*3890*/  FMNMX.FTZ R78, R68, R95, !PT ;  /* 0x0000005f444e7209 */ /* 0x000fe40007810000 */
[----:B------:R-:W-:-:S03]  /*38a0*/  ISETP.GT.AND P4, PT, R46, 0x69, PT ;  /* 0x000000692e00780c */ /* 0x000fc60003f84270 */
[----:B------:R0:W-:Y:S08]  /*38b0*/  MUFU.TANH R86, R69 ;  /* 0x0000004500567308 */ /* 0x0001f00000002400 */
[----:B------:R1:W-:Y:S01]  /*38c0*/  MUFU.TANH R92, R47 ;  /* 0x0000002f005c7308 */ /* 0x0003e20000002400 */
[----:B0-----:R-:W-:Y:S02]  /*38d0*/  FSEL R69, R105, -INF , P2 ;  /* 0xff80000069457808 */ /* 0x001fe40001000000 */
[----:B------:R-:W-:-:S02]  /*38e0*/  ISETP.GT.AND P2, PT, R46, 0x60, PT ;  /* 0x000000602e00780c */ /* 0x000fc40003f44270 */
[----:B------:R-:W-:-:S03]  /*38f0*/  FMNMX.FTZ R95, R69, R78, !PT ;  /* 0x0000004e455f7209 */ /* 0x000fc60007810000 */
[----:B------:R-:W0:Y:S01]  /*3900*/  MUFU.TANH R71, R71 ;  /* 0x0000004700477308 */ /* 0x000e220000002400 */
[----:B-1----:R-:W-:Y:S02]  /*3910*/  FSEL R47, R102, -INF , P5 ;  /* 0xff800000662f7808 */ /* 0x002fe40002800000 */
[----:B------:R-:W-:Y:S02]  /*3920*/  ISETP.GT.AND P5, PT, R46, 0x51, PT ;  /* 0x000000512e00780c */ /* 0x000fe40003fa4270 */
[----:B------:R-:W-:Y:S02]  /*3930*/  FMNMX.FTZ R84, R74, R95, !PT ;  /* 0x0000005f4a547209 */ /* 0x000fe40007810000 */
[----:B------:R-:W-:Y:S01]  /*3940*/  FSEL R81, R60, -INF , P5 ;  /* 0xff8000003c517808 */ /* 0x000fe20002800000 */
[----:B------:R-:W1:Y:S01]  /*3950*/  MUFU.TANH R73, R73 ;  /* 0x0000004900497308 */ /* 0x000e620000002400 */
[----:B------:R-:W-:Y:S01]  /*3960*/  FSEL R29, R70, -INF , P5 ;  /* 0xff800000461d7808 */ /* 0x000fe20002800000 */
[----:B------:R-:W-:Y:S01]  /*3970*/  FMUL.FTZ R60, R3, R31 ;  /* 0x0000001f033c7220 */ /* 0x000fe20000410000 */
[----:B------:R-:W-:-:S05]  /*3980*/  ISETP.GT.AND P5, PT, R46, 0x68, PT ;  /* 0x000000682e00780c */ /* 0x000fca0003fa4270 */
[----:B------:R2:W3:Y:S01]  /*3990*/  MUFU.TANH R110, R49 ;  /* 0x00000031006e7308 */ /* 0x0004e20000002400 */
[----:B0-----:R-:W-:-:S07]  /*39a0*/  FSEL R71, R71, -INF , P2 ;  /* 0xff80000047477808 */ /* 0x001fce0001000000 */
[----:B------:R0:W-:Y:S01]  /*39b0*/  MUFU.TANH R70, R83 ;  /* 0x0000005300467308 */ /* 0x0001e20000002400 */
[----:B--2---:R-:W-:Y:S02]  /*39c0*/  FSEL R49, R106, -INF , P3 ;  /* 0xff8000006a317808 */ /* 0x004fe40001800000 */
[----:B------:R-:W-:Y:S02]  /*39d0*/  ISETP.GT.AND P3, PT, R46, 0x59, PT ;  /* 0x000000592e00780c */ /* 0x000fe40003f64270 */
[----:B-1----:R-:W-:Y:S02]  /*39e0*/  FSEL R73, R73, -INF , P6 ;  /* 0xff80000049497808 */ /* 0x002fe40003000000 */
[----:B------:R-:W-:Y:S01]  /*39f0*/  FSEL R31, R75, -INF , P3 ;  /* 0xff8000004b1f7808 */ /* 0x000fe20001800000 */
[----:B------:R-:W1:Y:S01]  /*3a00*/  MUFU.TANH R82, R82 ;  /* 0x0000005200527308 */ /* 0x000e620000002400 */
[----:B0-----:R-:W-:Y:S01]  /*3a10*/  FMUL.FTZ R83, R3, R32 ;  /* 0x0000002003537220 */ /* 0x001fe20000410000 */
[----:B------:R-:W-:-:S02]  /*3a20*/  FSEL R32, R80, -INF , P2 ;  /* 0xff80000050207808 */ /* 0x000fc40001000000 */
[----:B------:R-:W-:Y:S01]  /*3a30*/  FMNMX.FTZ R80, R81, R84, !PT ;  /* 0x0000005451507209 */ /* 0x000fe20007810000 */
[----:B------:R-:W-:Y:S01]  /*3a40*/  FMUL.FTZ R84, R3, R34 ;  /* 0x0000002203547220 */ /* 0x000fe20000410000 */
[----:B------:R-:W-:Y:S02]  /*3a50*/  FSEL R72, R72, -INF , P3 ;  /* 0xff80000048487808 */ /* 0x000fe40001800000 */
[----:B------:R-:W-:Y:S01]  /*3a60*/  FMNMX.FTZ R75, R79, R80, !PT ;  /* 0x000000504f4b7209 */ /* 0x000fe20007810000 */
[----:B------:R-:W-:Y:S01]  /*3a70*/  MUFU.TANH R91, R90 ;  /* 0x0000005a005b7308 */ /* 0x000fe20000002400 */
[----:B------:R-:W-:Y:S02]  /*3a80*/  ISETP.GT.AND P3, PT, R46, 0x70, PT ;  /* 0x000000702e00780c */ /* 0x000fe40003f64270 */
[----:B------:R-:W-:Y:S02]  /*3a90*/  FMNMX.FTZ R80, R72, R75, !PT ;  /* 0x0000004b48507209 */ /* 0x000fe40007810000 */
[----:B------:R-:W-:-:S02]  /*3aa0*/  FSEL R75, R109, -INF , P5 ;  /* 0xff8000006d4b7808 */ /* 0x000fc40002800000 */
[----:B------:R-:W-:Y:S01]  /*3ab0*/  FMNMX.FTZ R96, R71, R80, !PT ;  /* 0x0000005047607209 */ /* 0x000fe20007810000 */
[----:B------:R0:W2:Y:S01]  /*3ac0*/  MUFU.TANH R90, R83 ;  /* 0x00000053005a7308 */ /* 0x0000a20000002400 */
[----:B---3--:R-:W-:Y:S02]  /*3ad0*/  FSEL R80, R110, -INF , P4 ;  /* 0xff8000006e507808 */ /* 0x008fe40002000000 */
[----:B------:R-:W-:Y:S02]  /*3ae0*/  FMNMX.FTZ R96, R73, R96, !PT ;  /* 0x0000006049607209 */ /* 0x000fe40007810000 */
[----:B------:R-:W-:Y:S02]  /*3af0*/  ISETP.GT.AND P2, PT, R46, 0x71, PT ;  /* 0x000000712e00780c */ /* 0x000fe40003f44270 */
[----:B------:R-:W-:Y:S01]  /*3b00*/  FMNMX.FTZ R97, R75, R96, !PT ;  /* 0x000000604b617209 */ /* 0x000fe20007810000 */
[----:B------:R-:W-:Y:S01]  /*3b10*/  FMUL.FTZ R96, R3, R36 ;  /* 0x0000002403607220 */ /* 0x000fe20000410000 */
[----:B0-----:R-:W-:Y:S01]  /*3b20*/  FSEL R83, R113, -INF , P3 ;  /* 0xff80000071537808 */ /* 0x001fe20001800000 */
[----:B------:R0:W-:Y:S01]  /*3b30*/  MUFU.TANH R95, R84 ;  /* 0x00000054005f7308 */ /* 0x0001e20000002400 */
[----:B------:R-:W-:-:S02]  /*3b40*/  FMNMX.FTZ R98, R80, R97, !PT ;  /* 0x0000006150627209 */ /* 0x000fc40007810000 */
[----:B-1----:R-:W-:Y:S01]  /*3b50*/  FSEL R34, R82, -INF , P6 ;  /* 0xff80000052227808 */ /* 0x002fe20003000000 */
[----:B------:R-:W-:Y:S01]  /*3b60*/  FMUL.FTZ R82, R3, R33 ;  /* 0x0000002103527220 */ /* 0x000fe20000410000 */
[----:B------:R-:W-:Y:S02]  /*3b70*/  FSEL R36, R93, -INF , P3 ;  /* 0xff8000005d247808 */ /* 0x000fe40001800000 */
[----:B------:R-:W-:Y:S01]  /*3b80*/  ISETP.GT.AND P6, PT, R46, 0x78, PT ;  /* 0x000000782e00780c */ /* 0x000fe20003fc4270 */
[----:B------:R1:W-:Y:S01]  /*3b90*/  MUFU.TANH R78, R60 ;  /* 0x0000003c004e7308 */ /* 0x0003e20000002400 */
[----:B0-----:R-:W-:Y:S01]  /*3ba0*/  FSEL R84, R92, -INF , P2 ;  /* 0xff8000005c547808 */ /* 0x001fe20001000000 */
[----:B------:R-:W-:Y:S01]  /*3bb0*/  FMUL.FTZ R92, R3, R37 ;  /* 0x00000025035c7220 */ /* 0x000fe20000410000 */
[----:B------:R-:W-:Y:S01]  /*3bc0*/  FMNMX.FTZ R93, R83, R98, !PT ;  /* 0x00000062535d7209 */ /* 0x000fe20007810000 */
[----:B------:R-:W-:Y:S01]  /*3bd0*/  FMUL.FTZ R98, R3, R42 ;  /* 0x0000002a03627220 */ /* 0x000fe20000410000 */
[----:B------:R-:W-:-:S02]  /*3be0*/  FSEL R37, R94, -INF , P2 ;  /* 0xff8000005e257808 */ /* 0x000fc40001000000 */
[----:B------:R-:W-:Y:S01]  /*3bf0*/  FSEL R85, R85, -INF , P6 ;  /* 0xff80000055557808 */ /* 0x000fe20003000000 */
[----:B------:R-:W0:Y:S01]  /*3c00*/  MUFU.TANH R82, R82 ;  /* 0x0000005200527308 */ /* 0x000e220000002400 */
[----:B-1----:R-:W-:Y:S02]  /*3c10*/  FSEL R60, R111, -INF , P5 ;  /* 0xff8000006f3c7808 */ /* 0x002fe40002800000 */
[----:B------:R-:W-:Y:S02]  /*3c20*/  ISETP.GT.AND P5, PT, R46, 0x79, PT ;  /* 0x000000792e00780c */ /* 0x000fe40003fa4270 */
[----:B------:R-:W-:Y:S01]  /*3c30*/  FMNMX.FTZ R94, R84, R93, !PT ;  /* 0x0000005d545e7209 */ /* 0x000fe20007810000 */
[----:B------:R-:W-:Y:S01]  /*3c40*/  FMUL.FTZ R93, R3, R40 ;  /* 0x00000028035d7220 */ /* 0x000fe20000410000 */
[----:B------:R-:W-:Y:S01]  /*3c50*/  FSEL R33, R112, -INF , P4 ;  /* 0xff80000070217808 */ /* 0x000fe20002000000 */
[----:B------:R-:W1:Y:S01]  /*3c60*/  MUFU.TANH R96, R96 ;  /* 0x0000006000607308 */ /* 0x000e620000002400 */
[----:B------:R-:W-:-:S02]  /*3c70*/  ISETP.GT.AND P4, PT, R46, 0x80, PT ;  /* 0x000000802e00780c */ /* 0x000fc40003f84270 */
[----:B------:R-:W-:Y:S02]  /*3c80*/  FSEL R86, R86, -INF , P5 ;  /* 0xff80000056567808 */ /* 0x000fe40002800000 */
[----:B------:R-:W-:Y:S02]  /*3c90*/  FMNMX.FTZ R97, R85, R94, !PT ;  /* 0x0000005e55617209 */ /* 0x000fe40007810000 */
[----:B------:R-:W-:Y:S01]  /*3ca0*/  FSEL R40, R87, -INF , P6 ;  /* 0xff80000057287808 */ /* 0x000fe20003000000 */
[----:B------:R-:W3:Y:S01]  /*3cb0*/  MUFU.TANH R92, R92 ;  /* 0x0000005c005c7308 */ /* 0x000ee20000002400 */
[----:B------:R-:W-:Y:S02]  /*3cc0*/  FSEL R87, R88, -INF , P4 ;  /* 0xff80000058577808 */ /* 0x000fe40002000000 */
[----:B------:R-:W-:Y:S02]  /*3cd0*/  FMNMX.FTZ R94, R86, R97, !PT ;  /* 0x00000061565e7209 */ /* 0x000fe40007810000 */
[----:B------:R-:W-:-:S02]  /*3ce0*/  ISETP.GT.AND P3, PT, R46, 0x81, PT ;  /* 0x000000812e00780c */ /* 0x000fc40003f64270 */
[----:B------:R-:W-:Y:S01]  /*3cf0*/  FMNMX.FTZ R97, R87, R94, !PT ;  /* 0x0000005e57617209 */ /* 0x000fe20007810000 */
[----:B------:R-:W-:Y:S01]  /*3d00*/  FMUL.FTZ R94, R3, R41 ;  /* 0x00000029035e7220 */ /* 0x000fe20000410000 */
[----:B------:R-:W-:Y:S01]  /*3d10*/  ISETP.GT.AND P2, PT, R46, 0x88, PT ;  /* 0x000000882e00780c */ /* 0x000fe20003f44270 */
[----:B------:R-:W4:Y:S01]  /*3d20*/  MUFU.TANH R93, R93 ;  /* 0x0000005d005d7308 */ /* 0x000f220000002400 */
[----:B------:R-:W-:Y:S02]  /*3d30*/  FSEL R88, R70, -INF , P3 ;  /* 0xff80000046587808 */ /* 0x000fe40001800000 */
[----:B------:R-:W-:Y:S02]  /*3d40*/  FSEL R41, R89, -INF , P5 ;  /* 0xff80000059297808 */ /* 0x000fe40002800000 */
[----:B------:R-:W-:Y:S02]  /*3d50*/  ISETP.GT.AND P6, PT, R46, 0x89, PT ;  /* 0x000000892e00780c */ /* 0x000fe40003fc4270 */
[----:B--2---:R-:W-:Y:S01]  /*3d60*/  FSEL R89, R90, -INF , P2 ;  /* 0xff8000005a597808 */ /* 0x004fe20001000000 */
[----:B------:R-:W2:Y:S01]  /*3d70*/  MUFU.TANH R94, R94 ;  /* 0x0000005e005e7308 */ /* 0x000ea20000002400 */
[----:B------:R-:W-:-:S02]  /*3d80*/  FMNMX.FTZ R70, R88, R97, !PT ;  /* 0x0000006158467209 */ /* 0x000fc40007810000 */
[----:B------:R-:W-:Y:S02]  /*3d90*/  ISETP.GT.AND P5, PT, R46, 0x90, PT ;  /* 0x000000902e00780c */ /* 0x000fe40003fa4270 */
[----:B0-----:R-:W-:Y:S02]  /*3da0*/  FSEL R90, R82, -INF , P6 ;  /* 0xff800000525a7808 */ /* 0x001fe40003000000 */
[----:B------:R-:W-:Y:S01]  /*3db0*/  FMNMX.FTZ R97, R89, R70, !PT ;  /* 0x0000004659617209 */ /* 0x000fe20007810000 */
[----:B------:R-:W-:Y:S01]  /*3dc0*/  MUFU.TANH R98, R98 ;  /* 0x0000006200627308 */ /* 0x000fe20000002400 */
[----:B------:R-:W-:Y:S02]  /*3dd0*/  FSEL R70, R91, -INF , P4 ;  /* 0xff8000005b467808 */ /* 0x000fe40002000000 */
[----:B------:R-:W-:Y:S02]  /*3de0*/  ISETP.GT.AND P4, PT, R46, 0x91, PT ;  /* 0x000000912e00780c */ /* 0x000fe40003f84270 */
[----:B-1----:R-:W-:-:S02]  /*3df0*/  FSEL R91, R96, -INF , P5 ;  /* 0xff800000605b7808 */ /* 0x002fc40002800000 */
[----:B------:R-:W-:Y:S01]  /*3e00*/  FMNMX.FTZ R82, R90, R97, !PT ;  /* 0x000000615a527209 */ /* 0x000fe20007810000 */
[----:B------:R-:W-:Y:S01]  /*3e10*/  MUFU.TANH R100, R100 ;  /* 0x0000006400647308 */ /* 0x000fe20000002400 */
[----:B------:R-:W-:Y:S02]  /*3e20*/  FSEL R78, R78, -INF , P3 ;  /* 0xff8000004e4e7808 */ /* 0x000fe40001800000 */
[----:B------:R-:W-:Y:S02]  /*3e30*/  ISETP.GT.AND P3, PT, R46, 0x98, PT ;  /* 0x000000982e00780c */ /* 0x000fe40003f64270 */
[----:B---3--:R-:W-:Y:S02]  /*3e40*/  FSEL R92, R92, -INF , P4 ;  /* 0xff8000005c5c7808 */ /* 0x008fe40002000000 */
[----:B------:R-:W-:Y:S02]  /*3e50*/  FMNMX.FTZ R97, R91, R82, !PT ;  /* 0x000000525b617209 */ /* 0x000fe40007810000 */
[----:B------:R-:W-:-:S02]  /*3e60*/  FSEL R82, R95, -INF , P2 ;  /* 0xff8000005f527808 */ /* 0x000fc40001000000 */
[----:B------:R-:W-:Y:S02]  /*3e70*/  ISETP.GT.AND P2, PT, R46, 0x99, PT ;  /* 0x000000992e00780c */ /* 0x000fe40003f44270 */
[----:B----4-:R-:W-:Y:S02]  /*3e80*/  FSEL R46, R93, -INF , P3 ;  /* 0xff8000005d2e7808 */ /* 0x010fe40001800000 */
[----:B------:R-:W-:Y:S02]  /*3e90*/  FMNMX.FTZ R97, R92, R97, !PT ;  /* 0x000000615c617209 */ /* 0x000fe40007810000 */
[----:B--2---:R-:W-:Y:S02]  /*3ea0*/  FSEL R93, R94, -INF , P2 ;  /* 0xff8000005e5d7808 */ /* 0x004fe40001000000 */
[----:B------:R-:W-:-:S04]  /*3eb0*/  FMNMX.FTZ R94, R46, R97, !PT ;  /* 0x000000612e5e7209 */ /* 0x000fc80007810000 */
[----:B------:R-:W-:-:S05]  /*3ec0*/  FMNMX.FTZ R96, R93, R94, !PT ;  /* 0x0000005e5d607209 */ /* 0x000fca0007810000 */
[----:B------:R-:W0:Y:S02]  /*3ed0*/  SHFL.BFLY PT, R95, R96, 0x2, 0x1f ;  /* 0x0c401f00605f7f89 */ /* 0x000e2400000e0000 */
[----:B0-----:R-:W-:Y:S01]  /*3ee0*/  FMNMX.FTZ R97, R96, R95, !PT ;  /* 0x0000005f60617209 */ /* 0x001fe20007810000 */
[C---:B------:R-:W-:Y:S01]  /*3ef0*/  FMUL.FTZ R95, R3.reuse, R35 ;  /* 0x00000023035f7220 */ /* 0x040fe20000410000 */
[----:B------:R-:W-:-:S03]  /*3f00*/  FMUL.FTZ R96, R3, R38 ;  /* 0x0000002603607220 */ /* 0x000fc60000410000 */
[----:B------:R-:W0:Y:S02]  /*3f10*/  SHFL.BFLY PT, R94, R97, 0x1, 0x1f ;  /* 0x0c201f00615e7f89 */ /* 0x000e2400000e0000 */
[----:B------:R-:W-:Y:S08]  /*3f20*/  MUFU.TANH R95, R95 ;  /* 0x0000005f005f7308 */ /* 0x000ff00000002400 */
[----:B------:R-:W-:Y:S01]  /*3f30*/  MUFU.TANH R96, R96 ;  /* 0x0000006000607308 */ /* 0x000fe20000002400 */
[----:B0-----:R-:W-:Y:S01]  /*3f40*/  FMNMX.FTZ R99, R97, R94, !PT ;  /* 0x0000005e61637209 */ /* 0x001fe20007810000 */
[----:B------:R-:W-:-:S02]  /*3f50*/  IMAD.U32 R94, RZ, RZ, UR10 ;  /* 0x0000000aff5e7e24 */ /* 0x000fc4000f8e00ff */
[----:B------:R-:W-:Y:S01]  /*3f60*/  FMUL.FTZ R97, R3, R39 ;  /* 0x0000002703617220 */ /* 0x000fe20000410000 */
[C---:B------:R-:W-:Y:S01]  /*3f70*/  FSETP.NEU.FTZ.AND P0, PT, R99.reuse, -INF , PT ;  /* 0xff8000006300780b */ /* 0x040fe20003f1d000 */
[----:B------:R-:W-:-:S04]  /*3f80*/  FFMA.FTZ R94, R99, R94, -8 ;  /* 0xc1000000635e7423 */ /* 0x000fc8000001005e */
[----:B------:R-:W-:Y:S01]  /*3f90*/  MUFU.TANH R97, R97 ;  /* 0x0000006100617308 */ /* 0x000fe20000002400 */
[----:B------:R-:W-:Y:S02]  /*3fa0*/  FSEL R94, R94, RZ, P0 ;  /* 0x000000ff5e5e7208 */ /* 0x000fe40000000000 */
[----:B------:R-:W-:-:S03]  /*3fb0*/  ISETP.NE.AND P0, PT, R108, RZ, PT ;  /* 0x000000ff6c00720c */ /* 0x000fc60003f05270 */
[--C-:B------:R-:W-:Y:S01]  /*3fc0*/  FFMA.FTZ R42, R54, UR10, -R94.reuse ;  /* 0x0000000a362a7c23 */ /* 0x100fe2000801085e */
[----:B------:R-:W-:Y:S01]  /*3fd0*/  FMNMX.FTZ R54, R7, R8, !PT ;  /* 0x0000000807367209 */ /* 0x000fe20007810000 */
[--C-:B------:R-:W-:Y:S01]  /*3fe0*/  FFMA.FTZ R39, R53, UR10, -R94.reuse ;  /* 0x0000000a35277c23 */ /* 0x100fe2000801085e */
[----:B------:R-:W-:-:S01]  /*3ff0*/  FFMA.FTZ R35, R50, UR10, -R94 ;  /* 0x0000000a32237c23 */ /* 0x000fc2000801085e */
        /* <DEDUP_REMOVED lines=10> */
[----:B------:R0:W-:Y:S01]  /*40a0*/  MUFU.EX2 R54, R57 ;  /* 0x0000003900367308 */ /* 0x0001e20000000800 */
[----:B------:R-:W-:-:S01]  /*40b0*/  FFMA.FTZ R61, R61, UR10, -R94 ;  /* 0x0000000a3d3d7c23 */ /* 0x000fc2000801085e */
[--C-:B------:R-:W-:Y:S01]  /*40c0*/  FFMA.FTZ R65, R65, UR10, -R94.reuse ;  /* 0x0000000a41417c23 */ /* 0x100fe2000801085e */
[----:B------:R-:W-:Y:S01]  /*40d0*/  FMNMX.FTZ R56, R12, R55, !PT ;  /* 0x000000370c387209 */ /* 0x000fe20007810000 */
[--C-:B------:R-:W-:Y:S01]  /*40e0*/  FFMA.FTZ R102, R74, UR10, -R94.reuse ;  /* 0x0000000a4a667c23 */ /* 0x100fe2000801085e */
[----:B------:R-:W-:-:S01]  /*40f0*/  FFMA.FTZ R101, R68, UR10, -R94 ;  /* 0x0000000a44657c23 */ /* 0x000fc2000801085e */
[--C-:B------:R-:W-:Y:S01]  /*4100*/  FFMA.FTZ R68, R69, UR10, -R94.reuse ;  /* 0x0000000a45447c23 */ /* 0x100fe2000801085e */
[----:B------:R-:W-:Y:S01]  /*4110*/  FMNMX.FTZ R55, R13, R56, !PT ;  /* 0x000000380d377209 */ /* 0x000fe20007810000 */
[----:B------:R-:W-:Y:S01]  /*4120*/  MUFU.EX2 R35, R35 ;  /* 0x0000002300237308 */ /* 0x000fe20000000800 */
[----:B------:R-:W-:-:S01]  /*4130*/  FFMA.FTZ R72, R72, UR10, -R94 ;  /* 0x0000000a48487c23 */ /* 0x000fc2000801085e */
[--C-:B------:R-:W-:Y:S01]  /*4140*/  FFMA.FTZ R71, R71, UR10, -R94.reuse ;  /* 0x0000000a47477c23 */ /* 0x100fe2000801085e */
[----:B------:R-:W-:Y:S01]  /*4150*/  FMNMX.FTZ R58, R14, R55, !PT ;  /* 0x000000370e3a7209 */ /* 0x000fe20007810000 */
[--C-:B------:R-:W-:Y:S01]  /*4160*/  FFMA.FTZ R55, R77, UR10, -R94.reuse ;  /* 0x0000000a4d377c23 */ /* 0x100fe2000801085e */
[----:B------:R-:W-:-:S01]  /*4170*/  FFMA.FTZ R77, R62, UR10, -R94 ;  /* 0x0000000a3e4d7c23 */ /* 0x000fc2000801085e */
[--C-:B------:R-:W-:Y:S01]  /*4180*/  FFMA.FTZ R80, R80, UR10, -R94.reuse ;  /* 0x0000000a50507c23 */ /* 0x100fe2000801085e */
[----:B0-----:R-:W-:Y:S01]  /*4190*/  FMNMX.FTZ R57, R15, R58, !PT ;  /* 0x0000003a0f397209 */ /* 0x001fe20007810000 */
        /* <DEDUP_REMOVED lines=9> */
[----:B------:R-:W-:-:S02]  /*4230*/  FFMA.FTZ R46, R46, UR10, -R94 ;  /* 0x0000000a2e2e7c23 */ /* 0x000fc4000801085e */
[----:B------:R-:W-:-:S04]  /*4240*/  FMNMX.FTZ R57, R24, R57, !PT ;  /* 0x0000003918397209 */ /* 0x000fc80007810000 */
[----:B------:R-:W-:Y:S01]  /*4250*/  FMNMX.FTZ R62, R26, R57, !PT ;  /* 0x000000391a3e7209 */ /* 0x000fe20007810000 */
[----:B------:R1:W-:Y:S03]  /*4260*/  MUFU.EX2 R58, R61 ;  /* 0x0000003d003a7308 */ /* 0x0003e60000000800 */
[----:B0-----:R-:W-:Y:S01]  /*4270*/  FMNMX.FTZ R59, R27, R62, !PT ;  /* 0x0000003e1b3b7209 */ /* 0x001fe20007810000 */
[----:B------:R-:W-:-:S03]  /*4280*/  FFMA.FTZ R62, R63, UR10, -R94 ;  /* 0x0000000a3f3e7c23 */ /* 0x000fc6000801085e */
[----:B------:R-:W-:Y:S01]  /*4290*/  FMNMX.FTZ R76, R44, R59, !PT ;  /* 0x0000003b2c4c7209 */ /* 0x000fe20007810000 */
[----:B------:R-:W-:-:S01]  /*42a0*/  FFMA.FTZ R59, R64, UR10, -R94 ;  /* 0x0000000a403b7c23 */ /* 0x000fc2000801085e */
[----:B------:R0:W-:Y:S02]  /*42b0*/  MUFU.EX2 R57, R77 ;  /* 0x0000004d00397308 */ /* 0x0001e40000000800 */
[----:B------:R-:W-:-:S04]  /*42c0*/  FMNMX.FTZ R76, R45, R76, !PT ;  /* 0x0000004c2d4c7209 */ /* 0x000fc80007810000 */
[----:B-1----:R-:W-:Y:S02]  /*42d0*/  FMNMX.FTZ R61, R47, R76, !PT ;  /* 0x0000004c2f3d7209 */ /* 0x002fe40007810000 */
[----:B------:R-:W-:Y:S01]  /*42e0*/  MUFU.EX2 R39, R39 ;  /* 0x0000002700277308 */ /* 0x000fe20000000800 */
[----:B0-----:R-:W-:-:S01]  /*42f0*/  FFMA.FTZ R77, R66, UR10, -R94 ;  /* 0x0000000a424d7c23 */ /* 0x001fc2000801085e */
[----:B------:R-:W-:-:S04]  /*4300*/  FMNMX.FTZ R64, R48, R61, !PT ;  /* 0x0000003d30407209 */ /* 0x000fc80007810000 */
[----:B------:R-:W-:Y:S02]  /*4310*/  FMNMX.FTZ R61, R49, R64, !PT ;  /* 0x00000040313d7209 */ /* 0x000fe40007810000 */
[----:B------:R0:W-:Y:S02]  /*4320*/  MUFU.EX2 R64, R65 ;  /* 0x0000004100407308 */ /* 0x0001e40000000800 */
[----:B------:R-:W-:-:S04]  /*4330*/  FMNMX.FTZ R61, R28, R61, !PT ;  /* 0x0000003d1c3d7209 */ /* 0x000fc80007810000 */
[----:B------:R-:W-:Y:S02]  /*4340*/  FMNMX.FTZ R66, R30, R61, !PT ;  /* 0x0000003d1e427209 */ /* 0x000fe40007810000 */
[----:B------:R-:W-:Y:S02]  /*4350*/  MUFU.EX2 R61, R77 ;  /* 0x0000004d003d7308 */ /* 0x000fe40000000800 */
[----:B------:R-:W-:Y:S01]  /*4360*/  FMNMX.FTZ R63, R29, R66, !PT ;  /* 0x000000421d3f7209 */ /* 0x000fe20007810000 */
[----:B------:R-:W-:-:S03]  /*4370*/  FFMA.FTZ R66, R67, UR10, -R94 ;  /* 0x0000000a43427c23 */ /* 0x000fc6000801085e */
[----:B------:R-:W-:Y:S02]  /*4380*/  FMNMX.FTZ R76, R52, R63, !PT ;  /* 0x0000003f344c7209 */ /* 0x000fe40007810000 */
[----:B------:R-:W1:Y:S02]  /*4390*/  MUFU.EX2 R42, R42 ;  /* 0x0000002a002a7308 */ /* 0x000e640000000800 */
[----:B------:R-:W-:-:S04]  /*43a0*/  FMNMX.FTZ R63, R31, R76, !PT ;  /* 0x0000004c1f3f7209 */ /* 0x000fc80007810000 */
[----:B0-----:R-:W-:Y:S02]  /*43b0*/  FMNMX.FTZ R65, R32, R63, !PT ;  /* 0x0000003f20417209 */ /* 0x001fe40007810000 */
[----:B------:R-:W-:Y:S02]  /*43c0*/  MUFU.EX2 R43, R43 ;  /* 0x0000002b002b7308 */ /* 0x000fe40000000800 */
[----:B------:R-:W-:-:S04]  /*43d0*/  FMNMX.FTZ R65, R34, R65, !PT ;  /* 0x0000004122417209 */ /* 0x000fc80007810000 */
[----:B------:R-:W-:Y:S02]  /*43e0*/  FMNMX.FTZ R76, R60, R65, !PT ;  /* 0x000000413c4c7209 */ /* 0x000fe40007810000 */
[----:B------:R-:W-:Y:S01]  /*43f0*/  MUFU.EX2 R50, R50 ;  /* 0x0000003200327308 */ /* 0x000fe20000000800 */
[----:B-1----:R-:W-:Y:S02]  /*4400*/  F2FP.SATFINITE.E4M3.F32.PACK_AB_MERGE_C R172, R42, R39, RZ ;  /* 0x000000272aac723e */ /* 0x002fe400048070ff */
[----:B------:R-:W-:Y:S02]  /*4410*/  FMNMX.FTZ R65, R33, R76, !PT ;  /* 0x0000004c21417209 */ /* 0x000fe40007810000 */
[----:B------:R-:W-:Y:S02]  /*4420*/  F2FP.SATFINITE.E4M3.F32.PACK_AB_MERGE_C R172, R38, R35, R172 ;  /* 0x0000002326ac723e */ /* 0x000fe400048070ac */
[----:B------:R-:W-:Y:S01]  /*4430*/  FMNMX.FTZ R74, R36, R65, !PT ;  /* 0x00000041244a7209 */ /* 0x000fe20007810000 */
[----:B------:R-:W-:Y:S03]  /*4440*/  MUFU.EX2 R63, R101 ;  /* 0x00000065003f7308 */ /* 0x000fe60000000800 */
[----:B------:R-:W-:Y:S01]  /*4450*/  FMNMX.FTZ R67, R37, R74, !PT ;  /* 0x0000004a25437209 */ /* 0x000fe20007810000 */
[--C-:B------:R-:W-:Y:S01]  /*4460*/  FFMA.FTZ R74, R81, UR10, -R94.reuse ;  /* 0x0000000a514a7c23 */ /* 0x100fe2000801085e */
[----:B------:R-:W-:-:S02]  /*4470*/  FFMA.FTZ R81, R79, UR10, -R94 ;  /* 0x0000000a4f517c23 */ /* 0x000fc4000801085e */
[----:B------:R-:W-:Y:S01]  /*4480*/  FMNMX.FTZ R76, R40, R67, !PT ;  /* 0x00000043284c7209 */ /* 0x000fe20007810000 */
[----:B------:R0:W-:Y:S03]  /*4490*/  MUFU.EX2 R65, R102 ;  /* 0x0000006600417308 */ /* 0x0001e60000000800 */
[----:B------:R-:W-:Y:S02]  /*44a0*/  FMNMX.FTZ R67, R41, R76, !PT ;  /* 0x0000004c29437209 */ /* 0x000fe40007810000 */
[----:B------:R-:W-:Y:S02]  /*44b0*/  FSEL R76, R96, -INF , P5 ;  /* 0xff800000604c7808 */ /* 0x000fe40002800000 */
[----:B------:R-:W-:Y:S01]  /*44c0*/  FMNMX.FTZ R69, R70, R67, !PT ;  /* 0x0000004346457209 */ /* 0x000fe20007810000 */
[----:B------:R-:W1:Y:S03]  /*44d0*/  MUFU.EX2 R51, R51 ;  /* 0x0000003300337308 */ /* 0x000e660000000800 */
[----:B------:R-:W-:-:S02]  /*44e0*/  FMNMX.FTZ R77, R78, R69, !PT ;  /* 0x000000454e4d7209 */ /* 0x000fc40007810000 */
[----:B------:R-:W-:Y:S02]  /*44f0*/  FSEL R69, R95, -INF , P6 ;  /* 0xff8000005f457808 */ /* 0x000fe40003000000 */
[----:B0-----:R-:W-:Y:S01]  /*4500*/  FMNMX.FTZ R102, R82, R77, !PT ;  /* 0x0000004d52667209 */ /* 0x001fe20007810000 */
[----:B------:R0:W-:Y:S01]  /*4510*/  MUFU.EX2 R67, R81 ;  /* 0x0000005100437308 */ /* 0x0001e20000000800 */
[----:B------:R-:W-:Y:S01]  /*4520*/  FSEL R77, R97, -INF , P4 ;  /* 0xff800000614d7808 */ /* 0x000fe20002000000 */
[--C-:B------:R-:W-:Y:S01]  /*4530*/  FFMA.FTZ R97, R73, UR10, -R94.reuse ;  /* 0x0000000a49617c23 */ /* 0x100fe2000801085e */
[----:B------:R-:W-:Y:S01]  /*4540*/  FMNMX.FTZ R79, R69, R102, !PT ;  /* 0x00000066454f7209 */ /* 0x000fe20007810000 */
[--C-:B------:R-:W-:Y:S01]  /*4550*/  FFMA.FTZ R73, R75, UR10, -R94.reuse ;  /* 0x0000000a4b497c23 */ /* 0x100fe2000801085e */
[----:B------:R-:W-:-:S01]  /*4560*/  FFMA.FTZ R75, R83, UR10, -R94 ;  /* 0x0000000a534b7c23 */ /* 0x000fc2000801085e */
[--C-:B------:R-:W-:Y:S01]  /*4570*/  FFMA.FTZ R83, R85, UR10, -R94.reuse ;  /* 0x0000000a55537c23 */ /* 0x100fe2000801085e */
[----:B------:R-:W-:Y:S01]  /*4580*/  FMNMX.FTZ R96, R76, R79, !PT ;  /* 0x0000004f4c607209 */ /* 0x000fe20007810000 */
[--C-:B------:R-:W-:Y:S01]  /*4590*/  FFMA.FTZ R85, R87, UR10, -R94.reuse ;  /* 0x0000000a57557c23 */ /* 0x100fe2000801085e */
[----:B------:R-:W-:Y:S01]  /*45a0*/  FSEL R79, R98, -INF , P3 ;  /* 0xff800000624f7808 */ /* 0x000fe20001800000 */
[--C-:B------:R-:W-:Y:S01]  /*45b0*/  FFMA.FTZ R87, R89, UR10, -R94.reuse ;  /* 0x0000000a59577c23 */ /* 0x100fe2000801085e */
[----:B------:R-:W-:Y:S01]  /*45c0*/  FMNMX.FTZ R96, R77, R96, !PT ;  /* 0x000000604d607209 */ /* 0x000fe20007810000 */
[--C-:B------:R-:W-:Y:S01]  /*45d0*/  FFMA.FTZ R89, R91, UR10, -R94.reuse ;  /* 0x0000000a5b597c23 */ /* 0x100fe2000801085e */
[----:B0-----:R-:W-:Y:S01]  /*45e0*/  FSEL R81, R100, -INF , P2 ;  /* 0xff80000064517808 */ /* 0x001fe20001000000 */
[----:B------:R-:W-:Y:S01]  /*45f0*/  FFMA.FTZ R91, R93, UR10, -R94 ;  /* 0x0000000a5d5b7c23 */ /* 0x000fe2000801085e */
[----:B------:R-:W-:Y:S01]  /*4600*/  FMNMX.FTZ R98, R79, R96, !PT ;  /* 0x000000604f627209 */ /* 0x000fe20007810000 */
[----:B------:R-:W-:Y:S01]  /*4610*/  MUFU.EX2 R53, R53 ;  /* 0x0000003500357308 */ /* 0x000fe20000000800 */
[----:B-1----:R-:W-:-:S02]  /*4620*/  F2FP.SATFINITE.E4M3.F32.PACK_AB_MERGE_C R174, R54, R51, RZ ;  /* 0x0000003336ae723e */ /* 0x002fc400048070ff */
[----:B------:R-:W-:Y:S02]  /*4630*/  FMNMX.FTZ R98, R81, R98, !PT ;  /* 0x0000006251627209 */ /* 0x000fe40007810000 */
[----:B------:R-:W-:-:S03]  /*4640*/  F2FP.SATFINITE.E4M3.F32.PACK_AB_MERGE_C R174, R50, R43, R174 ;  /* 0x0000002b32ae723e */ /* 0x000fc600048070ae */
[----:B------:R-:W0:Y:S01]  /*4650*/  SHFL.BFLY PT, R95, R98, 0x2, 0x1f ;  /* 0x0c401f00625f7f89 */ /* 0x000e2200000e0000 */
[----:B------:R-:W-:Y:S08]  /*4660*/  MUFU.EX2 R96, R97 ;  /* 0x0000006100607308 */ /* 0x000ff00000000800 */
[----:B------:R-:W-:Y:S08]  /*4670*/  MUFU.EX2 R55, R55 ;  /* 0x0000003700377308 */ /* 0x000ff00000000800 */
[----:B------:R-:W-:Y:S01]  /*4680*/  MUFU.EX2 R62, R62 ;  /* 0x0000003e003e7308 */ /* 0x000fe20000000800 */
[----:B0-----:R-:W-:-:S07]  /*4690*/  FMNMX.FTZ R95, R98, R95, !PT ;  /* 0x0000005f625f7209 */ /* 0x001fce0007810000 */
[----:B------:R-:W-:Y:S01]  /*46a0*/  MUFU.EX2 R59, R59 ;  /* 0x0000003b003b7308 */ /* 0x000fe20000000800 */
[----:B------:R-:W0:Y:S07]  /*46b0*/  SHFL.BFLY PT, R162, R95, 0x1, 0x1f ;  /* 0x0c201f005fa27f89 */ /* 0x000e2e00000e0000 */
[----:B------:R-:W-:Y:S08]  /*46c0*/  MUFU.EX2 R66, R66 ;  /* 0x0000004200427308 */ /* 0x000ff00000000800 */
[----:B------:R-:W-:Y:S08]  /*46d0*/  MUFU.EX2 R68, R68 ;  /* 0x0000004400447308 */ /* 0x000ff00000000800 */
[----:B------:R-:W-:Y:S01]  /*46e0*/  MUFU.EX2 R74, R74 ;  /* 0x0000004a004a7308 */ /* 0x000fe20000000800 */
[----:B0-----:R-:W-:Y:S01]  /*46f0*/  FMNMX.FTZ R162, R95, R162, !PT ;  /* 0x000000a25fa27209 */ /* 0x001fe20007810000 */
[----:B------:R-:W-:-:S03]  /*4700*/  IMAD.U32 R95, RZ, RZ, UR10 ;  /* 0x0000000aff5f7e24 */ /* 0x000fc6000f8e00ff */
[C---:B------:R-:W-:Y:S01]  /*4710*/  FSETP.NEU.FTZ.AND P2, PT, R162.reuse, -INF , PT ;  /* 0xff800000a200780b */ /* 0x040fe20003f5d000 */
[----:B------:R-:W-:-:S02]  /*4720*/  FFMA.FTZ R95, R162, R95, -8 ;  /* 0xc1000000a25f7423 */ /* 0x000fc4000001005f */
[----:B------:R-:W-:Y:S03]  /*4730*/  MUFU.EX2 R72, R72 ;  /* 0x0000004800487308 */ /* 0x000fe60000000800 */
[----:B------:R-:W-:-:S05]  /*4740*/  FSEL R95, R95, RZ, P2 ;  /* 0x000000ff5f5f7208 */ /* 0x000fca0001000000 */
[----:B------:R-:W-:Y:S01]  /*4750*/  MUFU.EX2 R71, R71 ;  /* 0x0000004700477308 */ /* 0x000fe20000000800 */
[----:B------:R-:W-:-:S01]  /*4760*/  FFMA.FTZ R7, R7, UR10, -R95 ;  /* 0x0000000a07077c23 */ /* 0x000fc2000801085f */
[--C-:B------:R-:W-:Y:S01]  /*4770*/  FFMA.FTZ R8, R8, UR10, -R95.reuse ;  /* 0x0000000a08087c23 */ /* 0x100fe2000801085f */
[----:B------:R-:W-:-:S01]  /*4780*/  FFMA.FTZ R93, R9, UR10, -R95 ;  /* 0x0000000a095d7c23 */ /* 0x000fc2000801085f */
[--C-:B------:R-:W-:Y:S01]  /*4790*/  FFMA.FTZ R94, R10, UR10, -R95.reuse ;  /* 0x0000000a0a5e7c23 */ /* 0x100fe2000801085f */
[----:B------:R-:W-:-:S01]  /*47a0*/  FFMA.FTZ R9, R11, UR10, -R95 ;  /* 0x0000000a0b097c23 */ /* 0x000fc2000801085f */
[--C-:B------:R-:W-:Y:S01]  /*47b0*/  FFMA.FTZ R10, R12, UR10, -R95.reuse ;  /* 0x0000000a0c0a7c23 */ /* 0x100fe2000801085f */
[----:B------:R-:W-:-:S01]  /*47c0*/  FFMA.FTZ R13, R13, UR10, -R95 ;  /* 0x0000000a0d0d7c23 */ /* 0x000fc2000801085f */
        /* <DEDUP_REMOVED lines=24> */
[----:B------:R-:W0:Y:S01]  /*4950*/  MUFU.EX2 R94, R94 ;  /* 0x0000005e005e7308 */ /* 0x000e220000000800 */
[----:B------:R-:W-:-:S01]  /*4960*/  FFMA.FTZ R78, R78, UR10, -R95 ;  /* 0x0000000a4e4e7c23 */ /* 0x000fc2000801085f */
[--C-:B------:R-:W-:Y:S01]  /*4970*/  FFMA.FTZ R82, R82, UR10, -R95.reuse ;  /* 0x0000000a52527c23 */ /* 0x100fe2000801085f */
[----:B------:R-:W-:-:S01]  /*4980*/  FFMA.FTZ R69, R69, UR10, -R95 ;  /* 0x0000000a45457c23 */ /* 0x000fc2000801085f */
[--C-:B------:R-:W-:Y:S01]  /*4990*/  FFMA.FTZ R76, R76, UR10, -R95.reuse ;  /* 0x0000000a4c4c7c23 */ /* 0x100fe2000801085f */
[----:B------:R-:W-:-:S01]  /*49a0*/  FFMA.FTZ R77, R77, UR10, -R95 ;  /* 0x0000000a4d4d7c23 */ /* 0x000fc2000801085f */
[--C-:B------:R-:W-:Y:S01]  /*49b0*/  FFMA.FTZ R79, R79, UR10, -R95.reuse ;  /* 0x0000000a4f4f7c23 */ /* 0x100fe2000801085f */
[----:B------:R-:W-:-:S01]  /*49c0*/  FFMA.FTZ R81, R81, UR10, -R95 ;  /* 0x0000000a51517c23 */ /* 0x000fc2000801085f */
[----:B------:R-:W-:Y:S08]  /*49d0*/  MUFU.EX2 R9, R9 ;  /* 0x0000000900097308 */ /* 0x000ff00000000800 */
[----:B------:R1:W-:Y:S01]  /*49e0*/  MUFU.EX2 R97, R13 ;  /* 0x0000000d00617308 */ /* 0x0003e20000000800 */
[----:B0-----:R-:W-:-:S04]  /*49f0*/  F2FP.SATFINITE.E4M3.F32.PACK_AB_MERGE_C R173, R94, R93, RZ ;  /* 0x0000005d5ead723e */ /* 0x001fc800048070ff */
[----:B------:R-:W-:-:S03]  /*4a00*/  F2FP.SATFINITE.E4M3.F32.PACK_AB_MERGE_C R173, R8, R7, R173 ;  /* 0x0000000708ad723e */ /* 0x000fc600048070ad */
[----:B------:R0:W-:Y:S01]  /*4a10*/  MUFU.EX2 R100, R21 ;  /* 0x0000001500647308 */ /* 0x0001e20000000800 */
[----:B-1----:R-:W-:-:S01]  /*4a20*/  FFMA.FTZ R13, R26, UR10, -R95 ;  /* 0x0000000a1a0d7c23 */ /* 0x002fc2000801085f */
[----:B------:R-:W-:Y:S01]  /*4a30*/  FADD.FTZ R26, R35, R38 ;  /* 0x00000026231a7221 */ /* 0x000fe20000010000 */
[----:B------:R-:W-:-:S05]  /*4a40*/  IMAD.MOV.U32 R38, RZ, RZ, R25 ;  /* 0x000000ffff267224 */ /* 0x000fca00078e0019 */
[----:B------:R-:W-:Y:S01]  /*4a50*/  MUFU.EX2 R10, R10 ;  /* 0x0000000a000a7308 */ /* 0x000fe20000000800 */
[----:B0-----:R-:W-:-:S01]  /*4a60*/  FFMA.FTZ R21, R30, UR10, -R95 ;  /* 0x0000000a1e157c23 */ /* 0x001fc2000801085f */
[----:B------:R-:W-:-:S06]  /*4a70*/  FADD.FTZ R30, R7, R8 ;  /* 0x00000008071e7221 */ /* 0x000fcc0000010000 */
[----:B------:R0:W1:Y:S08]  /*4a80*/  MUFU.EX2 R98, R14 ;  /* 0x0000000e00627308 */ /* 0x0000700000000800 */
[----:B------:R2:W-:Y:S01]  /*4a90*/  MUFU.EX2 R101, R24 ;  /* 0x0000001800657308 */ /* 0x0005e20000000800 */
[----:B0-----:R-:W-:-:S01]  /*4aa0*/  FFMA.FTZ R14, R27, UR10, -R95 ;  /* 0x0000000a1b0e7c23 */ /* 0x001fc2000801085f */
[----:B------:R-:W-:Y:S01]  /*4ab0*/  FADD.FTZ R27, R39, R26 ;  /* 0x0000001a271b7221 */ /* 0x000fe20000010000 */
[----:B------:R-:W-:-:S04]  /*4ac0*/  @!P1 PRMT R26, RZ, 0x654, R6 ;  /* 0x00000654ff1a9816 */ /* 0x000fc80000000006 */
[----:B------:R0:W-:Y:S01]  /*4ad0*/  @!P1 SYNCS.ARRIVE.TRANS64.RED.A1T0 RZ, [R26+URZ], RZ ;  /* 0x000000ff1aff99a7 */ /* 0x0001e2000810043f */
[----:B------:R-:W3:Y:S01]  /*4ae0*/  MUFU.EX2 R11, R11 ;  /* 0x0000000b000b7308 */ /* 0x000ee20000000800 */
[----:B--2---:R-:W-:-:S01]  /*4af0*/  FFMA.FTZ R24, R29, UR10, -R95 ;  /* 0x0000000a1d187c23 */ /* 0x004fc2000801085f */
[----:B------:R-:W-:Y:S01]  /*4b00*/  FADD.FTZ R29, R93, R30 ;  /* 0x0000001e5d1d7221 */ /* 0x000fe20000010000 */
[----:B------:R-:W-:-:S01]  /*4b10*/  FADD.FTZ R30, R42, R27 ;  /* 0x0000001b2a1e7221 */ /* 0x000fc20000010000 */
[----:B------:R-:W-:Y:S01]  /*4b20*/  FFMA.FTZ R27, R34, UR10, -R95 ;  /* 0x0000000a221b7c23 */ /* 0x000fe2000801085f */
[----:B-1----:R-:W-:Y:S01]  /*4b30*/  F2FP.SATFINITE.E4M3.F32.PACK_AB_MERGE_C R175, R98, R97, RZ ;  /* 0x0000006162af723e */ /* 0x002fe200048070ff */
[----:B------:R-:W-:Y:S01]  /*4b40*/  FADD.FTZ R48, R94, R29 ;  /* 0x0000001d5e307221 */ /* 0x000fe20000010000 */
[----:B------:R-:W-:-:S01]  /*4b50*/  FADD.FTZ R29, R43, R30 ;  /* 0x0000001e2b1d7221 */ /* 0x000fc20000010000 */
[----:B------:R-:W1:Y:S01]  /*4b60*/  MUFU.EX2 R12, R12 ;  /* 0x0000000c000c7308 */ /* 0x000e620000000800 */
[----:B------:R-:W-:Y:S01]  /*4b70*/  F2FP.SATFINITE.E4M3.F32.PACK_AB_MERGE_C R175, R10, R9, R175 ;  /* 0x000000090aaf723e */ /* 0x000fe200048070af */
[----:B------:R-:W-:Y:S01]  /*4b80*/  FADD.FTZ R47, R9, R48 ;  /* 0x00000030092f7221 */ /* 0x000fe20000010000 */
[----:B0-----:R-:W-:-:S01]  /*4b90*/  FADD.FTZ R26, R50, R29 ;  /* 0x0000001d321a7221 */ /* 0x001fc20000010000 */
[----:B------:R-:W-:Y:S01]  /*4ba0*/  PLOP3.LUT P1, PT, PT, PT, UP0, 0x80, 0x0 ;  /* 0x000000000000781c */ /* 0x000fe20003f2f008 */
[----:B------:R-:W-:-:S02]  /*4bb0*/  IMAD.MOV.U32 R34, RZ, RZ, R25 ;  /* 0x000000ffff227224 */ /* 0x000fc400078e0019 */
[----:B------:R-:W-:Y:S01]  /*4bc0*/  FADD.FTZ R30, R10, R47 ;  /* 0x0000002f0a1e7221 */ /* 0x000fe20000010000 */
[----:B------:R-:W-:-:S01]  /*4bd0*/  FADD.FTZ R29, R51, R26 ;  /* 0x0000001a331d7221 */ /* 0x000fc20000010000 */
[----:B------:R-:W0:Y:S01]  /*4be0*/  MUFU.EX2 R13, R13 ;  /* 0x0000000d000d7308 */ /* 0x000e220000000800 */
[----:B------:R-:W-:Y:S02]  /*4bf0*/  IMAD.MOV.U32 R43, RZ, RZ, R25 ;  /* 0x000000ffff2b7224 */ /* 0x000fe400078e0019 */
[----:B------:R-:W-:Y:S01]  /*4c00*/  FADD.FTZ R47, R97, R30 ;  /* 0x0000001e612f7221 */ /* 0x000fe20000010000 */
[----:B------:R-:W-:-:S01]  /*4c10*/  FADD.FTZ R26, R54, R29 ;  /* 0x0000001d361a7221 */ /* 0x000fc20000010000 */
[----:B------:R-:W-:Y:S02]  /*4c20*/  IMAD.MOV.U32 R42, RZ, RZ, R25 ;  /* 0x000000ffff2a7224 */ /* 0x000fe400078e0019 */
[----:B------:R-:W-:-:S01]  /*4c30*/  FADD.FTZ R30, R98, R47 ;  /* 0x0000002f621e7221 */ /* 0x000fc20000010000 */
[----:B------:R-:W-:Y:S01]  /*4c40*/  FADD.FTZ R29, R53, R26 ;  /* 0x0000001a351d7221 */ /* 0x000fe20000010000 */
[----:B------:R-:W2:Y:S01]  /*4c50*/  MUFU.EX2 R14, R14 ;  /* 0x0000000e000e7308 */ /* 0x000ea20000000800 */
[----:B------:R-:W-:-:S02]  /*4c60*/  IMAD.MOV.U32 R48, RZ, RZ, R25 ;  /* 0x000000ffff307224 */ /* 0x000fc400078e0019 */
[----:B---3--:R-:W-:Y:S01]  /*4c70*/  FADD.FTZ R47, R11, R30 ;  /* 0x0000001e0b2f7221 */ /* 0x008fe20000010000 */
[----:B------:R-:W-:-:S01]  /*4c80*/  FADD.FTZ R26, R56, R29 ;  /* 0x0000001d381a7221 */ /* 0x000fc20000010000 */
[----:B------:R-:W-:Y:S02]  /*4c90*/  IMAD.MOV.U32 R51, RZ, RZ, R25 ;  /* 0x000000ffff337224 */ /* 0x000fe400078e0019 */
[----:B-1----:R-:W-:-:S01]  /*4ca0*/  FADD.FTZ R47, R12, R47 ;  /* 0x0000002f0c2f7221 */ /* 0x002fc20000010000 */
[----:B------:R-:W-:Y:S01]  /*4cb0*/  FADD.FTZ R29, R55, R26 ;  /* 0x0000001a371d7221 */ /* 0x000fe20000010000 */
[----:B------:R-:W1:Y:S01]  /*4cc0*/  MUFU.EX2 R44, R44 ;  /* 0x0000002c002c7308 */ /* 0x000e620000000800 */
[----:B------:R-:W-:Y:S01]  /*4cd0*/  F2FP.SATFINITE.E4M3.F32.PACK_AB_MERGE_C R55, R58, R55, RZ ;  /* 0x000000373a37723e */ /* 0x000fe200048070ff */
[----:B------:R-:W-:Y:S01]  /*4ce0*/  FADD.FTZ R26, R100, R47 ;  /* 0x0000002f641a7221 */ /* 0x000fe20000010000 */
[----:B------:R-:W-:-:S01]  /*4cf0*/  FADD.FTZ R30, R58, R29 ;  /* 0x0000001d3a1e7221 */ /* 0x000fc20000010000 */
[----:B------:R-:W-:Y:S01]  /*4d00*/  F2FP.SATFINITE.E4M3.F32.PACK_AB_MERGE_C R100, R101, R100, RZ ;  /* 0x000000646564723e */ /* 0x000fe200048070ff */
[----:B------:R-:W-:-:S02]  /*4d10*/  IMAD.MOV.U32 R50, RZ, RZ, R25 ;  /* 0x000000ffff327224 */ /* 0x000fc400078e0019 */
[----:B------:R-:W-:Y:S01]  /*4d20*/  FADD.FTZ R26, R101, R26 ;  /* 0x0000001a651a7221 */ /* 0x000fe20000010000 */
[----:B------:R-:W-:-:S01]  /*4d30*/  FADD.FTZ R29, R57, R30 ;  /* 0x0000001e391d7221 */ /* 0x000fc20000010000 */
[----:B------:R-:W3:Y:S01]  /*4d40*/  MUFU.EX2 R45, R45 ;  /* 0x0000002d002d7308 */ /* 0x000ee20000000800 */
[----:B------:R-:W-:Y:S01]  /*4d50*/  F2FP.SATFINITE.E4M3.F32.PACK_AB_MERGE_C R176, R56, R53, R55 ;  /* 0x0000003538b0723e */ /* 0x000fe20004807037 */
[----:B0-----:R-:W-:Y:S01]  /*4d60*/  FADD.FTZ R47, R13, R26 ;  /* 0x0000001a0d2f7221 */ /* 0x001fe20000010000 */
[----:B------:R-:W-:-:S01]  /*4d70*/  FADD.FTZ R26, R62, R29 ;  /* 0x0000001d3e1a7221 */ /* 0x000fc20000010000 */
[----:B------:R-:W-:Y:S01]  /*4d80*/  F2FP.SATFINITE.E4M3.F32.PACK_AB_MERGE_C R177, R12, R11, R100 ;  /* 0x0000000b0cb1723e */ /* 0x000fe20004807064 */
[----:B------:R-:W-:Y:S02]  /*4d90*/  IMAD.MOV.U32 R53, RZ, RZ, R25 ;  /* 0x000000ffff357224 */ /* 0x000fe400078e0019 */
[----:B--2---:R-:W-:Y:S01]  /*4da0*/  FADD.FTZ R47, R14, R47 ;  /* 0x0000002f0e2f7221 */ /* 0x004fe20000010000 */
[----:B------:R-:W-:-:S01]  /*4db0*/  FADD.FTZ R29, R59, R26 ;  /* 0x0000001a3b1d7221 */ /* 0x000fc20000010000 */
[----:B------:R-:W0:Y:S01]  /*4dc0*/  MUFU.EX2 R15, R15 ;  /* 0x0000000f000f7308 */ /* 0x000e220000000800 */
[----:B------:R-:W-:Y:S01]  /*4dd0*/  F2FP.SATFINITE.E4M3.F32.PACK_AB_MERGE_C R59, R64, R59, RZ ;  /* 0x0000003b403b723e */ /* 0x000fe200048070ff */
[----:B-1----:R-:W-:Y:S01]  /*4de0*/  FADD.FTZ R26, R44, R47 ;  /* 0x0000002f2c1a7221 */ /* 0x002fe20000010000 */
[----:B------:R-:W-:-:S01]  /*4df0*/  FADD.FTZ R30, R64, R29 ;  /* 0x0000001d401e7221 */ /* 0x000fc20000010000 */
[----:B------:R-:W-:Y:S01]  /*4e00*/  IMAD.MOV.U32 R47, RZ, RZ, R25 ;  /* 0x000000ffff2f7224 */ /* 0x000fe200078e0019 */
[----:B------:R-:W-:Y:S01]  /*4e10*/  F2FP.SATFINITE.E4M3.F32.PACK_AB_MERGE_C R178, R62, R57, R59 ;  /* 0x000000393eb2723e */ /* 0x000fe2000480703b */
[----:B------:R-:W-:-:S02]  /*4e20*/  IMAD.MOV.U32 R55, RZ, RZ, R25 ;  /* 0x000000ffff377224 */ /* 0x000fc400078e0019 */
[----:B------:R-:W-:-:S01]  /*4e30*/  FADD.FTZ R29, R61, R30 ;  /* 0x0000001e3d1d7221 */ /* 0x000fc20000010000 */
[----:B------:R-:W1:Y:S01]  /*4e40*/  MUFU.EX2 R20, R20 ;  /* 0x0000001400147308 */ /* 0x000e620000000800 */
[----:B---3--:R-:W-:-:S01]  /*4e50*/  FADD.FTZ R26, R45, R26 ;  /* 0x0000001a2d1a7221 */ /* 0x008fc20000010000 */
[----:B------:R-:W-:Y:S01]  /*4e60*/  F2FP.SATFINITE.E4M3.F32.PACK_AB_MERGE_C R44, R45, R44, RZ ;  /* 0x0000002c2d2c723e */ /* 0x000fe200048070ff */
[--C-:B------:R-:W-:Y:S02]  /*4e70*/  IMAD.MOV.U32 R45, RZ, RZ, R25.reuse ;  /* 0x000000ffff2d7224 */ /* 0x100fe400078e0019 */
[--C-:B------:R-:W-:Y:S01]  /*4e80*/  IMAD.MOV.U32 R54, RZ, RZ, R25.reuse ;  /* 0x000000ffff367224 */ /* 0x100fe200078e0019 */
[----:B------:R-:W-:Y:S01]  /*4e90*/  F2FP.SATFINITE.E4M3.F32.PACK_AB_MERGE_C R179, R14, R13, R44 ;  /* 0x0000000d0eb3723e */ /* 0x000fe2000480702c */
[----:B------:R-:W-:Y:S01]  /*4ea0*/  IMAD.MOV.U32 R44, RZ, RZ, R25 ;  /* 0x000000ffff2c7224 */ /* 0x000fe200078e0019 */
[----:B------:R-:W2:Y:S01]  /*4eb0*/  MUFU.EX2 R49, R49 ;  /* 0x0000003100317308 */ /* 0x000ea20000000800 */
[----:B0-----:R-:W-:-:S01]  /*4ec0*/  FADD.FTZ R39, R15, R26 ;  /* 0x0000001a0f277221 */ /* 0x001fc20000010000 */
[----:B------:R-:W-:Y:S01]  /*4ed0*/  FADD.FTZ R26, R66, R29 ;  /* 0x0000001d421a7221 */ /* 0x000fe20000010000 */
[----:B------:R-:W-:-:S02]  /*4ee0*/  IMAD.MOV.U32 R57, RZ, RZ, R25 ;  /* 0x000000ffff397224 */ /* 0x000fc400078e0019 */
[----:B------:R-:W-:Y:S02]  /*4ef0*/  IMAD.MOV.U32 R56, RZ, RZ, R25 ;  /* 0x000000ffff387224 */ /* 0x000fe400078e0019 */
[----:B------:R-:W-:-:S01]  /*4f00*/  FADD.FTZ R29, R63, R26 ;  /* 0x0000001a3f1d7221 */ /* 0x000fc20000010000 */
[----:B------:R-:W-:Y:S01]  /*4f10*/  F2FP.SATFINITE.E4M3.F32.PACK_AB_MERGE_C R63, R68, R63, RZ ;  /* 0x0000003f443f723e */ /* 0x000fe200048070ff */
[----:B------:R-:W0:Y:S01]  /*4f20*/  MUFU.EX2 R28, R28 ;  /* 0x0000001c001c7308 */ /* 0x000e220000000800 */
[----:B-1----:R-:W-:-:S01]  /*4f30*/  FADD.FTZ R30, R20, R39 ;  /* 0x00000027141e7221 */ /* 0x002fc20000010000 */
[----:B------:R-:W-:Y:S01]  /*4f40*/  FADD.FTZ R26, R68, R29 ;  /* 0x0000001d441a7221 */ /* 0x000fe20000010000 */
[----:B------:R-:W-:Y:S01]  /*4f50*/  F2FP.SATFINITE.E4M3.F32.PACK_AB_MERGE_C R180, R66, R61, R63 ;  /* 0x0000003d42b4723e */ /* 0x000fe2000480703f */
[----:B------:R-:W-:Y:S02]  /*4f60*/  IMAD.MOV.U32 R59, RZ, RZ, R25 ;  /* 0x000000ffff3b7224 */ /* 0x000fe400078e0019 */
[----:B------:R-:W-:-:S01]  /*4f70*/  FADD.FTZ R29, R65, R26 ;  /* 0x0000001a411d7221 */ /* 0x000fc20000010000 */
[----:B------:R-:W-:Y:S01]  /*4f80*/  IMAD.MOV.U32 R58, RZ, RZ, R25 ;  /* 0x000000ffff3a7224 */ /* 0x000fe200078e0019 */
[----:B------:R-:W1:Y:S01]  /*4f90*/  MUFU.EX2 R21, R21 ;  /* 0x0000001500157308 */ /* 0x000e620000000800 */
[----:B--2---:R-:W-:-:S01]  /*4fa0*/  FADD.FTZ R39, R49, R30 ;  /* 0x0000001e31277221 */ /* 0x004fc20000010000 */
[----:B------:R-:W-:Y:S01]  /*4fb0*/  FADD.FTZ R26, R74, R29 ;  /* 0x0000001d4a1a7221 */ /* 0x000fe20000010000 */
[----:B------:R-:W-:-:S02]  /*4fc0*/  IMAD.MOV.U32 R61, RZ, RZ, R25 ;  /* 0x000000ffff3d7224 */ /* 0x000fc400078e0019 */
[----:B------:R-:W-:Y:S02]  /*4fd0*/  IMAD.MOV.U32 R63, RZ, RZ, R25 ;  /* 0x000000ffff3f7224 */ /* 0x000fe400078e0019 */
[----:B------:R-:W-:-:S01]  /*4fe0*/  FADD.FTZ R35, R67, R26 ;  /* 0x0000001a43237221 */ /* 0x000fc20000010000 */
[----:B------:R-:W-:Y:S01]  /*4ff0*/  F2FP.SATFINITE.E4M3.F32.PACK_AB_MERGE_C R67, R72, R67, RZ ;  /* 0x000000434843723e */ /* 0x000fe200048070ff */
[----:B------:R-:W2:Y:S01]  /*5000*/  MUFU.EX2 R24, R24 ;  /* 0x0000001800187308 */ /* 0x000ea20000000800 */
[----:B0-----:R-:W-:-:S01]  /*5010*/  FADD.FTZ R30, R28, R39 ;  /* 0x000000271c1e7221 */ /* 0x001fc20000010000 */
[----:B------:R-:W-:Y:S01]  /*5020*/  FADD.FTZ R72, R72, R35 ;  /* 0x0000002348487221 */ /* 0x000fe20000010000 */
[----:B------:R-:W-:Y:S01]  /*5030*/  F2FP.SATFINITE.E4M3.F32.PACK_AB_MERGE_C R28, R28, R49, RZ ;  /* 0x000000311c1c723e */ /* 0x000fe200048070ff */
[----:B------:R-:W-:Y:S01]  /*5040*/  IMAD.MOV.U32 R49, RZ, RZ, R25 ;  /* 0x000000ffff317224 */ /* 0x000fe200078e0019 */
[----:B------:R-:W-:Y:S01]  /*5050*/  F2FP.SATFINITE.E4M3.F32.PACK_AB_MERGE_C R182, R74, R65, R67 ;  /* 0x000000414ab6723e */ /* 0x000fe20004807043 */
[----:B------:R-:W-:Y:S01]  /*5060*/  FADD.FTZ R35, R71, R72 ;  /* 0x0000004847237221 */ /* 0x000fe20000010000 */
[----:B------:R-:W-:Y:S01]  /*5070*/  F2FP.SATFINITE.E4M3.F32.PACK_AB_MERGE_C R181, R20, R15, R28 ;  /* 0x0000000f14b5723e */ /* 0x000fe2000480701c */
[----:B------:R-:W0:Y:S01]  /*5080*/  MUFU.EX2 R52, R52 ;  /* 0x0000003400347308 */ /* 0x000e220000000800 */
[----:B-1----:R-:W-:-:S01]  /*5090*/  FADD.FTZ R39, R21, R30 ;  /* 0x0000001e15277221 */ /* 0x002fc20000010000 */
[----:B------:R-:W-:Y:S01]  /*50a0*/  FADD.FTZ R10, R96, R35 ;  /* 0x00000023600a7221 */ /* 0x000fe20000010000 */
[----:B------:R-:W-:-:S02]  /*50b0*/  IMAD.MOV.U32 R28, RZ, RZ, R25 ;  /* 0x000000ffff1c7224 */ /* 0x000fc400078e0019 */
[--C-:B------:R-:W-:Y:S02]  /*50c0*/  IMAD.MOV.U32 R30, RZ, RZ, R25.reuse ;  /* 0x000000ffff1e7224 */ /* 0x100fe400078e0019 */
[----:B------:R-:W-:Y:S01]  /*50d0*/  IMAD.MOV.U32 R35, RZ, RZ, R25 ;  /* 0x000000ffff237224 */ /* 0x000fe200078e0019 */
[----:B------:R-:W1:Y:S01]  /*50e0*/  MUFU.EX2 R31, R31 ;  /* 0x0000001f001f7308 */ /* 0x000e620000000800 */
[----:B--2---:R-:W-:-:S01]  /*50f0*/  FADD.FTZ R39, R24, R39 ;  /* 0x0000002718277221 */ /* 0x004fc20000010000 */
[--C-:B------:R-:W-:Y:S02]  /*5100*/  IMAD.MOV.U32 R62, RZ, RZ, R25.reuse ;  /* 0x000000ffff3e7224 */ /* 0x100fe400078e0019 */
[--C-:B------:R-:W-:Y:S02]  /*5110*/  IMAD.MOV.U32 R65, RZ, RZ, R25.reuse ;  /* 0x000000ffff417224 */ /* 0x100fe400078e0019 */
[----:B------:R-:W-:Y:S02]  /*5120*/  IMAD.MOV.U32 R64, RZ, RZ, R25 ;  /* 0x000000ffff407224 */ /* 0x000fe400078e0019 */
[----:B------:R-:W2:Y:S01]  /*5130*/  MUFU.EX2 R6, R32 ;  /* 0x0000002000067308 */ /* 0x000ea20000000800 */
[----:B0-----:R-:W-:-:S01]  /*5140*/  FADD.FTZ R26, R52, R39 ;  /* 0x00000027341a7221 */ /* 0x001fc20000010000 */
[----:B------:R-:W-:-:S02]  /*5150*/  IMAD.MOV.U32 R39, RZ, RZ, R25 ;  /* 0x000000ffff277224 */ /* 0x000fc400078e0019 */
[--C-:B------:R-:W-:Y:S02]  /*5160*/  IMAD.MOV.U32 R67, RZ, RZ, R25.reuse ;  /* 0x000000ffff437224 */ /* 0x100fe400078e0019 */
[--C-:B------:R-:W-:Y:S02]  /*5170*/  IMAD.MOV.U32 R66, RZ, RZ, R25.reuse ;  /* 0x000000ffff427224 */ /* 0x100fe400078e0019 */
[----:B------:R-:W0:Y:S01]  /*5180*/  MUFU.EX2 R27, R27 ;  /* 0x0000001b001b7308 */ /* 0x000e220000000800 */
[C---:B-1----:R-:W-:Y:S01]  /*5190*/  F2FP.SATFINITE.E4M3.F32.PACK_AB_MERGE_C R52, R31.reuse, R52, RZ ;  /* 0x000000341f34723e */ /* 0x042fe200048070ff */
[----:B------:R-:W-:Y:S01]  /*51a0*/  FADD.FTZ R31, R31, R26 ;  /* 0x0000001a1f1f7221 */ /* 0x000fe20000010000 */
[--C-:B------:R-:W-:Y:S02]  /*51b0*/  IMAD.MOV.U32 R26, RZ, RZ, R25.reuse ;  /* 0x000000ffff1a7224 */ /* 0x100fe400078e0019 */
[----:B------:R-:W-:Y:S01]  /*51c0*/  F2FP.SATFINITE.E4M3.F32.PACK_AB_MERGE_C R183, R24, R21, R52 ;  /* 0x0000001518b7723e */ /* 0x000fe20004807034 */
[----:B------:R-:W-:-:S02]  /*51d0*/  IMAD.MOV.U32 R24, RZ, RZ, R25 ;  /* 0x000000ffff187224 */ /* 0x000fc400078e0019 */
        /* <DEDUP_REMOVED lines=9> */
[----:B------:R-:W-:Y:S02]  /*5270*/  IMAD.MOV.U32 R74, RZ, RZ, R25 ;  /* 0x000000ffff4a7224 */ /* 0x000fe400078e0019 */
[----:B------:R-:W0:Y:S01]  /*5280*/  MUFU.EX2 R80, R80 ;  /* 0x0000005000507308 */ /* 0x000e220000000800 */
[----:B-1----:R-:W-:-:S07]  /*5290*/  FADD.FTZ R9, R73, R10 ;  /* 0x0000000a49097221 */ /* 0x002fce0000010000 */
[----:B------:R-:W1:Y:S01]  /*52a0*/  MUFU.EX2 R33, R33 ;  /* 0x0000002100217308 */ /* 0x000e620000000800 */
[----:B--2---:R-:W-:-:S07]  /*52b0*/  FADD.FTZ R8, R60, R7 ;  /* 0x000000073c087221 */ /* 0x004fce0000010000 */
[----:B------:R-:W2:Y:S01]  /*52c0*/  MUFU.EX2 R75, R75 ;  /* 0x0000004b004b7308 */ /* 0x000ea20000000800 */
[C---:B0-----:R-:W-:Y:S01]  /*52d0*/  F2FP.SATFINITE.E4M3.F32.PACK_AB_MERGE_C R73, R80.reuse, R73, RZ ;  /* 0x000000495049723e */ /* 0x041fe200048070ff */
[----:B------:R-:W-:-:S03]  /*52e0*/  FADD.FTZ R80, R80, R9 ;  /* 0x0000000950507221 */ /* 0x000fc60000010000 */
[----:B------:R-:W-:Y:S01]  /*52f0*/  F2FP.SATFINITE.E4M3.F32.PACK_AB_MERGE_C R184, R96, R71, R73 ;  /* 0x0000004760b8723e */ /* 0x000fe20004807049 */
[--C-:B------:R-:W-:Y:S02]  /*5300*/  IMAD.MOV.U32 R71, RZ, RZ, R25.reuse ;  /* 0x000000ffff477224 */ /* 0x100fe400078e0019 */
[----:B------:R-:W0:Y:S01]  /*5310*/  MUFU.EX2 R36, R36 ;  /* 0x0000002400247308 */ /* 0x000e220000000800 */
[C---:B-1----:R-:W-:Y:S01]  /*5320*/  F2FP.SATFINITE.E4M3.F32.PACK_AB_MERGE_C R60, R33.reuse, R60, RZ ;  /* 0x0000003c213c723e */ /* 0x042fe200048070ff */
[----:B------:R-:W-:Y:S01]  /*5330*/  FADD.FTZ R33, R33, R8 ;  /* 0x0000000821217221 */ /* 0x000fe20000010000 */
[--C-:B------:R-:W-:Y:S02]  /*5340*/  IMAD.MOV.U32 R73, RZ, RZ, R25.reuse ;  /* 0x000000ffff497224 */ /* 0x100fe400078e0019 */
[----:B------:R-:W-:Y:S01]  /*5350*/  F2FP.SATFINITE.E4M3.F32.PACK_AB_MERGE_C R185, R27, R6, R60 ;  /* 0x000000061bb9723e */ /* 0x000fe2000480703c */
[----:B------:R-:W-:Y:S02]  /*5360*/  IMAD.MOV.U32 R27, RZ, RZ, R25 ;  /* 0x000000ffff1b7224 */ /* 0x000fe400078e0019 */
[----:B------:R-:W1:Y:S01]  /*5370*/  MUFU.EX2 R84, R84 ;  /* 0x0000005400547308 */ /* 0x000e620000000800 */
[----:B--2---:R-:W-:-:S01]  /*5380*/  FADD.FTZ R7, R75, R80 ;  /* 0x000000504b077221 */ /* 0x004fc20000010000 */
[----:B------:R-:W-:-:S02]  /*5390*/  IMAD.MOV.U32 R60, RZ, RZ, R25 ;  /* 0x000000ffff3c7224 */ /* 0x000fc400078e0019 */
[----:B------:R-:W-:-:S04]  /*53a0*/  IMAD.MOV.U32 R80, RZ, RZ, R25 ;  /* 0x000000ffff507224 */ /* 0x000fc800078e0019 */
[----:B------:R-:W2:Y:S01]  /*53b0*/  MUFU.EX2 R37, R37 ;  /* 0x0000002500257308 */ /* 0x000ea20000000800 */
[----:B0-----:R-:W-:-:S01]  /*53c0*/  FADD.FTZ R8, R36, R33 ;  /* 0x0000002124087221 */ /* 0x001fc20000010000 */
[----:B------:R-:W-:-:S06]  /*53d0*/  IMAD.MOV.U32 R33, RZ, RZ, R25 ;  /* 0x000000ffff217224 */ /* 0x000fcc00078e0019 */
[----:B------:R-:W0:Y:S01]  /*53e0*/  MUFU.EX2 R83, R83 ;  /* 0x0000005300537308 */ /* 0x000e220000000800 */
[----:B-1----:R-:W-:-:S07]  /*53f0*/  FADD.FTZ R10, R84, R7 ;  /* 0x00000007540a7221 */ /* 0x002fce0000010000 */
[----:B------:R-:W1:Y:S01]  /*5400*/  MUFU.EX2 R40, R40 ;  /* 0x0000002800287308 */ /* 0x000e620000000800 */
[----:B--2---:R-:W-:-:S07]  /*5410*/  FADD.FTZ R7, R37, R8 ;  /* 0x0000000825077221 */ /* 0x004fce0000010000 */
[----:B------:R-:W2:Y:S01]  /*5420*/  MUFU.EX2 R86, R86 ;  /* 0x0000005600567308 */ /* 0x000ea20000000800 */
[----:B0-----:R-:W-:-:S07]  /*5430*/  FADD.FTZ R9, R83, R10 ;  /* 0x0000000a53097221 */ /* 0x001fce0000010000 */
[----:B------:R-:W0:Y:S01]  /*5440*/  MUFU.EX2 R41, R41 ;  /* 0x0000002900297308 */ /* 0x000e220000000800 */
[----:B-1----:R-:W-:-:S07]  /*5450*/  FADD.FTZ R8, R40, R7 ;  /* 0x0000000728087221 */ /* 0x002fce0000010000 */
[----:B------:R-:W1:Y:S01]  /*5460*/  MUFU.EX2 R85, R85 ;  /* 0x0000005500557308 */ /* 0x000e620000000800 */
[C---:B--2---:R-:W-:Y:S01]  /*5470*/  F2FP.SATFINITE.E4M3.F32.PACK_AB_MERGE_C R83, R86.reuse, R83, RZ ;  /* 0x000000535653723e */ /* 0x044fe200048070ff */
[----:B------:R-:W-:-:S03]  /*5480*/  FADD.FTZ R86, R86, R9 ;  /* 0x0000000956567221 */ /* 0x000fc60000010000 */
[----:B------:R-:W-:Y:S01]  /*5490*/  F2FP.SATFINITE.E4M3.F32.PACK_AB_MERGE_C R186, R84, R75, R83 ;  /* 0x0000004b54ba723e */ /* 0x000fe20004807053 */
[--C-:B------:R-:W-:Y:S02]  /*54a0*/  IMAD.MOV.U32 R75, RZ, RZ, R25.reuse ;  /* 0x000000ffff4b7224 */ /* 0x100fe400078e0019 */
[----:B------:R-:W2:Y:S01]  /*54b0*/  MUFU.EX2 R70, R70 ;  /* 0x0000004600467308 */ /* 0x000ea20000000800 */
[C---:B0-----:R-:W-:Y:S01]  /*54c0*/  F2FP.SATFINITE.E4M3.F32.PACK_AB_MERGE_C R40, R41.reuse, R40, RZ ;  /* 0x000000282928723e */ /* 0x041fe200048070ff */
[----:B------:R-:W-:Y:S01]  /*54d0*/  FADD.FTZ R41, R41, R8 ;  /* 0x0000000829297221 */ /* 0x000fe20000010000 */
[--C-:B------:R-:W-:Y:S02]  /*54e0*/  IMAD.MOV.U32 R83, RZ, RZ, R25.reuse ;  /* 0x000000ffff537224 */ /* 0x100fe400078e0019 */
[----:B------:R-:W-:Y:S01]  /*54f0*/  F2FP.SATFINITE.E4M3.F32.PACK_AB_MERGE_C R187, R37, R36, R40 ;  /* 0x0000002425bb723e */ /* 0x000fe20004807028 */
[----:B------:R-:W-:Y:S02]  /*5500*/  IMAD.MOV.U32 R37, RZ, RZ, R25 ;  /* 0x000000ffff257224 */ /* 0x000fe400078e0019 */
[----:B------:R-:W0:Y:S01]  /*5510*/  MUFU.EX2 R88, R88 ;  /* 0x0000005800587308 */ /* 0x000e220000000800 */
[----:B-1----:R-:W-:-:S01]  /*5520*/  FADD.FTZ R7, R85, R86 ;  /* 0x0000005655077221 */ /* 0x002fc20000010000 */
[----:B------:R-:W-:-:S02]  /*5530*/  IMAD.MOV.U32 R36, RZ, RZ, R25 ;  /* 0x000000ffff247224 */ /* 0x000fc400078e0019 */
[--C-:B------:R-:W-:Y:S02]  /*5540*/  IMAD.MOV.U32 R40, RZ, RZ, R25.reuse ;  /* 0x000000ffff287224 */ /* 0x100fe400078e0019 */
[----:B------:R-:W-:Y:S02]  /*5550*/  IMAD.MOV.U32 R84, RZ, RZ, R25 ;  /* 0x000000ffff547224 */ /* 0x000fe400078e0019 */
[----:B------:R1:W3:Y:S01]  /*5560*/  MUFU.EX2 R29, R78 ;  /* 0x0000004e001d7308 */ /* 0x0002e20000000800 */
[----:B--2---:R-:W-:-:S01]  /*5570*/  FADD.FTZ R8, R70, R41 ;  /* 0x0000002946087221 */ /* 0x004fc20000010000 */
[--C-:B------:R-:W-:Y:S02]  /*5580*/  IMAD.MOV.U32 R41, RZ, RZ, R25.reuse ;  /* 0x000000ffff297224 */ /* 0x100fe400078e0019 */
[----:B------:R-:W-:-:S04]  /*5590*/  IMAD.MOV.U32 R86, RZ, RZ, R25 ;  /* 0x000000ffff567224 */ /* 0x000fc800078e0019 */
[----:B------:R-:W2:Y:S01]  /*55a0*/  MUFU.EX2 R87, R87 ;  /* 0x0000005700577308 */ /* 0x000ea20000000800 */
[----:B0-----:R-:W-:-:S01]  /*55b0*/  FADD.FTZ R10, R88, R7 ;  /* 0x00000007580a7221 */ /* 0x001fc20000010000 */
[----:B-1----:R-:W-:-:S06]  /*55c0*/  IMAD.MOV.U32 R78, RZ, RZ, R25 ;  /* 0x000000ffff4e7224 */ /* 0x002fcc00078e0019 */
[----:B------:R-:W0:Y:S01]  /*55d0*/  MUFU.EX2 R82, R82 ;  /* 0x0000005200527308 */ /* 0x000e220000000800 */
[----:B---3--:R-:W-:-:S07]  /*55e0*/  FADD.FTZ R7, R29, R8 ;  /* 0x000000081d077221 */ /* 0x008fce0000010000 */
[----:B------:R-:W1:Y:S01]  /*55f0*/  MUFU.EX2 R90, R90 ;  /* 0x0000005a005a7308 */ /* 0x000e620000000800 */
[----:B--2---:R-:W-:-:S07]  /*5600*/  FADD.FTZ R9, R87, R10 ;  /* 0x0000000a57097221 */ /* 0x004fce0000010000 */
[----:B------:R-:W2:Y:S01]  /*5610*/  MUFU.EX2 R69, R69 ;  /* 0x0000004500457308 */ /* 0x000ea20000000800 */
[----:B0-----:R-:W-:-:S07]  /*5620*/  FADD.FTZ R6, R82, R7 ;  /* 0x0000000752067221 */ /* 0x001fce0000010000 */
[----:B------:R-:W0:Y:S01]  /*5630*/  MUFU.EX2 R89, R89 ;  /* 0x0000005900597308 */ /* 0x000e220000000800 */
[C---:B-1----:R-:W-:Y:S01]  /*5640*/  F2FP.SATFINITE.E4M3.F32.PACK_AB_MERGE_C R87, R90.reuse, R87, RZ ;  /* 0x000000575a57723e */ /* 0x042fe200048070ff */
[----:B------:R-:W-:-:S03]  /*5650*/  FADD.FTZ R90, R90, R9 ;  /* 0x000000095a5a7221 */ /* 0x000fc60000010000 */
[----:B------:R-:W-:Y:S01]  /*5660*/  F2FP.SATFINITE.E4M3.F32.PACK_AB_MERGE_C R188, R88, R85, R87 ;  /* 0x0000005558bc723e */ /* 0x000fe20004807057 */
[--C-:B------:R-:W-:Y:S02]  /*5670*/  IMAD.MOV.U32 R85, RZ, RZ, R25.reuse ;  /* 0x000000ffff557224 */ /* 0x100fe400078e0019 */
[----:B------:R-:W1:Y:S01]  /*5680*/  MUFU.EX2 R76, R76 ;  /* 0x0000004c004c7308 */ /* 0x000e620000000800 */
[C---:B--2---:R-:W-:Y:S01]  /*5690*/  F2FP.SATFINITE.E4M3.F32.PACK_AB_MERGE_C R82, R69.reuse, R82, RZ ;  /* 0x000000524552723e */ /* 0x044fe200048070ff */
[----:B------:R-:W-:Y:S01]  /*56a0*/  FADD.FTZ R69, R69, R6 ;  /* 0x0000000645457221 */ /* 0x000fe20000010000 */
[--C-:B------:R-:W-:Y:S02]  /*56b0*/  IMAD.MOV.U32 R87, RZ, RZ, R25.reuse ;  /* 0x000000ffff577224 */ /* 0x100fe400078e0019 */
[----:B------:R-:W-:Y:S01]  /*56c0*/  F2FP.SATFINITE.E4M3.F32.PACK_AB_MERGE_C R189, R29, R70, R82 ;  /* 0x000000461dbd723e */ /* 0x000fe20004807052 */
[----:B------:R-:W-:Y:S02]  /*56d0*/  IMAD.MOV.U32 R29, RZ, RZ, R25 ;  /* 0x000000ffff1d7224 */ /* 0x000fe400078e0019 */
[----:B------:R-:W2:Y:S01]  /*56e0*/  MUFU.EX2 R92, R92 ;  /* 0x0000005c005c7308 */ /* 0x000ea20000000800 */
[----:B0-----:R-:W-:-:S01]  /*56f0*/  FADD.FTZ R7, R89, R90 ;  /* 0x0000005a59077221 */ /* 0x001fc20000010000 */
[----:B------:R-:W-:-:S02]  /*5700*/  IMAD.MOV.U32 R70, RZ, RZ, R25 ;  /* 0x000000ffff467224 */ /* 0x000fc400078e0019 */
[----:B------:R-:W-:-:S04]  /*5710*/  IMAD.MOV.U32 R82, RZ, RZ, R25 ;  /* 0x000000ffff527224 */ /* 0x000fc800078e0019 */
[----:B------:R-:W0:Y:S01]  /*5720*/  MUFU.EX2 R77, R77 ;  /* 0x0000004d004d7308 */ /* 0x000e220000000800 */
[----:B-1----:R-:W-:-:S01]  /*5730*/  FADD.FTZ R6, R76, R69 ;  /* 0x000000454c067221 */ /* 0x002fc20000010000 */
[----:B------:R-:W-:-:S06]  /*5740*/  IMAD.MOV.U32 R69, RZ, RZ, R25 ;  /* 0x000000ffff457224 */ /* 0x000fcc00078e0019 */
[----:B------:R-:W-:Y:S01]  /*5750*/  MUFU.EX2 R46, R46 ;  /* 0x0000002e002e7308 */ /* 0x000fe20000000800 */
[----:B--2---:R-:W-:-:S07]  /*5760*/  FADD.FTZ R7, R92, R7 ;  /* 0x000000075c077221 */ /* 0x004fce0000010000 */
[----:B------:R-:W1:Y:S01]  /*5770*/  MUFU.EX2 R91, R91 ;  /* 0x0000005b005b7308 */ /* 0x000e620000000800 */
[----:B0-----:R-:W-:-:S07]  /*5780*/  FADD.FTZ R6, R77, R6 ;  /* 0x000000064d067221 */ /* 0x001fce0000010000 */
[----:B------:R-:W-:Y:S08]  /*5790*/  MUFU.EX2 R79, R79 ;  /* 0x0000004f004f7308 */ /* 0x000ff00000000800 */
[----:B------:R0:W2:Y:S01]  /*57a0*/  MUFU.EX2 R8, R81 ;  /* 0x0000005100087308 */ /* 0x0000a20000000800 */
[----:B-1----:R-:W-:Y:S01]  /*57b0*/  F2FP.SATFINITE.E4M3.F32.PACK_AB_MERGE_C R9, R91, R46, RZ ;  /* 0x0000002e5b09723e */ /* 0x002fe200048070ff */
[----:B------:R-:W-:-:S03]  /*57c0*/  FADD.FTZ R46, R46, R7 ;  /* 0x000000072e2e7221 */ /* 0x000fc60000010000 */
[----:B------:R-:W-:Y:S01]  /*57d0*/  F2FP.SATFINITE.E4M3.F32.PACK_AB_MERGE_C R190, R92, R89, R9 ;  /* 0x000000595cbe723e */ /* 0x000fe20004807009 */
[----:B------:R-:W-:-:S01]  /*57e0*/  FADD.FTZ R7, R91, R46 ;  /* 0x0000002e5b077221 */ /* 0x000fc20000010000 */
[--C-:B------:R-:W-:Y:S02]  /*57f0*/  IMAD.MOV.U32 R46, RZ, RZ, R25.reuse ;  /* 0x000000ffff2e7224 */ /* 0x100fe400078e0019 */
[----:B0-----:R-:W-:Y:S01]  /*5800*/  IMAD.MOV.U32 R81, RZ, RZ, R25 ;  /* 0x000000ffff517224 */ /* 0x001fe200078e0019 */
[----:B--2---:R-:W-:Y:S01]  /*5810*/  F2FP.SATFINITE.E4M3.F32.PACK_AB_MERGE_C R10, R8, R79, RZ ;  /* 0x0000004f080a723e */ /* 0x004fe200048070ff */
[----:B------:R-:W-:-:S03]  /*5820*/  FADD.FTZ R79, R79, R6 ;  /* 0x000000064f4f7221 */ /* 0x000fc60000010000 */
[----:B------:R-:W-:Y:S01]  /*5830*/  F2FP.SATFINITE.E4M3.F32.PACK_AB_MERGE_C R191, R77, R76, R10 ;  /* 0x0000004c4dbf723e */ /* 0x000fe2000480700a */
[----:B------:R-:W-:-:S01]  /*5840*/  FADD.FTZ R8, R8, R79 ;  /* 0x0000004f08087221 */ /* 0x000fc20000010000 */
[--C-:B------:R-:W-:Y:S02]  /*5850*/  IMAD.MOV.U32 R77, RZ, RZ, R25.reuse ;  /* 0x000000ffff4d7224 */ /* 0x100fe400078e0019 */
[--C-:B------:R-:W-:Y:S02]  /*5860*/  IMAD.MOV.U32 R76, RZ, RZ, R25.reuse ;  /* 0x000000ffff4c7224 */ /* 0x100fe400078e0019 */
[----:B------:R-:W-:Y:S01]  /*5870*/  IMAD.MOV.U32 R79, RZ, RZ, R25 ;  /* 0x000000ffff4f7224 */ /* 0x000fe200078e0019 */
[----:B------:R-:W-:Y:S06]  /*5880*/  @!P1 BRA `(.L_x_145) ;  /* 0x0000003800789947 */ /* 0x000fec0003800000 */
[----:B------:R-:W-:Y:S01]  /*5890*/  IMAD.MOV.U32 R9, RZ, RZ, R162 ;  /* 0x000000ffff097224 */ /* 0x000fe200078e00a2 */
[----:B------:R-:W-:Y:S01]  /*58a0*/  CS2R R86, SRZ ;  /* 0x0000000000567805 */ /* 0x000fe2000001ff00 */
[----:B------:R-:W-:Y:S01]  /*58b0*/  IMAD.MOV.U32 R6, RZ, RZ, R99 ;  /* 0x000000ffff067224 */ /* 0x000fe200078e0063 */
        /* <DEDUP_REMOVED lines=31> */
[----:B------:R-:W-:Y:S01]  /*5ab0*/  UMOV UR54, UR52 ;  /* 0x0000003400367c82 */ /* 0x000fe20008000000 */
[----:B------:R-:W-:Y:S01]  /*5ac0*/  UMOV UR55, UR45 ;  /* 0x0000002d00377c82 */ /* 0x000fe20008000000 */
[----:B------:R-:W-:-:S05]  /*5ad0*/  ULDC UR52, c[0x0][0x988] ;  /* 0x0002620000347ab9 */ /* 0x000fca0000000800 */
.L_x_155:
[----:B------:R-:W-:Y:S01]  /*5ae0*/  ISETP.NE.AND P2, PT, RZ, UR43, PT ;  /* 0x0000002bff007c0c */ /* 0x000fe2000bf45270 */
[----:B------:R-:W-:-:S04]  /*5af0*/  UISETP.NE.AND UP0, UPT, UR54, 0x1, UPT ;  /* 0x000000013600788c */ /* 0x000fc8000bf05270 */
[----:B------:R-:W-:-:S04]  /*5b00*/  USEL UR45, URZ, 0x1, UP0 ;  /* 0x000000013f2d7887 */ /* 0x000fc80008000000 */
[----:B------:R-:W-:-:S04]  /*5b10*/  ULOP3.LUT UR45, UR55, UR45, URZ, 0x3c, !UPT ;  /* 0x0000002d372d7292 */ /* 0x000fc8000f8e3c3f */
[----:B------:R-:W-:Y:S08]  /*5b20*/  @P2 BRA `(.L_x_146) ;  /* 0x0000000000442947 */ /* 0x000ff00003800000 */
[----:B------:R-:W-:Y:S05]  /*5b30*/  @!P0 BRA `(.L_x_147) ;  /* 0x0000000000048947 */ /* 0x000fea0003800000 */
[----:B------:R-:W-:Y:S01]  /*5b40*/  BPT.TRAP 0x1 ;  /* 0x000000040000795c */ /* 0x000fe20000300000 */
.L_x_147:
[----:B------:R-:W0:Y:S01]  /*5b50*/  S2UR UR10, SR_CgaCtaId ;  /* 0x00000000000a79c3 */ /* 0x000e220000008800 */
[----:B------:R-:W-:Y:S01]  /*5b60*/  UIADD3 UR6, UR54, 0x1, URZ ;  /* 0x0000000136067890 */ /* 0x000fe2000fffe03f */
[----:B------:R-:W-:Y:S01]  /*5b70*/  IMAD.U32 R4, RZ, RZ, UR45 ;  /* 0x0000002dff047e24 */ /* 0x000fe2000f8e00ff */
[----:B------:R-:W-:Y:S02]  /*5b80*/  UMOV UR7, 0x400 ;  /* 0x0000040000077882 */ /* 0x000fe40000000000 */
[----:B------:R-:W-:Y:S02]  /*5b90*/  UISETP.NE.AND UP0, UPT, UR6, 0x2, UPT ;  /* 0x000000020600788c */ /* 0x000fe4000bf05270 */
[----:B------:R-:W-:Y:S02]  /*5ba0*/  SHF.L.U32 R4, R4, 0x1f, RZ ;  /* 0x0000001f04047819 */ /* 0x000fe400000006ff */
[----:B------:R-:W-:Y:S02]  /*5bb0*/  USEL UR6, UR6, URZ, UP0 ;  /* 0x0000003f06067287 */ /* 0x000fe40008000000 */
[----:B0-----:R-:W-:-:S04]  /*5bc0*/  ULEA UR7, UR10, UR7, 0x18 ;  /* 0x000000070a077291 */ /* 0x001fc8000f8ec03f */
[----:B------:R-:W-:-:S09]  /*5bd0*/  ULEA UR6, UR6, UR7, 0x3 ;  /* 0x0000000706067291 */ /* 0x000fd2000f8e183f */
[----:B------:R0:W1:Y:S01]  /*5be0*/  SYNCS.PHASECHK.TRANS64.TRYWAIT P1, [UR6+0x29830], R4 ;  /* 0x02983004ff0075a7 */ /* 0x0000620008020146 */
[----:B------:R-:W-:Y:S05]  /*5bf0*/  @!P0 BRA `(.L_x_148) ;  /* 0x0000000000048947 */ /* 0x000fea0003800000 */
[----:B------:R-:W-:Y:S01]  /*5c00*/  BPT.TRAP 0x1 ;  /* 0x000000040000795c */ /* 0x000fe20000300000 */
.L_x_148:
[----:B-1----:R-:W-:Y:S05]  /*5c10*/  @P1 BRA `(.L_x_146) ;  /* 0x0000000000081947 */ /* 0x002fea0003800000 */
[----:B------:R-:W1:Y:S02]  /*5c20*/  SYNCS.PHASECHK.TRANS64.TRYWAIT P1, [UR6+0x29830], R4 ;  /* 0x02983004ff0075a7 */ /* 0x000e640008020146 */
[----:B-1----:R-:W-:Y:S05]  /*5c30*/  @!P1 BRA `(.L_x_149) ;  /* 0x000000d400cc9947 */ /* 0x002fea0003800000 */
.L_x_146:
[----:B-1----:R-:W1:Y:S01]  /*5c40*/  S2R R5, SR_TID.X ;  /* 0x0000000000057919 */ /* 0x002e620000002100 */
[----:B------:R-:W-:Y:S01]  /*5c50*/  UIADD3 UR53, UR54, 0x1, URZ ;  /* 0x0000000136357890 */ /* 0x000fe2000fffe03f */
[----:B------:R-:W-:Y:S01]  /*5c60*/  UMOV UR27, 0x80000020 ;  /* 0x80000020001b7882 */ /* 0x000fe20000000000 */
[----:B------:R-:W-:Y:S02]  /*5c70*/  UMOV UR28, UR24 ;  /* 0x00000018001c7c82 */ /* 0x000fe40008000000 */
[----:B------:R-:W-:Y:S01]  /*5c80*/  UISETP.NE.AND UP0, UPT, UR53, 0x2, UPT ;  /* 0x000000023500788c */ /* 0x000fe2000bf05270 */
[----:B------:R-:W-:Y:S01]  /*5c90*/  UMOV UR29, UR25 ;  /* 0x00000019001d7c82 */ /* 0x000fe20008000000 */
[----:B------:R-:W-:Y:S02]  /*5ca0*/  UMOV UR31, 0x80000020 ;  /* 0x80000020001f7882 */ /* 0x000fe40000000000 */
[----:B------:R-:W-:Y:S01]  /*5cb0*/  USEL UR53, UR53, URZ, UP0 ;  /* 0x0000003f35357287 */ /* 0x000fe20008000000 */
[----:B------:R-:W-:Y:S01]  /*5cc0*/  UMOV UR32, UR24 ;  /* 0x0000001800207c82 */ /* 0x000fe20008000000 */
[----:B------:R-:W-:-:S02]  /*5cd0*/  UMOV UR33, UR25 ;  /* 0x0000001900217c82 */ /* 0x000fc40008000000 */
[----:B------:R-:W-:Y:S01]  /*5ce0*/  UIMAD UR56, UR53, 0x780, UR48 ;  /* 0x00000780353878a4 */ /* 0x000fe2000f8e0230 */
[----:B------:R-:W-:Y:S01]  /*5cf0*/  UMOV UR35, 0x80000020 ;  /* 0x8000002000237882 */ /* 0x000fe20000000000 */
[----:B------:R-:W-:Y:S02]  /*5d00*/  UMOV UR7, 0x80000020 ;  /* 0x8000002000077882 */ /* 0x000fe40000000000 */
[----:B------:R-:W-:Y:S02]  /*5d10*/  UIADD3 UR30, UR56, 0x80, URZ ;  /* 0x00000080381e7890 */ /* 0x000fe4000fffe03f */
[----:B------:R-:W-:Y:S02]  /*5d20*/  UIADD3 UR34, UR56, 0x100, URZ ;  /* 0x0000010038227890 */ /* 0x000fe4000fffe03f */
[----:B------:R-:W-:Y:S01]  /*5d30*/  UMOV UR26, UR56 ;  /* 0x00000038001a7c82 */ /* 0x000fe20008000000 */
[----:B------:R-:W-:Y:S02]  /*5d40*/  UIADD3 UR6, UR56, 0x200, URZ ;  /* 0x0000020038067890 */ /* 0x000fe4000fffe03f */
[----:B------:R-:W-:Y:S01]  /*5d50*/  UIADD3 UR10, UR56, 0x202, URZ ;  /* 0x00000202380a7890 */ /* 0x000fe2000fffe03f */
[----:B------:R-:W-:Y:S01]  /*5d60*/  UMOV UR11, 0x80000020 ;  /* 0x80000020000b7882 */ /* 0x000fe20000000000 */
[----:B------:R-:W-:Y:S01]  /*5d70*/  UIADD3 UR14, UR56, 0x282, URZ ;  /* 0x00000282380e7890 */ /* 0x000fe2000fffe03f */
[----:B------:R-:W-:Y:S01]  /*5d80*/  UMOV UR15, 0x80000020 ;  /* 0x80000020000f7882 */ /* 0x000fe20000000000 */
[----:B------:R-:W-:Y:S01]  /*5d90*/  UIADD3 UR18, UR56, 0x500, URZ ;  /* 0x0000050038127890 */ /* 0x000fe2000fffe03f */
[----:B-1----:R-:W-:Y:S01]  /*5da0*/  SHF.R.U32.HI R5, RZ, 0x7, R5 ;  /* 0x00000007ff057819 */ /* 0x002fe20000011605 */
[----:B------:R-:W-:Y:S01]  /*5db0*/  UMOV UR19, 0x80000020 ;  /* 0x8000002000137882 */ /* 0x000fe20000000000 */
[----:B------:R-:W-:Y:S01]  /*5dc0*/  UIADD3 UR22, UR56, 0x502, URZ ;  /* 0x0000050238167890 */ /* 0x000fe2000fffe03f */
[----:B------:R-:W-:-:S02]  /*5dd0*/  UMOV UR23, 0x80000020 ;  /* 0x8000002000177882 */ /* 0x000fc40000000000 */
[----:B0-----:R-:W-:-:S05]  /*5de0*/  VIADD R4, R5, 0x8 ;  /* 0x0000000805047836 */ /* 0x001fca0000000000 */
[----:B------:R0:W-:Y:S06]  /*5df0*/  BAR.SYNC.DEFER_BLOCKING R4, 0x100 ;  /* 0x000400040000751d */ /* 0x0001ec0000010000 */
        /* <DEDUP_REMOVED lines=21> */
[----:B------:R-:W-:Y:S01]  /*5f50*/  UMOV UR26, UR6 ;  /* 0x00000006001a7c82 */ /* 0x000fe20008000000 */
[----:B------:R-:W-:Y:S01]  /*5f60*/  UMOV UR27, 0x80000020 ;  /* 0x80000020001b7882 */ /* 0x000fe20000000000 */
[----:B------:R-:W-:Y:S01]  /*5f70*/  UIADD3 UR6, UR56, 0x2, URZ ;  /* 0x0000000238067890 */ /* 0x000fe2000fffe03f */
        /* <DEDUP_REMOVED lines=120> */
[----:B------:R-:W-:Y:S01]  /*6700*/  UIADD3 UR56, UR56, 0x702, URZ ;  /* 0x0000070238387890 */ /* 0x000fe2000fffe03f */
        /* <DEDUP_REMOVED lines=18> */
.L_x_151:
[----:B------:R-:W0:Y:S01]  /*6830*/  S2UR UR7, SR_CgaCtaId ;  /* 0x00000000000779c3 */ /* 0x000e220000008800 */
[----:B------:R-:W-:Y:S01]  /*6840*/  UMOV UR6, 0x400 ;  /* 0x0000040000067882 */ /* 0x000fe20000000000 */
[----:B------:R-:W-:-:S05]  /*6850*/  IMAD.U32 R4, RZ, RZ, UR55 ;  /* 0x00000037ff047e24 */ /* 0x000fca000f8e00ff */
[----:B------:R-:W-:Y:S01]  /*6860*/  SHF.L.U32 R4, R4, 0x1f, RZ ;  /* 0x0000001f04047819 */ /* 0x000fe200000006ff */
[----:B0-----:R-:W-:-:S04]  /*6870*/  ULEA UR6, UR7, UR6, 0x18 ;  /* 0x0000000607067291 */ /* 0x001fc8000f8ec03f */
[----:B------:R-:W-:-:S09]  /*6880*/  ULEA UR6, UR54, UR6, 0x3 ;  /* 0x0000000636067291 */ /* 0x000fd2000f8e183f */
[----:B------:R0:W1:Y:S01]  /*6890*/  SYNCS.PHASECHK.TRANS64.TRYWAIT P1, [UR6+0x29850], R4 ;  /* 0x02985004ff0075a7 */ /* 0x0000620008020146 */
[----:B------:R-:W-:Y:S05]  /*68a0*/  @!P0 BRA `(.L_x_152) ;  /* 0x0000000000048947 */ /* 0x000fea0003800000 */
[----:B------:R-:W-:Y:S01]  /*68b0*/  BPT.TRAP 0x1 ;  /* 0x000000040000795c */ /* 0x000fe20000300000 */
.L_x_152:
[----:B-1----:R-:W-:Y:S05]  /*68c0*/  @P1 BRA `(.L_x_150) ;  /* 0x0000000000081947 */ /* 0x002fea0003800000 */
[----:B------:R-:W1:Y:S02]  /*68d0*/  SYNCS.PHASECHK.TRANS64.TRYWAIT P1, [UR6+0x29850], R4 ;  /* 0x02985004ff0075a7 */ /* 0x000e640008020146 */
[----:B-1----:R-:W-:Y:S05]  /*68e0*/  @!P1 BRA `(.L_x_153) ;  /* 0x000000c800b89947 */ /* 0x002fea0003800000 */
.L_x_150:
        /* <DEDUP_REMOVED lines=8> */
[C---:B------:R-:W-:Y:S01]  /*6970*/  FMUL.FTZ R152, R3.reuse, R160 ;  /* 0x000000a003987220 */ /* 0x040fe20000410000 */
[C---:B------:R-:W-:Y:S01]  /*6980*/  FMUL.FTZ R21, R3.reuse, R159 ;  /* 0x0000009f03157220 */ /* 0x040fe20000410000 */
[C---:B------:R-:W-:Y:S01]  /*6990*/  FMUL.FTZ R153, R3.reuse, R161 ;  /* 0x000000a103997220 */ /* 0x040fe20000410000 */
[C---:B------:R-:W-:Y:S01]  /*69a0*/  FMUL.FTZ R154, R3.reuse, R162 ;  /* 0x000000a2039a7220 */ /* 0x040fe20000410000 */
[C---:B------:R-:W-:Y:S01]  /*69b0*/  FMUL.FTZ R156, R3.reuse, R164 ;  /* 0x000000a4039c7220 */ /* 0x040fe20000410000 */
[C---:B------:R-:W-:Y:S01]  /*69c0*/  FMUL.FTZ R155, R3.reuse, R163 ;  /* 0x000000a3039b7220 */ /* 0x040fe20000410000 */
[----:B------:R-:W2:Y:S01]  /*69d0*/  MUFU.TANH R10, R10 ;  /* 0x0000000a000a7308 */ /* 0x000ea20000002400 */
[C---:B------:R-:W-:Y:S01]  /*69e0*/  FMUL.FTZ R157, R3.reuse, R165 ;  /* 0x000000a5039d7220 */ /* 0x040fe20000410000 */
        /* <DEDUP_REMOVED lines=84> */
[----:B------:R-:W-:Y:S01]  /*6f30*/  FMUL.FTZ R103, R3, R103 ;  /* 0x0000006703677220 */ /* 0x000fe20000410000 */
[----:B------:R-:W1:Y:S01]  /*6f40*/  S2UR UR6, SR_CgaCtaId ;  /* 0x00000000000679c3 */ /* 0x000e620000008800 */
[----:B------:R-:W3:Y:S01]  /*6f50*/  MUFU.TANH R155, R155 ;  /* 0x0000009b009b7308 */ /* 0x000ee20000002400 */
[----:B--2---:R-:W-:Y:S01]  /*6f60*/  FMNMX.FTZ R4, R154, R5, !PT ;  /* 0x000000059a047209 */ /* 0x004fe20007810000 */
[----:B------:R-:W-:Y:S01]  /*6f70*/  WARPGROUP.ARRIVE ;  /* 0x00000000000079c5 */ /* 0x000fe20000000000 */
[----:B------:R-:W-:Y:S01]  /*6f80*/  UMOV UR7, 0xc0000010 ;  /* 0xc000001000077882 */ /* 0x000fe20000000000 */
[----:B------:R-:W-:-:S04]  /*6f90*/  UMOV UR10, UR52 ;  /* 0x00000034000a7c82 */ /* 0x000fc80008000000 */
[----:B------:R-:W2:Y:S01]  /*6fa0*/  S2R R224, SR_TID.X ;  /* 0x0000000000e07919 */ /* 0x000ea20000002100 */
[----:B------:R-:W-:Y:S01]  /*6fb0*/  ISETP.NE.AND P1, PT, R0, RZ, PT ;  /* 0x000000ff0000720c */ /* 0x000fe20003f25270 */
[----:B------:R-:W4:Y:S01]  /*6fc0*/  MUFU.TANH R157, R157 ;  /* 0x0000009d009d7308 */ /* 0x000f220000002400 */
[----:B0-----:R-:W-:-:S07]  /*6fd0*/  FMNMX.FTZ R160, R156, R161, !PT ;  /* 0x000000a19ca07209 */ /* 0x001fce0007810000 */
[----:B------:R-:W0:Y:S01]  /*6fe0*/  MUFU.TANH R158, R158 ;  /* 0x0000009e009e7308 */ /* 0x000e220000002400 */
[----:B---3--:R-:W-:-:S07]  /*6ff0*/  FMNMX.FTZ R5, R155, R4, !PT ;  /* 0x000000049b057209 */ /* 0x008fce0007810000 */
[----:B------:R-:W3:Y:S01]  /*7000*/  MUFU.TANH R136, R136 ;  /* 0x0000008800887308 */ /* 0x000ee20000002400 */
[----:B----4-:R-:W-:-:S07]  /*7010*/  FMNMX.FTZ R161, R157, R160, !PT ;  /* 0x000000a09da17209 */ /* 0x010fce0007810000 */
[----:B------:R-:W4:Y:S01]  /*7020*/  MUFU.TANH R159, R159 ;  /* 0x0000009f009f7308 */ /* 0x000f220000002400 */
[----:B0-----:R-:W-:Y:S02]  /*7030*/  FMNMX.FTZ R4, R158, R5, !PT ;  /* 0x000000059e047209 */ /* 0x001fe40007810000 */
[----:B--2---:R-:W-:-:S05]  /*7040*/  SHF.R.U32.HI R224, RZ, 0x7, R224 ;  /* 0x00000007ffe07819 */ /* 0x004fca00000116e0 */
[----:B------:R-:W0:Y:S01]  /*7050*/  MUFU.TANH R137, R137 ;  /* 0x0000008900897308 */ /* 0x000e220000002400 */
[----:B---3--:R-:W-:-:S07]  /*7060*/  FMNMX.FTZ R160, R136, R161, !PT ;  /* 0x000000a188a07209 */ /* 0x008fce0007810000 */
[----:B------:R-:W2:Y:S01]  /*7070*/  MUFU.TANH R138, R138 ;  /* 0x0000008a008a7308 */ /* 0x000ea20000002400 */
[----:B----4-:R-:W-:-:S07]  /*7080*/  FMNMX.FTZ R5, R159, R4, !PT ;  /* 0x000000049f057209 */ /* 0x010fce0007810000 */
[----:B------:R-:W3:Y:S01]  /*7090*/  MUFU.TANH R140, R140 ;  /* 0x0000008c008c7308 */ /* 0x000ee20000002400 */
[----:B0-----:R-:W-:-:S07]  /*70a0*/  FMNMX.FTZ R161, R137, R160, !PT ;  /* 0x000000a089a17209 */ /* 0x001fce0007810000 */
[----:B------:R-:W0:Y:S01]  /*70b0*/  MUFU.TANH R139, R139 ;  /* 0x0000008b008b7308 */ /* 0x000e220000002400 */
[----:B--2---:R-:W-:-:S07]  /*70c0*/  FMNMX.FTZ R4, R138, R5, !PT ;  /* 0x000000058a047209 */ /* 0x004fce0007810000 */
[----:B------:R-:W2:Y:S01]  /*70d0*/  MUFU.TANH R141, R141 ;  /* 0x0000008d008d7308 */ /* 0x000ea20000002400 */
[----:B---3--:R-:W-:-:S07]  /*70e0*/  FMNMX.FTZ R160, R140, R161, !PT ;  /* 0x000000a18ca07209 */ /* 0x008fce0007810000 */
        /* <DEDUP_REMOVED lines=67> */
[----:B0-----:R-:W-:Y:S01]  /*7520*/  FMNMX.FTZ R161, R109, R160, !PT ;  /* 0x000000a06da17209 */ /* 0x001fe20007810000 */
[----:B------:R-:W-:-:S06]  /*7530*/  FMUL.FTZ R160, R3, R99 ;  /* 0x0000006303a07220 */ /* 0x000fcc0000410000 */
        /* <DEDUP_REMOVED lines=47> */
[----:B0-----:R-:W-:-:S05]  /*7830*/  FMNMX.FTZ R99, R101, R4, !PT ;  /* 0x0000000465637209 */ /* 0x001fca0007810000 */
[----:B------:R-:W0:Y:S01]  /*7840*/  SHFL.BFLY PT, R162, R99, 0x2, 0x1f ;  /* 0x0c401f0063a27f89 */ /* 0x000e2200000e0000 */
[----:B--2---:R-:W-:Y:S01]  /*7850*/  FMNMX.FTZ R4, R102, R5, !PT ;  /* 0x0000000566047209 */ /* 0x004fe20007810000 */
[----:B-1----:R-:W-:-:S03]  /*7860*/  IMAD.U32 R5, RZ, RZ, UR6 ;  /* 0x00000006ff057e24 */ /* 0x002fc6000f8e00ff */
[----:B---3--:R-:W-:-:S05]  /*7870*/  FMNMX.FTZ R161, R103, R4, !PT ;  /* 0x0000000467a17209 */ /* 0x008fca0007810000 */
[----:B------:R-:W1:Y:S01]  /*7880*/  SHFL.BFLY PT, R4, R161, 0x2, 0x1f ;  /* 0x0c401f00a1047f89 */ /* 0x000e6200000e0000 */
[----:B0-----:R-:W-:-:S05]  /*7890*/  FMNMX.FTZ R162, R99, R162, !PT ;  /* 0x000000a263a27209 */ /* 0x001fca0007810000 */
[----:B------:R-:W0:Y:S01]  /*78a0*/  SHFL.BFLY PT, R163, R162, 0x1, 0x1f ;  /* 0x0c201f00a2a37f89 */ /* 0x000e2200000e0000 */
[----:B-1----:R-:W-:Y:S02]  /*78b0*/  FMNMX.FTZ R164, R161, R4, !PT ;  /* 0x00000004a1a47209 */ /* 0x002fe40007810000 */
[----:B------:R-:W-:-:S03]  /*78c0*/  MOV R4, 0x400 ;  /* 0x0000040000047802 */ /* 0x000fc60000000f00 */
[----:B------:R-:W1:Y:S01]  /*78d0*/  SHFL.BFLY PT, R165, R164, 0x1, 0x1f ;  /* 0x0c201f00a4a57f89 */ /* 0x000e6200000e0000 */
[----:B------:R-:W-:-:S04]  /*78e0*/  LEA R4, R5, R4, 0x18 ;  /* 0x0000000405047211 */ /* 0x000fc800078ec0ff */
[----:B------:R-:W-:Y:S02]  /*78f0*/  R2UR UR6, R4 ;  /* 0x00000000040672ca */ /* 0x000fe400000e0000 */
[----:B0-----:R-:W-:Y:S01]  /*7900*/  FMNMX.FTZ R99, R162, R163, !PT ;  /* 0x000000a3a2637209 */ /* 0x001fe20007810000 */
[----:B------:R-:W-:-:S04]  /*7910*/  IMAD.U32 R163, RZ, RZ, UR10 ;  /* 0x0000000affa37e24 */ /* 0x000fc8000f8e00ff */
[----:B------:R-:W-:-:S04]  /*7920*/  FADD.FTZ R6, -R99, R6 ;  /* 0x0000000663067221 */ /* 0x000fc80000010100 */
[----:B------:R-:W-:Y:S02]  /*7930*/  FMUL.FTZ R6, R6, UR10 ;  /* 0x0000000a06067c20 */ /* 0x000fe40008410000 */
[----:B------:R-:W-:-:S04]  /*7940*/  UIADD3 UR6, UR6, 0x400, URZ ;  /* 0x0000040006067890 */ /* 0x000fc8000fffe03f */
[----:B------:R-:W-:Y:S01]  /*7950*/  USHF.R.U32.HI UR6, URZ, 0x4, UR6 ;  /* 0x000000043f067899 */ /* 0x000fe20008011606 */
[----:B------:R-:W-:Y:S01]  /*7960*/  MUFU.EX2 R6, R6 ;  /* 0x0000000600067308 */ /* 0x000fe20000000800 */
[----:B-1----:R-:W-:Y:S01]  /*7970*/  FMNMX.FTZ R162, R164, R165, !PT ;  /* 0x000000a5a4a27209 */ /* 0x002fe20007810000 */
[----:B------:R-:W-:Y:S01]  /*7980*/  IMAD.U32 R164, RZ, RZ, UR10 ;  /* 0x0000000affa47e24 */ /* 0x000fe2000f8e00ff */
[----:B------:R-:W-:-:S03]  /*7990*/  ULOP3.LUT UR6, UR6, 0x3fff, URZ, 0xc0, !UPT ;  /* 0x00003fff06067892 */ /* 0x000fc6000f8ec03f */
[----:B------:R-:W-:Y:S01]  /*79a0*/  FFMA.FTZ R161, R99, R164, -8 ;  /* 0xc100000063a17423 */ /* 0x000fe200000100a4 */
[----:B------:R-:W-:Y:S01]  /*79b0*/  ULOP3.LUT UR6, UR6, 0x10000, URZ, 0xfc, !UPT ;  /* 0x0001000006067892 */ /* 0x000fe2000f8efc3f */
[----:B------:R-:W-:Y:S02]  /*79c0*/  FADD.FTZ R9, -R162, R9 ;  /* 0x00000009a2097221 */ /* 0x000fe40000010100 */
[----:B------:R-:W-:-:S01]  /*79d0*/  FFMA.FTZ R11, R11, UR10, -R161 ;  /* 0x0000000a0b0b7c23 */ /* 0x000fc200080108a1 */
[----:B------:R-:W-:Y:S01]  /*79e0*/  UIMAD UR11, UR54, 0x500, UR6 ;  /* 0x00000500360b78a4 */ /* 0x000fe2000f8e0206 */
[----:B------:R-:W-:-:S01]  /*79f0*/  FFMA.FTZ R10, R10, UR10, -R161 ;  /* 0x0000000a0a0a7c23 */ /* 0x000fc200080108a1 */
[--C-:B------:R-:W-:Y:S01]  /*7a00*/  FFMA.FTZ R14, R14, UR10, -R161.reuse ;  /* 0x0000000a0e0e7c23 */ /* 0x100fe200080108a1 */
[----:B------:R-:W-:-:S01]  /*7a10*/  FFMA.FTZ R15, R15, UR10, -R161 ;  /* 0x0000000a0f0f7c23 */ /* 0x000fc200080108a1 */
[--C-:B------:R-:W-:Y:S01]  /*7a20*/  FFMA.FTZ R152, R152, UR10, -R161.reuse ;  /* 0x0000000a98987c23 */ /* 0x100fe200080108a1 */
[----:B------:R-:W-:-:S01]  /*7a30*/  FFMA.FTZ R153, R153, UR10, -R161 ;  /* 0x0000000a99997c23 */ /* 0x000fc200080108a1 */
[--C-:B------:R-:W-:Y:S01]  /*7a40*/  FFMA.FTZ R156, R156, UR10, -R161.reuse ;  /* 0x0000000a9c9c7c23 */ /* 0x100fe200080108a1 */
[----:B------:R-:W-:Y:S01]  /*7a50*/  UMOV UR6, UR11 ;  /* 0x0000000b00067c82 */ /* 0x000fe20008000000 */
[--C-:B------:R-:W-:Y:S01]  /*7a60*/  FFMA.FTZ R157, R157, UR10, -R161.reuse ;  /* 0x0000000a9d9d7c23 */ /* 0x100fe200080108a1 */
[----:B------:R-:W-:Y:S01]  /*7a70*/  QGMMA.64x128x32.F32.E4M3.E4M3 R24, R172, gdesc[UR4], R24, gsb0 ;  /* 0x01e00004ac187df3 */ /* 0x000fe20008000818 */
[----:B------:R-:W-:Y:S01]  /*7a80*/  UIADD3 UR6, UR11, 0x100, URZ ;  /* 0x000001000b067890 */ /* 0x000fe2000fffe03f */
[--C-:B------:R-:W-:Y:S01]  /*7a90*/  FFMA.FTZ R136, R136, UR10, -R161.reuse ;  /* 0x0000000a88887c23 */ /* 0x100fe200080108a1 */
[----:B------:R-:W-:Y:S01]  /*7aa0*/  UMOV UR7, 0xc0000010 ;  /* 0xc000001000077882 */ /* 0x000fe20000000000 */
[--C-:B------:R-:W-:Y:S01]  /*7ab0*/  FFMA.FTZ R137, R137, UR10, -R161.reuse ;  /* 0x0000000a89897c23 */ /* 0x100fe200080108a1 */
[----:B------:R-:W-:-:S01]  /*7ac0*/  FFMA.FTZ R140, R140, UR10, -R161 ;  /* 0x0000000a8c8c7c23 */ /* 0x000fc200080108a1 */
        /* <DEDUP_REMOVED lines=28> */
[----:B------:R-:W-:Y:S01]  /*7c90*/  FFMA.FTZ R101, R101, UR10, -R161 ;  /* 0x0000000a65657c23 */ /* 0x000fe200080108a1 */
[----:B------:R-:W-:-:S01]  /*7ca0*/  FFMA.FTZ R161, R162, R163, -8 ;  /* 0xc1000000a2a17423 */ /* 0x000fc200000100a3 */
[----:B------:R-:W-:Y:S01]  /*7cb0*/  FMUL.FTZ R9, R9, UR10 ;  /* 0x0000000a09097c20 */ /* 0x000fe20008410000 */
[----:B------:R-:W0:Y:S02]  /*7cc0*/  MUFU.EX2 R11, R11 ;  /* 0x0000000b000b7308 */ /* 0x000e240000000800 */
[----:B------:R-:W-:-:S01]  /*7cd0*/  FFMA.FTZ R12, R12, UR10, -R161 ;  /* 0x0000000a0c0c7c23 */ /* 0x000fc200080108a1 */
[--C-:B------:R-:W-:Y:S01]  /*7ce0*/  FFMA.FTZ R13, R13, UR10, -R161.reuse ;  /* 0x0000000a0d0d7c23 */ /* 0x100fe200080108a1 */
[----:B------:R-:W-:-:S01]  /*7cf0*/  FFMA.FTZ R20, R20, UR10, -R161 ;  /* 0x0000000a14147c23 */ /* 0x000fc200080108a1 */
[--C-:B------:R-:W-:Y:S01]  /*7d00*/  FFMA.FTZ R21, R21, UR10, -R161.reuse ;  /* 0x0000000a15157c23 */ /* 0x100fe200080108a1 */
[----:B------:R-:W-:-:S01]  /*7d10*/  FFMA.FTZ R154, R154, UR10, -R161 ;  /* 0x0000000a9a9a7c23 */ /* 0x000fc200080108a1 */
[--C-:B------:R-:W-:Y:S01]  /*7d20*/  FFMA.FTZ R155, R155, UR10, -R161.reuse ;  /* 0x0000000a9b9b7c23 */ /* 0x100fe200080108a1 */
        /* <DEDUP_REMOVED lines=8> */
[----:B------:R-:W1:Y:S01]  /*7db0*/  MUFU.EX2 R12, R12 ;  /* 0x0000000c000c7308 */ /* 0x000e620000000800 */
[----:B0-----:R-:W-:-:S01]  /*7dc0*/  FFMA.FTZ R7, R6, R7, R11 ;  /* 0x0000000706077223 */ /* 0x001fc2000001000b */
        /* <DEDUP_REMOVED lines=14> */
[----:B------:R-:W2:Y:S01]  /*7eb0*/  MUFU.EX2 R13, R13 ;  /* 0x0000000d000d7308 */ /* 0x000ea20000000800 */
[----:B-1----:R-:W-:-:S01]  /*7ec0*/  FFMA.FTZ R8, R9, R8, R12 ;  /* 0x0000000809087223 */ /* 0x002fc2000001000c */
[--C-:B------:R-:W-:Y:S01]  /*7ed0*/  FFMA.FTZ R110, R110, UR10, -R161.reuse ;  /* 0x0000000a6e6e7c23 */ /* 0x100fe200080108a1 */
[----:B------:R-:W-:-:S01]  /*7ee0*/  FFMA.FTZ R111, R111, UR10, -R161 ;  /* 0x0000000a6f6f7c23 */ /* 0x000fc200080108a1 */
[--C-:B------:R-:W-:Y:S01]  /*7ef0*/  FFMA.FTZ R114, R114, UR10, -R161.reuse ;  /* 0x0000000a72727c23 */ /* 0x100fe200080108a1 */
[----:B------:R-:W-:-:S01]  /*7f00*/  FFMA.FTZ R115, R115, UR10, -R161 ;  /* 0x0000000a73737c23 */ /* 0x000fc200080108a1 */
[--C-:B------:R-:W-:Y:S01]  /*7f10*/  FFMA.FTZ R118, R118, UR10, -R161.reuse ;  /* 0x0000000a76767c23 */ /* 0x100fe200080108a1 */
[----:B------:R-:W-:-:S01]  /*7f20*/  FFMA.FTZ R119, R119, UR10, -R161 ;  /* 0x0000000a77777c23 */ /* 0x000fc200080108a1 */
[----:B------:R-:W1:Y:S01]  /*7f30*/  MUFU.EX2 R14, R14 ;  /* 0x0000000e000e7308 */ /* 0x000e620000000800 */
[----:B0-----:R-:W-:-:S01]  /*7f40*/  FADD.FTZ R7, R10, R7 ;  /* 0x000000070a077221 */ /* 0x001fc20000010000 */
[--C-:B------:R-:W-:Y:S01]  /*7f50*/  FFMA.FTZ R90, R90, UR10, -R161.reuse ;  /* 0x0000000a5a5a7c23 */ /* 0x100fe200080108a1 */
[----:B------:R-:W-:-:S01]  /*7f60*/  FFMA.FTZ R91, R91, UR10, -R161 ;  /* 0x0000000a5b5b7c23 */ /* 0x000fc200080108a1 */
[--C-:B------:R-:W-:Y:S01]  /*7f70*/  FFMA.FTZ R94, R94, UR10, -R161.reuse ;  /* 0x0000000a5e5e7c23 */ /* 0x100fe200080108a1 */
[----:B------:R-:W-:-:S01]  /*7f80*/  FFMA.FTZ R95, R95, UR10, -R161 ;  /* 0x0000000a5f5f7c23 */ /* 0x000fc200080108a1 */
[--C-:B------:R-:W-:Y:S01]  /*7f90*/  FFMA.FTZ R98, R98, UR10, -R161.reuse ;  /* 0x0000000a62627c23 */ /* 0x100fe200080108a1 */
[----:B------:R-:W-:-:S01]  /*7fa0*/  FFMA.FTZ R102, R102, UR10, -R161 ;  /* 0x0000000a66667c23 */ /* 0x000fc200080108a1 */
[----:B------:R-:W0:Y:S01]  /*7fb0*/  MUFU.EX2 R20, R20 ;  /* 0x0000001400147308 */ /* 0x000e220000000800 */
[----:B--2---:R-:W-:-:S01]  /*7fc0*/  FADD.FTZ R163, R13, R8 ;  /* 0x000000080da37221 */ /* 0x004fc20000010000 */
[----:B------:R-:W-:-:S06]  /*7fd0*/  FFMA.FTZ R103, R103, UR10, -R161 ;  /* 0x0000000a67677c23 */ /* 0x000fcc00080108a1 */
        /* <DEDUP_REMOVED lines=13> */
[----:B------:R-:W-:Y:S02]  /*80b0*/  WARPGROUP.DEPBAR.LE gsb0, 0x0 ;  /* 0x00008000000079c5 */ /* 0x000fe40000010000 */
[----:B------:R-:W-:Y:S01]  /*80c0*/  WARPGROUP.ARRIVE ;  /* 0x00000000000079c5 */ /* 0x000fe20000000000 */
[----:B-1----:R-:W-:-:S01]  /*80d0*/  FADD.FTZ R7, R153, R8 ;  /* 0x0000000899077221 */ /* 0x002fc20000010000 */
[----:B------:R-:W-:-:S03]  /*80e0*/  IMAD.U32 R173, RZ, RZ, UR53 ;  /* 0x00000035ffad7e24 */ /* 0x000fc6000f8e00ff */
[----:B------:R-:W1:Y:S01]  /*80f0*/  MUFU.EX2 R158, R158 ;  /* 0x0000009e009e7308 */ /* 0x000e620000000800 */
[----:B------:R-:W-:Y:S01]  /*8100*/  QGMMA.64x128x32.F32.E4M3.E4M3 R24, R176, gdesc[UR4], R24, gsb0 ;  /* 0x01e00004b0187df3 */ /* 0x000fe20008000818 */
[----:B------:R-:W-:Y:S01]  /*8110*/  UIADD3 UR6, UR11, 0x200, URZ ;  /* 0x000002000b067890 */ /* 0x000fe2000fffe03f */
[----:B0-----:R-:W-:Y:S01]  /*8120*/  FADD.FTZ R163, R155, R164 ;  /* 0x000000a49ba37221 */ /* 0x001fe20000010000 */
[----:B------:R-:W-:-:S04]  /*8130*/  UMOV UR7, 0xc0000010 ;  /* 0xc000001000077882 */ /* 0x000fc80000000000 */
        /* <DEDUP_REMOVED lines=34> */
[----:B------:R-:W-:Y:S02]  /*8360*/  WARPGROUP.DEPBAR.LE gsb0, 0x0 ;  /* 0x00008000000079c5 */ /* 0x000fe40000010000 */
[----:B------:R-:W-:-:S04]  /*8370*/  WARPGROUP.ARRIVE ;  /* 0x00000000000079c5 */ /* 0x000fc80000000000 */
[----:B------:R-:W1:Y:S01]  /*8380*/  MUFU.EX2 R151, R151 ;  /* 0x0000009700977308 */ /* 0x000e620000000800 */
[----:B0-----:R-:W-:-:S01]  /*8390*/  FADD.FTZ R164, R150, R163 ;  /* 0x000000a396a47221 */ /* 0x001fc20000010000 */
[----:B------:R-:W-:Y:S01]  /*83a0*/  QGMMA.64x128x32.F32.E4M3.E4M3 R24, R180, gdesc[UR4], R24, gsb0 ;  /* 0x01e00004b4187df3 */ /* 0x000fe20008000818 */
[----:B------:R-:W-:Y:S01]  /*83b0*/  UIADD3 UR6, UR11, 0x300, URZ ;  /* 0x000003000b067890 */ /* 0x000fe2000fffe03f */
[----:B--2---:R-:W-:Y:S01]  /*83c0*/  FADD.FTZ R7, R149, R8 ;  /* 0x0000000895077221 */ /* 0x004fe20000010000 */
[----:B------:R-:W-:-:S03]  /*83d0*/  UMOV UR7, 0xc0000010 ;  /* 0xc000001000077882 */ /* 0x000fc60000000000 */
[----:B------:R-:W0:Y:S08]  /*83e0*/  MUFU.EX2 R120, R120 ;  /* 0x0000007800787308 */ /* 0x000e300000000800 */
        /* <DEDUP_REMOVED lines=34> */
[----:B------:R-:W-:Y:S02]  /*8610*/  WARPGROUP.DEPBAR.LE gsb0, 0x0 ;  /* 0x00008000000079c5 */ /* 0x000fe40000010000 */
[----:B------:R-:W-:-:S04]  /*8620*/  WARPGROUP.ARRIVE ;  /* 0x00000000000079c5 */ /* 0x000fc80000000000 */
[----:B------:R-:W0:Y:S01]  /*8630*/  MUFU.EX2 R105, R105 ;  /* 0x0000006900697308 */ /* 0x000e220000000800 */
[----:B--2---:R-:W-:-:S01]  /*8640*/  FADD.FTZ R8, R104, R7 ;  /* 0x0000000768087221 */ /* 0x004fc20000010000 */
[----:B------:R-:W-:Y:S01]  /*8650*/  QGMMA.64x128x32.F32.E4M3.E4M3 R24, R184, gdesc[UR4], R24, gsb0 ;  /* 0x01e00004b8187df3 */ /* 0x000fe20008000818 */
[----:B------:R-:W-:Y:S01]  /*8660*/  UIADD3 UR6, UR11, 0x400, URZ ;  /* 0x000004000b067890 */ /* 0x000fe2000fffe03f */
[----:B------:R-:W-:-:S04]  /*8670*/  UMOV UR7, 0xc0000010 ;  /* 0xc000001000077882 */ /* 0x000fc80000000000 */
        /* <DEDUP_REMOVED lines=16> */
[----:B------:R-:W-:-:S06]  /*8780*/  IADD3 R7, -R224, 0xb, RZ ;  /* 0x0000000be0077810 */ /* 0x000fcc0007ffe1ff */
[----:B------:R-:W0:Y:S01]  /*8790*/  MUFU.EX2 R115, R115 ;  /* 0x0000007300737308 */ /* 0x000e220000000800 */
[----:B--2---:R-:W-:-:S01]  /*87a0*/  FADD.FTZ R164, R114, R163 ;  /* 0x000000a372a47221 */ /* 0x004fc20000010000 */
[----:B------:R-:W-:-:S06]  /*87b0*/  FFMA.FTZ R163, R160, UR10, -R161 ;  /* 0x0000000aa0a37c23 */ /* 0x000fcc00080108a1 */
[----:B------:R-:W2:Y:S01]  /*87c0*/  MUFU.EX2 R116, R116 ;  /* 0x0000007400747308 */ /* 0x000ea20000000800 */
[----:B-1----:R-:W-:-:S07]  /*87d0*/  FADD.FTZ R165, R113, R8 ;  /* 0x0000000871a57221 */ /* 0x002fce0000010000 */
[----:B------:R-:W1:Y:S01]  /*87e0*/  MUFU.EX2 R118, R118 ;  /* 0x0000007600767308 */ /* 0x000e620000000800 */
[----:B0-----:R-:W-:-:S01]  /*87f0*/  FADD.FTZ R167, R115, R164 ;  /* 0x000000a473a77221 */ /* 0x001fc20000010000 */
[----:B------:R-:W-:-:S06]  /*8800*/  @!P1 IMAD R164, R173, 0x8, R4 ;  /* 0x00000008ada49824 */ /* 0x000fcc00078e0204 */
        /* <DEDUP_REMOVED lines=17> */
[----:B-1----:R-:W-:-:S05]  /*8920*/  FADD.FTZ R167, R91, R160 ;  /* 0x000000a05ba77221 */ /* 0x002fca0000010000 */
[----:B------:R-:W1:Y:S08]  /*8930*/  MUFU.EX2 R94, R94 ;  /* 0x0000005e005e7308 */ /* 0x000e700000000800 */
[----:B------:R-:W-:Y:S01]  /*8940*/  MUFU.EX2 R93, R93 ;  /* 0x0000005d005d7308 */ /* 0x000fe20000000800 */
[----:B0-----:R-:W-:-:S07]  /*8950*/  FADD.FTZ R8, R92, R165 ;  /* 0x000000a55c087221 */ /* 0x001fce0000010000 */
[----:B------:R-:W0:Y:S01]  /*8960*/  MUFU.EX2 R95, R95 ;  /* 0x0000005f005f7308 */ /* 0x000e220000000800 */
[----:B-1----:R-:W-:-:S07]  /*8970*/  FADD.FTZ R160, R94, R167 ;  /* 0x000000a75ea07221 */ /* 0x002fce0000010000 */
[----:B------:R-:W-:Y:S08]  /*8980*/  MUFU.EX2 R96, R96 ;  /* 0x0000006000607308 */ /* 0x000ff00000000800 */
[----:B------:R-:W1:Y:S01]  /*8990*/  MUFU.EX2 R98, R98 ;  /* 0x0000006200627308 */ /* 0x000e620000000800 */
[----:B0-----:R-:W-:-:S07]  /*89a0*/  FADD.FTZ R161, R95, R160 ;  /* 0x000000a05fa17221 */ /* 0x001fce0000010000 */
[----:B------:R-:W-:Y:S08]  /*89b0*/  MUFU.EX2 R97, R97 ;  /* 0x0000006100617308 */ /* 0x000ff00000000800 */
[----:B------:R-:W0:Y:S08]  /*89c0*/  MUFU.EX2 R163, R163 ;  /* 0x000000a300a37308 */ /* 0x000e300000000800 */
[----:B------:R-:W-:Y:S08]  /*89d0*/  MUFU.EX2 R100, R100 ;  /* 0x0000006400647308 */ /* 0x000ff00000000800 */
[----:B------:R1:W2:Y:S08]  /*89e0*/  MUFU.EX2 R173, R102 ;  /* 0x0000006600ad7308 */ /* 0x0002b00000000800 */
[----:B------:R-:W3:Y:S01]  /*89f0*/  MUFU.EX2 R101, R101 ;  /* 0x0000006500657308 */ /* 0x000ee20000000800 */
[----:B-1----:R-:W-:-:S04]  /*8a00*/  FADD.FTZ R102, R98, R161 ;  /* 0x000000a162667221 */ /* 0x002fc80000010000 */
[----:B0-----:R-:W-:-:S03]  /*8a10*/  FADD.FTZ R102, R163, R102 ;  /* 0x00000066a3667221 */ /* 0x001fc60000010000 */
[----:B------:R-:W0:Y:S01]  /*8a20*/  MUFU.EX2 R103, R103 ;  /* 0x0000006700677308 */ /* 0x000e220000000800 */
[----:B--2---:R-:W-:-:S01]  /*8a30*/  FADD.FTZ R102, R173, R102 ;  /* 0x00000066ad667221 */ /* 0x004fc20000010000 */
[----:B------:R-:W-:Y:S02]  /*8a40*/  WARPGROUP.DEPBAR.LE gsb0, 0x0 ;  /* 0x00008000000079c5 */ /* 0x000fe40000010000 */
[----:B------:R1:W-:Y:S06]  /*8a50*/  BAR.ARV R7, 0x100 ;  /* 0x000400070000751d */ /* 0x0003ec0000002000 */
[----:B-1----:R-:W-:-:S05]  /*8a60*/  @!P1 VIADD R7, R164, 0x29840 ;  /* 0x00029840a4079836 */ /* 0x002fca0000000000 */
[----:B------:R-:W-:-:S04]  /*8a70*/  @!P1 PRMT R7, RZ, 0x654, R7 ;  /* 0x00000654ff079816 */ /* 0x000fc80000000007 */
[----:B------:R1:W-:Y:S02]  /*8a80*/  @!P1 SYNCS.ARRIVE.TRANS64.RED.A1T0 RZ, [R7+URZ], RZ ;  /* 0x000000ff07ff99a7 */ /* 0x0003e4000810043f */
[----:B-1----:R-:W-:-:S04]  /*8a90*/  FADD.FTZ R7, R93, R8 ;  /* 0x000000085d077221 */ /* 0x002fc80000010000 */
[----:B------:R-:W-:-:S04]  /*8aa0*/  FADD.FTZ R8, R96, R7 ;  /* 0x0000000760087221 */ /* 0x000fc80000010000 */
[----:B------:R-:W-:-:S04]  /*8ab0*/  FADD.FTZ R7, R97, R8 ;  /* 0x0000000861077221 */ /* 0x000fc80000010000 */
[----:B------:R-:W-:-:S04]  /*8ac0*/  FADD.FTZ R8, R100, R7 ;  /* 0x0000000764087221 */ /* 0x000fc80000010000 */
[----:B---3--:R-:W-:Y:S01]  /*8ad0*/  FADD.FTZ R7, R101, R8 ;  /* 0x0000000865077221 */ /* 0x008fe20000010000 */
[----:B0-----:R-:W-:-:S01]  /*8ae0*/  FADD.FTZ R8, R103, R102 ;  /* 0x0000006667087221 */ /* 0x001fc20000010000 */
[----:B------:R-:W-:Y:S06]  /*8af0*/  @!P0 BRA `(.L_x_154) ;  /* 0x0000000000048947 */ /* 0x000fec0003800000 */
[----:B------:R-:W-:Y:S01]  /*8b00*/  BPT.TRAP 0x1 ;  /* 0x000000040000795c */ /* 0x000fe20000300000 */
.L_x_154:
[----:B------:R-:W-:Y:S01]  /*8b10*/  F2FP.SATFINITE.E4M3.F32.PACK_AB_MERGE_C R14, R15, R14, RZ ;  /* 0x0000000e0f0e723e */ /* 0x000fe200048070ff */
[----:B------:R-:W-:Y:S01]  /*8b20*/  UISETP.GT.AND UP0, UPT, UR49, UR41, UPT ;  /* 0x000000293100728c */ /* 0x000fe2000bf04270 */
[----:B------:R-:W-:Y:S01]  /*8b30*/  F2FP.SATFINITE.E4M3.F32.PACK_AB_MERGE_C R20, R21, R20, RZ ;  /* 0x000000141514723e */ /* 0x000fe200048070ff */
[----:B------:R-:W-:Y:S01]  /*8b40*/  UIADD3 UR49, UR49, -0x1, URZ ;  /* 0xffffffff31317890 */ /* 0x000fe2000fffe03f */
[----:B------:R-:W-:Y:S01]  /*8b50*/  F2FP.SATFINITE.E4M3.F32.PACK_AB_MERGE_C R172, R10, R11, R14 ;  /* 0x0000000b0aac723e */ /* 0x000fe2000480700e */
[----:B------:R-:W-:Y:S01]  /*8b60*/  IMAD.U32 R11, RZ, RZ, UR54 ;  /* 0x00000036ff0b7e24 */ /* 0x000fe2000f8e00ff */
[----:B------:R-:W-:Y:S01]  /*8b70*/  F2FP.SATFINITE.E4M3.F32.PACK_AB_MERGE_C R156, R157, R156, RZ ;  /* 0x0000009c9d9c723e */ /* 0x000fe200048070ff */
[----:B------:R-:W-:Y:S01]  /*8b80*/  UMOV UR55, UR45 ;  /* 0x0000002d00377c82 */ /* 0x000fe20008000000 */
[----:B------:R-:W-:Y:S01]  /*8b90*/  PLOP3.LUT P1, PT, PT, PT, UP0, 0x80, 0x0 ;  /* 0x000000000000781c */ /* 0x000fe20003f2f008 */
[----:B------:R-:W-:Y:S01]  /*8ba0*/  IMAD R10, R11, 0x8, R4 ;  /* 0x000000080b0a7824 */ /* 0x000fe200078e0204 */
[----:B------:R-:W-:Y:S01]  /*8bb0*/  F2FP.SATFINITE.E4M3.F32.PACK_AB_MERGE_C R158, R159, R158, RZ ;  /* 0x0000009e9f9e723e */ /* 0x000fe200048070ff */
[----:B------:R-:W-:Y:S01]  /*8bc0*/  UMOV UR54, UR53 ;  /* 0x0000003500367c82 */ /* 0x000fe20008000000 */
[----:B------:R-:W-:Y:S01]  /*8bd0*/  F2FP.SATFINITE.E4M3.F32.PACK_AB_MERGE_C R140, R141, R140, RZ ;  /* 0x0000008c8d8c723e */ /* 0x000fe200048070ff */
[----:B------:R-:W-:Y:S01]  /*8be0*/  VIADD R10, R10, 0x29860 ;  /* 0x000298600a0a7836 */ /* 0x000fe20000000000 */
[----:B------:R-:W-:Y:S01]  /*8bf0*/  F2FP.SATFINITE.E4M3.F32.PACK_AB_MERGE_C R142, R143, R142, RZ ;  /* 0x0000008e8f8e723e */ /* 0x000fe200048070ff */
[----:B------:R-:W-:Y:S01]  /*8c00*/  FMUL.FTZ R24, R24, R6 ;  /* 0x0000000618187220 */ /* 0x000fe20000410000 */
[----:B------:R-:W-:Y:S01]  /*8c10*/  F2FP.SATFINITE.E4M3.F32.PACK_AB_MERGE_C R148, R149, R148, RZ ;  /* 0x000000949594723e */ /* 0x000fe200048070ff */
[-C--:B------:R-:W-:Y:S01]  /*8c20*/  FMUL.FTZ R25, R25, R6.reuse ;  /* 0x0000000619197220 */ /* 0x080fe20000410000 */
[----:B------:R-:W-:Y:S01]  /*8c30*/  PRMT R10, R5, 0x654, R10 ;  /* 0x00000654050a7816 */ /* 0x000fe2000000000a */
[----:B------:R-:W-:Y:S01]  /*8c40*/  FMUL.FTZ R28, R28, R6 ;  /* 0x000000061c1c7220 */ /* 0x000fe20000410000 */
[----:B------:R-:W-:Y:S01]  /*8c50*/  F2FP.SATFINITE.E4M3.F32.PACK_AB_MERGE_C R150, R151, R150, RZ ;  /* 0x000000969796723e */ /* 0x000fe200048070ff */
[----:B------:R-:W-:Y:S01]  /*8c60*/  FMUL.FTZ R29, R29, R6 ;  /* 0x000000061d1d7220 */ /* 0x000fe20000410000 */
[----:B------:R-:W-:Y:S01]  /*8c70*/  F2FP.SATFINITE.E4M3.F32.PACK_AB_MERGE_C R124, R125, R124, RZ ;  /* 0x0000007c7d7c723e */ /* 0x000fe200048070ff */
[----:B------:R0:W-:Y:S01]  /*8c80*/  SYNCS.ARRIVE.TRANS64.RED.A1T0 RZ, [R10+URZ], RZ ;  /* 0x000000ff0aff79a7 */ /* 0x0001e2000810043f */
        /* <DEDUP_REMOVED lines=91> */
[----:B------:R-:W-:Y:S01]  /*9240*/  F2FP.SATFINITE.E4M3.F32.PACK_AB_MERGE_C R191, R163, R98, R15 ;  /* 0x00000062a3bf723e */ /* 0x000fe2000480700f */
[----:B0-----:R-:W-:Y:S06]  /*9250*/  @P1 BRA `(.L_x_155) ;  /* 0xffffffc800201947 */ /* 0x001fec000383ffff */
[----:B------:R-:W-:-:S05]  /*9260*/  UMOV UR52, UR53 ;  /* 0x0000003500347c82 */ /* 0x000fca0008000000 */
.L_x_145:
[----:B------:R-:W-:Y:S06]  /*9270*/  BAR.ARV 0x8, 0x180 ;  /* 0x0206000000007b1d */ /* 0x000fec0000002000 */
[----:B------:R-:W-:Y:S05]  /*9280*/  @!P0 BRA `(.L_x_156) ;  /* 0x0000000000048947 */ /* 0x000fea0003800000 */
[----:B------:R-:W-:Y:S01]  /*9290*/  BPT.TRAP 0x1 ;  /* 0x000000040000795c */ /* 0x000fe20000300000 */
.L_x_156:
[----:B------:R-:W-:Y:S02]  /*92a0*/  IMAD.U32 R0, RZ, RZ, UR45 ;  /* 0x0000002dff007e24 */ /* 0x000fe4000f8e00ff */
[----:B------:R-:W-:-:S03]  /*92b0*/  IMAD.U32 R21, RZ, RZ, UR52 ;  /* 0x00000034ff157e24 */ /* 0x000fc6000f8e00ff */
[----:B------:R-:W-:Y:S01]  /*92c0*/  SHF.L.U32 R0, R0, 0x1f, RZ ;  /* 0x0000001f00007819 */ /* 0x000fe200000006ff */
[----:B------:R-:W-:-:S04]  /*92d0*/  IMAD R21, R21, 0x8, R4 ;  /* 0x0000000815157824 */ /* 0x000fc800078e0204 */
[----:B------:R0:W1:Y:S01]  /*92e0*/  SYNCS.PHASECHK.TRANS64.TRYWAIT P1, [R21+URZ+0x29850], R0 ;  /* 0x02985000150075a7 */ /* 0x000062000802017f */
[----:B------:R-:W-:Y:S05]  /*92f0*/  @!P0 BRA `(.L_x_157) ;  /* 0x0000000000048947 */ /* 0x000fea0003800000 */
[----:B------:R-:W-:Y:S01]  /*9300*/  BPT.TRAP 0x1 ;  /* 0x000000040000795c */ /* 0x000fe20000300000 */
.L_x_157:
[----:B------:R-:W-:Y:S02]  /*9310*/  VIADD R4, R4, 0x400 ;  /* 0x0000040004047836 */ /* 0x000fe40000000000 */
[----:B------:R-:W-:-:S03]  /*9320*/  IMAD.U32 R11, RZ, RZ, UR52 ;  /* 0x00000034ff0b7e24 */ /* 0x000fc6000f8e00ff */
[----:B------:R-:W-:-:S04]  /*9330*/  SHF.R.U32.HI R4, RZ, 0x4, R4 ;  /* 0x00000004ff047819 */ /* 0x000fc80000011604 */
[----:B------:R-:W-:-:S04]  /*9340*/  LOP3.LUT R4, R4, 0x3fff, RZ, 0xc0, !PT ;  /* 0x00003fff04047812 */ /* 0x000fc800078ec0ff */
[----:B------:R-:W-:Y:S01]  /*9350*/  LOP3.LUT R4, R4, 0x10000, RZ, 0xfc, !PT ;  /* 0x0001000004047812 */ /* 0x000fe200078efcff */
[----:B-1----:R-:W-:Y:S06]  /*9360*/  @P1 BRA `(.L_x_158) ;  /* 0x0000000000081947 */ /* 0x002fec0003800000 */
[----:B------:R-:W1:Y:S02]  /*9370*/  SYNCS.PHASECHK.TRANS64.TRYWAIT P1, [R21+URZ+0x29850], R0 ;  /* 0x02985000150075a7 */ /* 0x000e64000802017f */
[----:B-1----:R-:W-:Y:S05]  /*9380*/  @!P1 BRA `(.L_x_159) ;  /* 0x000000a000289947 */ /* 0x002fea0003800000 */
.L_x_158:
[----:B------:R-:W-:Y:S01]  /*9390*/  IMAD R10, R11, 0x500, R4 ;  /* 0x000005000b0a7824 */ /* 0x000fe200078e0204 */
[----:B------:R-:W-:Y:S05]  /*93a0*/  WARPSYNC.ALL ;  /* 0x0000000000007948 */ /* 0x000fea0003800000 */
[----:B------:R-:W-:Y:S01]  /*93b0*/  IMAD.MOV.U32 R11, RZ, RZ, -0x3ffffff0 ;  /* 0xc0000010ff0b7424 */ /* 0x000fe200078e00ff */
[C---:B------:R-:W-:Y:S01]  /*93c0*/  R2UR UR6, R10.reuse ;  /* 0x000000000a0672ca */ /* 0x040fe200000e0000 */
[----:B------:R-:W-:Y:S01]  /*93d0*/  WARPGROUP.ARRIVE ;  /* 0x00000000000079c5 */ /* 0x000fe20000000000 */
[C---:B------:R-:W-:Y:S01]  /*93e0*/  VIADD R12, R10.reuse, 0x100 ;  /* 0x000001000a0c7836 */ /* 0x040fe20000000000 */
[----:B------:R-:W-:Y:S01]  /*93f0*/  ULDC.64 UR4, c[0x0][0x9a0] ;  /* 0x0002680000047ab9 */ /* 0x000fe20000000a00 */
[----:B------:R-:W-:Y:S01]  /*9400*/  R2UR UR7, R11 ;  /* 0x000000000b0772ca */ /* 0x000fe200000e0000 */
[----:B------:R-:W-:Y:S01]  /*9410*/  IMAD.MOV.U32 R13, RZ, RZ, -0x3ffffff0 ;  /* 0xc0000010ff0d7424 */ /* 0x000fe200078e00ff */
[----:B------:R-:W-:Y:S01]  /*9420*/  ISETP.NE.U32.AND P1, PT, RZ, UR4, PT ;  /* 0x00000004ff007c0c */ /* 0x000fe2000bf25070 */
[----:B------:R-:W-:-:S02]  /*9430*/  VIADD R88, R10, 0x200 ;  /* 0x000002000a587836 */ /* 0x000fc40000000000 */
[----:B------:R-:W-:Y:S01]  /*9440*/  IMAD.MOV.U32 R89, RZ, RZ, -0x3ffffff0 ;  /* 0xc0000010ff597424 */ /* 0x000fe200078e00ff */
[----:B------:R-:W-:Y:S01]  /*9450*/  ISETP.NE.AND.EX P1, PT, RZ, UR5, PT, P1 ;  /* 0x00000005ff007c0c */ /* 0x000fe2000bf25310 */
[----:B------:R-:W-:-:S06]  /*9460*/  IMAD.MOV.U32 R4, RZ, RZ, 0x3f800000 ;  /* 0x3f800000ff047424 */ /* 0x000fcc00078e00ff */
[----:B------:R-:W-:Y:S01]  /*9470*/  QGMMA.64x128x32.F32.E4M3.E4M3 R24, R172, gdesc[UR4], R24, gsb0 ;  /* 0x01e00004ac187df3 */ /* 0x000fe20008000818 */
[----:B------:R-:W-:Y:S02]  /*9480*/  R2UR UR6, R12 ;  /* 0x000000000c0672ca */ /* 0x000fe400000e0000 */
[----:B------:R-:W-:-:S03]  /*9490*/  R2UR UR7, R13 ;  /* 0x000000000d0772ca */ /* 0x000fc600000e0000 */
[----:B------:R-:W0:Y:S08]  /*94a0*/  @P1 LDC.64 R12, c[0x0][0x9c8] ;  /* 0x00027200ff0c1b82 */ /* 0x000e300000000a00 */
[----:B------:R-:W2:Y:S01]  /*94b0*/  @P1 LDC.64 R14, c[0x0][0x9d0] ;  /* 0x00027400ff0e1b82 */ /* 0x000ea20000000a00 */
[----:B01----:R-:W-:-:S04]  /*94c0*/  @P1 IMAD R0, R12, UR37, RZ ;  /* 0x000000250c001c24 */ /* 0x003fc8000f8e02ff */
[----:B------:R-:W-:Y:S02]  /*94d0*/  @P1 IMAD R3, R13, UR36, R0 ;  /* 0x000000240d031c24 */ /* 0x000fe4000f8e0200 */
[----:B------:R-:W-:-:S04]  /*94e0*/  @P1 IMAD.WIDE.U32 R12, R12, UR36, RZ ;  /* 0x000000240c0c1c25 */ /* 0x000fc8000f8e00ff */
[----:B------:R-:W-:Y:S02]  /*94f0*/  @P1 IMAD.IADD R13, R13, 0x1, R3 ;  /* 0x000000010d0d1824 */ /* 0x000fe400078e0203 */
[----:B--2---:R-:W-:-:S04]  /*9500*/  @P1 IMAD.WIDE.U32 R12, R14, UR39, R12 ;  /* 0x000000270e0c1c25 */ /* 0x004fc8000f8e000c */
[----:B------:R-:W-:Y:S01]  /*9510*/  @P1 IMAD R3, R15, UR39, R13 ;  /* 0x000000270f031c24 */ /* 0x000fe2000f8e020d */
[----:B------:R-:W-:-:S04]  /*9520*/  @P1 LEA R14, P2, R12, UR4, 0x2 ;  /* 0x000000040c0e1c11 */ /* 0x000fc8000f8410ff */
[----:B------:R-:W-:-:S05]  /*9530*/  @P1 LEA.HI.X R15, R12, UR5, R3, 0x2, P2 ;  /* 0x000000050c0f1c11 */ /* 0x000fca00090f1403 */
[----:B------:R0:W2:Y:S01]  /*9540*/  @P1 LDG.E R4, desc[UR50][R14.64] ;  /* 0x000000320e041981 */ /* 0x0000a2000c1e1900 */
[----:B------:R-:W-:Y:S02]  /*9550*/  WARPGROUP.DEPBAR.LE gsb0, 0x0 ;  /* 0x00008000000079c5 */ /* 0x000fe40000010000 */
[----:B------:R-:W-:-:S06]  /*9560*/  WARPGROUP.ARRIVE ;  /* 0x00000000000079c5 */ /* 0x000fcc0000000000 */
[----:B------:R-:W-:Y:S01]  /*9570*/  QGMMA.64x128x32.F32.E4M3.E4M3 R24, R176, gdesc[UR4], R24, gsb0 ;  /* 0x01e00004b0187df3 */ /* 0x000fe20008000818 */
[----:B------:R-:W-:Y:S02]  /*9580*/  R2UR UR6, R88 ;  /* 0x00000000580672ca */ /* 0x000fe400000e0000 */
[----:B------:R-:W-:Y:S01]  /*9590*/  R2UR UR7, R89 ;  /* 0x00000000590772ca */ /* 0x000fe200000e0000 */
[----:B------:R-:W-:Y:S02]  /*95a0*/  VIADD R12, R10, 0x300 ;  /* 0x000003000a0c7836 */ /* 0x000fe40000000000 */
[----:B------:R-:W-:Y:S01]  /*95b0*/  IMAD.MOV.U32 R13, RZ, RZ, -0x3ffffff0 ;  /* 0xc0000010ff0d7424 */ /* 0x000fe200078e00ff */
[----:B------:R-:W-:Y:S02]  /*95c0*/  WARPGROUP.DEPBAR.LE gsb0, 0x0 ;  /* 0x00008000000079c5 */ /* 0x000fe40000010000 */
[----:B------:R-:W-:-:S07]  /*95d0*/  WARPGROUP.ARRIVE ;  /* 0x00000000000079c5 */ /* 0x000fce0000000000 */
[----:B------:R-:W-:Y:S01]  /*95e0*/  QGMMA.64x128x32.F32.E4M3.E4M3 R24, R180, gdesc[UR4], R24, gsb0 ;  /* 0x01e00004b4187df3 */ /* 0x000fe20008000818 */
[----:B------:R-:W-:Y:S02]  /*95f0*/  R2UR UR6, R12 ;  /* 0x000000000c0672ca */ /* 0x000fe400000e0000 */
[----:B------:R-:W-:Y:S01]  /*9600*/  R2UR UR7, R13 ;  /* 0x000000000d0772ca */ /* 0x000fe200000e0000 */
[----:B------:R-:W-:Y:S02]  /*9610*/  VIADD R10, R10, 0x400 ;  /* 0x000004000a0a7836 */ /* 0x000fe40000000000 */
[----:B------:R-:W-:Y:S01]  /*9620*/  IMAD.MOV.U32 R11, RZ, RZ, -0x3ffffff0 ;  /* 0xc0000010ff0b7424 */ /* 0x000fe200078e00ff */
[----:B------:R-:W1:Y:S04]  /*9630*/  SHFL.BFLY PT, R0, R7, 0x2, 0x1f ;  /* 0x0c401f0007007f89 */ /* 0x000e6800000e0000 */
[----:B------:R-:W3:Y:S01]  /*9640*/  SHFL.BFLY PT, R9, R8, 0x2, 0x1f ;  /* 0x0c401f0008097f89 */ /* 0x000ee200000e0000 */
[----:B------:R-:W-:-:S02]  /*9650*/  WARPGROUP.DEPBAR.LE gsb0, 0x0 ;  /* 0x00008000000079c5 */ /* 0x000fc40000010000 */
[----:B------:R-:W-:-:S06]  /*9660*/  WARPGROUP.ARRIVE ;  /* 0x00000000000079c5 */ /* 0x000fcc0000000000 */
[----:B------:R-:W-:Y:S01]  /*9670*/  QGMMA.64x128x32.F32.E4M3.E4M3 R24, R184, gdesc[UR4], R24, gsb0 ;  /* 0x01e00004b8187df3 */ /* 0x000fe20008000818 */
[----:B------:R-:W-:Y:S02]  /*9680*/  R2UR UR6, R10 ;  /* 0x000000000a0672ca */ /* 0x000fe400000e0000 */
[----:B------:R-:W-:Y:S01]  /*9690*/  R2UR UR7, R11 ;  /* 0x000000000b0772ca */ /* 0x000fe200000e0000 */
[----:B-1----:R-:W-:-:S01]  /*96a0*/  FADD.FTZ R0, R0, R7 ;  /* 0x0000000700007221 */ /* 0x002fc20000010000 */
[----:B---3--:R-:W-:-:S04]  /*96b0*/  FADD.FTZ R9, R9, R8 ;  /* 0x0000000809097221 */ /* 0x008fc80000010000 */
[----:B------:R-:W1:Y:S04]  /*96c0*/  SHFL.BFLY PT, R3, R0, 0x1, 0x1f ;  /* 0x0c201f0000037f89 */ /* 0x000e6800000e0000 */
[----:B------:R-:W0:Y:S01]  /*96d0*/  SHFL.BFLY PT, R6, R9, 0x1, 0x1f ;  /* 0x0c201f0009067f89 */ /* 0x000e2200000e0000 */
[----:B------:R-:W-:Y:S02]  /*96e0*/  IMAD.MOV.U32 R7, RZ, RZ, RZ ;  /* 0x000000ffff077224 */ /* 0x000fe400078e00ff */
[----:B-1----:R-:W-:Y:S01]  /*96f0*/  FADD.FTZ R12, R0, R3 ;  /* 0x00000003000c7221 */ /* 0x002fe20000010000 */
[----:B0-----:R-:W-:-:S04]  /*9700*/  FADD.FTZ R14, R9, R6 ;  /* 0x00000006090e7221 */ /* 0x001fc80000010000 */
[C---:B------:R-:W-:Y:S01]  /*9710*/  FSETP.NE.FTZ.AND P1, PT, R12.reuse, RZ, PT ;  /* 0x000000ff0c00720b */ /* 0x040fe20003f35000 */
[----:B------:R-:W-:Y:S01]  /*9720*/  FMUL.FTZ R13, R12, 0.00390625 ;  /* 0x3b8000000c0d7820 */ /* 0x000fe20000410000 */
[----:B------:R-:W-:-:S04]  /*9730*/  FMUL.FTZ R10, R14, 0.00390625 ;  /* 0x3b8000000e0a7820 */ /* 0x000fc80000410000 */
[----:B------:R-:W-:Y:S02]  /*9740*/  FSETP.NE.FTZ.AND P2, PT, R13, RZ, PT ;  /* 0x000000ff0d00720b */ /* 0x000fe40003f55000 */
[----:B------:R-:W-:-:S05]  /*9750*/  FSETP.NE.FTZ.AND P3, PT, R10, RZ, PT ;  /* 0x000000ff0a00720b */ /* 0x000fca0003f75000 */
[----:B------:R0:W-:Y:S01]  /*9760*/  @P1 MUFU.RCP R7, R12 ;  /* 0x0000000c00071308 */ /* 0x0001e20000001000 */
[----:B------:R-:W-:Y:S01]  /*9770*/  FSETP.NE.FTZ.AND P1, PT, R14, RZ, PT ;  /* 0x000000ff0e00720b */ /* 0x000fe20003f35000 */
[----:B------:R-:W-:Y:S01]  /*9780*/  IMAD.MOV.U32 R11, RZ, RZ, RZ ;  /* 0x000000ffff0b7224 */ /* 0x000fe200078e00ff */
[----:B------:R-:W-:Y:S02]  /*9790*/  WARPGROUP.DEPBAR.LE gsb0, 0x0 ;  /* 0x00008000000079c5 */ /* 0x000fe40000010000 */
[----:B------:R-:W-:-:S06]  /*97a0*/  WARPGROUP.ARRIVE ;  /* 0x00000000000079c5 */ /* 0x000fcc0000000000 */
[----:B------:R-:W-:Y:S01]  /*97b0*/  QGMMA.64x128x32.F32.E4M3.E4M3 R24, R188, gdesc[UR4], R24, gsb0 ;  /* 0x01e00004bc187df3 */ /* 0x000fe20008000818 */
[----:B------:R-:W1:Y:S08]  /*97c0*/  @P2 MUFU.LG2 R8, R13 ;  /* 0x0000000d00082308 */ /* 0x000e700000000c00 */
[----:B------:R-:W3:Y:S01]  /*97d0*/  @P3 MUFU.LG2 R10, R10 ;  /* 0x0000000a000a3308 */ /* 0x000ee20000000c00 */
[----:B------:R-:W-:-:S07]  /*97e0*/  IMAD.U32 R9, RZ, RZ, UR10 ;  /* 0x0000000aff097e24 */ /* 0x000fce000f8e00ff */
[----:B------:R-:W4:Y:S01]  /*97f0*/  @P1 MUFU.RCP R11, R14 ;  /* 0x0000000e000b1308 */ /* 0x000f220000001000 */
[----:B------:R-:W-:Y:S02]  /*9800*/  IMAD.U32 R6, RZ, RZ, UR10 ;  /* 0x0000000aff067e24 */ /* 0x000fe4000f8e00ff */
[----:B0-----:R-:W-:Y:S01]  /*9810*/  @P3 FMUL.FTZ R12, R9, 0.69314718246459960938 ;  /* 0x3f317218090c3820 */ /* 0x001fe20000410000 */
[----:B-1----:R-:W-:Y:S01]  /*9820*/  @P2 FMUL.FTZ R9, R8, 0.69314718246459960938 ;  /* 0x3f31721808092820 */ /* 0x002fe20000410000 */
[----:B------:R-:W-:Y:S01]  /*9830*/  @P2 FMUL.FTZ R6, R6, 0.69314718246459960938 ;  /* 0x3f31721806062820 */ /* 0x000fe20000410000 */
[----:B------:R-:W-:Y:S02]  /*9840*/  IMAD.MOV.U32 R3, RZ, RZ, -0x800000 ;  /* 0xff800000ff037424 */ /* 0x000fe400078e00ff */
[----:B---3--:R-:W-:Y:S01]  /*9850*/  @P3 FMUL.FTZ R13, R10, 0.69314718246459960938 ;  /* 0x3f3172180a0d3820 */ /* 0x008fe20000410000 */
[----:B------:R-:W-:Y:S02]  /*9860*/  IMAD.MOV.U32 R0, RZ, RZ, -0x800000 ;  /* 0xff800000ff007424 */ /* 0x000fe400078e00ff */
[----:B------:R-:W-:Y:S01]  /*9870*/  @P2 FFMA.FTZ R3, R6, R99, R9 ;  /* 0x0000006306032223 */ /* 0x000fe20000010009 */
[----:B--2---:R-:W-:Y:S01]  /*9880*/  FMUL.FTZ R9, R7, R4 ;  /* 0x0000000407097220 */ /* 0x004fe20000410000 */
[----:B------:R-:W-:Y:S01]  /*9890*/  @P3 FFMA.FTZ R0, R12, R162, R13 ;  /* 0x000000a20c003223 */ /* 0x000fe2000001000d */
[----:B----4-:R-:W-:Y:S01]  /*98a0*/  FMUL.FTZ R93, R11, R4 ;  /* 0x000000040b5d7220 */ /* 0x010fe20000410000 */
[----:B------:R-:W-:-:S02]  /*98b0*/  WARPGROUP.DEPBAR.LE gsb0, 0x0 ;  /* 0x00008000000079c5 */ /* 0x000fc40000010000 */
[----:B------:R-:W-:Y:S05]  /*98c0*/  @!P0 BRA `(.L_x_160) ;  /* 0x0000000000048947 */ /* 0x000fea0003800000 */
[----:B------:R-:W-:Y:S01]  /*98d0*/  BPT.TRAP 0x1 ;  /* 0x000000040000795c */ /* 0x000fe20000300000 */
.L_x_160:
[----:B------:R-:W-:Y:S01]  /*98e0*/  VIADD R4, R21, 0x29860 ;  /* 0x0002986015047836 */ /* 0x000fe20000000000 */
[----:B------:R-:W-:Y:S01]  /*98f0*/  UIADD3 UR52, UR52, 0x1, URZ ;  /* 0x0000000134347890 */ /* 0x000fe2000fffe03f */
[-C--:B------:R-:W-:Y:S01]  /*9900*/  FMUL.FTZ R15, R40, R9.reuse ;  /* 0x00000009280f7220 */ /* 0x080fe20000410000 */
[-C--:B------:R-:W-:Y:S01]  /*9910*/  FMUL.FTZ R7, R25, R9.reuse ;  /* 0x0000000919077220 */ /* 0x080fe20000410000 */
[-C--:B------:R-:W-:Y:S01]  /*9920*/  FMUL.FTZ R8, R29, R9.reuse ;  /* 0x000000091d087220 */ /* 0x080fe20000410000 */
[----:B------:R-:W-:Y:S01]  /*9930*/  PRMT R4, R5, 0x654, R4 ;  /* 0x0000065405047816 */ /* 0x000fe20000000004 */
[----:B------:R-:W-:Y:S01]  /*9940*/  UISETP.NE.AND UP0, UPT, UR52, 0x2, UPT ;  /* 0x000000023400788c */ /* 0x000fe2000bf05270 */
[-C--:B------:R-:W-:Y:S01]  /*9950*/  FMUL.FTZ R89, R56, R9.reuse ;  /* 0x0000000938597220 */ /* 0x080fe20000410000 */
[-C--:B------:R-:W-:Y:S01]  /*9960*/  FMUL.FTZ R91, R64, R9.reuse ;  /* 0x00000009405b7220 */ /* 0x080fe20000410000 */
[----:B------:R0:W-:Y:S01]  /*9970*/  SYNCS.ARRIVE.TRANS64.RED.A1T0 RZ, [R4+URZ], RZ ;  /* 0x000000ff04ff79a7 */ /* 0x0001e2000810043f */
        /* <DEDUP_REMOVED lines=29> */
[----:B------:R-:W-:Y:S01]  /*9b50*/  USEL UR4, URZ, 0x1, UP0 ;  /* 0x000000013f047887 */ /* 0x000fe20008000000 */
        /* <DEDUP_REMOVED lines=30> */
[----:B------:R-:W-:Y:S01]  /*9d40*/  FMUL.FTZ R83, R83, R93 ;  /* 0x0000005d53537220 */ /* 0x000fe20000410000 */
[----:B------:R-:W-:-:S02]  /*9d50*/  UIADD3 UR46, UR46, 0x1, URZ ;  /* 0x000000012e2e7890 */ /* 0x000fc4000fffe03f */
[----:B------:R-:W-:Y:S02]  /*9d60*/  USEL UR52, UR52, URZ, UP0 ;  /* 0x0000003f34347287 */ /* 0x000fe40008000000 */
[----:B0-----:R-:W-:-:S12]  /*9d70*/  ULOP3.LUT UR45, UR45, UR4, URZ, 0x3c, !UPT ;  /* 0x000000042d2d7292 */ /* 0x001fd8000f8e3c3f */
.L_x_138:
[----:B------:R-:W0:Y:S01]  /*9d80*/  S2R R5, SR_CgaCtaId ;  /* 0x0000000000057919 */ /* 0x000e220000008800 */
[----:B------:R-:W-:Y:S01]  /*9d90*/  MOV R32, 0x400 ;  /* 0x0000040000207802 */ /* 0x000fe20000000f00 */
[----:B------:R-:W-:Y:S01]  /*9da0*/  UISETP.NE.AND UP0, UPT, UR44, URZ, UPT ;  /* 0x0000003f2c00728c */ /* 0x000fe2000bf05270 */
[----:B------:R-:W-:Y:S01]  /*9db0*/  BSSY B0, `(.L_x_161) ;  /* 0x00003b2000007945 */ /* 0x000fe20003800000 */
[----:B------:R-:W-:Y:S09]  /*9dc0*/  BAR.SYNC.DEFER_BLOCKING 0x5, 0x180 ;  /* 0x0146000000007b1d */ /* 0x000ff20000010000 */
[----:B------:R-:W-:Y:S01]  /*9dd0*/  @!UP0 ULDC UR44, c[0x0][0xad4] ;  /* 0x0002b500002c8ab9 */ /* 0x000fe20000000800 */
[----:B0-----:R-:W-:-:S05]  /*9de0*/  LEA R32, R5, R32, 0x18 ;  /* 0x0000002005207211 */ /* 0x001fca00078ec0ff */
[----:B------:R-:W0:Y:S02]  /*9df0*/  LDS.128 R36, [R32+0x298d0] ;  /* 0x0298d00020247984 */ /* 0x000e240000000c00 */
[----:B0-----:R-:W-:Y:S02]  /*9e00*/  R2UR UR6, R37 ;  /* 0x00000000250672ca */ /* 0x001fe400000e0000 */
[----:B------:R-:W-:Y:S01]  /*9e10*/  R2UR UR5, R38 ;  /* 0x00000000260572ca */ /* 0x000fe200000e0000 */
[----:B------:R-:W-:Y:S06]  /*9e20*/  BAR.ARV 0x4, 0x180 ;  /* 0x0106000000007b1d */ /* 0x000fec0000002000 */
[----:B------:R-:W-:Y:S08]  /*9e30*/  @P0 BRA `(.L_x_162) ;  /* 0x0000002c008c0947 */ /* 0x000ff00003800000 */
[----:B------:R-:W0:Y:S01]  /*9e40*/  S2R R27, SR_TID.X ;  /* 0x00000000001b7919 */ /* 0x000e220000002100 */
[----:B------:R-:W-:Y:S01]  /*9e50*/  ULDC.64 UR8, c[0x4][0x40] ;  /* 0x0100100000087ab9 */ /* 0x000fe20000000a00 */
[----:B------:R-:W-:Y:S01]  /*9e60*/  USHF.L.U32 UR4, UR36, 0x2, URZ ;  /* 0x0000000224047899 */ /* 0x000fe2000800063f */
[----:B------:R-:W-:Y:S01]  /*9e70*/  ULDC.64 UR10, c[0x0][0xc00] ;  /* 0x00030000000a7ab9 */ /* 0x000fe20000000a00 */
[----:B0-----:R-:W-:-:S05]  /*9e80*/  IMAD.SHL.U32 R4, R27, 0x4, RZ ;  /* 0x000000041b047824 */ /* 0x001fca00078e00ff */
[----:B------:R-:W-:Y:S01]  /*9e90*/  LOP3.LUT R4, R4, 0xc, RZ, 0xc0, !PT ;  /* 0x0000000c04047812 */ /* 0x000fe200078ec0ff */
[----:B------:R-:W-:Y:S03]  /*9ea0*/  BAR.SYNC.DEFER_BLOCKING 0x1, 0x100 ;  /* 0x0044000000007b1d */ /* 0x000fe60000010000 */
[----:B------:R-:W-:-:S05]  /*9eb0*/  IADD3 R4, P0, R4, UR8, RZ ;  /* 0x0000000804047c10 */ /* 0x000fca000ff1e0ff */
[----:B------:R-:W-:-:S05]  /*9ec0*/  IMAD.X R5, RZ, RZ, UR9, P0 ;  /* 0x00000009ff057e24 */ /* 0x000fca00080e06ff */
[----:B------:R0:W2:Y:S01]  /*9ed0*/  LDG.E.CONSTANT R26, desc[UR50][R4.64] ;  /* 0x00000032041a7981 */ /* 0x0000a2000c1e9900 */
[----:B------:R-:W-:Y:S01]  /*9ee0*/  LOP3.LUT P0, R27, R27, 0x3, RZ, 0xc0, !PT ;  /* 0x000000031b1b7812 */ /* 0x000fe2000780c0ff */
[----:B------:R-:W-:Y:S02]  /*9ef0*/  USHF.L.U64.HI UR12, UR36, 0x2, UR37 ;  /* 0x00000002240c7899 */ /* 0x000fe40008010225 */
[----:B------:R-:W-:Y:S01]  /*9f00*/  UIADD3 UR7, UP0, UR4, UR10, URZ ;  /* 0x0000000a04077290 */ /* 0x000fe2000ff1e03f */
[----:B------:R-:W-:-:S03]  /*9f10*/  ISETP.EQ.OR P0, PT, R27, 0x3, !P0 ;  /* 0x000000031b00780c */ /* 0x000fc60004702670 */
[----:B------:R-:W-:Y:S01]  /*9f20*/  UIADD3.X UR8, UR12, UR11, URZ, UP0, !UPT ;  /* 0x0000000b0c087290 */ /* 0x000fe200087fe43f */
[----:B------:R-:W-:Y:S01]  /*9f30*/  SEL R131, R88, R41, P0 ;  /* 0x0000002958837207 */ /* 0x000fe20000000000 */
[----:B0-----:R-:W0:Y:S01]  /*9f40*/  S2R R5, SR_SWINHI ;  /* 0x0000000000057919 */ /* 0x001e220000002f00 */
        /* <DEDUP_REMOVED lines=16> */
[----:B------:R-:W-:-:S02]  /*a050*/  MOV R20, R32 ;  /* 0x0000002000147202 */ /* 0x000fc40000000f00 */
[----:B0-----:R-:W-:Y:S02]  /*a060*/  MOV R21, R5 ;  /* 0x0000000500157202 */ /* 0x001fe40000000f00 */
[----:B------:R-:W-:Y:S02]  /*a070*/  SEL R69, R84, R85, P0 ;  /* 0x0000005554457207 */ /* 0x000fe40000000000 */
[----:B------:R-:W-:Y:S01]  /*a080*/  SEL R46, R85, R84, P0 ;  /* 0x00000054552e7207 */ /* 0x000fe20000000000 */
[----:B------:R-:W-:Y:S01]  /*a090*/  IMAD.WIDE R8, R220, 0x2, R20 ;  /* 0x00000002dc087825 */ /* 0x000fe200078e0214 */
[----:B------:R-:W-:Y:S02]  /*a0a0*/  SEL R53, R52, R53, P0 ;  /* 0x0000003534357207 */ /* 0x000fe40000000000 */
[----:B------:R-:W-:Y:S02]  /*a0b0*/  SEL R85, R56, R57, P0 ;  /* 0x0000003938557207 */ /* 0x000fe40000000000 */
[----:B------:R-:W-:-:S02]  /*a0c0*/  SEL R52, R57, R56, P0 ;  /* 0x0000003839347207 */ /* 0x000fc40000000000 */
[----:B------:R-:W-:Y:S02]  /*a0d0*/  IADD3 R57, P1, R8, 0x40, RZ ;  /* 0x0000004008397810 */ /* 0x000fe40007f3e0ff */
[----:B------:R-:W-:Y:S02]  /*a0e0*/  SEL R139, R12, R33, P0 ;  /* 0x000000210c8b7207 */ /* 0x000fe40000000000 */
[----:B------:R-:W-:Y:S01]  /*a0f0*/  SEL R28, R33, R12, P0 ;  /* 0x0000000c211c7207 */ /* 0x000fe20000000000 */
[----:B------:R-:W-:Y:S01]  /*a100*/  IMAD.X R11, RZ, RZ, R9, P1 ;  /* 0x000000ffff0b7224 */ /* 0x000fe200008e0609 */
[----:B------:R-:W-:Y:S02]  /*a110*/  SEL R143, R6, R7, P0 ;  /* 0x00000007068f7207 */ /* 0x000fe40000000000 */
[----:B------:R-:W-:Y:S02]  /*a120*/  SEL R27, R7, R6, P0 ;  /* 0x00000006071b7207 */ /* 0x000fe40000000000 */
[----:B------:R-:W-:-:S02]  /*a130*/  IADD3 R33, P6, R8, 0x20, RZ ;  /* 0x0000002008217810 */ /* 0x000fc40007fde0ff */
[----:B------:R-:W-:Y:S02]  /*a140*/  LOP3.LUT R6, R57, 0x380, RZ, 0xc0, !PT ;  /* 0x0000038039067812 */ /* 0x000fe400078ec0ff */
[----:B------:R-:W-:Y:S02]  /*a150*/  SEL R119, R92, R73, P0 ;  /* 0x000000495c777207 */ /* 0x000fe40000000000 */
[----:B------:R-:W-:Y:S02]  /*a160*/  SEL R42, R73, R92, P0 ;  /* 0x0000005c492a7207 */ /* 0x000fe40000000000 */
[----:B------:R-:W-:Y:S02]  /*a170*/  SEL R73, R66, R67, P0 ;  /* 0x0000004342497207 */ /* 0x000fe40000000000 */
[----:B------:R-:W-:Y:S02]  /*a180*/  SEL R95, R67, R66, P0 ;  /* 0x00000042435f7207 */ /* 0x000fe40000000000 */
[----:B------:R-:W-:-:S02]  /*a190*/  LOP3.LUT R4, R33, 0x380, RZ, 0xc0, !PT ;  /* 0x0000038021047812 */ /* 0x000fc400078ec0ff */
[----:B------:R-:W-:Y:S02]  /*a1a0*/  SEL R127, R89, R64, P0 ;  /* 0x00000040597f7207 */ /* 0x000fe40000000000 */
[----:B------:R-:W-:Y:S02]  /*a1b0*/  SEL R35, R64, R89, P0 ;  /* 0x0000005940237207 */ /* 0x000fe40000000000 */
[----:B------:R-:W-:Y:S02]  /*a1c0*/  SEL R67, R82, R83, P0 ;  /* 0x0000005352437207 */ /* 0x000fe40000000000 */
[----:B------:R-:W-:Y:S02]  /*a1d0*/  SEL R109, R83, R82, P0 ;  /* 0x00000052536d7207 */ /* 0x000fe40000000000 */
[----:B------:R-:W-:Y:S02]  /*a1e0*/  SHF.R.U64 R6, R6, 0x3, RZ ;  /* 0x0000000306067819 */ /* 0x000fe400000012ff */
[----:B------:R-:W-:-:S02]  /*a1f0*/  SEL R89, R54, R55, P0 ;  /* 0x0000003736597207 */ /* 0x000fc40000000000 */
[----:B------:R-:W-:Y:S02]  /*a200*/  IADD3 R83, P4, R8, 0x4020, RZ ;  /* 0x0000402008537810 */ /* 0x000fe40007f9e0ff */
[----:B------:R-:W-:Y:S02]  /*a210*/  SEL R123, R91, R72, P0 ;  /* 0x000000485b7b7207 */ /* 0x000fe40000000000 */
[----:B------:R-:W-:Y:S01]  /*a220*/  SEL R37, R72, R91, P0 ;  /* 0x0000005b48257207 */ /* 0x000fe20000000000 */
[----:B------:R-:W-:Y:S01]  /*a230*/  IMAD.X R7, RZ, RZ, R9, P4 ;  /* 0x000000ffff077224 */ /* 0x000fe200020e0609 */
        /* <DEDUP_REMOVED lines=13> */
[----:B------:R-:W-:Y:S02]  /*a310*/  SHF.R.U64 R4, R4, 0x3, RZ ;  /* 0x0000000304047819 */ /* 0x000fe400000012ff */
[----:B------:R-:W-:-:S02]  /*a320*/  SEL R133, R25, R90, P0 ;  /* 0x0000005a19857207 */ /* 0x000fc40000000000 */
[----:B------:R-:W-:Y:S01]  /*a330*/  SEL R40, R90, R25, P0 ;  /* 0x000000195a287207 */ /* 0x000fe20000000000 */
[----:B------:R-:W-:Y:S01]  /*a340*/  IMAD.X R25, RZ, RZ, R9, P6 ;  /* 0x000000ffff197224 */ /* 0x000fe200030e0609 */
[----:B------:R-:W-:Y:S02]  /*a350*/  SEL R65, R62, R63, P0 ;  /* 0x0000003f3e417207 */ /* 0x000fe40000000000 */
[----:B------:R-:W-:Y:S02]  /*a360*/  SEL R111, R63, R62, P0 ;  /* 0x0000003e3f6f7207 */ /* 0x000fe40000000000 */
[----:B------:R-:W-:Y:S02]  /*a370*/  SEL R77, R70, R71, P0 ;  /* 0x00000047464d7207 */ /* 0x000fe40000000000 */
[----:B------:R-:W-:Y:S02]  /*a380*/  SEL R103, R71, R70, P0 ;  /* 0x0000004647677207 */ /* 0x000fe40000000000 */
[----:B------:R-:W-:-:S02]  /*a390*/  SEL R75, R78, R79, P0 ;  /* 0x0000004f4e4b7207 */ /* 0x000fc40000000000 */
[----:B------:R-:W-:Y:S02]  /*a3a0*/  SEL R107, R79, R78, P0 ;  /* 0x0000004e4f6b7207 */ /* 0x000fe40000000000 */
[C---:B------:R-:W-:Y:S02]  /*a3b0*/  IADD3 R59, P2, R8.reuse, 0x60, RZ ;  /* 0x00000060083b7810 */ /* 0x040fe40007f5e0ff */
[----:B------:R-:W-:Y:S02]  /*a3c0*/  IADD3 R38, P5, R8, 0x4040, RZ ;  /* 0x0000404008267810 */ /* 0x000fe40007fbe0ff */
[----:B------:R-:W-:Y:S01]  /*a3d0*/  LOP3.LUT R10, R6, R57, RZ, 0x3c, !PT ;  /* 0x00000039060a7212 */ /* 0x000fe200078e3cff */
[--C-:B------:R-:W-:Y:S01]  /*a3e0*/  IMAD.X R15, RZ, RZ, R9.reuse, P2 ;  /* 0x000000ffff0f7224 */ /* 0x100fe200010e0609 */
[----:B------:R-:W-:Y:S01]  /*a3f0*/  SEL R71, R86, R87, P0 ;  /* 0x0000005756477207 */ /* 0x000fe20000000000 */
[----:B------:R-:W-:Y:S01]  /*a400*/  IMAD.X R101, RZ, RZ, R9, P5 ;  /* 0x000000ffff657224 */ /* 0x000fe200028e0609 */
[----:B------:R-:W-:-:S02]  /*a410*/  SEL R79, R87, R86, P0 ;  /* 0x00000056574f7207 */ /* 0x000fc40000000000 */
[----:B------:R-:W-:Y:S02]  /*a420*/  IADD3 R63, P3, R8, 0x4000, RZ ;  /* 0x00004000083f7810 */ /* 0x000fe40007f7e0ff */
[----:B------:R-:W-:Y:S02]  /*a430*/  LOP3.LUT R6, R83, 0x380, RZ, 0xc0, !PT ;  /* 0x0000038053067812 */ /* 0x000fe400078ec0ff */
[----:B------:R-:W-:Y:S02]  /*a440*/  SEL R99, R13, R24, P0 ;  /* 0x000000180d637207 */ /* 0x000fe40000000000 */
[----:B------:R-:W-:Y:S01]  /*a450*/  SEL R51, R24, R13, P0 ;  /* 0x0000000d18337207 */ /* 0x000fe20000000000 */
[----:B------:R-:W-:Y:S01]  /*a460*/  IMAD.X R13, RZ, RZ, R9, P3 ;  /* 0x000000ffff0d7224 */ /* 0x000fe200018e0609 */
[----:B------:R-:W-:Y:S02]  /*a470*/  IADD3 R87, P6, R8, 0x4060, RZ ;  /* 0x0000406008577810 */ /* 0x000fe40007fde0ff */
[----:B------:R-:W-:-:S02]  /*a480*/  LOP3.LUT R24, R4, R33, RZ, 0x3c, !PT ;  /* 0x0000002104187212 */ /* 0x000fc400078e3cff */
[----:B------:R-:W-:Y:S02]  /*a490*/  LOP3.LUT R12, R59, 0x380, RZ, 0xc0, !PT ;  /* 0x000003803b0c7812 */ /* 0x000fe400078ec0ff */
[----:B------:R-:W-:Y:S02]  /*a4a0*/  LOP3.LUT R33, R38, 0x380, RZ, 0xc0, !PT ;  /* 0x0000038026217812 */ /* 0x000fe400078ec0ff */
[----:B------:R-:W-:Y:S02]  /*a4b0*/  LOP3.LUT R5, R8, 0x380, RZ, 0xc0, !PT ;  /* 0x0000038008057812 */ /* 0x000fe400078ec0ff */
[----:B------:R-:W-:Y:S02]  /*a4c0*/  LOP3.LUT R4, R63, 0x380, RZ, 0xc0, !PT ;  /* 0x000003803f047812 */ /* 0x000fe400078ec0ff */
[----:B------:R-:W-:Y:S02]  /*a4d0*/  SHF.R.U64 R6, R6, 0x3, RZ ;  /* 0x0000000306067819 */ /* 0x000fe400000012ff */
[----:B------:R-:W-:-:S02]  /*a4e0*/  LOP3.LUT R56, R87, 0x380, RZ, 0xc0, !PT ;  /* 0x0000038057387812 */ /* 0x000fc400078ec0ff */
[----:B------:R-:W-:Y:S02]  /*a4f0*/  SHF.R.U64 R12, R12, 0x3, RZ ;  /* 0x000000030c0c7819 */ /* 0x000fe400000012ff */
[----:B------:R-:W-:Y:S02]  /*a500*/  SHF.R.U64 R33, R33, 0x3, RZ ;  /* 0x0000000321217819 */ /* 0x000fe400000012ff */
[----:B------:R-:W-:Y:S02]  /*a510*/  SHF.R.U64 R5, R5, 0x3, RZ ;  /* 0x0000000305057819 */ /* 0x000fe400000012ff */
[----:B------:R-:W-:Y:S02]  /*a520*/  SHF.R.U64 R4, R4, 0x3, RZ ;  /* 0x0000000304047819 */ /* 0x000fe400000012ff */
[----:B------:R-:W-:Y:S02]  /*a530*/  LOP3.LUT R6, R6, R83, RZ, 0x3c, !PT ;  /* 0x0000005306067212 */ /* 0x000fe400078e3cff */
[----:B------:R-:W-:-:S02]  /*a540*/  SEL R97, R14, R47, P0 ;  /* 0x0000002f0e617207 */ /* 0x000fc40000000000 */
[----:B------:R-:W-:Y:S02]  /*a550*/  SHF.R.U64 R56, R56, 0x3, RZ ;  /* 0x0000000338387819 */ /* 0x000fe400000012ff */
[----:B------:R-:W-:Y:S02]  /*a560*/  SEL R47, R47, R14, P0 ;  /* 0x0000000e2f2f7207 */ /* 0x000fe40000000000 */
[----:B------:R-:W-:Y:S02]  /*a570*/  LOP3.LUT R14, R12, R59, RZ, 0x3c, !PT ;  /* 0x0000003b0c0e7212 */ /* 0x000fe400078e3cff */
[----:B------:R-:W-:Y:S02]  /*a580*/  LOP3.LUT R100, R33, R38, RZ, 0x3c, !PT ;  /* 0x0000002621647212 */ /* 0x000fe400078e3cff */
[----:B------:R-:W-:Y:S01]  /*a590*/  LOP3.LUT R8, R5, R8, RZ, 0x3c, !PT ;  /* 0x0000000805087212 */ /* 0x000fe200078e3cff */
[----:B------:R-:W-:Y:S01]  /*a5a0*/  IMAD.X R5, RZ, RZ, R9, P6 ;  /* 0x000000ffff057224 */ /* 0x000fe200030e0609 */
[----:B------:R-:W-:-:S02]  /*a5b0*/  LOP3.LUT R12, R4, R63, RZ, 0x3c, !PT ;  /* 0x0000003f040c7212 */ /* 0x000fc400078e3cff */
[----:B------:R-:W-:Y:S02]  /*a5c0*/  MOV R38, R6 ;  /* 0x0000000600267202 */ /* 0x000fe40000000f00 */
[----:B------:R-:W-:Y:S02]  /*a5d0*/  LOP3.LUT R4, R56, R87, RZ, 0x3c, !PT ;  /* 0x0000005738047212 */ /* 0x000fe400078e3cff */
[----:B------:R-:W-:Y:S02]  /*a5e0*/  MOV R100, R100 ;  /* 0x0000006400647202 */ /* 0x000fe40000000f00 */
[----:B------:R-:W-:Y:S02]  /*a5f0*/  MOV R101, R4 ;  /* 0x0000000400657202 */ /* 0x000fe40000000f00 */
[----:B------:R-:W-:Y:S02]  /*a600*/  MOV R33, R12 ;  /* 0x0000000c00217202 */ /* 0x000fe40000000f00 */
[----:B------:R-:W-:-:S02]  /*a610*/  MOV R10, R10 ;  /* 0x0000000a000a7202 */ /* 0x000fc40000000f00 */
[----:B------:R-:W-:Y:S02]  /*a620*/  MOV R8, R8 ;  /* 0x0000000800087202 */ /* 0x000fe40000000f00 */
[----:B------:R-:W-:Y:S02]  /*a630*/  MOV R11, R14 ;  /* 0x0000000e000b7202 */ /* 0x000fe40000000f00 */
[----:B------:R-:W-:Y:S02]  /*a640*/  MOV R9, R24 ;  /* 0x0000001800097202 */ /* 0x000fe40000000f00 */
[----:B--2---:R-:W-:Y:S01]  /*a650*/  LOP3.LUT R6, R26, 0x2, RZ, 0x3c, !PT ;  /* 0x000000021a067812 */ /* 0x004fe200078e3cff */
[----:B------:R-:W-:Y:S04]  /*a660*/  SHFL.IDX PT, R60, R93, R26, 0x1c1f ;  /* 0x001c1f1a5d3c7589 */ /* 0x000fe800000e0000 */
[----:B------:R-:W-:Y:S04]  /*a670*/  SHFL.IDX PT, R96, R143, R26, 0x1c1f ;  /* 0x001c1f1a8f607589 */ /* 0x000fe800000e0000 */
[----:B------:R-:W-:Y:S04]  /*a680*/  SHFL.IDX PT, R92, R139, R26, 0x1c1f ;  /* 0x001c1f1a8b5c7589 */ /* 0x000fe800000e0000 */
[----:B------:R-:W-:Y:S04]  /*a690*/  SHFL.IDX PT, R62, R89, R26, 0x1c1f ;  /* 0x001c1f1a593e7589 */ /* 0x000fe800000e0000 */
[----:B------:R-:W0:Y:S04]  /*a6a0*/  SHFL.IDX PT, R27, R27, R6, 0x1c1f ;  /* 0x001c1f061b1b7589 */ /* 0x000e2800000e0000 */
[----:B------:R-:W1:Y:S04]  /*a6b0*/  SHFL.IDX PT, R93, R28, R6, 0x1c1f ;  /* 0x001c1f061c5d7589 */ /* 0x000e6800000e0000 */
[----:B------:R-:W-:Y:S04]  /*a6c0*/  SHFL.IDX PT, R4, R145, R26, 0x1c1f ;  /* 0x001c1f1a91047589 */ /* 0x000fe800000e0000 */
[----:B------:R-:W-:Y:S04]  /*a6d0*/  SHFL.IDX PT, R88, R135, R26, 0x1c1f ;  /* 0x001c1f1a87587589 */ /* 0x000fe800000e0000 */
[----:B------:R-:W-:Y:S04]  /*a6e0*/  SHFL.IDX PT, R57, R113, R26, 0x1c1f ;  /* 0x001c1f1a71397589 */ /* 0x000fe800000e0000 */
[----:B------:R-:W-:Y:S04]  /*a6f0*/  SHFL.IDX PT, R56, R115, R26, 0x1c1f ;  /* 0x001c1f1a73387589 */ /* 0x000fe800000e0000 */
[----:B------:R-:W-:Y:S01]  /*a700*/  SHFL.IDX PT, R58, R99, R26, 0x1c1f ;  /* 0x001c1f1a633a7589 */ /* 0x000fe200000e0000 */
[----:B0-----:R-:W-:-:S02]  /*a710*/  SEL R98, R96, R27, P0 ;  /* 0x0000001b60627207 */ /* 0x001fc40000000000 */
[----:B------:R-:W-:Y:S01]  /*a720*/  SEL R96, R27, R96, P0 ;  /* 0x000000601b607207 */ /* 0x000fe20000000000 */
[----:B------:R-:W-:Y:S01]  /*a730*/  SHFL.IDX PT, R63, R85, R26, 0x1c1f ;  /* 0x001c1f1a553f7589 */ /* 0x000fe200000e0000 */
[----:B-1----:R-:W-:Y:S02]  /*a740*/  SEL R94, R92, R93, P0 ;  /* 0x0000005d5c5e7207 */ /* 0x002fe40000000000 */
[----:B------:R-:W-:Y:S01]  /*a750*/  SEL R92, R93, R92, P0 ;  /* 0x0000005c5d5c7207 */ /* 0x000fe20000000000 */
[----:B------:R-:W0:Y:S04]  /*a760*/  SHFL.IDX PT, R29, R29, R6, 0x1c1f ;  /* 0x001c1f061d1d7589 */ /* 0x000e2800000e0000 */
[----:B------:R-:W1:Y:S04]  /*a770*/  SHFL.IDX PT, R89, R30, R6, 0x1c1f ;  /* 0x001c1f061e597589 */ /* 0x000e6800000e0000 */
[----:B------:R-:W-:Y:S04]  /*a780*/  SHFL.IDX PT, R48, R48, R6, 0x1c1f ;  /* 0x001c1f0630307589 */ /* 0x000fe800000e0000 */
[----:B------:R-:W-:Y:S04]  /*a790*/  SHFL.IDX PT, R49, R49, R6, 0x1c1f ;  /* 0x001c1f0631317589 */ /* 0x000fe800000e0000 */
[----:B------:R-:W2:Y:S04]  /*a7a0*/  SHFL.IDX PT, R51, R51, R6, 0x1c1f ;  /* 0x001c1f0633337589 */ /* 0x000ea800000e0000 */
[----:B------:R-:W-:Y:S04]  /*a7b0*/  SHFL.IDX PT, R5, R141, R26, 0x1c1f ;  /* 0x001c1f1a8d057589 */ /* 0x000fe800000e0000 */
[----:B------:R-:W-:Y:S01]  /*a7c0*/  SHFL.IDX PT, R84, R131, R26, 0x1c1f ;  /* 0x001c1f1a83547589 */ /* 0x000fe200000e0000 */
[----:B0-----:R-:W-:-:S03]  /*a7d0*/  SEL R99, R4, R29, P0 ;  /* 0x0000001d04637207 */ /* 0x001fc60000000000 */
[----:B------:R0:W-:Y:S01]  /*a7e0*/  SHFL.IDX PT, R59, R97, R26, 0x1c1f ;  /* 0x001c1f1a613b7589 */ /* 0x0001e200000e0000 */
[----:B-1----:R-:W-:Y:S02]  /*a7f0*/  SEL R90, R88, R89, P0 ;  /* 0x00000059585a7207 */ /* 0x002fe40000000000 */
[----:B------:R-:W-:Y:S01]  /*a800*/  SEL R88, R89, R88, P0 ;  /* 0x0000005859587207 */ /* 0x000fe20000000000 */
[----:B------:R-:W-:Y:S04]  /*a810*/  SHFL.IDX PT, R61, R61, R26, 0x1c1f ;  /* 0x001c1f1a3d3d7589 */ /* 0x000fe800000e0000 */
[----:B------:R-:W-:Y:S01]  /*a820*/  SHFL.IDX PT, R66, R81, R26, 0x1c1f ;  /* 0x001c1f1a51427589 */ /* 0x000fe200000e0000 */
[----:B0-----:R-:W-:-:S03]  /*a830*/  SEL R97, R29, R4, P0 ;  /* 0x000000041d617207 */ /* 0x001fc60000000000 */
[----:B------:R-:W0:Y:S01]  /*a840*/  SHFL.IDX PT, R12, R31, R6, 0x1c1f ;  /* 0x001c1f061f0c7589 */ /* 0x000e2200000e0000 */
[----:B------:R-:W-:-:S03]  /*a850*/  F2FP.BF16.F32.PACK_AB R4, R99, R98 ;  /* 0x000000626304723e */ /* 0x000fc600000010ff */
[----:B------:R-:W1:Y:S04]  /*a860*/  SHFL.IDX PT, R85, R34, R6, 0x1c1f ;  /* 0x001c1f0622557589 */ /* 0x000e6800000e0000 */
[----:B------:R2:W-:Y:S04]  /*a870*/  SHFL.IDX PT, R30, R47, R6, 0x1c1f ;  /* 0x001c1f062f1e7589 */ /* 0x0005e800000e0000 */
[----:B------:R-:W-:Y:S04]  /*a880*/  SHFL.IDX PT, R53, R53, R6, 0x1c1f ;  /* 0x001c1f0635357589 */ /* 0x000fe800000e0000 */
[----:B------:R-:W-:Y:S01]  /*a890*/  SHFL.IDX PT, R50, R50, R6, 0x1c1f ;  /* 0x001c1f0632327589 */ /* 0x000fe200000e0000 */
[----:B--2---:R-:W-:-:S03]  /*a8a0*/  SEL R47, R51, R58, P0 ;  /* 0x0000003a332f7207 */ /* 0x004fc60000000000 */
[----:B------:R-:W-:Y:S04]  /*a8b0*/  SHFL.IDX PT, R7, R137, R26, 0x1c1f ;  /* 0x001c1f1a89077589 */ /* 0x000fe800000e0000 */
[----:B------:R-:W-:Y:S01]  /*a8c0*/  SHFL.IDX PT, R80, R127, R26, 0x1c1f ;  /* 0x001c1f1a7f507589 */ /* 0x000fe200000e0000 */
[----:B0-----:R-:W-:-:S03]  /*a8d0*/  SEL R93, R12, R5, P0 ;  /* 0x000000050c5d7207 */ /* 0x001fc60000000000 */
[----:B------:R-:W-:Y:S01]  /*a8e0*/  SHFL.IDX PT, R65, R65, R26, 0x1c1f ;  /* 0x001c1f1a41417589 */ /* 0x000fe200000e0000 */
[----:B-1----:R-:W-:Y:S02]  /*a8f0*/  SEL R86, R84, R85, P0 ;  /* 0x0000005554567207 */ /* 0x002fe40000000000 */
[----:B------:R-:W-:Y:S01]  /*a900*/  SEL R84, R85, R84, P0 ;  /* 0x0000005455547207 */ /* 0x000fe20000000000 */
[----:B------:R-:W-:Y:S04]  /*a910*/  SHFL.IDX PT, R72, R77, R26, 0x1c1f ;  /* 0x001c1f1a4d487589 */ /* 0x000fe800000e0000 */
[----:B------:R-:W-:Y:S04]  /*a920*/  SHFL.IDX PT, R78, R71, R26, 0x1c1f ;  /* 0x001c1f1a474e7589 */ /* 0x000fe800000e0000 */
[----:B------:R-:W0:Y:S04]  /*a930*/  SHFL.IDX PT, R36, R36, R6, 0x1c1f ;  /* 0x001c1f0624247589 */ /* 0x000e2800000e0000 */
[----:B------:R-:W1:Y:S04]  /*a940*/  SHFL.IDX PT, R79, R79, R6, 0x1c1f ;  /* 0x001c1f064f4f7589 */ /* 0x000e6800000e0000 */
[----:B------:R1:W2:Y:S04]  /*a950*/  SHFL.IDX PT, R81, R35, R6, 0x1c1f ;  /* 0x001c1f0623517589 */ /* 0x0002a800000e0000 */
[----:B------:R-:W-:Y:S04]  /*a960*/  SHFL.IDX PT, R55, R55, R6, 0x1c1f ;  /* 0x001c1f0637377589 */ /* 0x000fe800000e0000 */
[----:B------:R-:W3:Y:S04]  /*a970*/  SHFL.IDX PT, R34, R52, R6, 0x1c1f ;  /* 0x001c1f0634227589 */ /* 0x000ee800000e0000 */
[----:B------:R-:W-:Y:S04]  /*a980*/  SHFL.IDX PT, R70, R111, R6, 0x1c1f ;  /* 0x001c1f066f467589 */ /* 0x000fe800000e0000 */
[----:B------:R-:W-:Y:S01]  /*a990*/  SHFL.IDX PT, R13, R133, R26, 0x1c1f ;  /* 0x001c1f1a850d7589 */ /* 0x000fe200000e0000 */
[----:B0-----:R-:W-:-:S03]  /*a9a0*/  SEL R89, R36, R7, P0 ;  /* 0x0000000724597207 */ /* 0x001fc60000000000 */
[----:B------:R-:W-:Y:S01]  /*a9b0*/  SHFL.IDX PT, R76, R123, R26, 0x1c1f ;  /* 0x001c1f1a7b4c7589 */ /* 0x000fe200000e0000 */
[----:B-1----:R-:W-:-:S03]  /*a9c0*/  SEL R35, R78, R79, P0 ;  /* 0x0000004f4e237207 */ /* 0x002fc60000000000 */
[----:B------:R-:W-:Y:S01]  /*a9d0*/  SHFL.IDX PT, R68, R117, R26, 0x1c1f ;  /* 0x001c1f1a75447589 */ /* 0x000fe200000e0000 */
[----:B--2---:R-:W-:Y:S02]  /*a9e0*/  SEL R82, R80, R81, P0 ;  /* 0x0000005150527207 */ /* 0x004fe40000000000 */
[----:B------:R-:W-:Y:S01]  /*a9f0*/  SEL R80, R81, R80, P0 ;  /* 0x0000005051507207 */ /* 0x000fe20000000000 */
[----:B------:R-:W-:Y:S04]  /*aa00*/  SHFL.IDX PT, R104, R75, R26, 0x1c1f ;  /* 0x001c1f1a4b687589 */ /* 0x000fe800000e0000 */
[----:B------:R0:W1:Y:S01]  /*aa10*/  SHFL.IDX PT, R14, R40, R6, 0x1c1f ;  /* 0x001c1f06280e7589 */ /* 0x00006200000e0000 */
[----:B---3--:R-:W-:-:S03]  /*aa20*/  SEL R52, R63, R34, P0 ;  /* 0x000000223f347207 */ /* 0x008fc60000000000 */
[----:B------:R2:W3:Y:S04]  /*aa30*/  SHFL.IDX PT, R77, R37, R6, 0x1c1f ;  /* 0x001c1f06254d7589 */ /* 0x0004e800000e0000 */
[----:B------:R4:W-:Y:S01]  /*aa40*/  SHFL.IDX PT, R71, R43, R6, 0x1c1f ;  /* 0x001c1f062b477589 */ /* 0x0009e200000e0000 */
[----:B0-----:R-:W-:-:S03]  /*aa50*/  SEL R40, R57, R48, P0 ;  /* 0x0000003039287207 */ /* 0x001fc60000000000 */
[----:B------:R-:W0:Y:S01]  /*aa60*/  SHFL.IDX PT, R103, R103, R6, 0x1c1f ;  /* 0x001c1f0667677589 */ /* 0x000e2200000e0000 */
[----:B--2---:R-:W-:-:S03]  /*aa70*/  SEL R37, R79, R78, P0 ;  /* 0x0000004e4f257207 */ /* 0x004fc60000000000 */
[----:B------:R-:W-:Y:S01]  /*aa80*/  SHFL.IDX PT, R15, R129, R26, 0x1c1f ;  /* 0x001c1f1a810f7589 */ /* 0x000fe200000e0000 */
[----:B----4-:R-:W-:-:S03]  /*aa90*/  SEL R43, R49, R56, P0 ;  /* 0x00000038312b7207 */ /* 0x010fc60000000000 */
[----:B------:R-:W-:Y:S04]  /*aaa0*/  SHFL.IDX PT, R25, R125, R26, 0x1c1f ;  /* 0x001c1f1a7d197589 */ /* 0x000fe800000e0000 */
[----:B------:R-:W-:Y:S01]  /*aab0*/  SHFL.IDX PT, R74, R119, R26, 0x1c1f ;  /* 0x001c1f1a774a7589 */ /* 0x000fe200000e0000 */
[----:B-1----:R-:W-:Y:S02]  /*aac0*/  SEL R87, R13, R14, P0 ;  /* 0x0000000e0d577207 */ /* 0x002fe40000000000 */
[----:B------:R-:W-:Y:S01]  /*aad0*/  SEL R85, R14, R13, P0 ;  /* 0x0000000d0e557207 */ /* 0x000fe20000000000 */
[----:B------:R-:W-:Y:S01]  /*aae0*/  SHFL.IDX PT, R64, R121, R26, 0x1c1f ;  /* 0x001c1f1a79407589 */ /* 0x000fe200000e0000 */
[----:B---3--:R-:W-:Y:S02]  /*aaf0*/  SEL R78, R76, R77, P0 ;  /* 0x0000004d4c4e7207 */ /* 0x008fe40000000000 */
[----:B------:R-:W-:Y:S01]  /*ab00*/  SEL R76, R77, R76, P0 ;  /* 0x0000004c4d4c7207 */ /* 0x000fe20000000000 */
[----:B------:R-:W-:Y:S01]  /*ab10*/  SHFL.IDX PT, R69, R69, R26, 0x1c1f ;  /* 0x001c1f1a45457589 */ /* 0x000fe200000e0000 */
[----:B------:R-:W-:-:S03]  /*ab20*/  F2FP.BF16.F32.PACK_AB R14, R93, R92 ;  /* 0x0000005c5d0e723e */ /* 0x000fc600000010ff */
[----:B------:R-:W-:Y:S04]  /*ab30*/  SHFL.IDX PT, R73, R73, R26, 0x1c1f ;  /* 0x001c1f1a49497589 */ /* 0x000fe800000e0000 */
[----:B------:R-:W-:Y:S04]  /*ab40*/  SHFL.IDX PT, R105, R105, R26, 0x1c1f ;  /* 0x001c1f1a69697589 */ /* 0x000fe800000e0000 */
[----:B------:R-:W-:Y:S04]  /*ab50*/  SHFL.IDX PT, R108, R67, R26, 0x1c1f ;  /* 0x001c1f1a436c7589 */ /* 0x000fe800000e0000 */
[----:B------:R1:W2:Y:S04]  /*ab60*/  SHFL.IDX PT, R24, R41, R6, 0x1c1f ;  /* 0x001c1f0629187589 */ /* 0x0002a800000e0000 */
[----:B------:R3:W4:Y:S04]  /*ab70*/  SHFL.IDX PT, R75, R42, R6, 0x1c1f ;  /* 0x001c1f062a4b7589 */ /* 0x00072800000e0000 */
[----:B------:R0:W4:Y:S01]  /*ab80*/  SHFL.IDX PT, R26, R44, R6, 0x1c1f ;  /* 0x001c1f062c1a7589 */ /* 0x00012200000e0000 */
[----:B-1----:R-:W-:-:S03]  /*ab90*/  SEL R41, R56, R49, P0 ;  /* 0x0000003138297207 */ /* 0x002fc60000000000 */
[----:B------:R1:W-:Y:S01]  /*aba0*/  SHFL.IDX PT, R28, R46, R6, 0x1c1f ;  /* 0x001c1f062e1c7589 */ /* 0x0003e200000e0000 */
[----:B------:R-:W-:Y:S02]  /*abb0*/  SEL R49, R60, R53, P0 ;  /* 0x000000353c317207 */ /* 0x000fe40000000000 */
[----:B---3--:R-:W-:Y:S01]  /*abc0*/  SEL R42, R48, R57, P0 ;  /* 0x00000039302a7207 */ /* 0x008fe20000000000 */
[----:B------:R3:W4:Y:S01]  /*abd0*/  SHFL.IDX PT, R102, R95, R6, 0x1c1f ;  /* 0x001c1f065f667589 */ /* 0x00072200000e0000 */
[----:B------:R-:W-:Y:S02]  /*abe0*/  SEL R48, R61, R50, P0 ;  /* 0x000000323d307207 */ /* 0x000fe40000000000 */
[----:B0-----:R-:W-:Y:S01]  /*abf0*/  SEL R44, R59, R30, P0 ;  /* 0x0000001e3b2c7207 */ /* 0x001fe20000000000 */
[----:B------:R0:W4:Y:S01]  /*ac00*/  SHFL.IDX PT, R31, R45, R6, 0x1c1f ;  /* 0x001c1f062d1f7589 */ /* 0x00012200000e0000 */
[----:B------:R-:W-:Y:S02]  /*ac10*/  SEL R50, R50, R61, P0 ;  /* 0x0000003d32327207 */ /* 0x000fe40000000000 */
[----:B-1----:R-:W-:Y:S01]  /*ac20*/  SEL R46, R30, R59, P0 ;  /* 0x0000003b1e2e7207 */ /* 0x002fe20000000000 */
[----:B------:R1:W4:Y:S01]  /*ac30*/  SHFL.IDX PT, R67, R54, R6, 0x1c1f ;  /* 0x001c1f0636437589 */ /* 0x00032200000e0000 */
[----:B------:R-:W-:-:S02]  /*ac40*/  SEL R57, R65, R70, P0 ;  /* 0x0000004641397207 */ /* 0x000fc40000000000 */
[----:B---3--:R-:W-:Y:S01]  /*ac50*/  SEL R95, R5, R12, P0 ;  /* 0x0000000c055f7207 */ /* 0x008fe20000000000 */
[----:B------:R-:W-:Y:S01]  /*ac60*/  SHFL.IDX PT, R107, R107, R6, 0x1c1f ;  /* 0x001c1f066b6b7589 */ /* 0x000fe200000e0000 */
[----:B------:R-:W-:Y:S02]  /*ac70*/  SEL R59, R70, R65, P0 ;  /* 0x00000041463b7207 */ /* 0x000fe40000000000 */
[----:B0-----:R-:W-:Y:S01]  /*ac80*/  SEL R45, R58, R51, P0 ;  /* 0x000000333a2d7207 */ /* 0x001fe20000000000 */
[----:B------:R0:W3:Y:S01]  /*ac90*/  SHFL.IDX PT, R106, R91, R6, 0x1c1f ;  /* 0x001c1f065b6a7589 */ /* 0x0000e200000e0000 */
[----:B------:R-:W-:Y:S02]  /*aca0*/  SEL R51, R53, R60, P0 ;  /* 0x0000003c35337207 */ /* 0x000fe40000000000 */
[----:B-1----:R-:W-:Y:S01]  /*acb0*/  SEL R54, R34, R63, P0 ;  /* 0x0000003f22367207 */ /* 0x002fe20000000000 */
[----:B------:R1:W3:Y:S01]  /*acc0*/  SHFL.IDX PT, R109, R109, R6, 0x1c1f ;  /* 0x001c1f066d6d7589 */ /* 0x0002e200000e0000 */
[----:B------:R-:W-:-:S02]  /*acd0*/  SEL R53, R62, R55, P0 ;  /* 0x000000373e357207 */ /* 0x000fc40000000000 */
[----:B------:R-:W-:Y:S02]  /*ace0*/  SEL R55, R55, R62, P0 ;  /* 0x0000003e37377207 */ /* 0x000fe40000000000 */
[----:B------:R-:W-:Y:S02]  /*acf0*/  SEL R61, R72, R103, P0 ;  /* 0x00000067483d7207 */ /* 0x000fe40000000000 */
[----:B0-----:R-:W-:Y:S02]  /*ad00*/  SEL R91, R7, R36, P0 ;  /* 0x00000024075b7207 */ /* 0x001fe40000000000 */
[----:B------:R-:W-:Y:S01]  /*ad10*/  SEL R63, R103, R72, P0 ;  /* 0x00000048673f7207 */ /* 0x000fe20000000000 */
[----:B------:R-:W-:Y:S01]  /*ad20*/  IMAD.U32 R103, RZ, RZ, UR8 ;  /* 0x00000008ff677e24 */ /* 0x000fe2000f8e00ff */
[----:B------:R-:W-:Y:S01]  /*ad30*/  SEL R70, R68, R71, P0 ;  /* 0x0000004744467207 */ /* 0x000fe20000000000 */
[----:B------:R-:W-:Y:S01]  /*ad40*/  ULDC.64 UR8, c[0x0][0xc08] ;  /* 0x0003020000087ab9 */ /* 0x000fe20000000a00 */
[----:B--2---:R-:W-:-:S02]  /*ad50*/  SEL R83, R15, R24, P0 ;  /* 0x000000180f537207 */ /* 0x004fc40000000000 */
[----:B------:R-:W-:Y:S02]  /*ad60*/  SEL R81, R24, R15, P0 ;  /* 0x0000000f18517207 */ /* 0x000fe40000000000 */
[----:B----4-:R-:W-:Y:S02]  /*ad70*/  SEL R72, R74, R75, P0 ;  /* 0x0000004b4a487207 */ /* 0x010fe40000000000 */
[----:B------:R-:W-:Y:S02]  /*ad80*/  SEL R68, R71, R68, P0 ;  /* 0x0000004447447207 */ /* 0x000fe40000000000 */
[----:B------:R-:W-:Y:S02]  /*ad90*/  F2FP.BF16.F32.PACK_AB R5, R41, R40 ;  /* 0x000000282905723e */ /* 0x000fe400000010ff */
[----:B-1----:R-:W-:Y:S02]  /*ada0*/  F2FP.BF16.F32.PACK_AB R6, R97, R96 ;  /* 0x000000606106723e */ /* 0x002fe400000010ff */
[----:B------:R-:W-:-:S02]  /*adb0*/  F2FP.BF16.F32.PACK_AB R7, R43, R42 ;  /* 0x0000002a2b07723e */ /* 0x000fc400000010ff */
[----:B------:R-:W-:Y:S02]  /*adc0*/  SEL R79, R25, R26, P0 ;  /* 0x0000001a194f7207 */ /* 0x000fe40000000000 */
[----:B------:R-:W-:Y:S01]  /*add0*/  SEL R77, R26, R25, P0 ;  /* 0x000000191a4d7207 */ /* 0x000fe20000000000 */
[----:B------:R0:W-:Y:S01]  /*ade0*/  STSM.16.M88.4 [R8], R4 ;  /* 0x0000000408007844 */ /* 0x0001e20000000200 */
[----:B------:R-:W-:Y:S02]  /*adf0*/  SEL R60, R73, R102, P0 ;  /* 0x00000066493c7207 */ /* 0x000fe40000000000 */
[----:B------:R-:W-:Y:S01]  /*ae00*/  SEL R62, R102, R73, P0 ;  /* 0x00000049663e7207 */ /* 0x000fe20000000000 */
[----:B------:R-:W-:Y:S01]  /*ae10*/  IMAD.U32 R102, RZ, RZ, UR7 ;  /* 0x00000007ff667e24 */ /* 0x000fe2000f8e00ff */
[----:B------:R-:W-:Y:S02]  /*ae20*/  SEL R74, R75, R74, P0 ;  /* 0x0000004a4b4a7207 */ /* 0x000fe40000000000 */
[----:B------:R-:W-:-:S02]  /*ae30*/  SEL R71, R69, R28, P0 ;  /* 0x0000001c45477207 */ /* 0x000fc40000000000 */
[----:B------:R-:W-:Y:S02]  /*ae40*/  F2FP.BF16.F32.PACK_AB R12, R95, R94 ;  /* 0x0000005e5f0c723e */ /* 0x000fe400000010ff */
[----:B------:R-:W-:Y:S02]  /*ae50*/  F2FP.BF16.F32.PACK_AB R13, R45, R44 ;  /* 0x0000002c2d0d723e */ /* 0x000fe400000010ff */
[----:B------:R-:W-:Y:S02]  /*ae60*/  F2FP.BF16.F32.PACK_AB R15, R47, R46 ;  /* 0x0000002e2f0f723e */ /* 0x000fe400000010ff */
[----:B------:R-:W-:Y:S02]  /*ae70*/  SEL R73, R64, R31, P0 ;  /* 0x0000001f40497207 */ /* 0x000fe40000000000 */
[----:B------:R-:W-:Y:S01]  /*ae80*/  SEL R75, R31, R64, P0 ;  /* 0x000000401f4b7207 */ /* 0x000fe20000000000 */
[----:B------:R1:W-:Y:S01]  /*ae90*/  STSM.16.M88.4 [R9], R12 ;  /* 0x0000000c09007844 */ /* 0x0003e20000000200 */
[----:B------:R-:W-:-:S02]  /*aea0*/  SEL R69, R28, R69, P0 ;  /* 0x000000451c457207 */ /* 0x000fc40000000000 */
[----:B------:R-:W-:Y:S02]  /*aeb0*/  F2FP.BF16.F32.PACK_AB R24, R91, R90 ;  /* 0x0000005a5b18723e */ /* 0x000fe400000010ff */
[----:B------:R-:W-:Y:S02]  /*aec0*/  F2FP.BF16.F32.PACK_AB R25, R49, R48 ;  /* 0x000000303119723e */ /* 0x000fe400000010ff */
[----:B------:R-:W-:Y:S02]  /*aed0*/  F2FP.BF16.F32.PACK_AB R26, R89, R88 ;  /* 0x00000058591a723e */ /* 0x000fe400000010ff */
[----:B------:R-:W-:Y:S02]  /*aee0*/  F2FP.BF16.F32.PACK_AB R27, R51, R50 ;  /* 0x00000032331b723e */ /* 0x000fe400000010ff */
[----:B------:R-:W-:Y:S02]  /*aef0*/  F2FP.BF16.F32.PACK_AB R28, R87, R86 ;  /* 0x00000056571c723e */ /* 0x000fe400000010ff */
[----:B------:R-:W-:Y:S01]  /*af00*/  F2FP.BF16.F32.PACK_AB R29, R53, R52 ;  /* 0x00000034351d723e */ /* 0x000fe200000010ff */
[----:B------:R2:W-:Y:S01]  /*af10*/  STSM.16.M88.4 [R10], R24 ;  /* 0x000000180a007844 */ /* 0x0005e20000000200 */
[----:B------:R-:W-:-:S02]  /*af20*/  F2FP.BF16.F32.PACK_AB R30, R85, R84 ;  /* 0x00000054551e723e */ /* 0x000fc400000010ff */
[----:B------:R-:W-:Y:S02]  /*af30*/  F2FP.BF16.F32.PACK_AB R31, R55, R54 ;  /* 0x00000036371f723e */ /* 0x000fe400000010ff */
[----:B------:R-:W-:Y:S02]  /*af40*/  SEL R56, R66, R67, P0 ;  /* 0x0000004342387207 */ /* 0x000fe40000000000 */
[----:B------:R-:W-:Y:S01]  /*af50*/  SEL R58, R67, R66, P0 ;  /* 0x00000042433a7207 */ /* 0x000fe20000000000 */
[----:B------:R4:W-:Y:S01]  /*af60*/  STSM.16.M88.4 [R11], R28 ;  /* 0x0000001c0b007844 */ /* 0x0009e20000000200 */
[----:B---3--:R-:W-:Y:S02]  /*af70*/  SEL R64, R105, R106, P0 ;  /* 0x0000006a69407207 */ /* 0x008fe40000000000 */
[----:B------:R-:W-:Y:S02]  /*af80*/  SEL R66, R106, R105, P0 ;  /* 0x000000696a427207 */ /* 0x000fe40000000000 */
[----:B------:R-:W-:-:S02]  /*af90*/  SEL R65, R104, R107, P0 ;  /* 0x0000006b68417207 */ /* 0x000fc40000000000 */
[----:B------:R-:W-:Y:S02]  /*afa0*/  SEL R67, R107, R104, P0 ;  /* 0x000000686b437207 */ /* 0x000fe40000000000 */
[----:B------:R-:W-:Y:S02]  /*afb0*/  SEL R34, R108, R109, P0 ;  /* 0x0000006d6c227207 */ /* 0x000fe40000000000 */
[----:B------:R-:W-:Y:S02]  /*afc0*/  SEL R36, R109, R108, P0 ;  /* 0x0000006c6d247207 */ /* 0x000fe40000000000 */
[----:B0-----:R-:W-:Y:S02]  /*afd0*/  F2FP.BF16.F32.PACK_AB R4, R83, R82 ;  /* 0x000000525304723e */ /* 0x001fe400000010ff */
[----:B------:R-:W-:Y:S02]  /*afe0*/  F2FP.BF16.F32.PACK_AB R5, R57, R56 ;  /* 0x000000383905723e */ /* 0x000fe400000010ff */
[----:B------:R-:W-:-:S02]  /*aff0*/  F2FP.BF16.F32.PACK_AB R6, R81, R80 ;  /* 0x000000505106723e */ /* 0x000fc400000010ff */
[----:B------:R-:W-:Y:S02]  /*b000*/  F2FP.BF16.F32.PACK_AB R7, R59, R58 ;  /* 0x0000003a3b07723e */ /* 0x000fe400000010ff */
[----:B------:R-:W-:Y:S02]  /*b010*/  F2FP.BF16.F32.PACK_AB R8, R79, R78 ;  /* 0x0000004e4f08723e */ /* 0x000fe400000010ff */
[----:B-1----:R-:W-:Y:S01]  /*b020*/  F2FP.BF16.F32.PACK_AB R9, R61, R60 ;  /* 0x0000003c3d09723e */ /* 0x002fe200000010ff */
[----:B------:R-:W-:Y:S01]  /*b030*/  STSM.16.M88.4 [R33], R4 ;  /* 0x0000000421007844 */ /* 0x000fe20000000200 */
[----:B--2---:R-:W-:Y:S02]  /*b040*/  F2FP.BF16.F32.PACK_AB R10, R77, R76 ;  /* 0x0000004c4d0a723e */ /* 0x004fe400000010ff */
[----:B----4-:R-:W-:Y:S02]  /*b050*/  F2FP.BF16.F32.PACK_AB R11, R63, R62 ;  /* 0x0000003e3f0b723e */ /* 0x010fe400000010ff */
[----:B------:R-:W-:-:S02]  /*b060*/  F2FP.BF16.F32.PACK_AB R12, R73, R72 ;  /* 0x00000048490c723e */ /* 0x000fc400000010ff */
[----:B------:R-:W-:Y:S01]  /*b070*/  F2FP.BF16.F32.PACK_AB R13, R65, R64 ;  /* 0x00000040410d723e */ /* 0x000fe200000010ff */
[----:B------:R0:W-:Y:S01]  /*b080*/  STSM.16.M88.4 [R38], R8 ;  /* 0x0000000826007844 */ /* 0x0001e20000000200 */
[----:B------:R-:W-:Y:S02]  /*b090*/  F2FP.BF16.F32.PACK_AB R14, R75, R74 ;  /* 0x0000004a4b0e723e */ /* 0x000fe400000010ff */
[----:B------:R-:W-:Y:S02]  /*b0a0*/  F2FP.BF16.F32.PACK_AB R15, R67, R66 ;  /* 0x00000042430f723e */ /* 0x000fe400000010ff */
[----:B------:R-:W-:Y:S02]  /*b0b0*/  F2FP.BF16.F32.PACK_AB R24, R71, R70 ;  /* 0x000000464718723e */ /* 0x000fe400000010ff */
[----:B------:R-:W-:Y:S01]  /*b0c0*/  F2FP.BF16.F32.PACK_AB R25, R35, R34 ;  /* 0x000000222319723e */ /* 0x000fe200000010ff */
[----:B------:R1:W-:Y:S01]  /*b0d0*/  STSM.16.M88.4 [R100], R12 ;  /* 0x0000000c64007844 */ /* 0x0003e20000000200 */
[----:B------:R-:W-:-:S02]  /*b0e0*/  F2FP.BF16.F32.PACK_AB R26, R69, R68 ;  /* 0x00000044451a723e */ /* 0x000fc400000010ff */
[----:B------:R-:W-:Y:S02]  /*b0f0*/  F2FP.BF16.F32.PACK_AB R27, R37, R36 ;  /* 0x00000024251b723e */ /* 0x000fe400000010ff */
[----:B------:R-:W-:-:S03]  /*b100*/  ISETP.NE.U32.AND P0, PT, RZ, UR10, PT ;  /* 0x0000000aff007c0c */ /* 0x000fc6000bf05070 */
[----:B------:R1:W-:Y:S01]  /*b110*/  STSM.16.M88.4 [R101], R24 ;  /* 0x0000001865007844 */ /* 0x0003e20000000200 */
[----:B------:R-:W-:Y:S01]  /*b120*/  BAR.SYNC.DEFER_BLOCKING 0x1, 0x100 ;  /* 0x0044000000007b1d */ /* 0x000fe20000010000 */
[----:B------:R-:W-:-:S07]  /*b130*/  ISETP.NE.AND.EX P0, PT, RZ, UR11, PT, P0 ;  /* 0x0000000bff007c0c */ /* 0x000fce000bf05300 */
[----:B0-----:R-:W0:Y:S06]  /*b140*/  LDC R38, c[0x0][0xbe8] ;  /* 0x0002fa00ff267b82 */ /* 0x001e2c0000000800 */
[----:B------:R-:W2:Y:S01]  /*b150*/  @P0 LDG.E R28, desc[UR50][R102.64] ;  /* 0x00000032661c0981 */ /* 0x000ea2000c1e1900 */
[----:B------:R-:W-:-:S04]  /*b160*/  UISETP.NE.U32.AND UP0, UPT, UR8, URZ, UPT ;  /* 0x0000003f0800728c */ /* 0x000fc8000bf05070 */
[----:B------:R-:W-:Y:S01]  /*b170*/  UISETP.NE.AND.EX UP0, UPT, UR9, URZ, UPT, UP0 ;  /* 0x0000003f0900728c */ /* 0x000fe2000bf05300 */
[----:B0-----:R-:W-:-:S05]  /*b180*/  ISETP.NE.AND P1, PT, R38, 0x1, PT ;  /* 0x000000012600780c */ /* 0x001fca0003f25270 */
[----:B------:R-:W-:-:S05]  /*b190*/  PLOP3.LUT P4, PT, PT, PT, UP0, 0x80, 0x0 ;  /* 0x000000000000781c */ /* 0x000fca0003f8f008 */
[----:B------:R-:W-:-:S03]  /*b1a0*/  @UP0 UIADD3 UR8, UP1, UR4, UR8, URZ ;  /* 0x0000000804080290 */ /* 0x000fc6000ff3e03f */
[----:B------:R-:W0:Y:S01]  /*b1b0*/  @P1 LDC R6, c[0x0][0xbec] ;  /* 0x0002fb00ff061b82 */ /* 0x000e220000000800 */
[----:B------:R-:W-:Y:S02]  /*b1c0*/  @UP0 UIADD3.X UR9, UR12, UR9, URZ, UP1, !UPT ;  /* 0x000000090c090290 */ /* 0x000fe40008ffe43f */
[----:B------:R-:W-:Y:S01]  /*b1d0*/  UISETP.GT.AND UP1, UPT, UR44, 0x1, UPT ;  /* 0x000000012c00788c */ /* 0x000fe2000bf24270 */
[----:B------:R-:W-:Y:S01]  /*b1e0*/  IMAD.U32 R4, RZ, RZ, UR8 ;  /* 0x00000008ff047e24 */ /* 0x000fe2000f8e00ff */
[----:B------:R-:W-:Y:S01]  /*b1f0*/  ULDC UR4, c[0x0][0xa88] ;  /* 0x0002a20000047ab9 */ /* 0x000fe20000000800 */
[----:B------:R-:W-:Y:S01]  /*b200*/  UMOV UR16, 0x9b8 ;  /* 0x000009b800107882 */ /* 0x000fe20000000000 */
[----:B------:R-:W-:Y:S01]  /*b210*/  IMAD.U32 R33, RZ, RZ, UR4 ;  /* 0x00000004ff217e24 */ /* 0x000fe2000f8e00ff */
[----:B------:R-:W3:Y:S01]  /*b220*/  @P1 LDC R9, c[0x0][0xbf0] ;  /* 0x0002fc00ff091b82 */ /* 0x000ee20000000800 */
[----:B------:R-:W-:Y:S01]  /*b230*/  USEL UR16, UR16, 0x978, UP1 ;  /* 0x0000097810107887 */ /* 0x000fe20008800000 */
[----:B------:R-:W-:Y:S01]  /*b240*/  IMAD.U32 R5, RZ, RZ, UR9 ;  /* 0x00000009ff057e24 */ /* 0x000fe2000f8e00ff */
[----:B------:R-:W-:-:S04]  /*b250*/  UISETP.NE.U32.AND UP0, UPT, UR10, URZ, UPT ;  /* 0x0000003f0a00728c */ /* 0x000fc8000bf05070 */
[----:B------:R4:W5:Y:S01]  /*b260*/  @P4 LDG.E R33, desc[UR50][R4.64] ;  /* 0x0000003204214981 */ /* 0x000962000c1e1900 */
[----:B------:R-:W-:Y:S01]  /*b270*/  UISETP.NE.AND.EX UP0, UPT, UR11, URZ, UPT, UP0 ;  /* 0x0000003f0b00728c */ /* 0x000fe2000bf05300 */
[----:B------:R-:W-:Y:S01]  /*b280*/  UMOV UR4, URZ ;  /* 0x0000003f00047c82 */ /* 0x000fe20008000000 */
[----:B------:R-:W-:-:S03]  /*b290*/  USEL UR7, UR40, URZ, UP1 ;  /* 0x0000003f28077287 */ /* 0x000fc60008800000 */
[----:B------:R-:W-:Y:S01]  /*b2a0*/  ULDC.64 UR10, c[0x0][UR16+0x218] ;  /* 0x00008600100a7abb */ /* 0x000fe20008000a00 */
[----:B------:R-:W-:Y:S01]  /*b2b0*/  ULDC.64 UR14, c[0x0][UR16+0x228] ;  /* 0x00008a00100e7abb */ /* 0x000fe20008000a00 */
[----:B------:R-:W-:Y:S01]  /*b2c0*/  USEL UR36, UR36, URZ, !UP0 ;  /* 0x0000003f24247287 */ /* 0x000fe2000c000000 */
[----:B----4-:R-:W-:Y:S01]  /*b2d0*/  IMAD.U32 R4, RZ, RZ, UR42 ;  /* 0x0000002aff047e24 */ /* 0x010fe2000f8e00ff */
[----:B------:R-:W-:Y:S01]  /*b2e0*/  ULDC.64 UR12, c[0x0][UR16+0x220] ;  /* 0x00008800100c7abb */ /* 0x000fe20008000a00 */
[----:B------:R-:W-:Y:S02]  /*b2f0*/  UIMAD.WIDE.U32 UR8, UR10, UR39, URZ ;  /* 0x000000270a0872a5 */ /* 0x000fe4000f8e003f */
[----:B------:R-:W-:Y:S01]  /*b300*/  IMAD R11, R4, 0x80, R219 ;  /* 0x00000080040b7824 */ /* 0x000fe200078e02db */
[----:B------:R-:W-:Y:S02]  /*b310*/  UIMAD.WIDE.U32 UR18, UR14, UR7, URZ ;  /* 0x000000070e1272a5 */ /* 0x000fe4000f8e003f */
[----:B------:R-:W-:Y:S01]  /*b320*/  UIMAD UR10, UR11, UR39, URZ ;  /* 0x000000270b0a72a4 */ /* 0x000fe2000f8e023f */
[----:B0-----:R-:W-:Y:S01]  /*b330*/  @P1 IMAD.HI.U32 R4, R11, R6, RZ ;  /* 0x000000060b041227 */ /* 0x001fe200078e00ff */
[----:B------:R-:W-:-:S02]  /*b340*/  UIMAD UR14, UR15, UR7, URZ ;  /* 0x000000070f0e72a4 */ /* 0x000fc4000f8e023f */
[----:B------:R-:W-:Y:S01]  /*b350*/  USEL UR37, UR37, URZ, !UP0 ;  /* 0x0000003f25257287 */ /* 0x000fe2000c000000 */
[----:B------:R-:W-:Y:S01]  /*b360*/  IMAD.MOV.U32 R7, RZ, RZ, R11 ;  /* 0x000000ffff077224 */ /* 0x000fe200078e000b */
[----:B------:R-:W-:Y:S01]  /*b370*/  UIMAD UR7, UR13, UR36, URZ ;  /* 0x000000240d0772a4 */ /* 0x000fe2000f8e023f */
[----:B---3--:R-:W-:Y:S01]  /*b380*/  @P1 SHF.R.U32.HI R7, RZ, R9, R4 ;  /* 0x00000009ff071219 */ /* 0x008fe20000011604 */
[----:B------:R-:W-:Y:S01]  /*b390*/  UIADD3 UR9, UR9, UR10, URZ ;  /* 0x0000000a09097290 */ /* 0x000fe2000fffe03f */
[----:B------:R-:W-:Y:S01]  /*b3a0*/  IMAD.U32 R4, RZ, RZ, UR18 ;  /* 0x00000012ff047e24 */ /* 0x000fe2000f8e00ff */
[----:B------:R-:W-:Y:S01]  /*b3b0*/  UIMAD.WIDE.U32 UR10, UR12, UR36, URZ ;  /* 0x000000240c0a72a5 */ /* 0x000fe2000f8e003f */
[----:B------:R-:W-:Y:S01]  /*b3c0*/  IMAD.U32 R5, RZ, RZ, UR19 ;  /* 0x00000013ff057e24 */ /* 0x000fe2000f8e00ff */
[----:B------:R-:W-:Y:S01]  /*b3d0*/  UIMAD UR7, UR12, UR37, UR7 ;  /* 0x000000250c0772a4 */ /* 0x000fe2000f8e0207 */
[--C-:B------:R-:W-:Y:S01]  /*b3e0*/  IMAD.MOV R9, RZ, RZ, -R7.reuse ;  /* 0x000000ffff097224 */ /* 0x100fe200078e0a07 */
[----:B------:R-:W-:Y:S01]  /*b3f0*/  UIADD3 UR14, UR19, UR14, URZ ;  /* 0x0000000e130e7290 */ /* 0x000fe2000fffe03f */
[----:B------:R-:W-:Y:S01]  /*b400*/  SHF.R.S32.HI R5, RZ, 0x1f, R7 ;  /* 0x0000001fff057819 */ /* 0x000fe20000011407 */
[----:B------:R-:W-:Y:S01]  /*b410*/  UIADD3 UR7, UR11, UR7, URZ ;  /* 0x000000070b077290 */ /* 0x000fe2000fffe03f */
[----:B------:R-:W-:-:S03]  /*b420*/  IMAD R9, R38, R9, R11 ;  /* 0x0000000926097224 */ /* 0x000fc600078e020b */
[----:B------:R-:W-:Y:S02]  /*b430*/  IMAD.U32 R8, RZ, RZ, UR14 ;  /* 0x0000000eff087e24 */ /* 0x000fe4000f8e00ff */
[----:B------:R-:W-:Y:S02]  /*b440*/  SHF.R.S32.HI R6, RZ, 0x1f, R9 ;  /* 0x0000001fff067819 */ /* 0x000fe40000011409 */
[----:B--2---:R-:W-:-:S13]  /*b450*/  @P0 R2UR UR4, R28 ;  /* 0x000000001c0402ca */ /* 0x004fda00000e0000 */
[----:B------:R-:W-:Y:S02]  /*b460*/  UIADD3 UR8, UP0, UP2, UR10, UR8, UR4 ;  /* 0x000000080a087290 */ /* 0x000fe4000fa1e004 */
[----:B------:R-:W-:Y:S01]  /*b470*/  USHF.R.S32.HI UR12, URZ, 0x1f, UR4 ;  /* 0x0000001f3f0c7899 */ /* 0x000fe20008011404 */
[----:B------:R-:W-:Y:S01]  /*b480*/  ULDC.64 UR10, c[0x0][0xba8] ;  /* 0x0002ea00000a7ab9 */ /* 0x000fe20000000a00 */
[----:B------:R-:W-:Y:S02]  /*b490*/  @!UP1 ULDC UR10, c[0x0][0xb50] ;  /* 0x0002d400000a9ab9 */ /* 0x000fe40000000800 */
[----:B------:R-:W-:Y:S01]  /*b4a0*/  UIADD3.X UR7, UR7, UR9, UR12, UP0, UP2 ;  /* 0x0000000907077290 */ /* 0x000fe200087e440c */
[----:B------:R-:W-:Y:S01]  /*b4b0*/  IADD3 R4, P2, P3, R7, UR8, R4 ;  /* 0x0000000807047c10 */ /* 0x000fe2000fb5e004 */
[----:B------:R-:W-:Y:S01]  /*b4c0*/  @!UP1 ULDC UR11, c[0x0][0xb54] ;  /* 0x0002d500000b9ab9 */ /* 0x000fe20000000800 */
[----:B------:R-:W-:Y:S02]  /*b4d0*/  ULDC.64 UR8, c[0x0][UR16+0x210] ;  /* 0x0000840010087abb */ /* 0x000fe40008000a00 */
[----:B------:R-:W-:Y:S01]  /*b4e0*/  IMAD R7, R9, UR9, RZ ;  /* 0x0000000909077c24 */ /* 0x000fe2000f8e02ff */
[----:B------:R-:W-:-:S03]  /*b4f0*/  IADD3.X R5, R5, UR7, R8, P2, P3 ;  /* 0x0000000705057c10 */ /* 0x000fc600097e6408 */
[----:B------:R-:W-:Y:S02]  /*b500*/  IMAD R7, R6, UR8, R7 ;  /* 0x0000000806077c24 */ /* 0x000fe4000f8e0207 */
[----:B------:R-:W-:-:S04]  /*b510*/  IMAD.WIDE.U32 R4, R9, UR8, R4 ;  /* 0x0000000809047c25 */ /* 0x000fc8000f8e0004 */
[----:B------:R-:W-:Y:S01]  /*b520*/  IMAD.IADD R5, R5, 0x1, R7 ;  /* 0x0000000105057824 */ /* 0x000fe200078e0207 */
[----:B------:R-:W-:-:S04]  /*b530*/  LEA R8, P2, R4, UR10, 0x2 ;  /* 0x0000000a04087c11 */ /* 0x000fc8000f8410ff */
[----:B------:R-:W-:Y:S01]  /*b540*/  LEA.HI.X R9, R4, UR11, R5, 0x2, P2 ;  /* 0x0000000b04097c11 */ /* 0x000fe200090f1405 */
[----:B-1----:R-:W-:Y:S08]  /*b550*/  @P4 BRA `(.L_x_163) ;  /* 0x0000000000104947 */ /* 0x002ff00003800000 */
[----:B------:R-:W-:Y:S05]  /*b560*/  @!P0 BRA `(.L_x_163) ;  /* 0x00000000000c8947 */ /* 0x000fea0003800000 */
[----:B------:R-:W2:Y:S04]  /*b570*/  LDG.E R4, desc[UR50][R102.64] ;  /* 0x0000003266047981 */ /* 0x000ea8000c1e1900 */
[----:B-----5:R-:W2:Y:S02]  /*b580*/  LDG.E R33, desc[UR50][R102.64+0x4] ;  /* 0x0000043266217981 */ /* 0x020ea4000c1e1900 */
[----:B--2---:R-:W-:-:S07]  /*b590*/  IMAD.IADD R33, R33, 0x1, -R4 ;  /* 0x0000000121217824 */ /* 0x004fce00078e0a04 */
.L_x_163:
[----:B------:R-:W-:Y:S01]  /*b5a0*/  IMAD.U32 R13, RZ, RZ, UR42 ;  /* 0x0000002aff0d7e24 */ /* 0x000fe2000f8e00ff */
[----:B------:R-:W-:Y:S01]  /*b5b0*/  SHFL.IDX PT, R4, R8, RZ, 0x1c1f ;  /* 0x001c1fff08047589 */ /* 0x000fe200000e0000 */
[----:B-----5:R-:W-:Y:S01]  /*b5c0*/  IMAD R33, R33, R38, RZ ;  /* 0x0000002621217224 */ /* 0x020fe200078e02ff */
[----:B------:R-:W-:Y:S01]  /*b5d0*/  LOP3.LUT P0, RZ, R201, 0x3, RZ, 0xc0, !PT ;  /* 0x00000003c9ff7812 */ /* 0x000fe2000780c0ff */
[----:B------:R-:W-:Y:S01]  /*b5e0*/  IMAD R10, R13, 0x80, R218 ;  /* 0x000000800d0a7824 */ /* 0x000fe200078e02da */
[----:B------:R-:W0:Y:S03]  /*b5f0*/  SHFL.IDX PT, R5, R9, RZ, 0x1c1f ;  /* 0x001c1fff09057589 */ /* 0x000e2600000e0000 */
[C---:B------:R-:W-:Y:S01]  /*b600*/  VIADD R24, R10.reuse, 0x8 ;  /* 0x000000080a187836 */ /* 0x040fe20000000000 */
[----:B------:R-:W-:Y:S01]  /*b610*/  SHFL.IDX PT, R6, R8, 0x1, 0x1c1f ;  /* 0x003c1f0008067f89 */ /* 0x000fe200000e0000 */
[----:B------:R-:W-:-:S03]  /*b620*/  ISETP.GE.OR P2, PT, R10, R33, P0 ;  /* 0x000000210a00720c */ /* 0x000fc60000746670 */
[----:B------:R-:W1:Y:S01]  /*b630*/  SHFL.IDX PT, R7, R9, 0x1, 0x1c1f ;  /* 0x003c1f0009077f89 */ /* 0x000e6200000e0000 */
[----:B------:R-:W-:-:S09]  /*b640*/  ISETP.GE.OR P0, PT, R24, R33, P0 ;  /* 0x000000211800720c */ /* 0x000fd20000706670 */
[----:B0-----:R0:W-:Y:S04]  /*b650*/  @!P2 ST.E desc[UR50][R4.64], R3 ;  /* 0x000000030400a985 */ /* 0x0011e8000c101932 */
[----:B-1----:R0:W-:Y:S01]  /*b660*/  @!P0 ST.E desc[UR50][R6.64], R0 ;  /* 0x0000000006008985 */ /* 0x0021e2000c101932 */
[----:B------:R-:W-:-:S13]  /*b670*/  PLOP3.LUT P0, PT, PT, PT, UP1, 0x80, 0x0 ;  /* 0x000000000000781c */ /* 0x000fda0003f0f018 */
[----:B0-----:R-:W-:Y:S05]  /*b680*/  @P0 BRA `(.L_x_164) ;  /* 0x0000000800900947 */ /* 0x001fea0003800000 */
[----:B------:R-:W-:Y:S01]  /*b690*/  IMAD R3, R200, 0x40, R2 ;  /* 0x00000040c8037824 */ /* 0x000fe200078e0202 */
[----:B------:R-:W0:Y:S01]  /*b6a0*/  @P1 LDC R35, c[0x0][0xbec] ;  /* 0x0002fb00ff231b82 */ /* 0x000e220000000800 */
[----:B------:R-:W-:Y:S02]  /*b6b0*/  ULDC.64 UR10, c[0x0][0xaa0] ;  /* 0x0002a800000a7ab9 */ /* 0x000fe40000000a00 */
[----:B------:R-:W-:-:S03]  /*b6c0*/  IMAD.WIDE R20, R3, 0x2, R20 ;  /* 0x0000000203147825 */ /* 0x000fc600078e0214 */
[C---:B------:R-:W-:Y:S02]  /*b6d0*/  IADD3 R9, P6, R20.reuse, 0x1000, RZ ;  /* 0x0000100014097810 */ /* 0x040fe40007fde0ff */
[C---:B------:R-:W-:Y:S02]  /*b6e0*/  IADD3 R13, P5, R20.reuse, 0x2000, RZ ;  /* 0x00002000140d7810 */ /* 0x040fe40007fbe0ff */
[----:B------:R-:W-:Y:S02]  /*b6f0*/  LOP3.LUT R8, R9, 0x380, RZ, 0xc0, !PT ;  /* 0x0000038009087812 */ /* 0x000fe400078ec0ff */
[C---:B------:R-:W-:Y:S02]  /*b700*/  IADD3 R25, P4, R20.reuse, 0x3000, RZ ;  /* 0x0000300014197810 */ /* 0x040fe40007f9e0ff */
[C---:B------:R-:W-:Y:S02]  /*b710*/  IADD3 R29, P3, R20.reuse, 0x4000, RZ ;  /* 0x00004000141d7810 */ /* 0x040fe40007f7e0ff */
[----:B------:R-:W-:-:S02]  /*b720*/  IADD3 R41, P2, R20, 0x5000, RZ ;  /* 0x0000500014297810 */ /* 0x000fc40007f5e0ff */
[C---:B------:R-:W-:Y:S02]  /*b730*/  IADD3 R45, P0, R20.reuse, 0x6000, RZ ;  /* 0x00006000142d7810 */ /* 0x040fe40007f1e0ff */
[----:B------:R-:W-:Y:S02]  /*b740*/  LOP3.LUT R5, R20, 0x380, RZ, 0xc0, !PT ;  /* 0x0000038014057812 */ /* 0x000fe400078ec0ff */
[----:B------:R-:W-:Y:S02]  /*b750*/  SHF.R.U64 R8, R8, 0x3, RZ ;  /* 0x0000000308087819 */ /* 0x000fe400000012ff */
[----:B------:R-:W-:Y:S02]  /*b760*/  LOP3.LUT R12, R13, 0x380, RZ, 0xc0, !PT ;  /* 0x000003800d0c7812 */ /* 0x000fe400078ec0ff */
[----:B------:R-:W-:Y:S02]  /*b770*/  LOP3.LUT R24, R25, 0x380, RZ, 0xc0, !PT ;  /* 0x0000038019187812 */ /* 0x000fe400078ec0ff */
[----:B------:R-:W-:-:S02]  /*b780*/  LOP3.LUT R28, R29, 0x380, RZ, 0xc0, !PT ;  /* 0x000003801d1c7812 */ /* 0x000fc400078ec0ff */
[----:B------:R-:W-:Y:S02]  /*b790*/  LOP3.LUT R40, R41, 0x380, RZ, 0xc0, !PT ;  /* 0x0000038029287812 */ /* 0x000fe400078ec0ff */
[----:B------:R-:W-:Y:S02]  /*b7a0*/  LOP3.LUT R44, R45, 0x380, RZ, 0xc0, !PT ;  /* 0x000003802d2c7812 */ /* 0x000fe400078ec0ff */
[----:B------:R-:W-:Y:S02]  /*b7b0*/  SHF.R.U64 R5, R5, 0x3, RZ ;  /* 0x0000000305057819 */ /* 0x000fe400000012ff */
[----:B------:R-:W-:Y:S01]  /*b7c0*/  LOP3.LUT R8, R8, R9, RZ, 0x3c, !PT ;  /* 0x0000000908087212 */ /* 0x000fe200078e3cff */
[----:B------:R-:W-:Y:S01]  /*b7d0*/  IMAD.X R9, RZ, RZ, R21, P6 ;  /* 0x000000ffff097224 */ /* 0x000fe200030e0615 */
[----:B------:R-:W-:Y:S02]  /*b7e0*/  IADD3 R3, P6, R20, 0x7000, RZ ;  /* 0x0000700014037810 */ /* 0x000fe40007fde0ff */
[----:B------:R-:W-:-:S02]  /*b7f0*/  SHF.R.U64 R12, R12, 0x3, RZ ;  /* 0x000000030c0c7819 */ /* 0x000fc400000012ff */
[----:B------:R-:W-:Y:S01]  /*b800*/  SHF.R.U64 R24, R24, 0x3, RZ ;  /* 0x0000000318187819 */ /* 0x000fe200000012ff */
[--C-:B------:R-:W-:Y:S01]  /*b810*/  IMAD.X R49, RZ, RZ, R21.reuse, P6 ;  /* 0x000000ffff317224 */ /* 0x100fe200030e0615 */
[----:B------:R-:W-:Y:S01]  /*b820*/  SHF.R.U64 R28, R28, 0x3, RZ ;  /* 0x000000031c1c7819 */ /* 0x000fe200000012ff */
[----:B------:R-:W-:Y:S01]  /*b830*/  UIMAD UR7, UR12, UR10, URZ ;  /* 0x0000000a0c0772a4 */ /* 0x000fe2000f8e023f */
[----:B------:R-:W-:Y:S01]  /*b840*/  SHF.R.U64 R40, R40, 0x3, RZ ;  /* 0x0000000328287819 */ /* 0x000fe200000012ff */
[----:B------:R-:W-:Y:S01]  /*b850*/  UIMAD.WIDE.U32 UR8, UR4, UR10, URZ ;  /* 0x0000000a040872a5 */ /* 0x000fe2000f8e003f */
[----:B------:R-:W-:Y:S01]  /*b860*/  SHF.R.U64 R44, R44, 0x3, RZ ;  /* 0x000000032c2c7819 */ /* 0x000fe200000012ff */
[----:B------:R-:W-:Y:S01]  /*b870*/  ULDC.64 UR12, c[0x0][0xaf0] ;  /* 0x0002bc00000c7ab9 */ /* 0x000fe20000000a00 */
[----:B------:R-:W-:Y:S01]  /*b880*/  LOP3.LUT R20, R5, R20, RZ, 0x3c, !PT ;  /* 0x0000001405147212 */ /* 0x000fe200078e3cff */
[----:B------:R-:W5:Y:S01]  /*b890*/  LD.E.128 R8, desc[UR50][R8.64] ;  /* 0x0000003208087980 */ /* 0x000f62000c101d00 */
[----:B------:R-:W-:Y:S01]  /*b8a0*/  LOP3.LUT R12, R12, R13, RZ, 0x3c, !PT ;  /* 0x0000000d0c0c7212 */ /* 0x000fe200078e3cff */
[--C-:B------:R-:W-:Y:S01]  /*b8b0*/  IMAD.X R13, RZ, RZ, R21.reuse, P5 ;  /* 0x000000ffff0d7224 */ /* 0x100fe200028e0615 */
[----:B------:R-:W-:Y:S01]  /*b8c0*/  LOP3.LUT R24, R24, R25, RZ, 0x3c, !PT ;  /* 0x0000001918187212 */ /* 0x000fe200078e3cff */
[--C-:B------:R-:W-:Y:S01]  /*b8d0*/  IMAD.X R25, RZ, RZ, R21.reuse, P4 ;  /* 0x000000ffff197224 */ /* 0x100fe200020e0615 */
[----:B------:R-:W-:Y:S01]  /*b8e0*/  LOP3.LUT R28, R28, R29, RZ, 0x3c, !PT ;  /* 0x0000001d1c1c7212 */ /* 0x000fe200078e3cff */
[--C-:B------:R-:W-:Y:S01]  /*b8f0*/  IMAD.X R29, RZ, RZ, R21.reuse, P3 ;  /* 0x000000ffff1d7224 */ /* 0x100fe200018e0615 */
[----:B------:R-:W-:Y:S01]  /*b900*/  LOP3.LUT R40, R40, R41, RZ, 0x3c, !PT ;  /* 0x0000002928287212 */ /* 0x000fe200078e3cff */
[--C-:B------:R-:W-:Y:S01]  /*b910*/  IMAD.X R41, RZ, RZ, R21.reuse, P2 ;  /* 0x000000ffff297224 */ /* 0x100fe200010e0615 */
[----:B------:R-:W-:Y:S01]  /*b920*/  LOP3.LUT R44, R44, R45, RZ, 0x3c, !PT ;  /* 0x0000002d2c2c7212 */ /* 0x000fe200078e3cff */
[----:B------:R-:W-:Y:S01]  /*b930*/  IMAD.X R45, RZ, RZ, R21, P0 ;  /* 0x000000ffff2d7224 */ /* 0x000fe200000e0615 */
[----:B------:R1:W5:Y:S01]  /*b940*/  LD.E.128 R4, desc[UR50][R20.64] ;  /* 0x0000003214047980 */ /* 0x000362000c101d00 */
[----:B------:R-:W-:Y:S01]  /*b950*/  LOP3.LUT R0, R3, 0x380, RZ, 0xc0, !PT ;  /* 0x0000038003007812 */ /* 0x000fe200078ec0ff */
[----:B------:R-:W-:-:S02]  /*b960*/  UIMAD UR7, UR4, UR11, UR7 ;  /* 0x0000000b040772a4 */ /* 0x000fc4000f8e0207 */
[----:B------:R-:W5:Y:S01]  /*b970*/  LD.E.128 R12, desc[UR50][R12.64] ;  /* 0x000000320c0c7980 */ /* 0x000f62000c101d00 */
[----:B------:R-:W-:-:S03]  /*b980*/  SHF.R.U64 R0, R0, 0x3, RZ ;  /* 0x0000000300007819 */ /* 0x000fc600000012ff */
[----:B------:R-:W5:Y:S01]  /*b990*/  LD.E.128 R24, desc[UR50][R24.64] ;  /* 0x0000003218187980 */ /* 0x000f62000c101d00 */
[----:B------:R-:W-:Y:S01]  /*b9a0*/  LOP3.LUT R48, R0, R3, RZ, 0x3c, !PT ;  /* 0x0000000300307212 */ /* 0x000fe200078e3cff */
[----:B-1----:R-:W1:Y:S01]  /*b9b0*/  @P1 LDC R21, c[0x0][0xbf0] ;  /* 0x0002fc00ff151b82 */ /* 0x002e620000000800 */
[----:B------:R-:W-:Y:S01]  /*b9c0*/  IMAD R0, R17, 0x20, R200 ;  /* 0x0000002011007824 */ /* 0x000fe200078e02c8 */
[----:B------:R-:W-:Y:S01]  /*b9d0*/  ULDC.64 UR10, c[0x0][0xae8] ;  /* 0x0002ba00000a7ab9 */ /* 0x000fe20000000a00 */
[----:B------:R-:W-:Y:S01]  /*b9e0*/  IMAD.U32 R3, RZ, RZ, UR42 ;  /* 0x0000002aff037e24 */ /* 0x000fe2000f8e00ff */
[----:B------:R-:W-:Y:S01]  /*b9f0*/  UIADD3 UR9, UR9, UR7, URZ ;  /* 0x0000000709097290 */ /* 0x000fe2000fffe03f */
[----:B------:R-:W5:Y:S01]  /*ba00*/  LD.E.128 R28, desc[UR50][R28.64] ;  /* 0x000000321c1c7980 */ /* 0x000f62000c101d00 */
[----:B------:R-:W-:Y:S01]  /*ba10*/  USHF.R.S32.HI UR4, URZ, 0x1f, UR36 ;  /* 0x0000001f3f047899 */ /* 0x000fe20008011424 */
[----:B------:R-:W-:Y:S01]  /*ba20*/  IMAD R34, R3, 0x80, R0 ;  /* 0x0000008003227824 */ /* 0x000fe200078e0200 */
[----:B------:R-:W-:Y:S01]  /*ba30*/  UIMAD.WIDE.U32 UR8, UR39, UR10, UR8 ;  /* 0x0000000a270872a5 */ /* 0x000fe2000f8e0008 */
[----:B------:R-:W5:Y:S01]  /*ba40*/  LD.E.128 R40, desc[UR50][R40.64] ;  /* 0x0000003228287980 */ /* 0x000f62000c101d00 */
[----:B------:R-:W-:Y:S01]  /*ba50*/  UIMAD UR4, UR4, UR12, URZ ;  /* 0x0000000c040472a4 */ /* 0x000fe2000f8e023f */
[----:B0-----:R-:W-:Y:S01]  /*ba60*/  @P1 IMAD.HI.U32 R0, R34, R35, RZ ;  /* 0x0000002322001227 */ /* 0x001fe200078e00ff */
[----:B------:R-:W-:Y:S01]  /*ba70*/  UIMAD UR9, UR39, UR11, UR9 ;  /* 0x0000000b270972a4 */ /* 0x000fe2000f8e0209 */
[----:B------:R-:W5:Y:S01]  /*ba80*/  LD.E.128 R44, desc[UR50][R44.64] ;  /* 0x000000322c2c7980 */ /* 0x000f62000c101d00 */
[----:B------:R-:W-:Y:S01]  /*ba90*/  UIMAD UR4, UR36, UR13, UR4 ;  /* 0x0000000d240472a4 */ /* 0x000fe2000f8e0204 */
[----:B------:R-:W-:Y:S01]  /*baa0*/  IMAD.MOV.U32 R3, RZ, RZ, R34 ;  /* 0x000000ffff037224 */ /* 0x000fe200078e0022 */
[----:B------:R-:W-:Y:S01]  /*bab0*/  UIMAD.WIDE.U32 UR36, UR36, UR12, UR8 ;  /* 0x0000000c242472a5 */ /* 0x000fe2000f8e0008 */
[----:B------:R-:W5:Y:S02]  /*bac0*/  LD.E.128 R48, desc[UR50][R48.64] ;  /* 0x0000003230307980 */ /* 0x000f64000c101d00 */
[----:B------:R-:W-:Y:S01]  /*bad0*/  ULDC.64 UR8, c[0x0][0xae0] ;  /* 0x0002b80000087ab9 */ /* 0x000fe20000000a00 */
[----:B-1----:R-:W-:Y:S01]  /*bae0*/  @P1 SHF.R.U32.HI R3, RZ, R21, R0 ;  /* 0x00000015ff031219 */ /* 0x002fe20000011600 */
[----:B------:R-:W-:Y:S01]  /*baf0*/  UIADD3 UR4, UR37, UR4, URZ ;  /* 0x0000000425047290 */ /* 0x000fe2000fffe03f */
[----:B------:R-:W-:Y:S01]  /*bb00*/  IMAD.U32 R20, RZ, RZ, UR36 ;  /* 0x00000024ff147e24 */ /* 0x000fe2000f8e00ff */
[----:B------:R-:W-:Y:S01]  /*bb10*/  @!PT LDS RZ, [RZ] ;  /* 0x00000000fffff984 */ /* 0x000fe20000000800 */
[----:B------:R-:W-:Y:S01]  /*bb20*/  @!PT LDS RZ, [RZ] ;  /* 0x00000000fffff984 */ /* 0x000fe20000000800 */
[----:B------:R-:W-:Y:S01]  /*bb30*/  @!PT LDS RZ, [RZ] ;  /* 0x00000000fffff984 */ /* 0x000fe20000000800 */
[----:B------:R-:W-:Y:S01]  /*bb40*/  @!PT LDS RZ, [RZ] ;  /* 0x00000000fffff984 */ /* 0x000fe20000000800 */
[----:B------:R0:W-:Y:S06]  /*bb50*/  MEMBAR.ALL.CTA ;  /* 0x0000000000007992 */ /* 0x0001ec0000008000 */
[----:B0-----:R-:W0:Y:S01]  /*bb60*/  FENCE.VIEW.ASYNC.S ;  /* 0x00000000000073c6 */ /* 0x001e220000000000 */
[--C-:B------:R-:W-:Y:S01]  /*bb70*/  SHF.R.S32.HI R0, RZ, 0x1f, R3.reuse ;  /* 0x0000001fff007819 */ /* 0x100fe20000011403 */
[----:B------:R-:W-:-:S02]  /*bb80*/  IMAD.MOV R35, RZ, RZ, -R3 ;  /* 0x000000ffff237224 */ /* 0x000fc400078e0a03 */
[----:B------:R-:W-:Y:S02]  /*bb90*/  IMAD.U32 R21, RZ, RZ, UR37 ;  /* 0x00000025ff157e24 */ /* 0x000fe4000f8e00ff */
[----:B------:R-:W-:Y:S02]  /*bba0*/  IMAD R0, R0, UR8, RZ ;  /* 0x0000000800007c24 */ /* 0x000fe4000f8e02ff */
[----:B------:R-:W-:Y:S02]  /*bbb0*/  IMAD R35, R38, R35, R34 ;  /* 0x0000002326237224 */ /* 0x000fe400078e0222 */
[----:B------:R-:W-:Y:S02]  /*bbc0*/  IMAD.U32 R21, RZ, RZ, UR4 ;  /* 0x00000004ff157e24 */ /* 0x000fe4000f8e00ff */
[C---:B------:R-:W-:Y:S01]  /*bbd0*/  IMAD R37, R3.reuse, UR9, R0 ;  /* 0x0000000903257c24 */ /* 0x040fe2000f8e0200 */
[----:B------:R-:W-:Y:S01]  /*bbe0*/  SHF.R.S32.HI R0, RZ, 0x1f, R35 ;  /* 0x0000001fff007819 */ /* 0x000fe20000011423 */
[----:B------:R-:W-:Y:S01]  /*bbf0*/  IMAD.WIDE.U32 R20, R3, UR8, R20 ;  /* 0x0000000803147c25 */ /* 0x000fe2000f8e0014 */
[----:B------:R-:W-:-:S03]  /*bc00*/  ULDC.64 UR8, c[0x0][0xad8] ;  /* 0x0002b60000087ab9 */ /* 0x000fc60000000a00 */
[----:B------:R-:W-:Y:S02]  /*bc10*/  IMAD.U32 R3, RZ, RZ, UR42 ;  /* 0x0000002aff037e24 */ /* 0x000fe4000f8e00ff */
[----:B------:R-:W-:Y:S02]  /*bc20*/  IMAD.IADD R21, R21, 0x1, R37 ;  /* 0x0000000115157824 */ /* 0x000fe400078e0225 */
[----:B------:R-:W-:Y:S02]  /*bc30*/  IMAD R34, R0, UR8, RZ ;  /* 0x0000000800227c24 */ /* 0x000fe4000f8e02ff */
[----:B------:R-:W-:Y:S02]  /*bc40*/  IMAD R38, R3, 0x80, R200 ;  /* 0x0000008003267824 */ /* 0x000fe400078e02c8 */
[C---:B------:R-:W-:Y:S02]  /*bc50*/  IMAD R3, R35.reuse, UR9, R34 ;  /* 0x0000000923037c24 */ /* 0x040fe4000f8e0222 */
[----:B------:R-:W-:Y:S01]  /*bc60*/  IMAD.WIDE.U32 R20, R35, UR8, R20 ;  /* 0x0000000823147c25 */ /* 0x000fe2000f8e0014 */
[----:B------:R-:W-:Y:S01]  /*bc70*/  ISETP.GE.AND P2, PT, R38, R33, PT ;  /* 0x000000212600720c */ /* 0x000fe20003f46270 */
[----:B------:R-:W-:-:S02]  /*bc80*/  ULDC.64 UR8, c[0x0][0xa80] ;  /* 0x0002a00000087ab9 */ /* 0x000fc40000000a00 */
[----:B------:R-:W-:Y:S01]  /*bc90*/  IMAD.IADD R3, R21, 0x1, R3 ;  /* 0x0000000115037824 */ /* 0x000fe200078e0203 */
[----:B------:R-:W-:Y:S01]  /*bca0*/  LEA R36, P3, R20, UR8, 0x1 ;  /* 0x0000000814247c11 */ /* 0x000fe2000f8608ff */
[----:B------:R-:W-:Y:S02]  /*bcb0*/  VIADD R32, R32, 0x29820 ;  /* 0x0002982020207836 */ /* 0x000fe40000000000 */
[----:B------:R-:W-:Y:S01]  /*bcc0*/  VIADD R0, R38, 0x20 ;  /* 0x0000002026007836 */ /* 0x000fe20000000000 */
[----:B------:R-:W-:Y:S02]  /*bcd0*/  LEA.HI.X R3, R20, UR9, R3, 0x1, P3 ;  /* 0x0000000914037c11 */ /* 0x000fe400098f0c03 */
[----:B------:R-:W-:Y:S02]  /*bce0*/  PRMT R32, RZ, 0x654, R32 ;  /* 0x00000654ff207816 */ /* 0x000fe40000000020 */
[-C--:B------:R-:W-:Y:S01]  /*bcf0*/  ISETP.GE.AND P0, PT, R0, R33.reuse, PT ;  /* 0x000000210000720c */ /* 0x080fe20003f06270 */
[----:B------:R-:W-:Y:S01]  /*bd00*/  VIADD R0, R38, 0x40 ;  /* 0x0000004026007836 */ /* 0x000fe20000000000 */
[----:B0-----:R0:W-:Y:S01]  /*bd10*/  SYNCS.ARRIVE.TRANS64.RED.A1T0 RZ, [R32+URZ], RZ ;  /* 0x000000ff20ff79a7 */ /* 0x0011e2000810043f */
[----:B------:R0:W1:Y:S01]  /*bd20*/  SHFL.IDX PT, R21, R36, RZ, 0x181f ;  /* 0x00181fff24157589 */ /* 0x00006200000e0000 */
[----:B------:R-:W-:Y:S03]  /*bd30*/  BSSY B1, `(.L_x_165) ;  /* 0x000000d000017945 */ /* 0x000fe60003800000 */
[----:B------:R0:W2:Y:S01]  /*bd40*/  SHFL.IDX PT, R35, R3, RZ, 0x181f ;  /* 0x00181fff03237589 */ /* 0x0000a200000e0000 */
[----:B------:R-:W-:Y:S01]  /*bd50*/  ISETP.GE.AND P1, PT, R0, R33, PT ;  /* 0x000000210000720c */ /* 0x000fe20003f26270 */
[----:B------:R-:W-:-:S12]  /*bd60*/  @P2 BRA `(.L_x_166) ;  /* 0x0000000000242947 */ /* 0x000fd80003800000 */
[----:B------:R-:W-:Y:S02]  /*bd70*/  ULDC UR4, c[0x0][0xac8] ;  /* 0x0002b20000047ab9 */ /* 0x000fe40000000800 */
[----:B------:R-:W-:Y:S02]  /*bd80*/  ISETP.GE.AND P2, PT, R2, UR4, PT ;  /* 0x0000000402007c0c */ /* 0x000fe4000bf46270 */
[----:B------:R-:W-:-:S11]  /*bd90*/  ISETP.GE.AND P3, PT, R16, UR4, PT ;  /* 0x0000000410007c0c */ /* 0x000fd6000bf66270 */
[-C--:B-1----:R-:W-:Y:S02]  /*bda0*/  @!P2 LEA R20, P4, R2, R21.reuse, 0x1 ;  /* 0x000000150214a211 */ /* 0x082fe400078808ff */
[----:B------:R-:W-:Y:S02]  /*bdb0*/  @!P3 LEA R34, P5, R16, R21, 0x1 ;  /* 0x000000151022b211 */ /* 0x000fe400078a08ff */
[-C--:B--2---:R-:W-:Y:S02]  /*bdc0*/  @!P2 LEA.HI.X R21, R2, R35.reuse, R222, 0x1, P4 ;  /* 0x000000230215a211 */ /* 0x084fe400020f0cde */
[----:B------:R-:W-:-:S03]  /*bdd0*/  @!P3 LEA.HI.X R35, R16, R35, R221, 0x1, P5 ;  /* 0x000000231023b211 */ /* 0x000fc600028f0cdd */
[----:B-----5:R3:W-:Y:S04]  /*bde0*/  @!P2 ST.E.128 desc[UR50][R20.64], R4 ;  /* 0x000000041400a985 */ /* 0x0207e8000c101d32 */
[----:B------:R3:W-:Y:S02]  /*bdf0*/  @!P3 ST.E.128 desc[UR50][R34.64], R28 ;  /* 0x0000001c2200b985 */ /* 0x0007e4000c101d32 */
.L_x_166:
[----:B------:R-:W-:Y:S05]  /*be00*/  BSYNC B1 ;  /* 0x0000000000017941 */ /* 0x000fea0003800000 */
.L_x_165:
[----:B---3-5:R3:W4:Y:S01]  /*be10*/  SHFL.IDX PT, R7, R3, 0x1, 0x181f ;  /* 0x00381f0003077f89 */ /* 0x02872200000e0000 */
[----:B------:R-:W-:Y:S03]  /*be20*/  BSSY B1, `(.L_x_167) ;  /* 0x000000c000017945 */ /* 0x000fe60003800000 */
[----:B------:R3:W0:Y:S01]  /*be30*/  SHFL.IDX PT, R5, R36, 0x1, 0x181f ;  /* 0x00381f0024057f89 */ /* 0x00062200000e0000 */
[----:B------:R-:W-:Y:S05]  /*be40*/  @P0 BRA `(.L_x_168) ;  /* 0x0000000000240947 */ /* 0x000fea0003800000 */
[----:B------:R-:W-:Y:S02]  /*be50*/  ULDC UR4, c[0x0][0xac8] ;  /* 0x0002b20000047ab9 */ /* 0x000fe40000000800 */
[----:B------:R-:W-:Y:S02]  /*be60*/  ISETP.GE.AND P3, PT, R2, UR4, PT ;  /* 0x0000000402007c0c */ /* 0x000fe4000bf66270 */
[----:B------:R-:W-:-:S11]  /*be70*/  ISETP.GE.AND P4, PT, R16, UR4, PT ;  /* 0x0000000410007c0c */ /* 0x000fd6000bf86270 */
[-C--:B0-----:R-:W-:Y:S02]  /*be80*/  @!P3 LEA R4, P0, R2, R5.reuse, 0x1 ;  /* 0x000000050204b211 */ /* 0x081fe400078008ff */
[----:B------:R-:W-:Y:S02]  /*be90*/  @!P4 LEA R6, P2, R16, R5, 0x1 ;  /* 0x000000051006c211 */ /* 0x000fe400078408ff */
[-C--:B----4-:R-:W-:Y:S02]  /*bea0*/  @!P3 LEA.HI.X R5, R2, R7.reuse, R222, 0x1, P0 ;  /* 0x000000070205b211 */ /* 0x090fe400000f0cde */
[----:B------:R-:W-:-:S03]  /*beb0*/  @!P4 LEA.HI.X R7, R16, R7, R221, 0x1, P2 ;  /* 0x000000071007c211 */ /* 0x000fc600010f0cdd */
[----:B------:R0:W-:Y:S04]  /*bec0*/  @!P3 ST.E.128 desc[UR50][R4.64], R8 ;  /* 0x000000080400b985 */ /* 0x0001e8000c101d32 */
[----:B------:R0:W-:Y:S02]  /*bed0*/  @!P4 ST.E.128 desc[UR50][R6.64], R40 ;  /* 0x000000280600c985 */ /* 0x0001e4000c101d32 */
.L_x_168:
[----:B------:R-:W-:Y:S05]  /*bee0*/  BSYNC B1 ;  /* 0x0000000000017941 */ /* 0x000fea0003800000 */
.L_x_167:
[----:B0---4-:R0:W4:Y:S01]  /*bef0*/  SHFL.IDX PT, R7, R3, 0x2, 0x181f ;  /* 0x00581f0003077f89 */ /* 0x01112200000e0000 */
        /* <DEDUP_REMOVED lines=12> */
.L_x_170:
[----:B------:R-:W-:Y:S05]  /*bfc0*/  BSYNC B1 ;  /* 0x0000000000017941 */ /* 0x000fea0003800000 */
.L_x_169:
[----:B------:R-:W-:Y:S01]  /*bfd0*/  VIADD R0, R38, 0x60 ;  /* 0x0000006026007836 */ /* 0x000fe20000000000 */
[----:B0--3--:R-:W0:Y:S04]  /*bfe0*/  SHFL.IDX PT, R3, R3, 0x3, 0x181f ;  /* 0x00781f0003037f89 */ /* 0x009e2800000e0000 */
[----:B------:R-:W-:Y:S01]  /*bff0*/  ISETP.GE.AND P0, PT, R0, R33, PT ;  /* 0x000000210000720c */ /* 0x000fe20003f06270 */
[----:B----4-:R3:W4:-:S12]  /*c000*/  SHFL.IDX PT, R7, R36, 0x3, 0x181f ;  /* 0x00781f0024077f89 */ /* 0x01071800000e0000 */
[----:B---3--:R-:W-:Y:S05]  /*c010*/  @P0 BRA `(.L_x_171) ;  /* 0x00000018002c0947 */ /* 0x008fea0003800000 */
[----:B------:R-:W-:Y:S02]  /*c020*/  ULDC UR4, c[0x0][0xac8] ;  /* 0x0002b20000047ab9 */ /* 0x000fe40000000800 */
[----:B------:R-:W-:-:S13]  /*c030*/  ISETP.GE.AND P1, PT, R2, UR4, PT ;  /* 0x0000000402007c0c */ /* 0x000fda000bf26270 */
[----:B----4-:R-:W-:-:S04]  /*c040*/  @!P1 LEA R4, P0, R2, R7, 0x1 ;  /* 0x0000000702049211 */ /* 0x010fc800078008ff */
[----:B0-----:R-:W-:Y:S02]  /*c050*/  @!P1 LEA.HI.X R5, R2, R3, R222, 0x1, P0 ;  /* 0x0000000302059211 */ /* 0x001fe400000f0cde */
[----:B------:R-:W-:-:S03]  /*c060*/  ISETP.GE.AND P0, PT, R16, UR4, PT ;  /* 0x0000000410007c0c */ /* 0x000fc6000bf06270 */
[----:B------:R0:W-:Y:S10]  /*c070*/  @!P1 ST.E.128 desc[UR50][R4.64], R24 ;  /* 0x0000001804009985 */ /* 0x0001f4000c101d32 */
[----:B------:R-:W-:Y:S05]  /*c080*/  @P0 BRA `(.L_x_171) ;  /* 0x0000001800100947 */ /* 0x000fea0003800000 */
[----:B0-----:R-:W-:-:S04]  /*c090*/  LEA R4, P0, R16, R7, 0x1 ;  /* 0x0000000710047211 */ /* 0x001fc800078008ff */
[----:B------:R-:W-:-:S05]  /*c0a0*/  LEA.HI.X R5, R16, R3, R221, 0x1, P0 ;  /* 0x0000000310057211 */ /* 0x000fca00000f0cdd */
[----:B------:R0:W-:Y:S01]  /*c0b0*/  ST.E.128 desc[UR50][R4.64], R48 ;  /* 0x0000003004007985 */ /* 0x0001e2000c101d32 */
[----:B------:R-:W-:Y:S05]  /*c0c0*/  BRA `(.L_x_171) ;  /* 0x0000001800007947 */ /* 0x000fea0003800000 */
.L_x_164:
[----:B------:R-:W-:Y:S01]  /*c0d0*/  ULDC.64 UR10, c[0x0][0xb08] ;  /* 0x0002c200000a7ab9 */ /* 0x000fe20000000a00 */
[----:B------:R-:W0:Y:S01]  /*c0e0*/  @P1 LDC R0, c[0x0][0xbec] ;  /* 0x0002fb00ff001b82 */ /* 0x000e220000000800 */
[----:B------:R-:W-:Y:S01]  /*c0f0*/  UIMAD UR7, UR12, UR10, URZ ;  /* 0x0000000a0c0772a4 */ /* 0x000fe2000f8e023f */
[----:B------:R-:W-:Y:S01]  /*c100*/  IMAD.MOV.U32 R3, RZ, RZ, R11 ;  /* 0x000000ffff037224 */ /* 0x000fe200078e000b */
[----:B------:R-:W-:Y:S01]  /*c110*/  UIMAD.WIDE.U32 UR8, UR4, UR10, URZ ;  /* 0x0000000a040872a5 */ /* 0x000fe2000f8e003f */
[----:B------:R-:W-:Y:S01]  /*c120*/  ISETP.GE.AND P0, PT, R10, R33, PT ;  /* 0x000000210a00720c */ /* 0x000fe20003f06270 */
[----:B------:R-:W-:Y:S01]  /*c130*/  UIMAD UR7, UR4, UR11, UR7 ;  /* 0x0000000b040772a4 */ /* 0x000fe2000f8e0207 */
[----:B------:R-:W-:Y:S01]  /*c140*/  VIADD R32, R32, 0x29820 ;  /* 0x0002982020207836 */ /* 0x000fe20000000000 */
[----:B------:R-:W-:Y:S01]  /*c150*/  USHF.R.S32.HI UR4, URZ, 0x1f, UR36 ;  /* 0x0000001f3f047899 */ /* 0x000fe20008011424 */
[----:B------:R-:W1:Y:S01]  /*c160*/  @P1 LDC R5, c[0x0][0xbf0] ;  /* 0x0002fc00ff051b82 */ /* 0x000e620000000800 */
[----:B------:R-:W-:Y:S01]  /*c170*/  UIADD3 UR9, UR9, UR7, URZ ;  /* 0x0000000709097290 */ /* 0x000fe2000fffe03f */
[----:B------:R-:W-:Y:S01]  /*c180*/  BSSY B1, `(.L_x_172) ;  /* 0x0000068000017945 */ /* 0x000fe20003800000 */
[----:B------:R-:W-:Y:S01]  /*c190*/  ULDC.64 UR10, c[0x0][0xb38] ;  /* 0x0002ce00000a7ab9 */ /* 0x000fe20000000a00 */
[----:B------:R-:W-:Y:S01]  /*c1a0*/  PRMT R32, RZ, 0x654, R32 ;  /* 0x00000654ff207816 */ /* 0x000fe20000000020 */
[----:B------:R-:W-:-:S03]  /*c1b0*/  UIMAD.WIDE.U32 UR8, UR39, UR10, UR8 ;  /* 0x0000000a270872a5 */ /* 0x000fc6000f8e0008 */
[----:B------:R2:W-:Y:S01]  /*c1c0*/  SYNCS.ARRIVE.TRANS64.RED.A1T0 RZ, [R32+URZ], RZ ;  /* 0x000000ff20ff79a7 */ /* 0x0005e2000810043f */
[----:B------:R-:W-:-:S03]  /*c1d0*/  UIMAD UR9, UR39, UR11, UR9 ;  /* 0x0000000b270972a4 */ /* 0x000fc6000f8e0209 */
[----:B------:R-:W-:Y:S02]  /*c1e0*/  ULDC.64 UR10, c[0x0][0xb40] ;  /* 0x0002d000000a7ab9 */ /* 0x000fe40000000a00 */
[----:B------:R-:W-:Y:S01]  /*c1f0*/  UIMAD UR4, UR4, UR10, URZ ;  /* 0x0000000a040472a4 */ /* 0x000fe2000f8e023f */
[----:B0-----:R-:W-:-:S03]  /*c200*/  @P1 IMAD.HI.U32 R0, R11, R0, RZ ;  /* 0x000000000b001227 */ /* 0x001fc600078e00ff */
[----:B------:R-:W-:Y:S02]  /*c210*/  UIMAD UR4, UR36, UR11, UR4 ;  /* 0x0000000b240472a4 */ /* 0x000fe4000f8e0204 */
[----:B------:R-:W-:-:S03]  /*c220*/  UIMAD.WIDE.U32 UR36, UR36, UR10, UR8 ;  /* 0x0000000a242472a5 */ /* 0x000fc6000f8e0008 */
[----:B------:R-:W-:Y:S01]  /*c230*/  ULDC.64 UR10, c[0x0][0xb48] ;  /* 0x0002d200000a7ab9 */ /* 0x000fe20000000a00 */
[----:B------:R-:W-:Y:S01]  /*c240*/  UIADD3 UR9, UR37, UR4, URZ ;  /* 0x0000000425097290 */ /* 0x000fe2000fffe03f */
[----:B-1----:R-:W-:Y:S02]  /*c250*/  @P1 SHF.R.U32.HI R3, RZ, R5, R0 ;  /* 0x00000005ff031219 */ /* 0x002fe40000011600 */
[----:B------:R-:W-:Y:S02]  /*c260*/  UMOV UR8, UR36 ;  /* 0x0000002400087c82 */ /* 0x000fe40008000000 */
[----:B------:R-:W-:Y:S01]  /*c270*/  UIMAD.WIDE.U32 UR8, UR40, UR10, UR8 ;  /* 0x0000000a280872a5 */ /* 0x000fe2000f8e0008 */
[--C-:B------:R-:W-:Y:S01]  /*c280*/  SHF.R.S32.HI R0, RZ, 0x1f, R3.reuse ;  /* 0x0000001fff007819 */ /* 0x100fe20000011403 */
[----:B------:R-:W-:Y:S02]  /*c290*/  IMAD.MOV R7, RZ, RZ, -R3 ;  /* 0x000000ffff077224 */ /* 0x000fe400078e0a03 */
[----:B------:R-:W-:-:S02]  /*c2a0*/  UIMAD UR40, UR40, UR11, UR9 ;  /* 0x0000000b282872a4 */ /* 0x000fc4000f8e0209 */
[----:B------:R-:W-:Y:S01]  /*c2b0*/  IMAD R7, R38, R7, R11 ;  /* 0x0000000726077224 */ /* 0x000fe200078e020b */
[----:B------:R-:W-:Y:S01]  /*c2c0*/  ULDC.64 UR10, c[0x0][0xb30] ;  /* 0x0002cc00000a7ab9 */ /* 0x000fe20000000a00 */
[----:B------:R-:W-:Y:S02]  /*c2d0*/  IMAD.U32 R5, RZ, RZ, UR9 ;  /* 0x00000009ff057e24 */ /* 0x000fe4000f8e00ff */
[----:B------:R-:W-:Y:S02]  /*c2e0*/  IMAD R0, R0, UR10, RZ ;  /* 0x0000000a00007c24 */ /* 0x000fe4000f8e02ff */
[----:B------:R-:W-:Y:S01]  /*c2f0*/  IMAD.U32 R4, RZ, RZ, UR8 ;  /* 0x00000008ff047e24 */ /* 0x000fe2000f8e00ff */
[----:B------:R-:W-:Y:S01]  /*c300*/  ULDC.64 UR8, c[0x0][0xb28] ;  /* 0x0002ca0000087ab9 */ /* 0x000fe20000000a00 */
[----:B------:R-:W-:Y:S02]  /*c310*/  IMAD.U32 R5, RZ, RZ, UR40 ;  /* 0x00000028ff057e24 */ /* 0x000fe4000f8e00ff */
[C---:B------:R-:W-:Y:S01]  /*c320*/  IMAD R9, R3.reuse, UR11, R0 ;  /* 0x0000000b03097c24 */ /* 0x040fe2000f8e0200 */
[----:B------:R-:W-:Y:S01]  /*c330*/  SHF.R.S32.HI R0, RZ, 0x1f, R7 ;  /* 0x0000001fff007819 */ /* 0x000fe20000011407 */
[----:B------:R-:W-:-:S04]  /*c340*/  IMAD.WIDE.U32 R4, R3, UR10, R4 ;  /* 0x0000000a03047c25 */ /* 0x000fc8000f8e0004 */
[----:B------:R-:W-:Y:S02]  /*c350*/  IMAD R0, R0, UR8, RZ ;  /* 0x0000000800007c24 */ /* 0x000fe4000f8e02ff */
[----:B------:R-:W-:Y:S02]  /*c360*/  IMAD.IADD R5, R5, 0x1, R9 ;  /* 0x0000000105057824 */ /* 0x000fe400078e0209 */
[C---:B------:R-:W-:Y:S02]  /*c370*/  IMAD R3, R7.reuse, UR9, R0 ;  /* 0x0000000907037c24 */ /* 0x040fe4000f8e0200 */
[----:B------:R-:W-:Y:S01]  /*c380*/  IMAD.WIDE.U32 R4, R7, UR8, R4 ;  /* 0x0000000807047c25 */ /* 0x000fe2000f8e0004 */
[----:B------:R-:W-:-:S03]  /*c390*/  ULDC.64 UR8, c[0x0][0xb00] ;  /* 0x0002c00000087ab9 */ /* 0x000fc60000000a00 */
[----:B------:R-:W-:Y:S01]  /*c3a0*/  IMAD.IADD R3, R5, 0x1, R3 ;  /* 0x0000000105037824 */ /* 0x000fe200078e0203 */
[----:B------:R-:W-:-:S04]  /*c3b0*/  LEA R0, P1, R4, UR8, 0x2 ;  /* 0x0000000804007c11 */ /* 0x000fc8000f8210ff */
[----:B------:R-:W-:Y:S01]  /*c3c0*/  LEA.HI.X R3, R4, UR9, R3, 0x2, P1 ;  /* 0x0000000904037c11 */ /* 0x000fe200088f1403 */
[----:B------:R2:W0:Y:S04]  /*c3d0*/  SHFL.IDX PT, R6, R0, RZ, 0x1c1f ;  /* 0x001c1fff00067589 */ /* 0x00042800000e0000 */
[----:B------:R2:W1:Y:S01]  /*c3e0*/  SHFL.IDX PT, R7, R3, RZ, 0x1c1f ;  /* 0x001c1fff03077589 */ /* 0x00046200000e0000 */
[----:B------:R-:W-:Y:S05]  /*c3f0*/  @P0 BRA `(.L_x_173) ;  /* 0x0000000400000947 */ /* 0x000fea0003800000 */
[----:B------:R-:W-:Y:S02]  /*c400*/  ULDC UR4, c[0x0][0xac8] ;  /* 0x0002b20000047ab9 */ /* 0x000fe40000000800 */
[----:B------:R-:W-:Y:S02]  /*c410*/  ISETP.GE.AND P3, PT, R198, UR4, PT ;  /* 0x00000004c6007c0c */ /* 0x000fe4000bf66270 */
[----:B------:R-:W-:Y:S02]  /*c420*/  ISETP.GE.AND P2, PT, R199, UR4, PT ;  /* 0x00000004c7007c0c */ /* 0x000fe4000bf46270 */
[----:B------:R-:W-:Y:S02]  /*c430*/  ISETP.GE.AND P1, PT, R197, UR4, PT ;  /* 0x00000004c5007c0c */ /* 0x000fe4000bf26270 */
[----:B------:R-:W-:Y:S02]  /*c440*/  ISETP.GE.AND P0, PT, R196, UR4, PT ;  /* 0x00000004c4007c0c */ /* 0x000fe4000bf06270 */
[----:B------:R-:W-:-:S05]  /*c450*/  ISETP.GE.AND P4, PT, R195, UR4, PT ;  /* 0x00000004c3007c0c */ /* 0x000fca000bf86270 */
[CC--:B0-----:R-:W-:Y:S02]  /*c460*/  @!P3 LEA R8, P5, R198.reuse, R6.reuse, 0x2 ;  /* 0x00000006c608b211 */ /* 0x0c1fe400078a10ff */
[----:B-1----:R-:W-:Y:S02]  /*c470*/  @!P2 IMAD.WIDE R4, R199, 0x4, R6 ;  /* 0x00000004c704a825 */ /* 0x002fe400078e0206 */
[----:B------:R-:W-:Y:S02]  /*c480*/  @!P3 LEA.HI.X R9, R198, R7, R216, 0x2, P5 ;  /* 0x00000007c609b211 */ /* 0x000fe400028f14d8 */
[-C--:B------:R-:W-:Y:S01]  /*c490*/  @!P1 LEA R10, P6, R197, R6.reuse, 0x2 ;  /* 0x00000006c50a9211 */ /* 0x080fe200078c10ff */
[----:B------:R0:W-:Y:S01]  /*c4a0*/  @!P2 ST.E.64 desc[UR50][R4.64], R98 ;  /* 0x000000620400a985 */ /* 0x0001e2000c101b32 */
[----:B------:R-:W-:Y:S02]  /*c4b0*/  ISETP.GE.AND P2, PT, R194, UR4, PT ;  /* 0x00000004c2007c0c */ /* 0x000fe4000bf46270 */
[----:B------:R-:W-:Y:S01]  /*c4c0*/  @!P0 LEA R12, P5, R196, R6, 0x2 ;  /* 0x00000006c40c8211 */ /* 0x000fe200078a10ff */
[----:B------:R1:W-:Y:S01]  /*c4d0*/  @!P3 ST.E.64 desc[UR50][R8.64], R96 ;  /* 0x000000600800b985 */ /* 0x0003e2000c101b32 */
[----:B------:R-:W-:-:S02]  /*c4e0*/  ISETP.GE.AND P3, PT, R193, UR4, PT ;  /* 0x00000004c1007c0c */ /* 0x000fc4000bf66270 */
[-C--:B------:R-:W-:Y:S02]  /*c4f0*/  @!P1 LEA.HI.X R11, R197, R7.reuse, R215, 0x2, P6 ;  /* 0x00000007c50b9211 */ /* 0x080fe400030f14d7 */
[----:B------:R-:W-:-:S03]  /*c500*/  @!P0 LEA.HI.X R13, R196, R7, R214, 0x2, P5 ;  /* 0x00000007c40d8211 */ /* 0x000fc600028f14d6 */
[----:B------:R3:W-:Y:S01]  /*c510*/  @!P1 ST.E.64 desc[UR50][R10.64], R94 ;  /* 0x0000005e0a009985 */ /* 0x0007e2000c101b32 */
[----:B0-----:R-:W-:-:S03]  /*c520*/  @!P4 LEA R4, P1, R195, R6, 0x2 ;  /* 0x00000006c304c211 */ /* 0x001fc600078210ff */
[----:B------:R0:W-:Y:S01]  /*c530*/  @!P0 ST.E.64 desc[UR50][R12.64], R92 ;  /* 0x0000005c0c008985 */ /* 0x0001e2000c101b32 */
[----:B------:R-:W-:Y:S02]  /*c540*/  ISETP.GE.AND P0, PT, R192, UR4, PT ;  /* 0x00000004c0007c0c */ /* 0x000fe4000bf06270 */
[-C--:B------:R-:W-:Y:S02]  /*c550*/  @!P4 LEA.HI.X R5, R195, R7.reuse, R213, 0x2, P1 ;  /* 0x00000007c305c211 */ /* 0x080fe400008f14d5 */
[CC--:B------:R-:W-:Y:S02]  /*c560*/  @!P2 LEA R14, P6, R194.reuse, R6.reuse, 0x2 ;  /* 0x00000006c20ea211 */ /* 0x0c0fe400078c10ff */
[----:B------:R-:W-:Y:S01]  /*c570*/  ISETP.GE.AND P1, PT, R171, UR4, PT ;  /* 0x00000004ab007c0c */ /* 0x000fe2000bf26270 */
[----:B------:R4:W-:Y:S01]  /*c580*/  @!P4 ST.E.64 desc[UR50][R4.64], R90 ;  /* 0x0000005a0400c985 */ /* 0x0009e2000c101b32 */
[----:B------:R-:W-:Y:S02]  /*c590*/  @!P3 LEA R20, P5, R193, R6, 0x2 ;  /* 0x00000006c114b211 */ /* 0x000fe400078a10ff */
[----:B------:R-:W-:-:S02]  /*c5a0*/  @!P2 LEA.HI.X R15, R194, R7, R212, 0x2, P6 ;  /* 0x00000007c20fa211 */ /* 0x000fc400030f14d4 */
[----:B------:R-:W-:Y:S02]  /*c5b0*/  ISETP.GE.AND P4, PT, R170, UR4, PT ;  /* 0x00000004aa007c0c */ /* 0x000fe4000bf86270 */
[----:B------:R-:W-:Y:S01]  /*c5c0*/  @!P3 LEA.HI.X R21, R193, R7, R211, 0x2, P5 ;  /* 0x00000007c115b211 */ /* 0x000fe200028f14d3 */
[----:B------:R5:W-:Y:S01]  /*c5d0*/  @!P2 ST.E.64 desc[UR50][R14.64], R88 ;  /* 0x000000580e00a985 */ /* 0x000be2000c101b32 */
[----:B-1----:R-:W-:-:S03]  /*c5e0*/  @!P0 LEA R8, P2, R192, R6, 0x2 ;  /* 0x00000006c0088211 */ /* 0x002fc600078410ff */
[----:B------:R-:W-:Y:S01]  /*c5f0*/  @!P3 ST.E.64 desc[UR50][R20.64], R86 ;  /* 0x000000561400b985 */ /* 0x000fe2000c101b32 */
[----:B------:R-:W-:Y:S02]  /*c600*/  ISETP.GE.AND P3, PT, R169, UR4, PT ;  /* 0x00000004a9007c0c */ /* 0x000fe4000bf66270 */
[CC--:B---3--:R-:W-:Y:S02]  /*c610*/  @!P1 LEA R10, P5, R171.reuse, R6.reuse, 0x2 ;  /* 0x00000006ab0a9211 */ /* 0x0c8fe400078a10ff */
[-C--:B------:R-:W-:Y:S02]  /*c620*/  @!P0 LEA.HI.X R9, R192, R7.reuse, R210, 0x2, P2 ;  /* 0x00000007c0098211 */ /* 0x080fe400010f14d2 */
[----:B------:R-:W-:Y:S02]  /*c630*/  ISETP.GE.AND P2, PT, R168, UR4, PT ;  /* 0x00000004a8007c0c */ /* 0x000fe4000bf46270 */
[----:B0-----:R-:W-:Y:S01]  /*c640*/  @!P4 LEA R12, P6, R170, R6, 0x2 ;  /* 0x00000006aa0cc211 */ /* 0x001fe200078c10ff */
[----:B------:R0:W-:Y:S01]  /*c650*/  @!P0 ST.E.64 desc[UR50][R8.64], R84 ;  /* 0x0000005408008985 */ /* 0x0001e2000c101b32 */
[----:B------:R-:W-:-:S02]  /*c660*/  @!P1 LEA.HI.X R11, R171, R7, R209, 0x2, P5 ;  /* 0x00000007ab0b9211 */ /* 0x000fc400028f14d1 */
[-C--:B------:R-:W-:Y:S02]  /*c670*/  @!P4 LEA.HI.X R13, R170, R7.reuse, R208, 0x2, P6 ;  /* 0x00000007aa0dc211 */ /* 0x080fe400030f14d0 */
[----:B------:R-:W-:Y:S01]  /*c680*/  ISETP.GE.AND P0, PT, R23, UR4, PT ;  /* 0x0000000417007c0c */ /* 0x000fe2000bf06270 */
[----:B------:R1:W-:Y:S01]  /*c690*/  @!P1 ST.E.64 desc[UR50][R10.64], R82 ;  /* 0x000000520a009985 */ /* 0x0003e2000c101b32 */
[C---:B----4-:R-:W-:Y:S02]  /*c6a0*/  @!P3 LEA R4, P1, R169.reuse, R6, 0x2 ;  /* 0x00000006a904b211 */ /* 0x050fe400078210ff */
[----:B------:R-:W-:Y:S01]  /*c6b0*/  ISETP.GE.AND P5, PT, R22, UR4, PT ;  /* 0x0000000416007c0c */ /* 0x000fe2000bfa6270 */
[----:B------:R3:W-:Y:S01]  /*c6c0*/  @!P4 ST.E.64 desc[UR50][R12.64], R80 ;  /* 0x000000500c00c985 */ /* 0x0007e2000c101b32 */
[----:B------:R-:W-:Y:S02]  /*c6d0*/  @!P3 LEA.HI.X R5, R169, R7, R207, 0x2, P1 ;  /* 0x00000007a905b211 */ /* 0x000fe400008f14cf */
[----:B------:R-:W-:-:S02]  /*c6e0*/  ISETP.GE.AND P4, PT, R19, UR4, PT ;  /* 0x0000000413007c0c */ /* 0x000fc4000bf86270 */
[----:B------:R-:W-:Y:S01]  /*c6f0*/  ISETP.GE.AND P1, PT, R18, UR4, PT ;  /* 0x0000000412007c0c */ /* 0x000fe2000bf26270 */
[----:B------:R4:W-:Y:S01]  /*c700*/  @!P3 ST.E.64 desc[UR50][R4.64], R78 ;  /* 0x0000004e0400b985 */ /* 0x0009e2000c101b32 */
[CC--:B-----5:R-:W-:Y:S02]  /*c710*/  @!P2 LEA R14, P6, R168.reuse, R6.reuse, 0x2 ;  /* 0x00000006a80ea211 */ /* 0x0e0fe400078c10ff */
[C---:B0-----:R-:W-:Y:S02]  /*c720*/  @!P0 LEA R8, P3, R23.reuse, R6, 0x2 ;  /* 0x0000000617088211 */ /* 0x041fe400078610ff */
[-C--:B------:R-:W-:Y:S02]  /*c730*/  @!P2 LEA.HI.X R15, R168, R7.reuse, R206, 0x2, P6 ;  /* 0x00000007a80fa211 */ /* 0x080fe400030f14ce */
[----:B------:R-:W-:-:S03]  /*c740*/  @!P0 LEA.HI.X R9, R23, R7, R205, 0x2, P3 ;  /* 0x0000000717098211 */ /* 0x000fc600018f14cd */
[----:B------:R4:W-:Y:S01]  /*c750*/  @!P2 ST.E.64 desc[UR50][R14.64], R76 ;  /* 0x0000004c0e00a985 */ /* 0x0009e2000c101b32 */
[-C--:B-1----:R-:W-:Y:S02]  /*c760*/  @!P5 LEA R10, P2, R22, R6.reuse, 0x2 ;  /* 0x00000006160ad211 */ /* 0x082fe400078410ff */
[CC--:B---3--:R-:W-:Y:S01]  /*c770*/  @!P4 LEA R12, P3, R19.reuse, R6.reuse, 0x2 ;  /* 0x00000006130cc211 */ /* 0x0c8fe200078610ff */
[----:B------:R4:W-:Y:S01]  /*c780*/  @!P0 ST.E.64 desc[UR50][R8.64], R72 ;  /* 0x0000004808008985 */ /* 0x0009e2000c101b32 */
[----:B------:R-:W-:Y:S02]  /*c790*/  @!P1 LEA R6, P6, R18, R6, 0x2 ;  /* 0x0000000612069211 */ /* 0x000fe400078c10ff */
[-C--:B------:R-:W-:Y:S02]  /*c7a0*/  @!P5 LEA.HI.X R11, R22, R7.reuse, R204, 0x2, P2 ;  /* 0x00000007160bd211 */ /* 0x080fe400010f14cc */
[-C--:B------:R-:W-:Y:S02]  /*c7b0*/  @!P4 LEA.HI.X R13, R19, R7.reuse, R203, 0x2, P3 ;  /* 0x00000007130dc211 */ /* 0x080fe400018f14cb */
[----:B------:R-:W-:Y:S01]  /*c7c0*/  @!P1 LEA.HI.X R7, R18, R7, R202, 0x2, P6 ;  /* 0x0000000712079211 */ /* 0x000fe200030f14ca */
[----:B------:R4:W-:Y:S04]  /*c7d0*/  @!P5 ST.E.64 desc[UR50][R10.64], R74 ;  /* 0x0000004a0a00d985 */ /* 0x0009e8000c101b32 */
[----:B------:R4:W-:Y:S04]  /*c7e0*/  @!P4 ST.E.64 desc[UR50][R12.64], R70 ;  /* 0x000000460c00c985 */ /* 0x0009e8000c101b32 */
[----:B------:R4:W-:Y:S02]  /*c7f0*/  @!P1 ST.E.64 desc[UR50][R6.64], R68 ;  /* 0x0000004406009985 */ /* 0x0009e4000c101b32 */
.L_x_173:
[----:B------:R-:W-:Y:S05]  /*c800*/  BSYNC B1 ;  /* 0x0000000000017941 */ /* 0x000fea0003800000 */
.L_x_172:
[----:B------:R-:W-:Y:S01]  /*c810*/  ISETP.GE.AND P0, PT, R24, R33, PT ;  /* 0x000000211800720c */ /* 0x000fe20003f06270 */
[----:B-1--4-:R1:W3:Y:S04]  /*c820*/  SHFL.IDX PT, R7, R3, 0x1, 0x1c1f ;  /* 0x003c1f0003077f89 */ /* 0x0122e800000e0000 */
[----:B0-----:R1:W0:Y:S08]  /*c830*/  SHFL.IDX PT, R6, R0, 0x1, 0x1c1f ;  /* 0x003c1f0000067f89 */ /* 0x00123000000e0000 */
[----:B-1----:R-:W-:Y:S05]  /*c840*/  @P0 BRA `(.L_x_171) ;  /* 0x0000001000200947 */ /* 0x002fea0003800000 */
[----:B------:R-:W-:Y:S02]  /*c850*/  ULDC UR4, c[0x0][0xac8] ;  /* 0x0002b20000047ab9 */ /* 0x000fe40000000800 */
[----:B------:R-:W-:Y:S02]  /*c860*/  ISETP.GE.AND P1, PT, R198, UR4, PT ;  /* 0x00000004c6007c0c */ /* 0x000fe4000bf26270 */
[----:B------:R-:W-:Y:S02]  /*c870*/  ISETP.GE.AND P6, PT, R199, UR4, PT ;  /* 0x00000004c7007c0c */ /* 0x000fe4000bfc6270 */
[----:B------:R-:W-:Y:S02]  /*c880*/  ISETP.GE.AND P0, PT, R197, UR4, PT ;  /* 0x00000004c5007c0c */ /* 0x000fe4000bf06270 */
[----:B------:R-:W-:Y:S02]  /*c890*/  ISETP.GE.AND P2, PT, R196, UR4, PT ;  /* 0x00000004c4007c0c */ /* 0x000fe4000bf46270 */
[----:B------:R-:W-:-:S05]  /*c8a0*/  ISETP.GE.AND P3, PT, R195, UR4, PT ;  /* 0x00000004c3007c0c */ /* 0x000fca000bf66270 */
[CC--:B0-----:R-:W-:Y:S02]  /*c8b0*/  @!P1 LEA R8, P4, R198.reuse, R6.reuse, 0x2 ;  /* 0x00000006c6089211 */ /* 0x0c1fe400078810ff */
[----:B---3--:R-:W-:Y:S02]  /*c8c0*/  @!P6 IMAD.WIDE R4, R199, 0x4, R6 ;  /* 0x00000004c704e825 */ /* 0x008fe400078e0206 */
[-C--:B------:R-:W-:Y:S02]  /*c8d0*/  @!P1 LEA.HI.X R9, R198, R7.reuse, R216, 0x2, P4 ;  /* 0x00000007c6099211 */ /* 0x080fe400020f14d8 */
[----:B------:R-:W-:Y:S01]  /*c8e0*/  ISETP.GE.AND P4, PT, R194, UR4, PT ;  /* 0x00000004c2007c0c */ /* 0x000fe2000bf86270 */
[----:B------:R0:W-:Y:S01]  /*c8f0*/  @!P6 ST.E.64 desc[UR50][R4.64], R40 ;  /* 0x000000280400e985 */ /* 0x0001e2000c101b32 */
[-C--:B------:R-:W-:Y:S02]  /*c900*/  @!P0 LEA R10, P5, R197, R6.reuse, 0x2 ;  /* 0x00000006c50a8211 */ /* 0x080fe400078a10ff */
[----:B------:R-:W-:Y:S01]  /*c910*/  @!P3 LEA R14, P6, R195, R6, 0x2 ;  /* 0x00000006c30eb211 */ /* 0x000fe200078c10ff */
[----:B------:R1:W-:Y:S01]  /*c920*/  @!P1 ST.E.64 desc[UR50][R8.64], R42 ;  /* 0x0000002a08009985 */ /* 0x0003e2000c101b32 */
[----:B------:R-:W-:-:S02]  /*c930*/  @!P0 LEA.HI.X R11, R197, R7, R215, 0x2, P5 ;  /* 0x00000007c50b8211 */ /* 0x000fc400028f14d7 */
[CC--:B------:R-:W-:Y:S02]  /*c940*/  @!P2 LEA R12, P1, R196.reuse, R6.reuse, 0x2 ;  /* 0x00000006c40ca211 */ /* 0x0c0fe400078210ff */
[-C--:B------:R-:W-:Y:S01]  /*c950*/  @!P3 LEA.HI.X R15, R195, R7.reuse, R213, 0x2, P6 ;  /* 0x00000007c30fb211 */ /* 0x080fe200030f14d5 */
[----:B------:R3:W-:Y:S01]  /*c960*/  @!P0 ST.E.64 desc[UR50][R10.64], R44 ;  /* 0x0000002c0a008985 */ /* 0x0007e2000c101b32 */
[----:B------:R-:W-:Y:S02]  /*c970*/  ISETP.GE.AND P0, PT, R193, UR4, PT ;  /* 0x00000004c1007c0c */ /* 0x000fe4000bf06270 */
[----:B------:R-:W-:Y:S02]  /*c980*/  @!P2 LEA.HI.X R13, R196, R7, R214, 0x2, P1 ;  /* 0x00000007c40da211 */ /* 0x000fe400008f14d6 */
[----:B------:R-:W-:Y:S02]  /*c990*/  ISETP.GE.AND P1, PT, R192, UR4, PT ;  /* 0x00000004c0007c0c */ /* 0x000fe4000bf26270 */
[----:B------:R-:W-:Y:S01]  /*c9a0*/  @!P4 LEA R20, P5, R194, R6, 0x2 ;  /* 0x00000006c214c211 */ /* 0x000fe200078a10ff */
[----:B------:R4:W-:Y:S01]  /*c9b0*/  @!P2 ST.E.64 desc[UR50][R12.64], R46 ;  /* 0x0000002e0c00a985 */ /* 0x0009e2000c101b32 */
[----:B------:R-:W-:-:S02]  /*c9c0*/  ISETP.GE.AND P2, PT, R171, UR4, PT ;  /* 0x00000004ab007c0c */ /* 0x000fc4000bf46270 */
[-C--:B------:R-:W-:Y:S01]  /*c9d0*/  @!P4 LEA.HI.X R21, R194, R7.reuse, R212, 0x2, P5 ;  /* 0x00000007c215c211 */ /* 0x080fe200028f14d4 */
[----:B------:R5:W-:Y:S02]  /*c9e0*/  @!P3 ST.E.64 desc[UR50][R14.64], R48 ;  /* 0x000000300e00b985 */ /* 0x000be4000c101b32 */
[CC--:B0-----:R-:W-:Y:S02]  /*c9f0*/  @!P0 LEA R4, P3, R193.reuse, R6.reuse, 0x2 ;  /* 0x00000006c1048211 */ /* 0x0c1fe400078610ff */
[----:B------:R-:W-:Y:S01]  /*ca00*/  @!P4 ST.E.64 desc[UR50][R20.64], R50 ;  /* 0x000000321400c985 */ /* 0x000fe2000c101b32 */
[----:B------:R-:W-:Y:S02]  /*ca10*/  ISETP.GE.AND P4, PT, R170, UR4, PT ;  /* 0x00000004aa007c0c */ /* 0x000fe4000bf86270 */
[----:B-1----:R-:W-:Y:S02]  /*ca20*/  @!P1 LEA R8, P5, R192, R6, 0x2 ;  /* 0x00000006c0089211 */ /* 0x002fe400078a10ff */
[----:B------:R-:W-:-:S02]  /*ca30*/  @!P0 LEA.HI.X R5, R193, R7, R211, 0x2, P3 ;  /* 0x00000007c1058211 */ /* 0x000fc400018f14d3 */
[----:B------:R-:W-:Y:S02]  /*ca40*/  ISETP.GE.AND P3, PT, R169, UR4, PT ;  /* 0x00000004a9007c0c */ /* 0x000fe4000bf66270 */
[CC--:B---3--:R-:W-:Y:S01]  /*ca50*/  @!P2 LEA R10, P6, R171.reuse, R6.reuse, 0x2 ;  /* 0x00000006ab0aa211 */ /* 0x0c8fe200078c10ff */
[----:B------:R0:W-:Y:S01]  /*ca60*/  @!P0 ST.E.64 desc[UR50][R4.64], R52 ;  /* 0x0000003404008985 */ /* 0x0001e2000c101b32 */
[-C--:B------:R-:W-:Y:S02]  /*ca70*/  @!P1 LEA.HI.X R9, R192, R7.reuse, R210, 0x2, P5 ;  /* 0x00000007c0099211 */ /* 0x080fe400028f14d2 */
[----:B------:R-:W-:Y:S02]  /*ca80*/  @!P2 LEA.HI.X R11, R171, R7, R209, 0x2, P6 ;  /* 0x00000007ab0ba211 */ /* 0x000fe400030f14d1 */
[----:B------:R-:W-:Y:S01]  /*ca90*/  ISETP.GE.AND P0, PT, R168, UR4, PT ;  /* 0x00000004a8007c0c */ /* 0x000fe2000bf06270 */
[----:B------:R1:W-:Y:S01]  /*caa0*/  @!P1 ST.E.64 desc[UR50][R8.64], R54 ;  /* 0x0000003608009985 */ /* 0x0003e2000c101b32 */
[----:B----4-:R-:W-:-:S02]  /*cab0*/  @!P4 LEA R12, P1, R170, R6, 0x2 ;  /* 0x00000006aa0cc211 */ /* 0x010fc400078210ff */
[----:B------:R-:W-:Y:S01]  /*cac0*/  ISETP.GE.AND P5, PT, R23, UR4, PT ;  /* 0x0000000417007c0c */ /* 0x000fe2000bfa6270 */
[----:B------:R3:W-:Y:S01]  /*cad0*/  @!P2 ST.E.64 desc[UR50][R10.64], R56 ;  /* 0x000000380a00a985 */ /* 0x0007e2000c101b32 */
[----:B------:R-:W-:Y:S02]  /*cae0*/  @!P4 LEA.HI.X R13, R170, R7, R208, 0x2, P1 ;  /* 0x00000007aa0dc211 */ /* 0x000fe400008f14d0 */
[----:B------:R-:W-:Y:S02]  /*caf0*/  ISETP.GE.AND P2, PT, R22, UR4, PT ;  /* 0x0000000416007c0c */ /* 0x000fe4000bf46270 */
[----:B------:R-:W-:Y:S01]  /*cb00*/  ISETP.GE.AND P1, PT, R19, UR4, PT ;  /* 0x0000000413007c0c */ /* 0x000fe2000bf26270 */
[----:B------:R4:W-:Y:S01]  /*cb10*/  @!P4 ST.E.64 desc[UR50][R12.64], R58 ;  /* 0x0000003a0c00c985 */ /* 0x0009e2000c101b32 */
[-C--:B-----5:R-:W-:Y:S02]  /*cb20*/  @!P3 LEA R14, P6, R169, R6.reuse, 0x2 ;  /* 0x00000006a90eb211 */ /* 0x0a0fe400078c10ff */
[----:B0-----:R-:W-:-:S02]  /*cb30*/  @!P0 LEA R4, P4, R168, R6, 0x2 ;  /* 0x00000006a8048211 */ /* 0x001fc400078810ff */
        /* <DEDUP_REMOVED lines=10> */
[----:B------:R4:W-:Y:S01]  /*cbe0*/  @!P5 ST.E.64 desc[UR50][R8.64], R64 ;  /* 0x000000400800d985 */ /* 0x0009e2000c101b32 */
[----:B------:R-:W-:-:S03]  /*cbf0*/  ISETP.GE.AND P0, PT, R18, UR4, PT ;  /* 0x0000000412007c0c */ /* 0x000fc6000bf06270 */
[----:B------:R4:W-:Y:S04]  /*cc00*/  @!P2 ST.E.64 desc[UR50][R10.64], R66 ;  /* 0x000000420a00a985 */ /* 0x0009e8000c101b32 */
[----:B------:R4:W-:Y:S06]  /*cc10*/  @!P1 ST.E.64 desc[UR50][R20.64], R34 ;  /* 0x0000002214009985 */ /* 0x0009ec000c101b32 */
[----:B------:R-:W-:Y:S05]  /*cc20*/  @P0 BRA `(.L_x_171) ;  /* 0x0000000c00280947 */ /* 0x000fea0003800000 */
[----:B----4-:R-:W-:-:S04]  /*cc30*/  LEA R4, P0, R18, R6, 0x2 ;  /* 0x0000000612047211 */ /* 0x010fc800078010ff */
[----:B------:R-:W-:-:S05]  /*cc40*/  LEA.HI.X R5, R18, R7, R202, 0x2, P0 ;  /* 0x0000000712057211 */ /* 0x000fca00000f14ca */
[----:B------:R1:W-:Y:S01]  /*cc50*/  ST.E.64 desc[UR50][R4.64], R36 ;  /* 0x0000002404007985 */ /* 0x0003e2000c101b32 */
[----:B------:R-:W-:Y:S05]  /*cc60*/  BRA `(.L_x_171) ;  /* 0x0000000c00187947 */ /* 0x000fea0003800000 */
.L_x_162:
[----:B------:R-:W-:Y:S02]  /*cc70*/  ULDC.64 UR8, c[0x0][0xc00] ;  /* 0x0003000000087ab9 */ /* 0x000fe40000000a00 */
[----:B------:R-:W-:-:S04]  /*cc80*/  UISETP.NE.U32.AND UP0, UPT, UR8, URZ, UPT ;  /* 0x0000003f0800728c */ /* 0x000fc8000bf05070 */
[----:B------:R-:W-:-:S03]  /*cc90*/  UISETP.NE.AND.EX UP0, UPT, UR9, URZ, UPT, UP0 ;  /* 0x0000003f0900728c */ /* 0x000fc6000bf05300 */
[----:B------:R-:W-:Y:S02]  /*cca0*/  ULDC.64 UR8, c[0x0][0xc00] ;  /* 0x0003000000087ab9 */ /* 0x000fe40000000a00 */
[----:B------:R-:W-:Y:S01]  /*ccb0*/  UIMAD.WIDE UR8, UR36, 0x4, UR8 ;  /* 0x00000004240878a5 */ /* 0x000fe2000f8e0208 */
[----:B------:R-:W-:-:S05]  /*ccc0*/  PLOP3.LUT P1, PT, PT, PT, UP0, 0x80, 0x0 ;  /* 0x000000000000781c */ /* 0x000fca0003f2f008 */
[----:B------:R-:W-:Y:S02]  /*ccd0*/  IMAD.U32 R4, RZ, RZ, UR8 ;  /* 0x00000008ff047e24 */ /* 0x000fe4000f8e00ff */
[----:B------:R-:W-:Y:S01]  /*cce0*/  IMAD.U32 R5, RZ, RZ, UR9 ;  /* 0x00000009ff057e24 */ /* 0x000fe2000f8e00ff */
[----:B------:R-:W-:Y:S02]  /*ccf0*/  ULDC.64 UR8, c[0x0][0xc08] ;  /* 0x0003020000087ab9 */ /* 0x000fe40000000a00 */
[----:B------:R-:W-:-:S03]  /*cd00*/  UISETP.NE.U32.AND UP1, UPT, UR8, URZ, UPT ;  /* 0x0000003f0800728c */ /* 0x000fc6000bf25070 */
[----:B------:R-:W2:Y:S01]  /*cd10*/  @P1 LDG.E R3, desc[UR50][R4.64] ;  /* 0x0000003204031981 */ /* 0x000ea2000c1e1900 */
[----:B------:R-:W-:Y:S01]  /*cd20*/  UISETP.NE.AND.EX UP1, UPT, UR9, URZ, UPT, UP1 ;  /* 0x0000003f0900728c */ /* 0x000fe2000bf25310 */
[----:B------:R-:W-:Y:S02]  /*cd30*/  ULDC UR4, c[0x0][0xa88] ;  /* 0x0002a20000047ab9 */ /* 0x000fe40000000800 */
[----:B------:R-:W-:-:S03]  /*cd40*/  IMAD.U32 R0, RZ, RZ, UR4 ;  /* 0x00000004ff007e24 */ /* 0x000fc6000f8e00ff */
[----:B------:R-:W-:-:S05]  /*cd50*/  PLOP3.LUT P2, PT, PT, PT, UP1, 0x80, 0x0 ;  /* 0x000000000000781c */ /* 0x000fca0003f4f018 */
[----:B------:R-:W-:Y:S02]  /*cd60*/  @UP1 ULDC.64 UR8, c[0x0][0xc08] ;  /* 0x0003020000081ab9 */ /* 0x000fe40000000a00 */
[----:B------:R-:W-:-:S06]  /*cd70*/  @UP1 UIMAD.WIDE UR8, UR36, 0x4, UR8 ;  /* 0x00000004240818a5 */ /* 0x000fcc000f8e0208 */
[----:B------:R-:W-:Y:S02]  /*cd80*/  IMAD.U32 R6, RZ, RZ, UR8 ;  /* 0x00000008ff067e24 */ /* 0x000fe4000f8e00ff */
[----:B------:R-:W-:-:S05]  /*cd90*/  IMAD.U32 R7, RZ, RZ, UR9 ;  /* 0x00000009ff077e24 */ /* 0x000fca000f8e00ff */
[----:B------:R0:W5:Y:S01]  /*cda0*/  @P2 LDG.E R0, desc[UR50][R6.64] ;  /* 0x0000003206002981 */ /* 0x000162000c1e1900 */
[----:B------:R-:W-:Y:S01]  /*cdb0*/  UMOV UR4, URZ ;  /* 0x0000003f00047c82 */ /* 0x000fe20008000000 */
[----:B------:R-:W-:Y:S02]  /*cdc0*/  ISETP.GT.AND P0, PT, R223, 0x7f, PT ;  /* 0x0000007fdf00780c */ /* 0x000fe40003f04270 */
[----:B--2---:R-:W-:-:S13]  /*cdd0*/  @P1 R2UR UR4, R3 ;  /* 0x00000000030412ca */ /* 0x004fda00000e0000 */
[----:B------:R-:W-:Y:S01]  /*cde0*/  USHF.R.S32.HI UR16, URZ, 0x1f, UR4 ;  /* 0x0000001f3f107899 */ /* 0x000fe20008011404 */
[----:B0-----:R-:W-:Y:S11]  /*cdf0*/  @P2 BRA `(.L_x_174) ;  /* 0x0000000000102947 */ /* 0x001ff60003800000 */
[----:B------:R-:W-:Y:S05]  /*ce00*/  @!P1 BRA `(.L_x_174) ;  /* 0x00000000000c9947 */ /* 0x000fea0003800000 */
[----:B------:R-:W2:Y:S04]  /*ce10*/  LDG.E R3, desc[UR50][R4.64] ;  /* 0x0000003204037981 */ /* 0x000ea8000c1e1900 */
[----:B-----5:R-:W2:Y:S02]  /*ce20*/  LDG.E R0, desc[UR50][R4.64+0x4] ;  /* 0x0000043204007981 */ /* 0x020ea4000c1e1900 */
[----:B--2---:R-:W-:-:S07]  /*ce30*/  IMAD.IADD R0, R0, 0x1, -R3 ;  /* 0x0000000100007824 */ /* 0x004fce00078e0a03 */
.L_x_174:
[----:B------:R-:W-:Y:S01]  /*ce40*/  USEL UR36, UR36, URZ, !UP0 ;  /* 0x0000003f24247287 */ /* 0x000fe2000c000000 */
[----:B------:R-:W-:Y:S01]  /*ce50*/  BSSY B1, `(.L_x_175) ;  /* 0x0000039000017945 */ /* 0x000fe20003800000 */
[----:B------:R-:W-:-:S03]  /*ce60*/  USEL UR37, UR37, URZ, !UP0 ;  /* 0x0000003f25257287 */ /* 0x000fc6000c000000 */
[----:B------:R-:W-:Y:S09]  /*ce70*/  @P0 BRA `(.L_x_176) ;  /* 0x0000000000d80947 */ /* 0x000ff20003800000 */
[----:B------:R-:W0:Y:S01]  /*ce80*/  S2R R4, SR_TID.X ;  /* 0x0000000000047919 */ /* 0x000e220000002100 */
[----:B------:R-:W1:Y:S01]  /*ce90*/  LDC R9, c[0x0][0xbe8] ;  /* 0x0002fa00ff097b82 */ /* 0x000e620000000800 */
[----:B------:R-:W-:-:S04]  /*cea0*/  IMAD.U32 R3, RZ, RZ, UR42 ;  /* 0x0000002aff037e24 */ /* 0x000fc8000f8e00ff */
[----:B0-----:R-:W-:Y:S02]  /*ceb0*/  IMAD R3, R3, 0x80, R4 ;  /* 0x0000008003037824 */ /* 0x001fe400078e0204 */
[----:B-1---5:R-:W-:Y:S02]  /*cec0*/  IMAD R4, R0, R9, RZ ;  /* 0x0000000900047224 */ /* 0x022fe400078e02ff */
[----:B------:R-:W-:-:S05]  /*ced0*/  VIADD R6, R3, 0xffffff80 ;  /* 0xffffff8003067836 */ /* 0x000fca0000000000 */
[----:B------:R-:W-:-:S13]  /*cee0*/  ISETP.GE.AND P0, PT, R6, R4, PT ;  /* 0x000000040600720c */ /* 0x000fda0003f06270 */
[----:B------:R-:W-:Y:S05]  /*cef0*/  @P0 BRA `(.L_x_176) ;  /* 0x0000000000b80947 */ /* 0x000fea0003800000 */
[----:B------:R-:W-:Y:S01]  /*cf00*/  ISETP.NE.AND P0, PT, R9, 0x1, PT ;  /* 0x000000010900780c */ /* 0x000fe20003f05270 */
[----:B------:R-:W-:Y:S01]  /*cf10*/  UISETP.GT.AND UP2, UPT, UR44, 0x1, UPT ;  /* 0x000000012c00788c */ /* 0x000fe2000bf44270 */
[----:B------:R-:W-:-:S03]  /*cf20*/  UMOV UR7, 0x9b8 ;  /* 0x000009b800077882 */ /* 0x000fc60000000000 */
[----:B------:R-:W-:Y:S02]  /*cf30*/  USEL UR17, UR7, 0x978, UP2 ;  /* 0x0000097807117887 */ /* 0x000fe40009000000 */
[----:B------:R-:W-:-:S06]  /*cf40*/  USEL UR19, UR40, URZ, UP2 ;  /* 0x0000003f28137287 */ /* 0x000fcc0009000000 */
[----:B------:R-:W0:Y:S04]  /*cf50*/  @P0 LDC R3, c[0x0][0xbec] ;  /* 0x0002fb00ff030b82 */ /* 0x000e280000000800 */
[----:B------:R-:W-:Y:S01]  /*cf60*/  ULDC.64 UR10, c[0x0][UR17+0x220] ;  /* 0x00008800110a7abb */ /* 0x000fe20008000a00 */
[----:B------:R-:W-:Y:S01]  /*cf70*/  ULDC.64 UR8, c[0x0][UR17+0x218] ;  /* 0x0000860011087abb */ /* 0x000fe20008000a00 */
[----:B------:R-:W-:Y:S01]  /*cf80*/  ULDC.64 UR12, c[0x0][UR17+0x228] ;  /* 0x00008a00110c7abb */ /* 0x000fe20008000a00 */
[----:B------:R-:W-:Y:S01]  /*cf90*/  UIMAD UR7, UR11, UR36, URZ ;  /* 0x000000240b0772a4 */ /* 0x000fe2000f8e023f */
[----:B------:R-:W1:Y:S01]  /*cfa0*/  @P0 LDC R5, c[0x0][0xbf0] ;  /* 0x0002fc00ff050b82 */ /* 0x000e620000000800 */
[----:B------:R-:W-:Y:S02]  /*cfb0*/  UIMAD.WIDE.U32 UR14, UR8, UR39, URZ ;  /* 0x00000027080e72a5 */ /* 0x000fe4000f8e003f */
[----:B------:R-:W-:-:S02]  /*cfc0*/  UIMAD UR18, UR9, UR39, URZ ;  /* 0x00000027091272a4 */ /* 0x000fc4000f8e023f */
[----:B------:R-:W-:Y:S02]  /*cfd0*/  UIMAD.WIDE.U32 UR8, UR10, UR36, URZ ;  /* 0x000000240a0872a5 */ /* 0x000fe4000f8e003f */
[----:B------:R-:W-:Y:S02]  /*cfe0*/  UIMAD.WIDE.U32 UR20, UR12, UR19, URZ ;  /* 0x000000130c1472a5 */ /* 0x000fe4000f8e003f */
[----:B------:R-:W-:Y:S02]  /*cff0*/  UIMAD UR12, UR13, UR19, URZ ;  /* 0x000000130d0c72a4 */ /* 0x000fe4000f8e023f */
[----:B------:R-:W-:Y:S02]  /*d000*/  UIMAD UR7, UR10, UR37, UR7 ;  /* 0x000000250a0772a4 */ /* 0x000fe4000f8e0207 */
[----:B------:R-:W-:Y:S02]  /*d010*/  UIADD3 UR14, UP0, UP1, UR8, UR14, UR4 ;  /* 0x0000000e080e7290 */ /* 0x000fe4000f91e004 */
[----:B------:R-:W-:Y:S01]  /*d020*/  UIADD3 UR8, UR12, UR21, URZ ;  /* 0x000000150c087290 */ /* 0x000fe2000fffe03f */
[----:B0-----:R-:W-:Y:S01]  /*d030*/  @P0 IMAD.HI.U32 R4, R6, R3, RZ ;  /* 0x0000000306040227 */ /* 0x001fe200078e00ff */
[----:B------:R-:W-:-:S02]  /*d040*/  UIADD3 UR11, UR18, UR15, URZ ;  /* 0x0000000f120b7290 */ /* 0x000fc4000fffe03f */
[----:B------:R-:W-:Y:S01]  /*d050*/  UIADD3 UR7, UR9, UR7, URZ ;  /* 0x0000000709077290 */ /* 0x000fe2000fffe03f */
[----:B------:R-:W-:Y:S02]  /*d060*/  IMAD.MOV.U32 R3, RZ, RZ, R6 ;  /* 0x000000ffff037224 */ /* 0x000fe400078e0006 */
[----:B------:R-:W-:Y:S01]  /*d070*/  IMAD.U32 R8, RZ, RZ, UR8 ;  /* 0x00000008ff087e24 */ /* 0x000fe2000f8e00ff */
[----:B------:R-:W-:Y:S01]  /*d080*/  UIADD3.X UR7, UR7, UR11, UR16, UP0, UP1 ;  /* 0x0000000b07077290 */ /* 0x000fe200087e2410 */
[----:B-1----:R-:W-:Y:S01]  /*d090*/  @P0 SHF.R.U32.HI R3, RZ, R5, R4 ;  /* 0x00000005ff030219 */ /* 0x002fe20000011604 */
[----:B------:R-:W-:Y:S01]  /*d0a0*/  IMAD.U32 R4, RZ, RZ, UR20 ;  /* 0x00000014ff047e24 */ /* 0x000fe2000f8e00ff */
[----:B------:R-:W-:Y:S01]  /*d0b0*/  ULDC.64 UR8, c[0x0][UR17+0x210] ;  /* 0x0000840011087abb */ /* 0x000fe20008000a00 */
[----:B------:R-:W-:Y:S01]  /*d0c0*/  IMAD.U32 R5, RZ, RZ, UR21 ;  /* 0x00000015ff057e24 */ /* 0x000fe2000f8e00ff */
[--C-:B------:R-:W-:Y:S01]  /*d0d0*/  SHF.R.S32.HI R5, RZ, 0x1f, R3.reuse ;  /* 0x0000001fff057819 */ /* 0x100fe20000011403 */
[----:B------:R-:W-:Y:S01]  /*d0e0*/  IMAD.MOV R7, RZ, RZ, -R3 ;  /* 0x000000ffff077224 */ /* 0x000fe200078e0a03 */
[----:B------:R-:W-:Y:S01]  /*d0f0*/  IADD3 R4, P0, P1, R3, UR14, R4 ;  /* 0x0000000e03047c10 */ /* 0x000fe2000f91e004 */
[----:B------:R-:W-:Y:S01]  /*d100*/  ULDC.64 UR10, c[0x0][0xba8] ;  /* 0x0002ea00000a7ab9 */ /* 0x000fe20000000a00 */
[----:B------:R-:W-:Y:S01]  /*d110*/  @!UP2 ULDC UR10, c[0x0][0xb50] ;  /* 0x0002d400000aaab9 */ /* 0x000fe20000000800 */
[----:B------:R-:W-:Y:S01]  /*d120*/  IMAD R7, R9, R7, R6 ;  /* 0x0000000709077224 */ /* 0x000fe200078e0206 */
[----:B------:R-:W-:Y:S01]  /*d130*/  IADD3.X R5, R5, UR7, R8, P0, P1 ;  /* 0x0000000705057c10 */ /* 0x000fe200087e2408 */
[----:B------:R-:W-:-:S02]  /*d140*/  @!UP2 ULDC UR11, c[0x0][0xb54] ;  /* 0x0002d500000baab9 */ /* 0x000fc40000000800 */
[C---:B------:R-:W-:Y:S01]  /*d150*/  IMAD R6, R7.reuse, UR9, RZ ;  /* 0x0000000907067c24 */ /* 0x040fe2000f8e02ff */
[----:B------:R-:W-:Y:S01]  /*d160*/  SHF.R.S32.HI R3, RZ, 0x1f, R7 ;  /* 0x0000001fff037819 */ /* 0x000fe20000011407 */
[----:B------:R-:W-:-:S04]  /*d170*/  IMAD.WIDE.U32 R4, R7, UR8, R4 ;  /* 0x0000000807047c25 */ /* 0x000fc8000f8e0004 */
[----:B------:R-:W-:Y:S01]  /*d180*/  IMAD R3, R3, UR8, R6 ;  /* 0x0000000803037c24 */ /* 0x000fe2000f8e0206 */
[----:B------:R-:W-:-:S03]  /*d190*/  LEA R6, P0, R4, UR10, 0x2 ;  /* 0x0000000a04067c11 */ /* 0x000fc6000f8010ff */
[----:B------:R-:W-:-:S05]  /*d1a0*/  IMAD.IADD R3, R5, 0x1, R3 ;  /* 0x0000000105037824 */ /* 0x000fca00078e0203 */
[----:B------:R-:W-:Y:S01]  /*d1b0*/  LEA.HI.X R7, R4, UR11, R3, 0x2, P0 ;  /* 0x0000000b04077c11 */ /* 0x000fe200080f1403 */
[----:B------:R-:W-:-:S05]  /*d1c0*/  IMAD.MOV.U32 R3, RZ, RZ, -0x800000 ;  /* 0xff800000ff037424 */ /* 0x000fca00078e00ff */
[----:B------:R0:W-:Y:S02]  /*d1d0*/  STG.E desc[UR50][R6.64], R3 ;  /* 0x0000000306007986 */ /* 0x0001e4000c101932 */
.L_x_176:
[----:B------:R-:W-:Y:S05]  /*d1e0*/  BSYNC B1 ;  /* 0x0000000000017941 */ /* 0x000fea0003800000 */
.L_x_175:
[----:B------:R-:W-:-:S06]  /*d1f0*/  UISETP.GT.AND UP0, UPT, UR44, 0x1, UPT ;  /* 0x000000012c00788c */ /* 0x000fcc000bf04270 */
[----:B------:R-:W-:-:S13]  /*d200*/  PLOP3.LUT P0, PT, PT, PT, UP0, 0x80, 0x0 ;  /* 0x000000000000781c */ /* 0x000fda0003f0f008 */
[----:B------:R-:W-:Y:S05]  /*d210*/  @P0 BRA `(.L_x_171) ;  /* 0x0000000400ac0947 */ /* 0x000fea0003800000 */
[----:B------:R-:W1:Y:S01]  /*d220*/  LDC R11, c[0x0][0xbe8] ;  /* 0x0002fa00ff0b7b82 */ /* 0x000e620000000800 */
[----:B------:R-:W-:Y:S01]  /*d230*/  ULDC.64 UR10, c[0x0][0xaa0] ;  /* 0x0002a800000a7ab9 */ /* 0x000fe20000000a00 */
[----:B0-----:R-:W-:Y:S01]  /*d240*/  IMAD R3, R17, 0x20, R200 ;  /* 0x0000002011037824 */ /* 0x001fe200078e02c8 */
[----:B------:R-:W-:Y:S01]  /*d250*/  UIMAD UR7, UR16, UR10, URZ ;  /* 0x0000000a100772a4 */ /* 0x000fe2000f8e023f */
[----:B------:R-:W-:Y:S01]  /*d260*/  IMAD.U32 R8, RZ, RZ, UR42 ;  /* 0x0000002aff087e24 */ /* 0x000fe2000f8e00ff */
[----:B------:R-:W-:Y:S01]  /*d270*/  UIMAD.WIDE.U32 UR8, UR4, UR10, URZ ;  /* 0x0000000a040872a5 */ /* 0x000fe2000f8e003f */
[----:B------:R-:W-:Y:S01]  /*d280*/  IMAD.U32 R13, RZ, RZ, UR42 ;  /* 0x0000002aff0d7e24 */ /* 0x000fe2000f8e00ff */
[----:B------:R-:W-:Y:S01]  /*d290*/  UIMAD UR7, UR4, UR11, UR7 ;  /* 0x0000000b040772a4 */ /* 0x000fe2000f8e0207 */
[----:B------:R-:W-:Y:S01]  /*d2a0*/  IMAD R8, R8, 0x80, R3 ;  /* 0x0000008008087824 */ /* 0x000fe200078e0203 */
[----:B------:R-:W-:Y:S01]  /*d2b0*/  BSSY B1, `(.L_x_177) ;  /* 0x0000037000017945 */ /* 0x000fe20003800000 */
[----:B------:R-:W-:Y:S01]  /*d2c0*/  ULDC.64 UR10, c[0x0][0xae8] ;  /* 0x0002ba00000a7ab9 */ /* 0x000fe20000000a00 */
[----:B------:R-:W-:Y:S01]  /*d2d0*/  UIADD3 UR9, UR9, UR7, URZ ;  /* 0x0000000709097290 */ /* 0x000fe2000fffe03f */
[----:B------:R-:W-:-:S03]  /*d2e0*/  IMAD.MOV.U32 R3, RZ, RZ, R8 ;  /* 0x000000ffff037224 */ /* 0x000fc600078e0008 */
[----:B------:R-:W-:-:S04]  /*d2f0*/  UIMAD.WIDE.U32 UR8, UR39, UR10, UR8 ;  /* 0x0000000a270872a5 */ /* 0x000fc8000f8e0008 */
[----:B------:R-:W-:-:S03]  /*d300*/  UIMAD UR9, UR39, UR11, UR9 ;  /* 0x0000000b270972a4 */ /* 0x000fc6000f8e0209 */
[----:B------:R-:W-:Y:S01]  /*d310*/  ULDC.64 UR10, c[0x0][0xaf0] ;  /* 0x0002bc00000a7ab9 */ /* 0x000fe20000000a00 */
[----:B-1----:R-:W-:Y:S01]  /*d320*/  ISETP.NE.AND P0, PT, R11, 0x1, PT ;  /* 0x000000010b00780c */ /* 0x002fe20003f05270 */
[----:B------:R-:W-:-:S04]  /*d330*/  UIMAD UR37, UR37, UR10, URZ ;  /* 0x0000000a252572a4 */ /* 0x000fc8000f8e023f */
[----:B------:R-:W-:Y:S02]  /*d340*/  UIMAD UR4, UR36, UR11, UR37 ;  /* 0x0000000b240472a4 */ /* 0x000fe4000f8e0225 */
[----:B------:R-:W-:-:S03]  /*d350*/  UIMAD.WIDE.U32 UR36, UR36, UR10, UR8 ;  /* 0x0000000a242472a5 */ /* 0x000fc6000f8e0008 */
[----:B------:R-:W-:Y:S01]  /*d360*/  ULDC.64 UR8, c[0x0][0xae0] ;  /* 0x0002b80000087ab9 */ /* 0x000fe20000000a00 */
[----:B------:R-:W-:Y:S02]  /*d370*/  UIADD3 UR4, UR37, UR4, URZ ;  /* 0x0000000425047290 */ /* 0x000fe4000fffe03f */
[----:B------:R-:W0:Y:S08]  /*d380*/  @P0 LDC R5, c[0x0][0xbec] ;  /* 0x0002fb00ff050b82 */ /* 0x000e300000000800 */
[----:B------:R-:W1:Y:S01]  /*d390*/  @P0 LDC R7, c[0x0][0xbf0] ;  /* 0x0002fc00ff070b82 */ /* 0x000e620000000800 */
[----:B0-----:R-:W-:-:S04]  /*d3a0*/  @P0 IMAD.HI.U32 R4, R8, R5, RZ ;  /* 0x0000000508040227 */ /* 0x001fc800078e00ff */
[----:B------:R-:W-:Y:S02]  /*d3b0*/  IMAD.U32 R5, RZ, RZ, UR37 ;  /* 0x00000025ff057e24 */ /* 0x000fe4000f8e00ff */
[----:B------:R-:W-:Y:S01]  /*d3c0*/  IMAD.U32 R5, RZ, RZ, UR4 ;  /* 0x00000004ff057e24 */ /* 0x000fe2000f8e00ff */
[----:B-1----:R-:W-:-:S04]  /*d3d0*/  @P0 SHF.R.U32.HI R3, RZ, R7, R4 ;  /* 0x00000007ff030219 */ /* 0x002fc80000011604 */
[--C-:B------:R-:W-:Y:S01]  /*d3e0*/  SHF.R.S32.HI R4, RZ, 0x1f, R3.reuse ;  /* 0x0000001fff047819 */ /* 0x100fe20000011403 */
[----:B------:R-:W-:-:S04]  /*d3f0*/  IMAD.MOV R7, RZ, RZ, -R3 ;  /* 0x000000ffff077224 */ /* 0x000fc800078e0a03 */
[----:B------:R-:W-:Y:S02]  /*d400*/  IMAD R6, R4, UR8, RZ ;  /* 0x0000000804067c24 */ /* 0x000fe4000f8e02ff */
[----:B------:R-:W-:Y:S02]  /*d410*/  IMAD.U32 R4, RZ, RZ, UR36 ;  /* 0x00000024ff047e24 */ /* 0x000fe4000f8e00ff */
[----:B------:R-:W-:Y:S02]  /*d420*/  IMAD R7, R11, R7, R8 ;  /* 0x000000070b077224 */ /* 0x000fe400078e0208 */
[C---:B------:R-:W-:Y:S02]  /*d430*/  IMAD R9, R3.reuse, UR9, R6 ;  /* 0x0000000903097c24 */ /* 0x040fe4000f8e0206 */
[----:B------:R-:W-:Y:S01]  /*d440*/  IMAD.WIDE.U32 R4, R3, UR8, R4 ;  /* 0x0000000803047c25 */ /* 0x000fe2000f8e0004 */
[----:B------:R-:W-:Y:S01]  /*d450*/  SHF.R.S32.HI R3, RZ, 0x1f, R7 ;  /* 0x0000001fff037819 */ /* 0x000fe20000011407 */
[----:B------:R-:W-:-:S02]  /*d460*/  ULDC.64 UR8, c[0x0][0xad8] ;  /* 0x0002b60000087ab9 */ /* 0x000fc40000000a00 */
[----:B------:R-:W-:Y:S02]  /*d470*/  IMAD.IADD R5, R5, 0x1, R9 ;  /* 0x0000000105057824 */ /* 0x000fe400078e0209 */
[----:B------:R-:W-:Y:S02]  /*d480*/  IMAD R6, R3, UR8, RZ ;  /* 0x0000000803067c24 */ /* 0x000fe4000f8e02ff */
[----:B------:R-:W-:Y:S02]  /*d490*/  IMAD R8, R13, 0x80, R200 ;  /* 0x000000800d087824 */ /* 0x000fe400078e02c8 */
[----:B-----5:R-:W-:Y:S02]  /*d4a0*/  IMAD R11, R0, R11, RZ ;  /* 0x0000000b000b7224 */ /* 0x020fe400078e02ff */
[C---:B------:R-:W-:Y:S02]  /*d4b0*/  IMAD R3, R7.reuse, UR9, R6 ;  /* 0x0000000907037c24 */ /* 0x040fe4000f8e0206 */
[----:B------:R-:W-:Y:S01]  /*d4c0*/  IMAD.WIDE.U32 R4, R7, UR8, R4 ;  /* 0x0000000807047c25 */ /* 0x000fe2000f8e0004 */
[----:B------:R-:W-:Y:S01]  /*d4d0*/  ISETP.GE.AND P2, PT, R8, R11, PT ;  /* 0x0000000b0800720c */ /* 0x000fe20003f46270 */
[----:B------:R-:W-:-:S02]  /*d4e0*/  ULDC.64 UR8, c[0x0][0xa80] ;  /* 0x0002a00000087ab9 */ /* 0x000fc40000000a00 */
[----:B------:R-:W-:Y:S01]  /*d4f0*/  IMAD.IADD R3, R5, 0x1, R3 ;  /* 0x0000000105037824 */ /* 0x000fe200078e0203 */
[----:B------:R-:W-:Y:S01]  /*d500*/  LEA R6, P3, R4, UR8, 0x1 ;  /* 0x0000000804067c11 */ /* 0x000fe2000f8608ff */
[----:B------:R-:W-:-:S03]  /*d510*/  VIADD R0, R8, 0x20 ;  /* 0x0000002008007836 */ /* 0x000fc60000000000 */
[----:B------:R-:W-:Y:S01]  /*d520*/  LEA.HI.X R3, R4, UR9, R3, 0x1, P3 ;  /* 0x0000000904037c11 */ /* 0x000fe200098f0c03 */
[----:B------:R0:W1:Y:S01]  /*d530*/  SHFL.IDX PT, R7, R6, RZ, 0x181f ;  /* 0x00181fff06077589 */ /* 0x00006200000e0000 */
[-C--:B------:R-:W-:Y:S01]  /*d540*/  ISETP.GE.AND P1, PT, R0, R11.reuse, PT ;  /* 0x0000000b0000720c */ /* 0x080fe20003f26270 */
[----:B------:R-:W-:Y:S02]  /*d550*/  VIADD R0, R8, 0x40 ;  /* 0x0000004008007836 */ /* 0x000fe40000000000 */
[----:B------:R0:W2:Y:S03]  /*d560*/  SHFL.IDX PT, R5, R3, RZ, 0x181f ;  /* 0x00181fff03057589 */ /* 0x0000a600000e0000 */
        /* <DEDUP_REMOVED lines=9> */
[----:B------:R3:W-:Y:S04]  /*d600*/  @!P4 ST.E.128 desc[UR50][R12.64], RZ ;  /* 0x000000ff0c00c985 */ /* 0x0007e8000c101d32 */
[----:B------:R3:W-:Y:S02]  /*d610*/  @!P5 ST.E.128 desc[UR50][R4.64], RZ ;  /* 0x000000ff0400d985 */ /* 0x0007e4000c101d32 */
.L_x_178:
[----:B------:R-:W-:Y:S05]  /*d620*/  BSYNC B1 ;  /* 0x0000000000017941 */ /* 0x000fea0003800000 */
.L_x_177:
[----:B--23--:R2:W3:Y:S01]  /*d630*/  SHFL.IDX PT, R5, R3, 0x1, 0x181f ;  /* 0x00381f0003057f89 */ /* 0x00c4e200000e0000 */
[----:B------:R-:W-:Y:S03]  /*d640*/  BSSY B1, `(.L_x_179) ;  /* 0x000000c000017945 */ /* 0x000fe60003800000 */
[----:B-1----:R2:W1:Y:S01]  /*d650*/  SHFL.IDX PT, R7, R6, 0x1, 0x181f ;  /* 0x00381f0006077f89 */ /* 0x00246200000e0000 */
[----:B------:R-:W-:Y:S05]  /*d660*/  @P1 BRA `(.L_x_180) ;  /* 0x0000000000241947 */ /* 0x000fea0003800000 */
[----:B------:R-:W-:Y:S02]  /*d670*/  ULDC UR4, c[0x0][0xac8] ;  /* 0x0002b20000047ab9 */ /* 0x000fe40000000800 */
[----:B------:R-:W-:Y:S02]  /*d680*/  ISETP.GE.AND P3, PT, R2, UR4, PT ;  /* 0x0000000402007c0c */ /* 0x000fe4000bf66270 */
[----:B------:R-:W-:-:S11]  /*d690*/  ISETP.GE.AND P4, PT, R16, UR4, PT ;  /* 0x0000000410007c0c */ /* 0x000fd6000bf86270 */
[-C--:B-1----:R-:W-:Y:S02]  /*d6a0*/  @!P3 LEA R12, P1, R2, R7.reuse, 0x1 ;  /* 0x00000007020cb211 */ /* 0x082fe400078208ff */
[----:B------:R-:W-:Y:S02]  /*d6b0*/  @!P4 LEA R4, P2, R16, R7, 0x1 ;  /* 0x000000071004c211 */ /* 0x000fe400078408ff */
[-C--:B---3--:R-:W-:Y:S02]  /*d6c0*/  @!P3 LEA.HI.X R13, R2, R5.reuse, R222, 0x1, P1 ;  /* 0x00000005020db211 */ /* 0x088fe400008f0cde */
[----:B------:R-:W-:-:S03]  /*d6d0*/  @!P4 LEA.HI.X R5, R16, R5, R221, 0x1, P2 ;  /* 0x000000051005c211 */ /* 0x000fc600010f0cdd */
[----:B------:R4:W-:Y:S04]  /*d6e0*/  @!P3 ST.E.128 desc[UR50][R12.64], RZ ;  /* 0x000000ff0c00b985 */ /* 0x0009e8000c101d32 */
[----:B------:R4:W-:Y:S02]  /*d6f0*/  @!P4 ST.E.128 desc[UR50][R4.64], RZ ;  /* 0x000000ff0400c985 */ /* 0x0009e4000c101d32 */
.L_x_180:
[----:B------:R-:W-:Y:S05]  /*d700*/  BSYNC B1 ;  /* 0x0000000000017941 */ /* 0x000fea0003800000 */
.L_x_179:
[----:B---34-:R3:W4:Y:S01]  /*d710*/  SHFL.IDX PT, R5, R3, 0x2, 0x181f ;  /* 0x00581f0003057f89 */ /* 0x01872200000e0000 */
        /* <DEDUP_REMOVED lines=8> */
[-C--:B----4-:R-:W-:Y:S02]  /*d7a0*/  @!P2 LEA.HI.X R13, R2, R5.reuse, R222, 0x1, P0 ;  /* 0x00000005020da211 */ /* 0x090fe400000f0cde */
[----:B------:R-:W-:-:S03]  /*d7b0*/  @!P3 LEA.HI.X R5, R16, R5, R221, 0x1, P1 ;  /* 0x000000051005b211 */ /* 0x000fc600008f0cdd */
[----:B------:R1:W-:Y:S04]  /*d7c0*/  @!P2 ST.E.128 desc[UR50][R12.64], RZ ;  /* 0x000000ff0c00a985 */ /* 0x0003e8000c101d32 */
[----:B------:R1:W-:Y:S02]  /*d7d0*/  @!P3 ST.E.128 desc[UR50][R4.64], RZ ;  /* 0x000000ff0400b985 */ /* 0x0003e4000c101d32 */
.L_x_182:
[----:B------:R-:W-:Y:S05]  /*d7e0*/  BSYNC B1 ;  /* 0x0000000000017941 */ /* 0x000fea0003800000 */
.L_x_181:
[----:B------:R-:W-:Y:S01]  /*d7f0*/  VIADD R0, R8, 0x60 ;  /* 0x0000006008007836 */ /* 0x000fe20000000000 */
[----:B0-23--:R-:W0:Y:S04]  /*d800*/  SHFL.IDX PT, R3, R3, 0x3, 0x181f ;  /* 0x00781f0003037f89 */ /* 0x00de2800000e0000 */
[----:B------:R-:W-:Y:S01]  /*d810*/  ISETP.GE.AND P0, PT, R0, R11, PT ;  /* 0x0000000b0000720c */ /* 0x000fe20003f06270 */
[----:B-1--4-:R1:W2:-:S12]  /*d820*/  SHFL.IDX PT, R5, R6, 0x3, 0x181f ;  /* 0x00781f0006057f89 */ /* 0x01229800000e0000 */
[----:B-1----:R-:W-:Y:S05]  /*d830*/  @P0 BRA `(.L_x_171) ;  /* 0x0000000000240947 */ /* 0x002fea0003800000 */
[----:B------:R-:W-:Y:S02]  /*d840*/  ULDC UR4, c[0x0][0xac8] ;  /* 0x0002b20000047ab9 */ /* 0x000fe40000000800 */
[----:B------:R-:W-:Y:S02]  /*d850*/  ISETP.GE.AND P2, PT, R2, UR4, PT ;  /* 0x0000000402007c0c */ /* 0x000fe4000bf46270 */
[----:B------:R-:W-:-:S11]  /*d860*/  ISETP.GE.AND P3, PT, R16, UR4, PT ;  /* 0x0000000410007c0c */ /* 0x000fd6000bf66270 */
[-C--:B--2---:R-:W-:Y:S02]  /*d870*/  @!P2 LEA R6, P0, R2, R5.reuse, 0x1 ;  /* 0x000000050206a211 */ /* 0x084fe400078008ff */
[----:B------:R-:W-:Y:S02]  /*d880*/  @!P3 LEA R4, P1, R16, R5, 0x1 ;  /* 0x000000051004b211 */ /* 0x000fe400078208ff */
[-C--:B0-----:R-:W-:Y:S02]  /*d890*/  @!P2 LEA.HI.X R7, R2, R3.reuse, R222, 0x1, P0 ;  /* 0x000000030207a211 */ /* 0x081fe400000f0cde */
[----:B------:R-:W-:-:S03]  /*d8a0*/  @!P3 LEA.HI.X R5, R16, R3, R221, 0x1, P1 ;  /* 0x000000031005b211 */ /* 0x000fc600008f0cdd */
[----:B------:R0:W-:Y:S04]  /*d8b0*/  @!P2 ST.E.128 desc[UR50][R6.64], RZ ;  /* 0x000000ff0600a985 */ /* 0x0001e8000c101d32 */
[----:B------:R0:W-:Y:S02]  /*d8c0*/  @!P3 ST.E.128 desc[UR50][R4.64], RZ ;  /* 0x000000ff0400b985 */ /* 0x0001e4000c101d32 */
.L_x_171:
[----:B------:R-:W-:Y:S05]  /*d8d0*/  BSYNC B0 ;  /* 0x0000000000007941 */ /* 0x000fea0003800000 */
.L_x_161:
[----:B------:R-:W-:Y:S02]  /*d8e0*/  ULDC UR4, c[0x0][0xc3c] ;  /* 0x00030f0000047ab9 */ /* 0x000fe40000000800 */
[----:B------:R-:W-:-:S13]  /*d8f0*/  ISETP.GE.AND P0, PT, R39, UR4, PT ;  /* 0x0000000427007c0c */ /* 0x000fda000bf06270 */
[----:B------:R-:W-:Y:S05]  /*d900*/  @!P0 BRA `(.L_x_183) ;  /* 0xffffff3400b88947 */ /* 0x000fea000383ffff */
[----:B------:R-:W-:Y:S05]  /*d910*/  EXIT ;  /* 0x000000000000794d */ /* 0x000fea0003800000 */
.L_x_134:
[----:B------:R-:W-:-:S08]  /*d920*/  NOP ;  /* 0x0000000000007918 */ /* 0x000fd00000000000 */
[----:B------:R-:W0:-:S00]  /*d930*/  USETMAXREG.DEALLOC.CTAPOOL 0x18 ;  /* 0x00000018000079c8 */ /* 0x000e0000080e0500 */
[----:B0-----:R-:W2:Y:S01]  /*d940*/  LDL.LU R2, [R1+0x8] ;  /* 0x0000080001027983 */ /* 0x001ea20000300800 */
[----:B------:R-:W-:Y:S01]  /*d950*/  LOP3.LUT R0, R0, 0x3, RZ, 0xc0, !PT ;  /* 0x0000000300007812 */ /* 0x000fe200078ec0ff */
[----:B------:R-:W-:-:S05]  /*d960*/  IMAD.MOV.U32 R6, RZ, RZ, RZ ;  /* 0x000000ffff067224 */ /* 0x000fca00078e00ff */
[----:B------:R-:W0:Y:S02]  /*d970*/  SHFL.IDX PT, R0, R0, RZ, 0x1f ;  /* 0x00001fff00007589 */ /* 0x000e2400000e0000 */
[----:B0-----:R-:W-:Y:S02]  /*d980*/  ISETP.NE.AND P0, PT, R0, RZ, PT ;  /* 0x000000ff0000720c */ /* 0x001fe40003f05270 */
[----:B--2---:R-:W-:-:S11]  /*d990*/  LOP3.LUT R2, R2, 0xfffffffd, RZ, 0xc0, !PT ;  /* 0xfffffffd02027812 */ /* 0x004fd600078ec0ff */
[----:B------:R-:W-:-:S05]  /*d9a0*/  @P0 LOP3.LUT R2, R2, 0x2, RZ, 0xfc, !PT ;  /* 0x0000000202020812 */ /* 0x000fca00078efcff */
[----:B------:R0:W-:Y:S01]  /*d9b0*/  STL [R1+0x8], R2 ;  /* 0x0000080201007387 */ /* 0x0001e20000100800 */
[----:B------:R-:W-:Y:S05]  /*d9c0*/  @!P0 BRA `(.L_x_184) ;  /* 0x00000000002c8947 */ /* 0x000fea0003800000 */
[----:B------:R-:W1:Y:S08]  /*d9d0*/  S2UR UR5, SR_CgaCtaId ;  /* 0x00000000000579c3 */ /* 0x000e700000008800 */
[----:B------:R-:W-:Y:S06]  /*d9e0*/  BAR.SYNC.DEFER_BLOCKING 0x5, 0x180 ;  /* 0x0146000000007b1d */ /* 0x000fec0000010000 */
[----:B------:R-:W-:-:S02]  /*d9f0*/  UMOV UR4, 0x400 ;  /* 0x0000040000047882 */ /* 0x000fc40000000000 */
[----:B-1----:R-:W-:-:S09]  /*da00*/  ULEA UR4, UR5, UR4, 0x18 ;  /* 0x0000000405047291 */ /* 0x002fd2000f8ec03f */
[----:B------:R-:W1:Y:S04]  /*da10*/  LDS.128 R4, [UR4+0x298d0] ;  /* 0x0298d004ff047984 */ /* 0x000e680008000c00 */
[----:B-1----:R1:W-:Y:S01]  /*da20*/  STL.64 [R1+0x10], R4 ;  /* 0x0000100401007387 */ /* 0x0023e20000100a00 */
[----:B------:R-:W-:-:S03]  /*da30*/  IMAD.MOV.U32 R0, RZ, RZ, R7 ;  /* 0x000000ffff007224 */ /* 0x000fc600078e0007 */
[----:B------:R1:W-:Y:S02]  /*da40*/  STL [R1+0x18], R6 ;  /* 0x0000180601007387 */ /* 0x0003e40000100800 */
[----:B------:R-:W-:Y:S01]  /*da50*/  R2UR UR43, R0 ;  /* 0x00000000002b72ca */ /* 0x000fe200000e0000 */
[----:B------:R-:W-:Y:S06]  /*da60*/  BAR.ARV 0x4, 0x180 ;  /* 0x0106000000007b1d */ /* 0x000fec0000002000 */
[----:B------:R-:W-:Y:S08]  /*da70*/  BRA `(.L_x_185) ;  /* 0x0000000800b07947 */ /* 0x000ff00003800000 */
.L_x_184:
[----:B------:R-:W1:Y:S01]  /*da80*/  S2R R0, SR_TID.X ;  /* 0x0000000000007919 */ /* 0x000e620000002100 */
[----:B------:R-:W-:Y:S01]  /*da90*/  ULDC UR4, c[0x0][0xc3c] ;  /* 0x00030f0000047ab9 */ /* 0x000fe20000000800 */
[----:B-1----:R-:W-:-:S04]  /*daa0*/  LOP3.LUT R0, R0, 0x1f, RZ, 0xc0, !PT ;  /* 0x0000001f00007812 */ /* 0x002fc800078ec0ff */
[----:B------:R-:W-:-:S04]  /*dab0*/  ISETP.NE.AND P0, PT, R0, 0x1f, PT ;  /* 0x0000001f0000780c */ /* 0x000fc80003f05270 */
[----:B------:R-:W-:-:S13]  /*dac0*/  ISETP.GE.OR P1, PT, R0, UR4, !P0 ;  /* 0x0000000400007c0c */ /* 0x000fda000c726670 */
[----:B0-----:R-:W0:Y:S08]  /*dad0*/  @!P1 LDC.64 R2, c[0x0][0xc80] ;  /* 0x00032000ff029b82 */ /* 0x001e300000000a00 */
[----:B------:R-:W1:Y:S01]  /*dae0*/  @!P1 LDC.64 R4, c[0x0][0xc78] ;  /* 0x00031e00ff049b82 */ /* 0x000e620000000a00 */
[----:B0-----:R-:W-:-:S05]  /*daf0*/  @!P1 IMAD.WIDE.U32 R2, R0, 0x4, R2 ;  /* 0x0000000400029825 */ /* 0x001fca00078e0002 */
[----:B------:R1:W2:Y:S02]  /*db00*/  @!P1 LDG.E R6, desc[UR50][R2.64] ;  /* 0x0000003202069981 */ /* 0x0002a4000c1e1900 */
[----:B-1----:R-:W-:-:S04]  /*db10*/  @!P1 IMAD.WIDE.U32 R2, R0, 0x4, R4 ;  /* 0x0000000400029825 */ /* 0x002fc800078e0004 */
[----:B------:R-:W-:-:S06]  /*db20*/  IMAD.MOV.U32 R5, RZ, RZ, RZ ;  /* 0x000000ffff057224 */ /* 0x000fcc00078e00ff */
[----:B------:R-:W2:Y:S01]  /*db30*/  @!P1 LDG.E R5, desc[UR50][R2.64] ;  /* 0x0000003202059981 */ /* 0x000ea2000c1e1900 */
[C---:B------:R-:W-:Y:S01]  /*db40*/  ISETP.NE.AND P1, PT, R0.reuse, RZ, PT ;  /* 0x000000ff0000720c */ /* 0x040fe20003f25270 */
[----:B------:R-:W-:Y:S01]  /*db50*/  UMOV UR43, URZ ;  /* 0x0000003f002b7c82 */ /* 0x000fe20008000000 */
[C---:B------:R-:W-:Y:S02]  /*db60*/  ISETP.GE.U32.AND P2, PT, R0.reuse, 0x2, PT ;  /* 0x000000020000780c */ /* 0x040fe40003f46070 */
[C---:B------:R-:W-:Y:S02]  /*db70*/  ISETP.GE.U32.AND P3, PT, R0.reuse, 0x4, PT ;  /* 0x000000040000780c */ /* 0x040fe40003f66070 */
[C---:B------:R-:W-:Y:S02]  /*db80*/  ISETP.GE.U32.AND P4, PT, R0.reuse, 0x8, PT ;  /* 0x000000080000780c */ /* 0x040fe40003f86070 */
[----:B------:R-:W-:Y:S01]  /*db90*/  ISETP.GE.U32.AND P5, PT, R0, 0x10, PT ;  /* 0x000000100000780c */ /* 0x000fe20003fa6070 */
[----:B--2---:R-:W-:-:S05]  /*dba0*/  IMAD R4, R6, R5, RZ ;  /* 0x0000000506047224 */ /* 0x004fca00078e02ff */
[----:B------:R-:W0:Y:S02]  /*dbb0*/  SHFL.UP PT, R7, R4, 0x1, RZ ;  /* 0x0420000004077989 */ /* 0x000e2400000e00ff */
[----:B0-----:R-:W-:-:S05]  /*dbc0*/  SEL R7, R7, RZ, P1 ;  /* 0x000000ff07077207 */ /* 0x001fca0000800000 */
[----:B------:R-:W-:-:S05]  /*dbd0*/  IMAD.IADD R7, R4, 0x1, R7 ;  /* 0x0000000104077824 */ /* 0x000fca00078e0207 */
[----:B------:R-:W0:Y:S02]  /*dbe0*/  SHFL.UP PT, R8, R7, 0x2, RZ ;  /* 0x0440000007087989 */ /* 0x000e2400000e00ff */
[----:B0-----:R-:W-:-:S05]  /*dbf0*/  SEL R8, R8, RZ, P2 ;  /* 0x000000ff08087207 */ /* 0x001fca0001000000 */
[----:B------:R-:W-:Y:S02]  /*dc00*/  IMAD.IADD R8, R7, 0x1, R8 ;  /* 0x0000000107087824 */ /* 0x000fe400078e0208 */
[----:B------:R-:W0:Y:S03]  /*dc10*/  S2R R7, SR_CTAID.X ;  /* 0x0000000000077919 */ /* 0x000e260000002500 */
[----:B------:R-:W1:Y:S02]  /*dc20*/  SHFL.UP PT, R9, R8, 0x4, RZ ;  /* 0x0480000008097989 */ /* 0x000e6400000e00ff */
[----:B-1----:R-:W-:-:S05]  /*dc30*/  SEL R9, R9, RZ, P3 ;  /* 0x000000ff09097207 */ /* 0x002fca0001800000 */
[----:B------:R-:W-:-:S05]  /*dc40*/  IMAD.IADD R3, R8, 0x1, R9 ;  /* 0x0000000108037824 */ /* 0x000fca00078e0209 */
[----:B------:R-:W1:Y:S02]  /*dc50*/  SHFL.UP PT, R2, R3, 0x8, RZ ;  /* 0x0500000003027989 */ /* 0x000e6400000e00ff */
[----:B-1----:R-:W-:-:S05]  /*dc60*/  SEL R2, R2, RZ, P4 ;  /* 0x000000ff02027207 */ /* 0x002fca0002000000 */
[----:B------:R-:W-:-:S05]  /*dc70*/  IMAD.IADD R4, R3, 0x1, R2 ;  /* 0x0000000103047824 */ /* 0x000fca00078e0202 */
[----:B------:R-:W1:Y:S02]  /*dc80*/  SHFL.UP PT, R2, R4, 0x10, RZ ;  /* 0x0600000004027989 */ /* 0x000e6400000e00ff */
[----:B-1----:R-:W-:Y:S02]  /*dc90*/  SEL R9, R2, RZ, P5 ;  /* 0x000000ff02097207 */ /* 0x002fe40002800000 */
[----:B------:R-:W1:Y:S03]  /*dca0*/  LDC R2, c[0x0][0xc38] ;  /* 0x00030e00ff027b82 */ /* 0x000e660000000800 */
[----:B------:R-:W-:-:S05]  /*dcb0*/  IMAD.IADD R9, R4, 0x1, R9 ;  /* 0x0000000104097824 */ /* 0x000fca00078e0209 */
[----:B------:R-:W1:Y:S02]  /*dcc0*/  SHFL.IDX PT, R11, R9, 0x1f, 0x1f ;  /* 0x03e01f00090b7f89 */ /* 0x000e6400000e0000 */
[----:B-1----:R-:W-:-:S04]  /*dcd0*/  IMAD R8, R11, R2, RZ ;  /* 0x000000020b087224 */ /* 0x002fc800078e02ff */
[----:B------:R-:W-:Y:S01]  /*dce0*/  IMAD.MOV.U32 R11, RZ, RZ, R8 ;  /* 0x000000ffff0b7224 */ /* 0x000fe200078e0008 */
[----:B0-----:R-:W-:-:S13]  /*dcf0*/  ISETP.GT.AND P6, PT, R8, R7, PT ;  /* 0x000000070800720c */ /* 0x001fda0003fc4270 */
[----:B------:R-:W-:Y:S05]  /*dd00*/  @P6 BRA `(.L_x_186) ;  /* 0x0000000000a46947 */ /* 0x000fea0003800000 */
[----:B------:R-:W-:Y:S01]  /*dd10*/  IMAD.MOV.U32 R8, RZ, RZ, R11 ;  /* 0x000000ffff087224 */ /* 0x000fe200078e000b */
[----:B------:R-:W-:Y:S01]  /*dd20*/  UMOV UR43, URZ ;  /* 0x0000003f002b7c82 */ /* 0x000fe20008000000 */
[----:B------:R-:W-:-:S05]  /*dd30*/  ULDC UR5, c[0x0][0xc3c] ;  /* 0x00030f0000057ab9 */ /* 0x000fca0000000800 */
.L_x_188:
[----:B------:R-:W-:-:S03]  /*dd40*/  UIADD3 UR4, UR43, 0x1f, URZ ;  /* 0x0000001f2b047890 */ /* 0x000fc6000fffe03f */
[----:B------:R-:W-:Y:S01]  /*dd50*/  ULDC UR43, c[0x0][0xc3c] ;  /* 0x00030f00002b7ab9 */ /* 0x000fe20000000800 */
[----:B------:R-:W-:-:S06]  /*dd60*/  UISETP.GE.AND UP0, UPT, UR4, UR5, UPT ;  /* 0x000000050400728c */ /* 0x000fcc000bf06270 */
[----:B------:R-:W-:-:S13]  /*dd70*/  PLOP3.LUT P6, PT, PT, PT, UP0, 0x40, 0x0 ;  /* 0x000000000000781c */ /* 0x000fda0003fce808 */
[----:B------:R-:W-:Y:S05]  /*dd80*/  @!P6 BRA `(.L_x_187) ;  /* 0x0000000400b4e947 */ /* 0x000fea0003800000 */
[----:B------:R-:W-:Y:S01]  /*dd90*/  UMOV UR43, UR4 ;  /* 0x00000004002b7c82 */ /* 0x000fe20008000000 */
[----:B------:R-:W-:Y:S02]  /*dda0*/  IMAD.MOV.U32 R6, RZ, RZ, RZ ;  /* 0x000000ffff067224 */ /* 0x000fe400078e00ff */
[----:B------:R-:W-:-:S05]  /*ddb0*/  VIADD R9, R0, UR43 ;  /* 0x0000002b00097c36 */ /* 0x000fca0008000000 */
[----:B------:R-:W-:-:S13]  /*ddc0*/  ISETP.GE.OR P6, PT, R9, UR5, !P0 ;  /* 0x0000000509007c0c */ /* 0x000fda000c7c6670 */
[----:B------:R-:W0:Y:S08]  /*ddd0*/  @!P6 LDC.64 R2, c[0x0][0xc80] ;  /* 0x00032000ff02eb82 */ /* 0x000e300000000a00 */
[----:B------:R-:W1:Y:S01]  /*dde0*/  @!P6 LDC.64 R4, c[0x0][0xc78] ;  /* 0x00031e00ff04eb82 */ /* 0x000e620000000a00 */
[----:B0-----:R-:W-:-:S05]  /*ddf0*/  @!P6 IMAD.WIDE R2, R9, 0x4, R2 ;  /* 0x000000040902e825 */ /* 0x001fca00078e0202 */
[----:B------:R1:W2:Y:S02]  /*de00*/  @!P6 LDG.E R6, desc[UR50][R2.64] ;  /* 0x000000320206e981 */ /* 0x0002a4000c1e1900 */
[----:B-1----:R-:W-:-:S04]  /*de10*/  @!P6 IMAD.WIDE R2, R9, 0x4, R4 ;  /* 0x000000040902e825 */ /* 0x002fc800078e0204 */
[----:B------:R-:W-:-:S06]  /*de20*/  IMAD.MOV.U32 R5, RZ, RZ, RZ ;  /* 0x000000ffff057224 */ /* 0x000fcc00078e00ff */
[----:B------:R-:W2:Y:S02]  /*de30*/  @!P6 LDG.E R5, desc[UR50][R2.64] ;  /* 0x000000320205e981 */ /* 0x000ea4000c1e1900 */
[----:B--2---:R-:W-:-:S05]  /*de40*/  IMAD R11, R6, R5, RZ ;  /* 0x00000005060b7224 */ /* 0x004fca00078e02ff */
[----:B------:R-:W0:Y:S02]  /*de50*/  SHFL.UP PT, R4, R11, 0x1, RZ ;  /* 0x042000000b047989 */ /* 0x000e2400000e00ff */
[----:B0-----:R-:W-:-:S05]  /*de60*/  SEL R4, R4, RZ, P1 ;  /* 0x000000ff04047207 */ /* 0x001fca0000800000 */
[----:B------:R-:W-:-:S05]  /*de70*/  IMAD.IADD R4, R11, 0x1, R4 ;  /* 0x000000010b047824 */ /* 0x000fca00078e0204 */
        /* <DEDUP_REMOVED lines=11> */
[----:B------:R-:W-:Y:S02]  /*df30*/  IMAD.IADD R9, R3, 0x1, R2 ;  /* 0x0000000103097824 */ /* 0x000fe400078e0202 */
[----:B------:R-:W0:Y:S03]  /*df40*/  LDC R2, c[0x0][0xc38] ;  /* 0x00030e00ff027b82 */ /* 0x000e260000000800 */
[----:B------:R-:W0:Y:S02]  /*df50*/  SHFL.IDX PT, R11, R9, 0x1f, 0x1f ;  /* 0x03e01f00090b7f89 */ /* 0x000e2400000e0000 */
[----:B0-----:R-:W-:-:S04]  /*df60*/  IMAD R11, R11, R2, RZ ;  /* 0x000000020b0b7224 */ /* 0x001fc800078e02ff */
[----:B------:R-:W-:-:S05]  /*df70*/  IMAD.IADD R8, R11, 0x1, R8 ;  /* 0x000000010b087824 */ /* 0x000fca00078e0208 */
[----:B------:R-:W-:-:S13]  /*df80*/  ISETP.GT.AND P6, PT, R8, R7, PT ;  /* 0x000000070800720c */ /* 0x000fda0003fc4270 */
[----:B------:R-:W-:Y:S05]  /*df90*/  @!P6 BRA `(.L_x_188) ;  /* 0xfffffffc0068e947 */ /* 0x000fea000383ffff */
.L_x_186:
[----:B------:R-:W-:Y:S02]  /*dfa0*/  IMAD.IADD R11, R8, 0x1, -R11 ;  /* 0x00000001080b7824 */ /* 0x000fe400078e0a0b */
[----:B------:R-:W-:Y:S02]  /*dfb0*/  IMAD.MOV.U32 R8, RZ, RZ, RZ ;  /* 0x000000ffff087224 */ /* 0x000fe400078e00ff */
[----:B------:R-:W-:-:S05]  /*dfc0*/  IMAD R4, R9, R2, R11 ;  /* 0x0000000209047224 */ /* 0x000fca00078e020b */
[----:B------:R-:W-:-:S13]  /*dfd0*/  ISETP.GT.AND P0, PT, R4, R7, PT ;  /* 0x000000070400720c */ /* 0x000fda0003f04270 */
[----:B------:R-:W-:Y:S02]  /*dfe0*/  VOTEU.ANY UR5, UPT, !P0 ;  /* 0x0000000000057886 */ /* 0x000fe400040e0100 */
[----:B------:R-:W-:Y:S02]  /*dff0*/  UPOPC UR4, UR5 ;  /* 0x00000005000472bf */ /* 0x000fe40008000000 */
[----:B------:R-:W-:-:S04]  /*e000*/  ISETP.NE.AND P0, PT, RZ, UR5, PT ;  /* 0x00000005ff007c0c */ /* 0x000fc8000bf05270 */
[----:B------:R-:W-:Y:S02]  /*e010*/  IMAD.U32 R13, RZ, RZ, UR4 ;  /* 0x00000004ff0d7e24 */ /* 0x000fe4000f8e00ff */
[----:B------:R-:W-:-:S03]  /*e020*/  IMAD.U32 R12, RZ, RZ, UR4 ;  /* 0x00000004ff0c7e24 */ /* 0x000fc6000f8e00ff */
[----:B------:R-:W0:Y:S04]  /*e030*/  SHFL.IDX PT, R6, R6, R13, 0x1f ;  /* 0x00001f0d06067589 */ /* 0x000e2800000e0000 */
[----:B------:R1:W2:Y:S01]  /*e040*/  SHFL.IDX PT, R5, R5, R12, 0x1f ;  /* 0x00001f0c05057589 */ /* 0x0002a200000e0000 */
[----:B0-----:R-:W-:-:S04]  /*e050*/  IABS R4, R6 ;  /* 0x0000000600047213 */ /* 0x001fc80000000000 */
[----:B------:R-:W0:Y:S08]  /*e060*/  I2F.RP R10, R4 ;  /* 0x00000004000a7306 */ /* 0x000e300000209400 */
[----:B0-----:R-:W0:Y:S02]  /*e070*/  MUFU.RCP R10, R10 ;  /* 0x0000000a000a7308 */ /* 0x001e240000001000 */
[----:B0-----:R-:W-:-:S06]  /*e080*/  VIADD R3, R10, 0xffffffe ;  /* 0x0ffffffe0a037836 */ /* 0x001fcc0000000000 */
[----:B------:R-:W0:Y:S01]  /*e090*/  F2I.FTZ.U32.TRUNC.NTZ R3, R3 ;  /* 0x0000000300037305 */ /* 0x000e22000021f000 */
[----:B-12---:R-:W-:Y:S05]  /*e0a0*/  @!P0 BRA `(.L_x_189) ;  /* 0x00000000000c8947 */ /* 0x006fea0003800000 */
[----:B------:R-:W-:-:S06]  /*e0b0*/  UIADD3 UR5, UR4, -0x1, URZ ;  /* 0xffffffff04057890 */ /* 0x000fcc000fffe03f */
[----:B------:R-:W-:-:S06]  /*e0c0*/  IMAD.U32 R8, RZ, RZ, UR5 ;  /* 0x00000005ff087e24 */ /* 0x000fcc000f8e00ff */
[----:B------:R1:W2:Y:S02]  /*e0d0*/  SHFL.IDX PT, R8, R9, R8, 0x1f ;  /* 0x00001f0809087589 */ /* 0x0002a400000e0000 */
.L_x_189:
[----:B--2---:R-:W-:Y:S01]  /*e0e0*/  IMAD R11, R8, R2, R11 ;  /* 0x00000002080b7224 */ /* 0x004fe200078e020b */
[----:B------:R-:W-:Y:S01]  /*e0f0*/  IABS R8, R5 ;  /* 0x0000000500087213 */ /* 0x000fe20000000000 */
[----:B01----:R-:W-:Y:S01]  /*e100*/  IMAD.MOV R9, RZ, RZ, -R3 ;  /* 0x000000ffff097224 */ /* 0x003fe200078e0a03 */
[----:B------:R-:W-:Y:S01]  /*e110*/  UIADD3 UR43, UR4, UR43, URZ ;  /* 0x0000002b042b7290 */ /* 0x000fe2000fffe03f */
[----:B------:R-:W-:Y:S01]  /*e120*/  IMAD.MOV.U32 R2, RZ, RZ, RZ ;  /* 0x000000ffff027224 */ /* 0x000fe200078e00ff */
[----:B------:R-:W0:Y:S01]  /*e130*/  I2F.RP R10, R8 ;  /* 0x00000008000a7306 */ /* 0x000e220000209400 */
[----:B------:R-:W-:Y:S01]  /*e140*/  IMAD R9, R9, R4, RZ ;  /* 0x0000000409097224 */ /* 0x000fe200078e02ff */
[----:B------:R1:W-:Y:S01]  /*e150*/  STL [R1+0x10], R11 ;  /* 0x0000100b01007387 */ /* 0x0003e20000100800 */
[----:B------:R-:W-:Y:S02]  /*e160*/  IMAD.IADD R7, R7, 0x1, -R11 ;  /* 0x0000000107077824 */ /* 0x000fe400078e0a0b */
[----:B------:R-:W-:Y:S01]  /*e170*/  IMAD.HI.U32 R2, R3, R9, R2 ;  /* 0x0000000903027227 */ /* 0x000fe200078e0002 */
[----:B------:R-:W-:-:S05]  /*e180*/  IABS R3, R6 ;  /* 0x0000000600037213 */ /* 0x000fca0000000000 */
[----:B------:R-:W-:Y:S01]  /*e190*/  IMAD.MOV R12, RZ, RZ, -R3 ;  /* 0x000000ffff0c7224 */ /* 0x000fe200078e0a03 */
[----:B-1----:R-:W-:Y:S01]  /*e1a0*/  IABS R11, R7 ;  /* 0x00000007000b7213 */ /* 0x002fe20000000000 */
[----:B0-----:R-:W0:Y:S04]  /*e1b0*/  MUFU.RCP R10, R10 ;  /* 0x0000000a000a7308 */ /* 0x001e280000001000 */
[----:B------:R-:W-:-:S04]  /*e1c0*/  IMAD.HI.U32 R9, R2, R11, RZ ;  /* 0x0000000b02097227 */ /* 0x000fc800078e00ff */
[----:B------:R-:W-:Y:S02]  /*e1d0*/  IMAD R11, R9, R12, R11 ;  /* 0x0000000c090b7224 */ /* 0x000fe400078e020b */
[----:B------:R-:W-:-:S03]  /*e1e0*/  IMAD.MOV.U32 R2, RZ, RZ, RZ ;  /* 0x000000ffff027224 */ /* 0x000fc600078e00ff */
[----:B------:R-:W-:Y:S01]  /*e1f0*/  ISETP.GT.U32.AND P1, PT, R4, R11, PT ;  /* 0x0000000b0400720c */ /* 0x000fe20003f24070 */
[----:B0-----:R-:W-:-:S06]  /*e200*/  VIADD R3, R10, 0xffffffe ;  /* 0x0ffffffe0a037836 */ /* 0x001fcc0000000000 */
[----:B------:R-:W0:Y:S06]  /*e210*/  F2I.FTZ.U32.TRUNC.NTZ R3, R3 ;  /* 0x0000000300037305 */ /* 0x000e2c000021f000 */
[----:B------:R-:W-:Y:S02]  /*e220*/  @!P1 IMAD.IADD R11, R11, 0x1, -R4 ;  /* 0x000000010b0b9824 */ /* 0x000fe400078e0a04 */
[----:B------:R-:W-:Y:S01]  /*e230*/  @!P1 VIADD R9, R9, 0x1 ;  /* 0x0000000109099836 */ /* 0x000fe20000000000 */
[----:B------:R-:W-:Y:S02]  /*e240*/  ISETP.NE.AND P1, PT, R6, RZ, PT ;  /* 0x000000ff0600720c */ /* 0x000fe40003f25270 */
[----:B------:R-:W-:Y:S01]  /*e250*/  ISETP.GE.U32.AND P0, PT, R11, R4, PT ;  /* 0x000000040b00720c */ /* 0x000fe20003f06070 */
[----:B0-----:R-:W-:-:S04]  /*e260*/  IMAD.MOV R11, RZ, RZ, -R3 ;  /* 0x000000ffff0b7224 */ /* 0x001fc800078e0a03 */
[----:B------:R-:W-:-:S08]  /*e270*/  IMAD R11, R11, R8, RZ ;  /* 0x000000080b0b7224 */ /* 0x000fd000078e02ff */
[----:B------:R-:W-:Y:S02]  /*e280*/  @P0 VIADD R9, R9, 0x1 ;  /* 0x0000000109090836 */ /* 0x000fe40000000000 */
[----:B------:R-:W-:Y:S01]  /*e290*/  IMAD.HI.U32 R4, R3, R11, R2 ;  /* 0x0000000b03047227 */ /* 0x000fe200078e0002 */
[----:B------:R-:W-:-:S04]  /*e2a0*/  LOP3.LUT R2, R7, R6, RZ, 0x3c, !PT ;  /* 0x0000000607027212 */ /* 0x000fc800078e3cff */
[----:B------:R-:W-:Y:S02]  /*e2b0*/  ISETP.GE.AND P2, PT, R2, RZ, PT ;  /* 0x000000ff0200720c */ /* 0x000fe40003f46270 */
[----:B------:R-:W-:-:S05]  /*e2c0*/  IABS R2, R5 ;  /* 0x0000000500027213 */ /* 0x000fca0000000000 */
[----:B------:R-:W-:-:S06]  /*e2d0*/  IMAD.MOV R2, RZ, RZ, -R2 ;  /* 0x000000ffff027224 */ /* 0x000fcc00078e0a02 */
[----:B------:R-:W-:Y:S01]  /*e2e0*/  @!P2 IMAD.MOV R9, RZ, RZ, -R9 ;  /* 0x000000ffff09a224 */ /* 0x000fe200078e0a09 */
[----:B------:R-:W-:-:S04]  /*e2f0*/  @!P1 LOP3.LUT R9, RZ, R6, RZ, 0x33, !PT ;  /* 0x00000006ff099212 */ /* 0x000fc800078e33ff */
[-C--:B------:R-:W-:Y:S01]  /*e300*/  IABS R3, R9.reuse ;  /* 0x0000000900037213 */ /* 0x080fe20000000000 */
[----:B------:R-:W-:-:S04]  /*e310*/  IMAD R6, R6, R9, RZ ;  /* 0x0000000906067224 */ /* 0x000fc800078e02ff */
[----:B------:R-:W-:-:S04]  /*e320*/  IMAD.HI.U32 R4, R4, R3, RZ ;  /* 0x0000000304047227 */ /* 0x000fc800078e00ff */
[----:B------:R-:W-:Y:S01]  /*e330*/  IMAD R3, R4, R2, R3 ;  /* 0x0000000204037224 */ /* 0x000fe200078e0203 */
[----:B------:R-:W-:-:S04]  /*e340*/  LOP3.LUT R2, R9, R5, RZ, 0x3c, !PT ;  /* 0x0000000509027212 */ /* 0x000fc800078e3cff */
[----:B------:R-:W-:Y:S02]  /*e350*/  ISETP.GT.U32.AND P1, PT, R8, R3, PT ;  /* 0x000000030800720c */ /* 0x000fe40003f24070 */
[----:B------:R-:W-:-:S11]  /*e360*/  ISETP.GE.AND P2, PT, R2, RZ, PT ;  /* 0x000000ff0200720c */ /* 0x000fd60003f46270 */
[----:B------:R-:W-:Y:S02]  /*e370*/  @!P1 IMAD.IADD R3, R3, 0x1, -R8 ;  /* 0x0000000103039824 */ /* 0x000fe400078e0a08 */
[----:B------:R-:W-:Y:S01]  /*e380*/  @!P1 VIADD R4, R4, 0x1 ;  /* 0x0000000104049836 */ /* 0x000fe20000000000 */
[----:B------:R-:W-:Y:S02]  /*e390*/  ISETP.NE.AND P1, PT, R5, RZ, PT ;  /* 0x000000ff0500720c */ /* 0x000fe40003f25270 */
[----:B------:R-:W-:Y:S01]  /*e3a0*/  ISETP.GE.U32.AND P0, PT, R3, R8, PT ;  /* 0x000000080300720c */ /* 0x000fe20003f06070 */
[----:B------:R-:W-:-:S12]  /*e3b0*/  IMAD.IADD R3, R7, 0x1, -R6 ;  /* 0x0000000107037824 */ /* 0x000fd800078e0a06 */
[----:B------:R-:W-:-:S04]  /*e3c0*/  @P0 VIADD R4, R4, 0x1 ;  /* 0x0000000104040836 */ /* 0x000fc80000000000 */
[----:B------:R-:W-:Y:S01]  /*e3d0*/  @!P2 IMAD.MOV R4, RZ, RZ, -R4 ;  /* 0x000000ffff04a224 */ /* 0x000fe200078e0a04 */
[----:B------:R-:W-:-:S05]  /*e3e0*/  @!P1 LOP3.LUT R4, RZ, R5, RZ, 0x33, !PT ;  /* 0x00000005ff049212 */ /* 0x000fca00078e33ff */
[--C-:B------:R-:W-:Y:S02]  /*e3f0*/  IMAD.MOV R2, RZ, RZ, -R4.reuse ;  /* 0x000000ffff027224 */ /* 0x100fe400078e0a04 */
[C---:B------:R-:W-:Y:S02]  /*e400*/  IMAD R4, R5.reuse, 0x1000000, R4 ;  /* 0x0100000005047824 */ /* 0x040fe400078e0204 */
[----:B------:R-:W-:-:S04]  /*e410*/  IMAD R9, R5, R2, R9 ;  /* 0x0000000205097224 */ /* 0x000fc800078e0209 */
[----:B------:R-:W-:-:S05]  /*e420*/  IMAD R2, R9, 0x10000, R4 ;  /* 0x0001000009027824 */ /* 0x000fca00078e0204 */
[----:B------:R0:W-:Y:S04]  /*e430*/  STL [R1+0x18], R2 ;  /* 0x0000180201007387 */ /* 0x0001e80000100800 */
[----:B------:R0:W-:Y:S01]  /*e440*/  STL [R1+0x14], R3 ;  /* 0x0000140301007387 */ /* 0x0001e20000100800 */
[----:B------:R-:W-:Y:S05]  /*e450*/  BRA `(.L_x_190) ;  /* 0x00000000000c7947 */ /* 0x000fea0003800000 */
.L_x_187:
[----:B------:R1:W-:Y:S04]  /*e460*/  STL [R1+0x10], R7 ;  /* 0x0000100701007387 */ /* 0x0003e80000100800 */
[----:B------:R1:W-:Y:S04]  /*e470*/  STL [R1+0x14], RZ ;  /* 0x000014ff01007387 */ /* 0x0003e80000100800 */
[----:B------:R1:W-:Y:S02]  /*e480*/  STL [R1+0x18], RZ ;  /* 0x000018ff01007387 */ /* 0x0003e40000100800 */
.L_x_190:
[----:B------:R-:W2:Y:S04]  /*e490*/  LDL R4, [R1+0x10] ;  /* 0x0000100001047983 */ /* 0x000ea80000100800 */
[----:B------:R-:W2:Y:S04]  /*e4a0*/  LDL R5, [R1+0x14] ;  /* 0x0000140001057983 */ /* 0x000ea80000100800 */
[----:B------:R-:W2:Y:S01]  /*e4b0*/  LDL R6, [R1+0x18] ;  /* 0x0000180001067983 */ /* 0x000ea20000100800 */
[----:B------:R-:W-:Y:S01]  /*e4c0*/  ISETP.NE.AND P0, PT, R0, RZ, PT ;  /* 0x000000ff0000720c */ /* 0x000fe20003f05270 */
[----:B0-----:R-:W-:-:S12]  /*e4d0*/  IMAD.U32 R2, RZ, RZ, UR43 ;  /* 0x0000002bff027e24 */ /* 0x001fd8000f8e00ff */
[----:B------:R-:W0:Y:S01]  /*e4e0*/  @!P0 S2R R3, SR_CgaCtaId ;  /* 0x0000000000038919 */ /* 0x000e220000008800 */
[----:B------:R-:W-:Y:S01]  /*e4f0*/  @!P0 MOV R0, 0x400 ;  /* 0x0000040000008802 */ /* 0x000fe20000000f00 */
[----:B-1----:R-:W-:-:S03]  /*e500*/  @!P0 IMAD.MOV.U32 R7, RZ, RZ, R2 ;  /* 0x000000ffff078224 */ /* 0x002fc600078e0002 */
[----:B0-----:R-:W-:-:S05]  /*e510*/  @!P0 LEA R0, R3, R0, 0x18 ;  /* 0x0000000003008211 */ /* 0x001fca00078ec0ff */
[----:B--2---:R0:W-:Y:S01]  /*e520*/  @!P0 STS.128 [R0+0x298d0], R4 ;  /* 0x0298d00400008388 */ /* 0x0041e20000000c00 */
[----:B------:R-:W-:Y:S06]  /*e530*/  BAR.ARV 0x5, 0x180 ;  /* 0x0146000000007b1d */ /* 0x000fec0000002000 */
.L_x_185:
[----:B0-----:R-:W-:Y:S01]  /*e540*/  IMAD.MOV.U32 R0, RZ, RZ, 0x1 ;  /* 0x00000001ff007424 */ /* 0x001fe200078e00ff */
[----:B------:R-:W-:Y:S01]  /*e550*/  ULDC UR4, c[0x0][0xc3c] ;  /* 0x00030f0000047ab9 */ /* 0x000fe20000000800 */
[----:B------:R-:W-:Y:S01]  /*e560*/  IMAD.MOV.U32 R18, RZ, RZ, RZ ;  /* 0x000000ffff127224 */ /* 0x000fe200078e00ff */
[----:B------:R-:W-:Y:S02]  /*e570*/  UISETP.GE.AND UP0, UPT, UR43, UR4, UPT ;  /* 0x000000042b00728c */ /* 0x000fe4000bf06270 */
[----:B------:R0:W-:Y:S04]  /*e580*/  STL [R1], R0 ;  /* 0x0000000001007387 */ /* 0x0001e80000100800 */
[----:B------:R0:W-:Y:S01]  /*e590*/  STL [R1+0x30], RZ ;  /* 0x000030ff01007387 */ /* 0x0001e20000100800 */
[----:B------:R-:W-:-:S13]  /*e5a0*/  PLOP3.LUT P0, PT, PT, PT, UP0, 0x80, 0x0 ;  /* 0x000000000000781c */ /* 0x000fda0003f0f008 */
[----:B0-----:R-:W-:Y:S05]  /*e5b0*/  @P0 BRA `(.L_x_191) ;  /* 0x00000048003c0947 */ /* 0x001fea0003800000 */
[----:B------:R-:W0:Y:S01]  /*e5c0*/  S2R R11, SR_TID.X ;  /* 0x00000000000b7919 */ /* 0x000e220000002100 */
[----:B------:R-:W2:Y:S01]  /*e5d0*/  S2UR UR5, SR_CgaCtaId ;  /* 0x00000000000579c3 */ /* 0x000ea20000008800 */
[----:B------:R-:W-:Y:S01]  /*e5e0*/  UMOV UR4, 0x400 ;  /* 0x0000040000047882 */ /* 0x000fe20000000000 */
[----:B------:R-:W-:Y:S01]  /*e5f0*/  IMAD.MOV.U32 R18, RZ, RZ, RZ ;  /* 0x000000ffff127224 */ /* 0x000fe200078e00ff */
[----:B------:R-:W-:Y:S01]  /*e600*/  ULDC UR41, c[0x0][0xc] ;  /* 0x0000030000297ab9 */ /* 0x000fe20000000800 */
[----:B------:R-:W-:Y:S02]  /*e610*/  ULOP3.LUT UR39, UR38, 0x1, URZ, 0xfc, !UPT ;  /* 0x0000000126277892 */ /* 0x000fe4000f8efc3f */
[----:B------:R-:W-:Y:S01]  /*e620*/  ULOP3.LUT UR42, UR38, 0x2, URZ, 0xfc, !UPT ;  /* 0x00000002262a7892 */ /* 0x000fe2000f8efc3f */
[----:B------:R-:W-:Y:S01]  /*e630*/  ULDC.64 UR52, c[0x0][0x198] ;  /* 0x0000660000347ab9 */ /* 0x000fe20000000a00 */
[----:B--2---:R-:W-:-:S06]  /*e640*/  ULEA UR4, UR5, UR4, 0x18 ;  /* 0x0000000405047291 */ /* 0x004fcc000f8ec03f */
[----:B------:R-:W-:Y:S01]  /*e650*/  IMAD.U32 R17, RZ, RZ, UR4 ;  /* 0x00000004ff117e24 */ /* 0x000fe2000f8e00ff */
[C---:B0-----:R-:W-:Y:S01]  /*e660*/  LOP3.LUT R10, R11.reuse, 0x7f, RZ, 0xc0, !PT ;  /* 0x0000007f0b0a7812 */ /* 0x041fe200078ec0ff */
[C---:B-1----:R-:W-:Y:S01]  /*e670*/  IMAD.SHL.U32 R4, R11.reuse, 0x80, RZ ;  /* 0x000000800b047824 */ /* 0x042fe200078e00ff */
[C---:B------:R-:W-:Y:S01]  /*e680*/  LOP3.LUT P0, RZ, R11.reuse, 0x4, RZ, 0xc0, !PT ;  /* 0x000000040bff7812 */ /* 0x040fe2000780c0ff */
[C---:B------:R-:W-:Y:S01]  /*e690*/  IMAD.SHL.U32 R3, R11.reuse, 0x10, RZ ;  /* 0x000000100b037824 */ /* 0x040fe200078e00ff */
[----:B------:R-:W-:Y:S01]  /*e6a0*/  SHF.R.U32.HI R5, RZ, 0x5, R10 ;  /* 0x00000005ff057819 */ /* 0x000fe2000001160a */
[C---:B------:R-:W-:Y:S01]  /*e6b0*/  IMAD.SHL.U32 R2, R11.reuse, 0x20, RZ ;  /* 0x000000200b027824 */ /* 0x040fe200078e00ff */
[----:B------:R-:W-:Y:S01]  /*e6c0*/  LOP3.LUT R6, R4, 0x380, RZ, 0xc0, !PT ;  /* 0x0000038004067812 */ /* 0x000fe200078ec0ff */
[----:B------:R-:W-:Y:S01]  /*e6d0*/  IMAD.SHL.U32 R8, R11, 0x4, RZ ;  /* 0x000000040b087824 */ /* 0x000fe200078e00ff */
[----:B------:R-:W-:Y:S01]  /*e6e0*/  LOP3.LUT R0, R3, 0x1b0, RZ, 0xc0, !PT ;  /* 0x000001b003007812 */ /* 0x000fe200078ec0ff */
[----:B------:R-:W-:-:S02]  /*e6f0*/  IMAD.SHL.U32 R7, R5, 0x200, RZ ;  /* 0x0000020005077824 */ /* 0x000fc400078e00ff */
[----:B------:R-:W-:Y:S02]  /*e700*/  IMAD R6, R5, 0x10, R6 ;  /* 0x0000001005067824 */ /* 0x000fe400078e0206 */
[----:B------:R-:W-:Y:S01]  /*e710*/  IMAD.SHL.U32 R5, R11, 0x2, RZ ;  /* 0x000000020b057824 */ /* 0x000fe200078e00ff */
[----:B------:R-:W-:-:S04]  /*e720*/  LOP3.LUT R9, R7, 0x60, R2, 0xf8, !PT ;  /* 0x0000006007097812 */ /* 0x000fc800078ef802 */
[----:B------:R-:W-:Y:S02]  /*e730*/  LOP3.LUT R0, R0, 0x30, R5, 0x78, !PT ;  /* 0x0000003000007812 */ /* 0x000fe400078e7805 */
[----:B------:R-:W-:-:S04]  /*e740*/  LOP3.LUT R5, R7, 0x40, R3, 0xf8, !PT ;  /* 0x0000004007057812 */ /* 0x000fc800078ef803 */
[----:B------:R-:W-:Y:S02]  /*e750*/  LOP3.LUT R0, R5, R0, RZ, 0xfc, !PT ;  /* 0x0000000005007212 */ /* 0x000fe400078efcff */
[----:B------:R-:W-:-:S04]  /*e760*/  LOP3.LUT R5, R2, 0x80, RZ, 0xc0, !PT ;  /* 0x0000008002057812 */ /* 0x000fc800078ec0ff */
[----:B------:R-:W-:-:S04]  /*e770*/  LOP3.LUT R5, R5, 0x10, R11, 0xf8, !PT ;  /* 0x0000001005057812 */ /* 0x000fc800078ef80b */
[----:B------:R-:W-:Y:S02]  /*e780*/  LOP3.LUT R7, R5, 0x10, R8, 0x78, !PT ;  /* 0x0000001005077812 */ /* 0x000fe400078e7808 */
[----:B------:R-:W-:Y:S02]  /*e790*/  LOP3.LUT R5, R6, 0x70, R3, 0x78, !PT ;  /* 0x0000007006057812 */ /* 0x000fe400078e7803 */
[----:B------:R-:W-:Y:S02]  /*e7a0*/  LOP3.LUT R6, R9, 0x100, R2, 0xf8, !PT ;  /* 0x0000010009067812 */ /* 0x000fe400078ef802 */
[----:B------:R-:W-:Y:S02]  /*e7b0*/  LOP3.LUT R5, R5, 0xc00, R4, 0xf8, !PT ;  /* 0x00000c0005057812 */ /* 0x000fe400078ef804 */
[----:B------:R-:W-:-:S03]  /*e7c0*/  LOP3.LUT R4, R6, R7, RZ, 0xfc, !PT ;  /* 0x0000000706047212 */ /* 0x000fc600078efcff */
[----:B------:R0:W-:Y:S04]  /*e7d0*/  STL [R1+0x24], R5 ;  /* 0x0000240501007387 */ /* 0x0001e80000100800 */
[----:B------:R1:W-:Y:S01]  /*e7e0*/  STL [R1+0x20], R4 ;  /* 0x0000200401007387 */ /* 0x0003e20000100800 */
[----:B0-----:R-:W-:Y:S02]  /*e7f0*/  SHF.R.U32.HI R5, RZ, 0x2, R10 ;  /* 0x00000002ff057819 */ /* 0x001fe4000001160a */
[----:B-1----:R-:W-:Y:S01]  /*e800*/  LOP3.LUT R4, R3, 0x30, RZ, 0xc0, !PT ;  /* 0x0000003003047812 */ /* 0x002fe200078ec0ff */
[----:B------:R-:W-:-:S05]  /*e810*/  IMAD.MOV.U32 R3, RZ, RZ, 0x40 ;  /* 0x00000040ff037424 */ /* 0x000fca00078e00ff */
[----:B------:R-:W-:Y:S02]  /*e820*/  SEL R6, R3, 0xffffffc0, !P0 ;  /* 0xffffffc003067807 */ /* 0x000fe40004000000 */
[----:B------:R-:W-:Y:S01]  /*e830*/  LOP3.LUT R3, R5, 0x60, R2, 0xf8, !PT ;  /* 0x0000006005037812 */ /* 0x000fe200078ef802 */
[----:B------:R-:W-:Y:S02]  /*e840*/  IMAD.IADD R2, R17, 0x1, R0 ;  /* 0x0000000111027824 */ /* 0x000fe400078e0200 */
[----:B------:R-:W-:Y:S01]  /*e850*/  IMAD.MOV.U32 R0, RZ, RZ, 0x1 ;  /* 0x00000001ff007424 */ /* 0x000fe200078e00ff */
[----:B------:R-:W-:Y:S04]  /*e860*/  STL [R1+0x28], R6 ;  /* 0x0000280601007387 */ /* 0x000fe80000100800 */
[----:B------:R0:W-:Y:S04]  /*e870*/  STL [R1+0x2c], R2 ;  /* 0x00002c0201007387 */ /* 0x0001e80000100800 */
[----:B------:R-:W-:Y:S04]  /*e880*/  STL [R1+0x30], RZ ;  /* 0x000030ff01007387 */ /* 0x000fe80000100800 */
[----:B------:R1:W-:Y:S01]  /*e890*/  STL [R1], R0 ;  /* 0x0000000001007387 */ /* 0x0003e20000100800 */
[----:B0-----:R-:W-:-:S02]  /*e8a0*/  LOP3.LUT R2, R4, 0x40, RZ, 0xfc, !PT ;  /* 0x0000004004027812 */ /* 0x001fc400078efcff */
[----:B-1----:R-:W-:-:S07]  /*e8b0*/  LOP3.LUT R0, R4, 0x80, RZ, 0xfc, !PT ;  /* 0x0000008004007812 */ /* 0x002fce00078efcff */
.L_x_261:
[----:B------:R-:W-:Y:S01]  /*e8c0*/  ULDC.64 UR4, c[0x0][0xc88] ;  /* 0x0003220000047ab9 */ /* 0x000fe20000000a00 */
[----:B------:R-:W-:Y:S01]  /*e8d0*/  ULDC.64 UR6, c[0x0][0xa18] ;  /* 0x0002860000067ab9 */ /* 0x000fe20000000a00 */
[----:B------:R-:W-:Y:S01]  /*e8e0*/  UIMAD.WIDE UR4, UR43, 0x4, UR4 ;  /* 0x000000042b0478a5 */ /* 0x000fe2000f8e0204 */
[----:B------:R-:W2:Y:S01]  /*e8f0*/  LDL.LU R10, [R1+0x18] ;  /* 0x00001800010a7983 */ /* 0x000ea20000300800 */
[----:B------:R-:W-:Y:S01]  /*e900*/  ULDC UR8, c[0x0][0x288] ;  /* 0x0000a20000087ab9 */ /* 0x000fe20000000800 */
[----:B0-----:R-:W0:Y:S03]  /*e910*/  LDC R9, c[0x0][0x2f0] ;  /* 0x0000bc00ff097b82 */ /* 0x001e260000000800 */
[----:B---3--:R-:W-:Y:S02]  /*e920*/  IMAD.U32 R2, RZ, RZ, UR4 ;  /* 0x00000004ff027e24 */ /* 0x008fe4000f8e00ff */
[----:B------:R-:W-:Y:S01]  /*e930*/  IMAD.U32 R3, RZ, RZ, UR5 ;  /* 0x00000005ff037e24 */ /* 0x000fe2000f8e00ff */
[----:B------:R-:W-:Y:S01]  /*e940*/  UISETP.NE.U32.AND UP0, UPT, UR6, URZ, UPT ;  /* 0x0000003f0600728c */ /* 0x000fe2000bf05070 */
[----:B------:R-:W-:Y:S01]  /*e950*/  IMAD.U32 R0, RZ, RZ, UR8 ;  /* 0x00000008ff007e24 */ /* 0x000fe2000f8e00ff */
[----:B------:R-:W-:Y:S01]  /*e960*/  ULDC.64 UR4, c[0x0][0xa28] ;  /* 0x00028a0000047ab9 */ /* 0x000fe20000000a00 */
[----:B------:R-:W-:Y:S01]  /*e970*/  ULDC.64 UR8, c[0x0][0xa08] ;  /* 0x0002820000087ab9 */ /* 0x000fe20000000a00 */
[----:B------:R-:W3:Y:S01]  /*e980*/  LDG.E R2, desc[UR50][R2.64] ;  /* 0x0000003202027981 */ /* 0x000ee2000c1e1900 */
[----:B------:R-:W-:-:S02]  /*e990*/  UISETP.NE.AND.EX UP0, UPT, UR7, URZ, UPT, UP0 ;  /* 0x0000003f0700728c */ /* 0x000fc4000bf05300 */
[----:B------:R-:W-:-:S04]  /*e9a0*/  UISETP.NE.U32.AND UP1, UPT, UR4, URZ, UPT ;  /* 0x0000003f0400728c */ /* 0x000fc8000bf25070 */
[----:B------:R-:W-:Y:S01]  /*e9b0*/  PLOP3.LUT P3, PT, PT, PT, UP0, 0x80, 0x0 ;  /* 0x000000000000781c */ /* 0x000fe20003f6f008 */
[----:B------:R-:W-:Y:S01]  /*e9c0*/  UISETP.NE.AND.EX UP1, UPT, UR5, URZ, UPT, UP1 ;  /* 0x0000003f0500728c */ /* 0x000fe2000bf25310 */
[----:B------:R-:W-:-:S05]  /*e9d0*/  ISETP.NE.U32.AND P2, PT, RZ, UR8, PT ;  /* 0x00000008ff007c0c */ /* 0x000fca000bf45070 */
[----:B------:R-:W-:Y:S02]  /*e9e0*/  PLOP3.LUT P4, PT, PT, PT, UP1, 0x80, 0x0 ;  /* 0x000000000000781c */ /* 0x000fe40003f8f018 */
[----:B---3--:R-:W-:Y:S02]  /*e9f0*/  R2UR UR47, R2 ;  /* 0x00000000022f72ca */ /* 0x008fe400000e0000 */
[----:B-1----:R-:W1:Y:S11]  /*ea00*/  LDC.64 R2, c[0x0][0x418] ;  /* 0x00010600ff027b82 */ /* 0x002e760000000a00 */
[----:B------:R-:W-:-:S02]  /*ea10*/  USHF.R.S32.HI UR46, URZ, 0x1f, UR47 ;  /* 0x0000001f3f2e7899 */ /* 0x000fc4000801142f */
[----:B------:R-:W-:Y:S02]  /*ea20*/  USHF.L.U32 UR44, UR47, 0x2, URZ ;  /* 0x000000022f2c7899 */ /* 0x000fe4000800063f */
[----:B------:R-:W-:Y:S02]  /*ea30*/  USHF.L.U64.HI UR45, UR47, 0x2, UR46 ;  /* 0x000000022f2d7899 */ /* 0x000fe4000801022e */
[----:B------:R-:W-:Y:S02]  /*ea40*/  @UP0 UIADD3 UR6, UP3, UR44, UR6, URZ ;  /* 0x000000062c060290 */ /* 0x000fe4000ff7e03f */
[----:B------:R-:W-:Y:S02]  /*ea50*/  @UP1 ULEA UR4, UP2, UR47, UR4, 0x2 ;  /* 0x000000042f041291 */ /* 0x000fe4000f84103f */
[----:B------:R-:W-:Y:S02]  /*ea60*/  @UP0 UIADD3.X UR7, UR45, UR7, URZ, UP3, !UPT ;  /* 0x000000072d070290 */ /* 0x000fe40009ffe43f */
[----:B------:R-:W-:Y:S01]  /*ea70*/  IMAD.U32 R4, RZ, RZ, UR6 ;  /* 0x00000006ff047e24 */ /* 0x000fe2000f8e00ff */
[----:B------:R-:W-:-:S03]  /*ea80*/  @UP1 ULEA.HI.X UR5, UR47, UR5, UR46, 0x2, UP2 ;  /* 0x000000052f051291 */ /* 0x000fc600090f142e */
[----:B------:R-:W-:Y:S01]  /*ea90*/  IMAD.U32 R5, RZ, RZ, UR7 ;  /* 0x00000007ff057e24 */ /* 0x000fe2000f8e00ff */
[----:B------:R-:W-:-:S04]  /*eaa0*/  ULDC.64 UR6, c[0x0][0xa00] ;  /* 0x0002800000067ab9 */ /* 0x000fc80000000a00 */
[----:B------:R3:W4:Y:S01]  /*eab0*/  @P3 LDG.E R0, desc[UR50][R4.64] ;  /* 0x0000003204003981 */ /* 0x000722000c1e1900 */
[----:B------:R-:W-:Y:S02]  /*eac0*/  ISETP.NE.U32.AND P0, PT, RZ, UR6, PT ;  /* 0x00000006ff007c0c */ /* 0x000fe4000bf05070 */
[----:B------:R-:W-:Y:S02]  /*ead0*/  ISETP.NE.AND.EX P2, PT, RZ, UR9, PT, P2 ;  /* 0x00000009ff007c0c */ /* 0x000fe4000bf45320 */
[----:B------:R-:W-:Y:S02]  /*eae0*/  ISETP.NE.AND.EX P0, PT, RZ, UR7, PT, P0 ;  /* 0x00000007ff007c0c */ /* 0x000fe4000bf05300 */
[----:B-1----:R-:W-:Y:S01]  /*eaf0*/  ISETP.NE.U32.AND P1, PT, R2, RZ, PT ;  /* 0x000000ff0200720c */ /* 0x002fe20003f25070 */
[----:B---3--:R-:W-:Y:S01]  /*eb00*/  IMAD.U32 R4, RZ, RZ, UR4 ;  /* 0x00000004ff047e24 */ /* 0x008fe2000f8e00ff */
[----:B------:R-:W-:Y:S01]  /*eb10*/  UIADD3 UR4, UP0, UR44, UR6, URZ ;  /* 0x000000062c047290 */ /* 0x000fe2000ff1e03f */
[----:B------:R-:W-:Y:S01]  /*eb20*/  IMAD.U32 R5, RZ, RZ, UR5 ;  /* 0x00000005ff057e24 */ /* 0x000fe2000f8e00ff */
[----:B------:R-:W-:-:S02]  /*eb30*/  UIADD3 UR6, UP1, UR44, UR8, URZ ;  /* 0x000000082c067290 */ /* 0x000fc4000ff3e03f */
[----:B------:R-:W-:Y:S02]  /*eb40*/  UIADD3.X UR5, UR45, UR7, URZ, UP0, !UPT ;  /* 0x000000072d057290 */ /* 0x000fe400087fe43f */
[----:B------:R-:W-:Y:S02]  /*eb50*/  UIADD3.X UR7, UR45, UR9, URZ, UP1, !UPT ;  /* 0x000000092d077290 */ /* 0x000fe40008ffe43f */
[----:B------:R-:W-:-:S04]  /*eb60*/  IMAD.U32 R6, RZ, RZ, UR6 ;  /* 0x00000006ff067e24 */ /* 0x000fc8000f8e00ff */
[----:B------:R-:W-:-:S05]  /*eb70*/  IMAD.U32 R7, RZ, RZ, UR7 ;  /* 0x00000007ff077e24 */ /* 0x000fca000f8e00ff */
[----:B------:R-:W3:Y:S04]  /*eb80*/  @P2 LDG.E R8, desc[UR50][R6.64] ;  /* 0x0000003206082981 */ /* 0x000ee8000c1e1900 */
[----:B----4-:R1:W-:Y:S04]  /*eb90*/  STL [R1+0x1c], R0 ;  /* 0x00001c0001007387 */ /* 0x0103e80000100800 */
[----:B-1----:R1:W4:Y:S02]  /*eba0*/  @P4 LDG.E R0, desc[UR50][R4.64] ;  /* 0x0000003204004981 */ /* 0x002324000c1e1900 */
[----:B-1----:R-:W-:-:S02]  /*ebb0*/  IMAD.U32 R4, RZ, RZ, UR4 ;  /* 0x00000004ff047e24 */ /* 0x002fc4000f8e00ff */
[----:B------:R-:W-:-:S05]  /*ebc0*/  IMAD.U32 R5, RZ, RZ, UR5 ;  /* 0x00000005ff057e24 */ /* 0x000fca000f8e00ff */
[----:B------:R-:W5:Y:S01]  /*ebd0*/  @P0 LDG.E R2, desc[UR50][R4.64] ;  /* 0x0000003204020981 */ /* 0x000f62000c1e1900 */
[----:B------:R-:W-:Y:S02]  /*ebe0*/  ISETP.NE.AND.EX P1, PT, R3, RZ, PT, P1 ;  /* 0x000000ff0300720c */ /* 0x000fe40003f25310 */
[----:B------:R-:W1:Y:S01]  /*ebf0*/  LDC R3, c[0x0][0x424] ;  /* 0x00010900ff037b82 */ /* 0x000e620000000800 */
[----:B------:R-:W-:Y:S01]  /*ec00*/  UMOV UR4, URZ ;  /* 0x0000003f00047c82 */ /* 0x000fe20008000000 */
[----:B------:R-:W-:Y:S01]  /*ec10*/  UMOV UR48, URZ ;  /* 0x0000003f00307c82 */ /* 0x000fe20008000000 */
[----:B------:R-:W-:Y:S01]  /*ec20*/  UMOV UR40, URZ ;  /* 0x0000003f00287c82 */ /* 0x000fe20008000000 */
[----:B---3--:R-:W-:Y:S02]  /*ec30*/  @P2 R2UR UR40, R8 ;  /* 0x00000000082822ca */ /* 0x008fe400000e0000 */
[----:B--2---:R-:W-:Y:S02]  /*ec40*/  R2UR UR36, R10 ;  /* 0x000000000a2472ca */ /* 0x004fe400000e0000 */
[----:B----4-:R-:W-:-:S02]  /*ec50*/  @P4 R2UR UR4, R0 ;  /* 0x00000000000442ca */ /* 0x010fc400000e0000 */
[----:B------:R-:W-:-:S04]  /*ec60*/  LOP3.LUT R0, R10, 0xff000000, RZ, 0xc0, !PT ;  /* 0xff0000000a007812 */ /* 0x000fc800078ec0ff */
[----:B------:R-:W-:Y:S02]  /*ec70*/  SHF.R.U32.HI R0, RZ, 0x8, R0 ;  /* 0x00000008ff007819 */ /* 0x000fe40000011600 */
[----:B-----5:R-:W-:Y:S02]  /*ec80*/  @P0 R2UR UR48, R2 ;  /* 0x00000000023002ca */ /* 0x020fe400000e0000 */
[----:B------:R-:W-:-:S04]  /*ec90*/  LOP3.LUT R2, R10, 0xff0000, RZ, 0xc0, !PT ;  /* 0x00ff00000a027812 */ /* 0x000fc800078ec0ff */
[----:B------:R-:W-:Y:S01]  /*eca0*/  LEA.HI R0, R2, R0, RZ, 0x10 ;  /* 0x0000000002007211 */ /* 0x000fe200078f80ff */
[----:B01----:R-:W-:Y:S08]  /*ecb0*/  @P3 BRA `(.L_x_192) ;  /* 0x0000000000143947 */ /* 0x003ff00003800000 */
[----:B------:R-:W-:Y:S05]  /*ecc0*/  @!P0 BRA `(.L_x_192) ;  /* 0x0000000000108947 */ /* 0x000fea0003800000 */
[----:B------:R-:W2:Y:S04]  /*ecd0*/  LDG.E R2, desc[UR50][R4.64] ;  /* 0x0000003204027981 */ /* 0x000ea8000c1e1900 */
[----:B------:R-:W2:Y:S02]  /*ece0*/  LDG.E R4, desc[UR50][R4.64+0x4] ;  /* 0x0000043204047981 */ /* 0x000ea4000c1e1900 */
[----:B--2---:R-:W-:-:S05]  /*ecf0*/  IMAD.IADD R2, R4, 0x1, -R2 ;  /* 0x0000000104027824 */ /* 0x004fca00078e0a02 */
[----:B------:R0:W-:Y:S02]  /*ed00*/  STL [R1+0x1c], R2 ;  /* 0x00001c0201007387 */ /* 0x0001e40000100800 */
.L_x_192:
[----:B------:R-:W-:Y:S01]  /*ed10*/  SEL R3, R3, 0x1, P1 ;  /* 0x0000000103037807 */ /* 0x000fe20000800000 */
[----:B------:R-:W-:Y:S01]  /*ed20*/  ULDC.64 UR6, c[0x0][0xa20] ;  /* 0x0002880000067ab9 */ /* 0x000fe20000000a00 */
[----:B------:R-:W-:Y:S01]  /*ed30*/  ULOP3.LUT UR36, UR36, 0xffff, URZ, 0xc0, !UPT ;  /* 0x0000ffff24247892 */ /* 0x000fe2000f8ec03f */
[----:B------:R-:W-:Y:S01]  /*ed40*/  ISETP.NE.U32.AND P0, PT, RZ, UR6, PT ;  /* 0x00000006ff007c0c */ /* 0x000fe2000bf05070 */
[----:B------:R-:W-:Y:S01]  /*ed50*/  UIADD3 UR40, UR40, UR4, URZ ;  /* 0x0000000428287290 */ /* 0x000fe2000fffe03f */
[----:B0-----:R-:W-:Y:S02]  /*ed60*/  IMAD R2, R3, R9, RZ ;  /* 0x0000000903027224 */ /* 0x001fe400078e02ff */
[----:B------:R-:W-:Y:S01]  /*ed70*/  IMAD.U32 R3, RZ, RZ, UR47 ;  /* 0x0000002fff037e24 */ /* 0x000fe2000f8e00ff */
[----:B------:R-:W-:-:S04]  /*ed80*/  ISETP.NE.AND.EX P0, PT, RZ, UR7, PT, P0 ;  /* 0x00000007ff007c0c */ /* 0x000fc8000bf05300 */
[----:B------:R0:W-:Y:S09]  /*ed90*/  STL [R1+0x4], R3 ;  /* 0x0000040301007387 */ /* 0x0001f20000100800 */
[----:B------:R-:W-:Y:S05]  /*eda0*/  @!P0 BRA `(.L_x_193) ;  /* 0x0000000000188947 */ /* 0x000fea0003800000 */
[----:B------:R-:W-:-:S04]  /*edb0*/  UIADD3 UR5, UP0, UR44, UR6, URZ ;  /* 0x000000062c057290 */ /* 0x000fc8000ff1e03f */
[----:B------:R-:W-:Y:S02]  /*edc0*/  UIADD3.X UR6, UR45, UR7, URZ, UP0, !UPT ;  /* 0x000000072d067290 */ /* 0x000fe400087fe43f */
[----:B------:R-:W-:-:S04]  /*edd0*/  IMAD.U32 R2, RZ, RZ, UR5 ;  /* 0x00000005ff027e24 */ /* 0x000fc8000f8e00ff */
[----:B0-----:R-:W-:-:S05]  /*ede0*/  IMAD.U32 R3, RZ, RZ, UR6 ;  /* 0x00000006ff037e24 */ /* 0x001fca000f8e00ff */
[----:B------:R1:W5:Y:S01]  /*edf0*/  LDG.E R2, desc[UR50][R2.64] ;  /* 0x0000003202027981 */ /* 0x000362000c1e1900 */
[----:B------:R-:W-:Y:S05]  /*ee00*/  BRA `(.L_x_194) ;  /* 0x0000000000107947 */ /* 0x000fea0003800000 */
.L_x_193:
[----:B------:R-:W-:Y:S05]  /*ee10*/  @!P2 BRA `(.L_x_194) ;  /* 0x00000000000ca947 */ /* 0x000fea0003800000 */
[----:B------:R-:W2:Y:S04]  /*ee20*/  LDG.E R2, desc[UR50][R6.64] ;  /* 0x0000003206027981 */ /* 0x000ea8000c1e1900 */
[----:B------:R-:W2:Y:S02]  /*ee30*/  LDG.E R6, desc[UR50][R6.64+0x4] ;  /* 0x0000043206067981 */ /* 0x000ea4000c1e1900 */
[----:B--2---:R-:W-:-:S07]  /*ee40*/  IMAD.IADD R2, R6, 0x1, -R2 ;  /* 0x0000000106027824 */ /* 0x004fce00078e0a02 */
.L_x_194:
[----:B-----5:R-:W-:-:S04]  /*ee50*/  VIADD R2, R2, -UR4 ;  /* 0x8000000402027c36 */ /* 0x020fc80008000000 */
[C---:B01----:R-:W-:Y:S01]  /*ee60*/  VIADD R3, R2.reuse, 0x9f ;  /* 0x0000009f02037836 */ /* 0x043fe20000000000 */
[----:B------:R-:W-:Y:S01]  /*ee70*/  ISETP.GE.AND P0, PT, R2, 0x1, PT ;  /* 0x000000010200780c */ /* 0x000fe20003f06270 */
[----:B------:R-:W-:Y:S02]  /*ee80*/  IMAD.MOV.U32 R2, RZ, RZ, RZ ;  /* 0x000000ffff027224 */ /* 0x000fe400078e00ff */
[----:B------:R-:W-:-:S05]  /*ee90*/  IMAD.HI R3, R3, 0x66666667, RZ ;  /* 0x6666666703037827 */ /* 0x000fca00078e02ff */
[----:B------:R-:W-:-:S04]  /*eea0*/  SHF.R.U32.HI R19, RZ, 0x1f, R3 ;  /* 0x0000001fff137819 */ /* 0x000fc80000011603 */
[----:B------:R-:W-:Y:S01]  /*eeb0*/  LEA.HI.SX32 R19, R3, R19, 0x1a ;  /* 0x0000001303137211 */ /* 0x000fe200078fd2ff */
[----:B------:R-:W-:Y:S06]  /*eec0*/  @!P0 BRA `(.L_x_195) ;  /* 0x0000000000748947 */ /* 0x000fec0003800000 */
[----:B------:R-:W-:-:S04]  /*eed0*/  SHF.R.U32.HI R4, RZ, 0x10, R0 ;  /* 0x00000010ff047819 */ /* 0x000fc80000011600 */
[----:B------:R-:W-:-:S13]  /*eee0*/  ISETP.NE.AND P0, PT, R4, RZ, PT ;  /* 0x000000ff0400720c */ /* 0x000fda0003f05270 */
[----:B------:R-:W0:Y:S02]  /*eef0*/  @!P0 LDC R4, c[0x0][0x9f0] ;  /* 0x00027c00ff048b82 */ /* 0x000e240000000800 */
[----:B0-----:R-:W-:Y:S02]  /*ef00*/  IABS R6, R4 ;  /* 0x0000000400067213 */ /* 0x001fe40000000000 */
[----:B------:R-:W-:Y:S02]  /*ef10*/  IADD3 R5, R4, -0x1, R19 ;  /* 0xffffffff04057810 */ /* 0x000fe40007ffe013 */
[----:B------:R-:W0:Y:S08]  /*ef20*/  I2F.RP R2, R6 ;  /* 0x0000000600027306 */ /* 0x000e300000209400 */
[----:B0-----:R-:W0:Y:S02]  /*ef30*/  MUFU.RCP R2, R2 ;  /* 0x0000000200027308 */ /* 0x001e240000001000 */
[----:B0-----:R-:W-:-:S06]  /*ef40*/  VIADD R2, R2, 0xffffffe ;  /* 0x0ffffffe02027836 */ /* 0x001fcc0000000000 */
[----:B------:R0:W1:Y:S02]  /*ef50*/  F2I.FTZ.U32.TRUNC.NTZ R3, R2 ;  /* 0x0000000200037305 */ /* 0x000064000021f000 */
[----:B0-----:R-:W-:-:S04]  /*ef60*/  LOP3.LUT R2, R5, R4, RZ, 0x3c, !PT ;  /* 0x0000000405027212 */ /* 0x001fc800078e3cff */
[----:B------:R-:W-:Y:S01]  /*ef70*/  ISETP.GE.AND P2, PT, R2, RZ, PT ;  /* 0x000000ff0200720c */ /* 0x000fe20003f46270 */
[----:B-1----:R-:W-:-:S04]  /*ef80*/  IMAD.MOV R2, RZ, RZ, -R3 ;  /* 0x000000ffff027224 */ /* 0x002fc800078e0a03 */
[----:B------:R-:W-:Y:S02]  /*ef90*/  IMAD R7, R2, R6, RZ ;  /* 0x0000000602077224 */ /* 0x000fe400078e02ff */
[----:B------:R-:W-:-:S04]  /*efa0*/  IMAD.MOV.U32 R2, RZ, RZ, RZ ;  /* 0x000000ffff027224 */ /* 0x000fc800078e00ff */
[----:B------:R-:W-:Y:S01]  /*efb0*/  IMAD.HI.U32 R7, R3, R7, R2 ;  /* 0x0000000703077227 */ /* 0x000fe200078e0002 */
[----:B------:R-:W-:Y:S02]  /*efc0*/  IABS R2, R5 ;  /* 0x0000000500027213 */ /* 0x000fe40000000000 */
[----:B------:R-:W-:-:S03]  /*efd0*/  IABS R3, R4 ;  /* 0x0000000400037213 */ /* 0x000fc60000000000 */
[----:B------:R-:W-:-:S04]  /*efe0*/  IMAD.HI.U32 R7, R7, R2, RZ ;  /* 0x0000000207077227 */ /* 0x000fc800078e00ff */
[----:B------:R-:W-:-:S04]  /*eff0*/  IMAD.MOV R3, RZ, RZ, -R3 ;  /* 0x000000ffff037224 */ /* 0x000fc800078e0a03 */
[----:B------:R-:W-:-:S05]  /*f000*/  IMAD R2, R7, R3, R2 ;  /* 0x0000000307027224 */ /* 0x000fca00078e0202 */
[----:B------:R-:W-:-:S13]  /*f010*/  ISETP.GT.U32.AND P1, PT, R6, R2, PT ;  /* 0x000000020600720c */ /* 0x000fda0003f24070 */
[----:B------:R-:W-:Y:S02]  /*f020*/  @!P1 IMAD.IADD R2, R2, 0x1, -R6 ;  /* 0x0000000102029824 */ /* 0x000fe400078e0a06 */
[----:B------:R-:W-:Y:S01]  /*f030*/  @!P1 VIADD R7, R7, 0x1 ;  /* 0x0000000107079836 */ /* 0x000fe20000000000 */
[----:B------:R-:W-:Y:S02]  /*f040*/  ISETP.NE.AND P1, PT, R4, RZ, PT ;  /* 0x000000ff0400720c */ /* 0x000fe40003f25270 */
[----:B------:R-:W-:-:S13]  /*f050*/  ISETP.GE.U32.AND P0, PT, R2, R6, PT ;  /* 0x000000060200720c */ /* 0x000fda0003f06070 */
[----:B------:R-:W-:-:S04]  /*f060*/  @P0 VIADD R7, R7, 0x1 ;  /* 0x0000000107070836 */ /* 0x000fc80000000000 */
[----:B------:R-:W-:-:S04]  /*f070*/  IMAD.MOV.U32 R2, RZ, RZ, R7 ;  /* 0x000000ffff027224 */ /* 0x000fc800078e0007 */
[----:B------:R-:W-:Y:S01]  /*f080*/  @!P2 IMAD.MOV R2, RZ, RZ, -R2 ;  /* 0x000000ffff02a224 */ /* 0x000fe200078e0a02 */
[----:B------:R-:W-:-:S07]  /*f090*/  @!P1 LOP3.LUT R2, RZ, R4, RZ, 0x33, !PT ;  /* 0x00000004ff029212 */ /* 0x000fce00078e33ff */
.L_x_195:
[----:B------:R-:W-:Y:S01]  /*f0a0*/  LOP3.LUT R0, R0, 0xff, RZ, 0xc0, !PT ;  /* 0x000000ff00007812 */ /* 0x000fe200078ec0ff */
[----:B------:R-:W-:Y:S04]  /*f0b0*/  BSSY B7, `(.L_x_196) ;  /* 0x000031a000077945 */ /* 0x000fe80003800000 */
[----:B------:R-:W-:-:S05]  /*f0c0*/  IMAD R3, R0, R2, RZ ;  /* 0x0000000200037224 */ /* 0x000fca00078e02ff */
[----:B------:R0:W-:Y:S01]  /*f0d0*/  STL [R1+0xc], R3 ;  /* 0x00000c0301007387 */ /* 0x0001e20000100800 */
[----:B------:R-:W-:-:S04]  /*f0e0*/  VIADDMNMX R19, R3, R2, R19, PT ;  /* 0x0000000203137246 */ /* 0x000fc80003800113 */
[----:B------:R-:W-:-:S13]  /*f0f0*/  ISETP.GT.AND P0, PT, R19, R3, PT ;  /* 0x000000031300720c */ /* 0x000fda0003f04270 */
[----:B0-----:R-:W-:Y:S05]  /*f100*/  @P0 BRA `(.L_x_197) ;  /* 0x0000000000480947 */ /* 0x001fea0003800000 */
[----:B------:R-:W0:Y:S02]  /*f110*/  S2R R3, SR_TID.X ;  /* 0x0000000000037919 */ /* 0x000e240000002100 */
[----:B0-----:R-:W-:-:S04]  /*f120*/  LOP3.LUT R3, R3, 0x7f, RZ, 0xc0, !PT ;  /* 0x0000007f03037812 */ /* 0x001fc800078ec0ff */
[----:B------:R-:W-:-:S13]  /*f130*/  ISETP.NE.AND P0, PT, R3, RZ, PT ;  /* 0x000000ff0300720c */ /* 0x000fda0003f05270 */
[----:B------:R-:W-:Y:S05]  /*f140*/  @P0 BRA `(.L_x_198) ;  /* 0x0000003000400947 */ /* 0x000fea0003800000 */
[----:B------:R-:W0:Y:S01]  /*f150*/  S2R R3, SR_LANEID ;  /* 0x0000000000037919 */ /* 0x000e220000000000 */
[----:B------:R-:W-:Y:S02]  /*f160*/  VOTEU.ANY UR4, UPT, PT ;  /* 0x0000000000047886 */ /* 0x000fe400038e0100 */
[----:B------:R-:W0:Y:S08]  /*f170*/  FLO.U32 R0, UR4 ;  /* 0x0000000400007d00 */ /* 0x000e3000080e0000 */
[----:B------:R-:W1:Y:S01]  /*f180*/  POPC R5, UR4 ;  /* 0x0000000400057d09 */ /* 0x000e620008000000 */
[----:B0-----:R-:W-:-:S02]  /*f190*/  ISETP.EQ.U32.AND P0, PT, R0, R3, PT ;  /* 0x000000030000720c */ /* 0x001fc40003f02070 */
[----:B------:R-:W1:Y:S11]  /*f1a0*/  LDC.64 R2, c[0x0][0xc60] ;  /* 0x00031800ff027b82 */ /* 0x000e760000000a00 */
[----:B-1----:R-:W2:Y:S01]  /*f1b0*/  @P0 ATOMG.E.ADD.STRONG.GPU PT, R3, desc[UR50][R2.64], R5 ;  /* 0x00000005020309a8 */ /* 0x002ea200081ee1f2 */
[----:B------:R-:W0:Y:S02]  /*f1c0*/  S2R R4, SR_LTMASK ;  /* 0x0000000000047919 */ /* 0x000e240000003900 */
[----:B0-----:R-:W-:-:S04]  /*f1d0*/  LOP3.LUT R4, R4, UR4, RZ, 0xc0, !PT ;  /* 0x0000000404047c12 */ /* 0x001fc8000f8ec0ff */
[----:B------:R-:W0:Y:S01]  /*f1e0*/  POPC R7, R4 ;  /* 0x0000000400077309 */ /* 0x000e220000000000 */
[----:B--2---:R-:W0:Y:S02]  /*f1f0*/  SHFL.IDX PT, R0, R3, R0, 0x1f ;  /* 0x00001f0003007589 */ /* 0x004e2400000e0000 */
[----:B0-----:R-:W-:-:S05]  /*f200*/  IADD3 R0, R0, UR41, R7 ;  /* 0x0000002900007c10 */ /* 0x001fca000fffe007 */
[----:B------:R0:W-:Y:S01]  /*f210*/  STL [R1+0x10], R0 ;  /* 0x0000100001007387 */ /* 0x0001e20000100800 */
[----:B------:R-:W-:Y:S05]  /*f220*/  BRA `(.L_x_198) ;  /* 0x0000003000087947 */ /* 0x000fea0003800000 */
.L_x_197:
[----:B------:R-:W-:Y:S01]  /*f230*/  VIADD R0, R17, 0x1a400 ;  /* 0x0001a40011007836 */ /* 0x000fe20000000000 */
[----:B------:R-:W-:Y:S04]  /*f240*/  BSSY B6, `(.L_x_199) ;  /* 0x0000013000067945 */ /* 0x000fe80003800000 */
[----:B------:R-:W-:-:S13]  /*f250*/  LOP3.LUT P0, RZ, R0, 0x1bf, RZ, 0xc0, !PT ;  /* 0x000001bf00ff7812 */ /* 0x000fda000780c0ff */
        /* <DEDUP_REMOVED lines=17> */
.L_x_200:
[----:B------:R-:W-:Y:S05]  /*f370*/  BSYNC B6 ;  /* 0x0000000000067941 */ /* 0x000fea0003800000 */
.L_x_199:
[----:B------:R-:W2:Y:S01]  /*f380*/  LDL.LU R16, [R1+0x8] ;  /* 0x0000080001107983 */ /* 0x000ea20000300800 */
[----:B------:R-:W-:Y:S01]  /*f390*/  VIADD R0, R17, 0xa400 ;  /* 0x0000a40011007836 */ /* 0x000fe20000000000 */
[----:B------:R-:W-:Y:S04]  /*f3a0*/  BSSY B6, `(.L_x_201) ;  /* 0x0000016000067945 */ /* 0x000fe80003800000 */
[----:B------:R-:W-:Y:S02]  /*f3b0*/  LOP3.LUT P0, RZ, R0, 0x3ff, RZ, 0xc0, !PT ;  /* 0x000003ff00ff7812 */ /* 0x000fe4000780c0ff */
[----:B--2---:R-:W-:-:S11]  /*f3c0*/  LOP3.LUT R16, R16, 0xfffffffe, RZ, 0xc0, !PT ;  /* 0xfffffffe10107812 */ /* 0x004fd600078ec0ff */
[----:B------:R-:W-:-:S05]  /*f3d0*/  @P0 LOP3.LUT R16, R16, 0x1, RZ, 0xfc, !PT ;  /* 0x0000000110100812 */ /* 0x000fca00078efcff */
[----:B------:R0:W-:Y:S01]  /*f3e0*/  STL [R1+0x8], R16 ;  /* 0x0000081001007387 */ /* 0x0001e20000100800 */
[----:B------:R-:W-:Y:S05]  /*f3f0*/  @!P0 BRA `(.L_x_202) ;  /* 0x0000000000408947 */ /* 0x000fea0003800000 */
[----:B------:R-:W-:Y:S01]  /*f400*/  MOV R2, 0x0 ;  /* 0x0000000000027802 */ /* 0x000fe20000000f00 */
[----:B------:R-:W-:Y:S01]  /*f410*/  ULDC.64 UR6, c[0x4][0xc8] ;  /* 0x0100320000067ab9 */ /* 0x000fe20000000a00 */
[----:B------:R-:W-:Y:S01]  /*f420*/  ULDC.64 UR8, c[0x4][0xd0] ;  /* 0x0100340000087ab9 */ /* 0x000fe20000000a00 */
[----:B------:R-:W-:Y:S01]  /*f430*/  ULDC.64 UR4, c[0x4][0x10] ;  /* 0x0100040000047ab9 */ /* 0x000fe20000000a00 */
[----:B------:R-:W-:Y:S02]  /*f440*/  IMAD.U32 R4, RZ, RZ, UR6 ;  /* 0x00000006ff047e24 */ /* 0x000fe4000f8e00ff */
[----:B------:R-:W1:Y:S01]  /*f450*/  LDC.64 R2, c[0x4][R2] ;  /* 0x0100000002027b82 */ /* 0x000e620000000a00 */
        /* <DEDUP_REMOVED lines=9> */
[----:B01----:R-:W-:Y:S05]  /*f4f0*/  CALL.ABS.NOINC R2 ;  /* 0x0000000002007343 */ /* 0x003fea0003c00000 */
.L_x_202:
[----:B------:R-:W-:Y:S05]  /*f500*/  BSYNC B6 ;  /* 0x0000000000067941 */ /* 0x000fea0003800000 */
.L_x_201:
        /* <DEDUP_REMOVED lines=20> */
.L_x_204:
[----:B------:R-:W-:Y:S05]  /*f650*/  BSYNC B6 ;  /* 0x0000000000067941 */ /* 0x000fea0003800000 */
.L_x_203:
[----:B------:R-:W-:Y:S01]  /*f660*/  LOP3.LUT P6, RZ, R16, 0x1, RZ, 0xc0, !PT ;  /* 0x0000000110ff7812 */ /* 0x000fe200078cc0ff */
[----:B------:R-:W-:-:S12]  /*f670*/  BSSY B6, `(.L_x_205) ;  /* 0x0000012000067945 */ /* 0x000fd80003800000 */
        /* <DEDUP_REMOVED lines=17> */
.L_x_206:
[----:B------:R-:W-:Y:S05]  /*f790*/  BSYNC B6 ;  /* 0x0000000000067941 */ /* 0x000fea0003800000 */
.L_x_205:
[----:B------:R-:W2:Y:S01]  /*f7a0*/  LDL R8, [R1+0x4] ;  /* 0x0000040001087983 */ /* 0x000ea20000100800 */
[----:B------:R-:W-:Y:S02]  /*f7b0*/  ULDC.64 UR4, c[0x0][0x9f8] ;  /* 0x00027e0000047ab9 */ /* 0x000fe40000000a00 */
[----:B------:R-:W-:-:S04]  /*f7c0*/  UISETP.NE.U32.AND UP0, UPT, UR4, URZ, UPT ;  /* 0x0000003f0400728c */ /* 0x000fc8000bf05070 */
[----:B------:R-:W-:-:S06]  /*f7d0*/  UISETP.NE.AND.EX UP0, UPT, UR5, URZ, UPT, UP0 ;  /* 0x0000003f0500728c */ /* 0x000fcc000bf05300 */
[----:B------:R-:W-:-:S05]  /*f7e0*/  PLOP3.LUT P0, PT, PT, PT, UP0, 0x80, 0x0 ;  /* 0x000000000000781c */ /* 0x000fca0003f0f008 */
[----:B------:R-:W-:-:S04]  /*f7f0*/  @UP0 UIADD3 UR4, UP1, UR44, UR4, URZ ;  /* 0x000000042c040290 */ /* 0x000fc8000ff3e03f */
[----:B------:R-:W-:Y:S02]  /*f800*/  @UP0 UIADD3.X UR5, UR45, UR5, URZ, UP1, !UPT ;  /* 0x000000052d050290 */ /* 0x000fe40008ffe43f */
[----:B------:R-:W-:-:S04]  /*f810*/  IMAD.U32 R2, RZ, RZ, UR4 ;  /* 0x00000004ff027e24 */ /* 0x000fc8000f8e00ff */
[----:B------:R-:W-:Y:S01]  /*f820*/  IMAD.U32 R3, RZ, RZ, UR5 ;  /* 0x00000005ff037e24 */ /* 0x000fe2000f8e00ff */
[----:B------:R-:W1:Y:S01]  /*f830*/  S2R R0, SR_TID.X ;  /* 0x0000000000007919 */ /* 0x000e620000002100 */
[----:B------:R-:W-:-:S03]  /*f840*/  ULDC.64 UR4, c[0x0][0xa08] ;  /* 0x0002820000047ab9 */ /* 0x000fc60000000a00 */
[----:B--2---:R2:W3:Y:S01]  /*f850*/  @P0 LDG.E R8, desc[UR50][R2.64] ;  /* 0x0000003202080981 */ /* 0x0044e2000c1e1900 */
[----:B-1----:R-:W-:-:S04]  /*f860*/  SHF.R.U32.HI R0, RZ, 0x5, R0 ;  /* 0x00000005ff007819 */ /* 0x002fc80000011600 */
[----:B------:R-:W-:Y:S01]  /*f870*/  LOP3.LUT R0, R0, 0x3, RZ, 0xc0, !PT ;  /* 0x0000000300007812 */ /* 0x000fe200078ec0ff */
[----:B--2---:R-:W1:Y:S01]  /*f880*/  LDC.64 R2, c[0x0][0x418] ;  /* 0x00010600ff027b82 */ /* 0x004e620000000a00 */
[----:B---3--:R-:W-:Y:S01]  /*f890*/  SHF.R.S32.HI R9, RZ, 0x1f, R8 ;  /* 0x0000001fff097819 */ /* 0x008fe20000011408 */
[----:B------:R2:W-:Y:S01]  /*f8a0*/  @P0 STL [R1+0x4], R8 ;  /* 0x0000040801000387 */ /* 0x0005e20000100800 */
[----:B-1----:R-:W-:Y:S01]  /*f8b0*/  LOP3.LUT P0, RZ, R2, UR4, RZ, 0xfc, !PT ;  /* 0x0000000402ff7c12 */ /* 0x002fe2000f80fcff */
[----:B------:R-:W-:Y:S02]  /*f8c0*/  UMOV UR4, 0xffffffff ;  /* 0xffffffff00047882 */ /* 0x000fe40000000000 */
[----:B------:R2:W-:Y:S01]  /*f8d0*/  STL [R1+0x18], R9 ;  /* 0x0000180901007387 */ /* 0x0005e20000100800 */
[----:B------:R-:W-:-:S04]  /*f8e0*/  LOP3.LUT P0, RZ, R3, UR5, RZ, 0xfc, P0 ;  /* 0x0000000503ff7c12 */ /* 0x000fc8000800fcff */
[----:B0-----:R-:W-:Y:S01]  /*f8f0*/  SEL R16, R8, RZ, !P0 ;  /* 0x000000ff08107207 */ /* 0x001fe20004000000 */
[----:B------:R-:W-:Y:S08]  /*f900*/  BRA.DIV UR4, `(.L_x_207) ;  /* 0x0000003a04dc7947 */ /* 0x000ff0000b800000 */
[----:B------:R0:W1:Y:S02]  /*f910*/  SHFL.IDX PT, R14, R0, RZ, 0x1f ;  /* 0x00001fff000e7589 */ /* 0x00006400000e0000 */
.L_x_280:
[----:B0-----:R-:W3:Y:S01]  /*f920*/  LDL.LU R0, [R1+0x8] ;  /* 0x0000080001007983 */ /* 0x001ee20000300800 */
[----:B------:R-:W-:Y:S02]  /*f930*/  PLOP3.LUT P1, PT, PT, PT, PT, 0x8, 0x0 ;  /* 0x000000000000781c */ /* 0x000fe40003f2e170 */
[----:B-1----:R-:W-:Y:S02]  /*f940*/  ISETP.NE.AND P0, PT, R14, RZ, PT ;  /* 0x000000ff0e00720c */ /* 0x002fe40003f05270 */
[----:B---3--:R-:W-:-:S09]  /*f950*/  LOP3.LUT R0, R0, 0xfffffffe, RZ, 0xc0, !PT ;  /* 0xfffffffe00007812 */ /* 0x008fd200078ec0ff */
[----:B------:R-:W-:-:S05]  /*f960*/  @P1 LOP3.LUT R0, R0, 0x1, RZ, 0xfc, !PT ;  /* 0x0000000100001812 */ /* 0x000fca00078efcff */
[----:B------:R0:W-:Y:S01]  /*f970*/  STL [R1+0x8], R0 ;  /* 0x0000080001007387 */ /* 0x0001e20000100800 */
[----:B------:R-:W-:Y:S05]  /*f980*/  @P0 BRA `(.L_x_208) ;  /* 0x0000000400900947 */ /* 0x000fea0003800000 */
[----:B------:R-:W-:Y:S01]  /*f990*/  UMOV UR4, 0xffffffff ;  /* 0xffffffff00047882 */ /* 0x000fe20000000000 */
[----:B0-----:R-:W-:Y:S02]  /*f9a0*/  VIADD R0, R19, 0xffffffff ;  /* 0xffffffff13007836 */ /* 0x001fe40000000000 */
[----:B------:R-:W-:Y:S05]  /*f9b0*/  BRA.DIV UR4, `(.L_x_209) ;  /* 0x0000003a04d07947 */ /* 0x000fea000b800000 */
[----:B------:R-:W-:-:S13]  /*f9c0*/  ELECT P6, URZ, PT ;  /* 0x00000000003f782f */ /* 0x000fda00038c0000 */
.L_x_283:
[----:B------:R-:W-:Y:S05]  /*f9d0*/  @!P6 BRA `(.L_x_208) ;  /* 0x00000004007ce947 */ /* 0x000fea0003800000 */
[----:B------:R-:W-:-:S04]  /*f9e0*/  ISETP.NE.U32.AND P0, PT, R2, RZ, PT ;  /* 0x000000ff0200720c */ /* 0x000fc80003f05070 */
[----:B------:R-:W-:-:S13]  /*f9f0*/  ISETP.NE.AND.EX P0, PT, R3, RZ, PT, P0 ;  /* 0x000000ff0300720c */ /* 0x000fda0003f05300 */
[----:B------:R-:W-:Y:S05]  /*fa00*/  @!P0 BRA `(.L_x_210) ;  /* 0x0000000000448947 */ /* 0x000fea0003800000 */
[----:B------:R-:W0:Y:S01]  /*fa10*/  LDC R7, c[0x0][0x43c] ;  /* 0x00010f00ff077b82 */ /* 0x000e220000000800 */
[----:B------:R-:W-:Y:S01]  /*fa20*/  ULDC.64 UR4, c[0x0][0x428] ;  /* 0x00010a0000047ab9 */ /* 0x000fe20000000a00 */
[----:B0-----:R-:W-:-:S13]  /*fa30*/  ISETP.NE.AND P0, PT, R7, 0x1, PT ;  /* 0x000000010700780c */ /* 0x001fda0003f05270 */
[----:B------:R-:W0:Y:S02]  /*fa40*/  @P0 LDC.64 R4, c[0x0][0x440] ;  /* 0x00011000ff040b82 */ /* 0x000e240000000a00 */
[----:B0-----:R-:W-:-:S04]  /*fa50*/  @P0 IMAD.HI.U32 R6, R0, R4, RZ ;  /* 0x0000000400060227 */ /* 0x001fc800078e00ff */
        /* <DEDUP_REMOVED lines=12> */
.L_x_210:
[----:B0-----:R-:W3:Y:S01]  /*fb20*/  LDL R3, [R1] ;  /* 0x0000000001037983 */ /* 0x001ee20000100800 */
[----:B------:R-:W-:Y:S01]  /*fb30*/  IMAD R2, R18, 0x8, R17 ;  /* 0x0000000812027824 */ /* 0x000fe200078e0211 */
[----:B--2---:R-:W0:Y:S02]  /*fb40*/  S2R R8, SR_TID.X ;  /* 0x0000000000087919 */ /* 0x004e240000002100 */
[----:B0-----:R-:W-:-:S04]  /*fb50*/  LOP3.LUT R8, R8, 0x7f, RZ, 0xc0, !PT ;  /* 0x0000007f08087812 */ /* 0x001fc800078ec0ff */
[----:B------:R-:W-:Y:S02]  /*fb60*/  ISETP.NE.AND P1, PT, R8, RZ, PT ;  /* 0x000000ff0800720c */ /* 0x000fe40003f25270 */
[----:B---3--:R-:W-:-:S04]  /*fb70*/  SHF.L.U32 R3, R3, 0x1f, RZ ;  /* 0x0000001f03037819 */ /* 0x008fc800000006ff */
[----:B------:R-:W0:Y:S02]  /*fb80*/  SYNCS.PHASECHK.TRANS64.TRYWAIT P0, [R2+URZ+0x29880], R3 ;  /* 0x02988003020075a7 */ /* 0x000e24000800017f */
[----:B0-----:R-:W-:Y:S05]  /*fb90*/  @!P0 BRA `(.L_x_211) ;  /* 0x0000003800788947 */ /* 0x001fea0003800000 */
.L_x_284:
[----:B------:R-:W-:Y:S05]  /*fba0*/  @P1 BRA `(.L_x_212) ;  /* 0x00000000001c1947 */ /* 0x000fea0003800000 */
[----:B------:R-:W1:Y:S02]  /*fbb0*/  S2R R4, SR_TID.X ;  /* 0x0000000000047919 */ /* 0x000e640000002100 */
[----:B-1----:R-:W-:Y:S01]  /*fbc0*/  LOP3.LUT R5, R4, 0x1f, RZ, 0xc0, !PT ;  /* 0x0000001f04057812 */ /* 0x002fe200078ec0ff */
[----:B------:R-:W-:-:S03]  /*fbd0*/  IMAD.MOV.U32 R4, RZ, RZ, 0x5000 ;  /* 0x00005000ff047424 */ /* 0x000fc600078e00ff */
[----:B------:R-:W-:Y:S01]  /*fbe0*/  ISETP.NE.AND P0, PT, R5, RZ, PT ;  /* 0x000000ff0500720c */ /* 0x000fe20003f05270 */
[----:B------:R1:W-:-:S12]  /*fbf0*/  SYNCS.ARRIVE.TRANS64 RZ, [R2+URZ+0x29870], R4 ;  /* 0x0298700402ff79a7 */ /* 0x0003d8000800003f */
[----:B-1----:R-:W-:Y:S05]  /*fc00*/  @!P0 BRA `(.L_x_212) ;  /* 0x0000000000048947 */ /* 0x002fea0003800000 */
[----:B------:R-:W-:Y:S01]  /*fc10*/  BPT.TRAP 0x1 ;  /* 0x000000040000795c */ /* 0x000fe20000300000 */
.L_x_212:
[----:B------:R-:W-:Y:S01]  /*fc20*/  IMAD.MOV.U32 R4, RZ, RZ, 0xa0 ;  /* 0x000000a0ff047424 */ /* 0x000fe200078e00ff */
[----:B------:R-:W-:Y:S01]  /*fc30*/  R2UR UR33, R2 ;  /* 0x00000000022172ca */ /* 0x000fe200000e0000 */
[----:B------:R-:W-:Y:S01]  /*fc40*/  UIADD3 UR4, UP0, UR52, 0x470, URZ ;  /* 0x0000047034047890 */ /* 0x000fe2000ff1e03f */
[----:B-----5:R-:W-:Y:S01]  /*fc50*/  R2UR UR37, R16 ;  /* 0x00000000102572ca */ /* 0x020fe200000e0000 */
[----:B------:R-:W-:Y:S01]  /*fc60*/  IMAD R0, R0, R4, UR40 ;  /* 0x0000002800007e24 */ /* 0x000fe2000f8e0204 */
[----:B------:R-:W-:Y:S01]  /*fc70*/  UMOV UR6, 0x0 ;  /* 0x0000000000067882 */ /* 0x000fe20000000000 */
[----:B------:R-:W-:Y:S01]  /*fc80*/  IMAD R4, R18, 0x5000, R17 ;  /* 0x0000500012047824 */ /* 0x000fe200078e0211 */
[----:B------:R-:W-:Y:S02]  /*fc90*/  UIADD3.X UR5, URZ, UR53, URZ, UP0, !UPT ;  /* 0x000000353f057290 */ /* 0x000fe400087fe43f */
[----:B------:R-:W-:Y:S01]  /*fca0*/  R2UR UR35, R0 ;  /* 0x00000000002372ca */ /* 0x000fe200000e0000 */
[----:B------:R-:W-:Y:S01]  /*fcb0*/  UMOV UR7, 0x14f00000 ;  /* 0x14f0000000077882 */ /* 0x000fe20000000000 */
[----:B------:R-:W-:Y:S01]  /*fcc0*/  R2UR UR32, R4 ;  /* 0x00000000042072ca */ /* 0x000fe200000e0000 */
[----:B------:R-:W-:-:S02]  /*fcd0*/  UMOV UR34, URZ ;  /* 0x0000003f00227c82 */ /* 0x000fc40008000000 */
[----:B------:R-:W-:-:S10]  /*fce0*/  UIADD3 UR33, UR33, 0x29870, URZ ;  /* 0x0002987021217890 */ /* 0x000fd4000fffe03f */
[----:B------:R-:W-:-:S09]  /*fcf0*/  UIADD3 UR32, UR32, 0xa400, URZ ;  /* 0x0000a40020207890 */ /* 0x000fd2000fffe03f */
[----:B------:R1:W-:Y:S01]  /*fd00*/  UTMALDG.4D [UR32], [UR4], desc[UR6] ;  /* 0x00000620040075b4 */ /* 0x0003e20008019000 */
[----:B------:R-:W2:Y:S02]  /*fd10*/  SYNCS.PHASECHK.TRANS64.TRYWAIT P0, [R2+URZ+0x29840], R3 ;  /* 0x02984003020075a7 */ /* 0x000ea4000800017f */
[----:B-12---:R-:W-:Y:S05]  /*fd20*/  @!P0 BRA `(.L_x_213) ;  /* 0x0000003800288947 */ /* 0x006fea0003800000 */
.L_x_285:
[----:B------:R-:W-:Y:S05]  /*fd30*/  @P1 BRA `(.L_x_214) ;  /* 0x00000000001c1947 */ /* 0x000fea0003800000 */
[----:B------:R-:W2:Y:S01]  /*fd40*/  S2R R4, SR_TID.X ;  /* 0x0000000000047919 */ /* 0x000ea20000002100 */
[----:B01----:R-:W-:-:S04]  /*fd50*/  IMAD.MOV.U32 R3, RZ, RZ, 0x7800 ;  /* 0x00007800ff037424 */ /* 0x003fc800078e00ff */
[----:B------:R3:W-:Y:S01]  /*fd60*/  SYNCS.ARRIVE.TRANS64 RZ, [R2+URZ+0x29830], R3 ;  /* 0x0298300302ff79a7 */ /* 0x0007e2000800003f */
[----:B--2---:R-:W-:-:S04]  /*fd70*/  LOP3.LUT R4, R4, 0x1f, RZ, 0xc0, !PT ;  /* 0x0000001f04047812 */ /* 0x004fc800078ec0ff */
[----:B------:R-:W-:-:S13]  /*fd80*/  ISETP.NE.AND P0, PT, R4, RZ, PT ;  /* 0x000000ff0400720c */ /* 0x000fda0003f05270 */
[----:B---3--:R-:W-:Y:S05]  /*fd90*/  @!P0 BRA `(.L_x_214) ;  /* 0x0000000000048947 */ /* 0x008fea0003800000 */
[----:B------:R-:W-:Y:S01]  /*fda0*/  BPT.TRAP 0x1 ;  /* 0x000000040000795c */ /* 0x000fe20000300000 */
.L_x_214:
[----:B01----:R-:W2:Y:S01]  /*fdb0*/  LDL.LU R3, [R1+0x8] ;  /* 0x0000080001037983 */ /* 0x003ea20000300800 */
[----:B------:R-:W-:Y:S01]  /*fdc0*/  R2UR UR27, R0 ;  /* 0x00000000001b72ca */ /* 0x000fe200000e0000 */
[----:B------:R-:W-:Y:S01]  /*fdd0*/  IMAD R0, R18, 0x7800, R17 ;  /* 0x0000780012007824 */ /* 0x000fe200078e0211 */
[----:B------:R-:W-:Y:S01]  /*fde0*/  R2UR UR25, R2 ;  /* 0x00000000021972ca */ /* 0x000fe200000e0000 */
[----:B------:R-:W-:Y:S01]  /*fdf0*/  UIADD3 UR4, UP0, UR52, 0x370, URZ ;  /* 0x0000037034047890 */ /* 0x000fe2000ff1e03f */
[----:B------:R-:W-:Y:S01]  /*fe00*/  PLOP3.LUT P0, PT, PT, PT, PT, 0x80, 0x0 ;  /* 0x000000000000781c */ /* 0x000fe20003f0f070 */
[----:B------:R-:W-:Y:S01]  /*fe10*/  UMOV UR6, 0x0 ;  /* 0x0000000000067882 */ /* 0x000fe20000000000 */
[----:B------:R-:W-:Y:S01]  /*fe20*/  R2UR UR8, R0 ;  /* 0x00000000000872ca */ /* 0x000fe200000e0000 */
[----:B------:R-:W-:Y:S01]  /*fe30*/  UIADD3.X UR5, URZ, UR53, URZ, UP0, !UPT ;  /* 0x000000353f057290 */ /* 0x000fe200087fe43f */
[----:B------:R-:W-:Y:S01]  /*fe40*/  R2UR UR29, R16 ;  /* 0x00000000101d72ca */ /* 0x000fe200000e0000 */
[----:B------:R-:W-:Y:S01]  /*fe50*/  UMOV UR7, 0x14f00000 ;  /* 0x14f0000000077882 */ /* 0x000fe20000000000 */
[----:B------:R-:W-:Y:S01]  /*fe60*/  UMOV UR26, URZ ;  /* 0x0000003f001a7c82 */ /* 0x000fe20008000000 */
[----:B------:R-:W-:Y:S01]  /*fe70*/  UMOV UR28, UR36 ;  /* 0x00000024001c7c82 */ /* 0x000fe20008000000 */
[----:B------:R-:W-:Y:S01]  /*fe80*/  UMOV UR18, 0x40 ;  /* 0x0000004000127882 */ /* 0x000fe20000000000 */
[----:B------:R-:W-:Y:S01]  /*fe90*/  UMOV UR20, UR36 ;  /* 0x0000002400147c82 */ /* 0x000fe20008000000 */
[----:B------:R-:W-:Y:S01]  /*fea0*/  UMOV UR19, UR27 ;  /* 0x0000001b00137c82 */ /* 0x000fe20008000000 */
[----:B------:R-:W-:Y:S01]  /*feb0*/  UIADD3 UR25, UR25, 0x29830, URZ ;  /* 0x0002983019197890 */ /* 0x000fe2000fffe03f */
[----:B------:R-:W-:Y:S01]  /*fec0*/  UMOV UR10, 0x80 ;  /* 0x00000080000a7882 */ /* 0x000fe20000000000 */
[----:B------:R-:W-:-:S02]  /*fed0*/  UMOV UR12, UR36 ;  /* 0x00000024000c7c82 */ /* 0x000fc40008000000 */
[----:B------:R-:W-:Y:S02]  /*fee0*/  UIADD3 UR24, UR8, 0x1a400, URZ ;  /* 0x0001a40008187890 */ /* 0x000fe4000fffe03f */
[----:B------:R-:W-:Y:S02]  /*fef0*/  UIADD3 UR16, UR8, 0x1cc00, URZ ;  /* 0x0001cc0008107890 */ /* 0x000fe4000fffe03f */
[----:B------:R-:W-:Y:S01]  /*ff00*/  UIADD3 UR8, UR8, 0x1f400, URZ ;  /* 0x0001f40008087890 */ /* 0x000fe2000fffe03f */
[----:B------:R-:W-:Y:S01]  /*ff10*/  UMOV UR21, UR29 ;  /* 0x0000001d00157c82 */ /* 0x000fe20008000000 */
[----:B------:R-:W-:Y:S01]  /*ff20*/  UMOV UR17, UR25 ;  /* 0x0000001900117c82 */ /* 0x000fe20008000000 */
[----:B------:R-:W-:Y:S01]  /*ff30*/  UMOV UR11, UR27 ;  /* 0x0000001b000b7c82 */ /* 0x000fe20008000000 */
[----:B------:R-:W-:Y:S01]  /*ff40*/  UMOV UR13, UR29 ;  /* 0x0000001d000d7c82 */ /* 0x000fe20008000000 */
[----:B------:R1:W-:Y:S01]  /*ff50*/  UTMALDG.4D [UR24], [UR4], desc[UR6] ;  /* 0x00000618040075b4 */ /* 0x0003e20008019000 */
[----:B------:R-:W-:Y:S01]  /*ff60*/  UMOV UR9, UR25 ;  /* 0x0000001900097c82 */ /* 0x000fe20008000000 */
[----:B------:R1:W-:Y:S02]  /*ff70*/  UTMALDG.4D [UR16], [UR4], desc[UR6] ;  /* 0x00000610040075b4 */ /* 0x0003e40008019000 */
[----:B------:R1:W-:Y:S01]  /*ff80*/  UTMALDG.4D [UR8], [UR4], desc[UR6] ;  /* 0x00000608040075b4 */ /* 0x0003e20008019000 */
[----:B--2---:R-:W-:-:S04]  /*ff90*/  LOP3.LUT R3, R3, 0xfffffffe, RZ, 0xc0, !PT ;  /* 0xfffffffe03037812 */ /* 0x004fc800078ec0ff */
[----:B------:R-:W-:-:S05]  /*ffa0*/  @P0 LOP3.LUT R3, R3, 0x1, RZ, 0xfc, !PT ;  /* 0x0000000103030812 */ /* 0x000fca00078efcff */
[----:B------:R1:W-:Y:S01]  /*ffb0*/  STL [R1+0x8], R3 ;  /* 0x0000080301007387 */ /* 0x0003e20000100800 */
[----:B------:R-:W-:Y:S01]  /*ffc0*/  NOP ;  /* 0x0000000000007918 */ /* 0x000fe20000000000 */
.L_x_208:
[----:B------:R-:W-:Y:S05]  /*ffd0*/  WARPSYNC.ALL ;  /* 0x0000000000007948 */ /* 0x000fea0003800000 */
[----:B0-----:R-:W-:Y:S01]  /*ffe0*/  VIADD R0, R17, 0x14400 ;  /* 0x0001440011007836 */ /* 0x001fe20000000000 */
[----:B-1----:R-:W-:Y:S01]  /*fff0*/  USHF.R.S32.HI UR4, URZ, 0x1f, UR48 ;  /* 0x0000001f3f047899 */ /* 0x002fe20008011430 */
[----:B------:R-:W-:Y:S03]  /*10000*/  BAR.SYNC.DEFER_BLOCKING 0x8, 0x180 ;  /* 0x0206000000007b1d */ /* 0x000fe60000010000 */
[----:B------:R-:W-:-:S03]  /*10010*/  LOP3.LUT P0, RZ, R0, 0x1bf, RZ, 0xc0, !PT ;  /* 0x000001bf00ff7812 */ /* 0x000fc6000780c0ff */
[----:B------:R-:W-:Y:S01]  /*10020*/  ULDC.64 UR6, c[0x0][0x298] ;  /* 0x0000a60000067ab9 */ /* 0x000fe20000000a00 */
[----:B------:R-:W-:Y:S01]  /*10030*/  ULDC.64 UR8, c[0x0][0xa00] ;  /* 0x0002800000087ab9 */ /* 0x000fe20000000a00 */
[----:B------:R-:W-:Y:S01]  /*10040*/  UIMAD UR4, UR4, UR6, URZ ;  /* 0x00000006040472a4 */ /* 0x000fe2000f8e023f */
[----:B------:R-:W-:Y:S01]  /*10050*/  BSSY B6, `(.L_x_215) ;  /* 0x0000019000067945 */ /* 0x000fe20003800000 */
[----:B------:R-:W-:Y:S02]  /*10060*/  UISETP.NE.U32.AND UP0, UPT, UR8, URZ, UPT ;  /* 0x0000003f0800728c */ /* 0x000fe4000bf05070 */
[----:B------:R-:W-:Y:S02]  /*10070*/  UIMAD.WIDE.U32 UR44, UR48, UR6, URZ ;  /* 0x00000006302c72a5 */ /* 0x000fe4000f8e003f */
[----:B------:R-:W-:Y:S02]  /*10080*/  UIMAD UR4, UR48, UR7, UR4 ;  /* 0x00000007300472a4 */ /* 0x000fe4000f8e0204 */
[----:B------:R-:W-:-:S02]  /*10090*/  UISETP.NE.AND.EX UP0, UPT, UR9, URZ, UPT, UP0 ;  /* 0x0000003f0900728c */ /* 0x000fc4000bf05300 */
[----:B------:R-:W-:Y:S02]  /*100a0*/  UIADD3 UR37, UR45, UR4, URZ ;  /* 0x000000042d257290 */ /* 0x000fe4000fffe03f */
[----:B------:R-:W-:Y:S02]  /*100b0*/  USEL UR47, UR47, URZ, !UP0 ;  /* 0x0000003f2f2f7287 */ /* 0x000fe4000c000000 */
[----:B------:R-:W-:Y:S01]  /*100c0*/  USEL UR46, UR46, URZ, !UP0 ;  /* 0x0000003f2e2e7287 */ /* 0x000fe2000c000000 */
[----:B------:R-:W-:Y:S11]  /*100d0*/  @!P0 BRA `(.L_x_216) ;  /* 0x0000000000408947 */ /* 0x000ff60003800000 */
        /* <DEDUP_REMOVED lines=11> */
[----:B--2---:R-:W-:Y:S02]  /*10190*/  IMAD.MOV.U32 R8, RZ, RZ, 0x70 ;  /* 0x00000070ff087424 */ /* 0x004fe400078e00ff */
[----:B------:R-:W-:Y:S02]  /*101a0*/  IMAD.MOV.U32 R12, RZ, RZ, 0x1 ;  /* 0x00000001ff0c7424 */ /* 0x000fe400078e00ff */
[----:B------:R-:W-:-:S07]  /*101b0*/  IMAD.MOV.U32 R13, RZ, RZ, RZ ;  /* 0x000000ffff0d7224 */ /* 0x000fce00078e00ff */
[----:B------:R-:W-:-:S07]  /*101c0*/  LEPC R20, `(.L_x_216) ;  /* 0x000000001014794e */ /* 0x000fce0000000000 */
[----:B0-----:R-:W-:Y:S05]  /*101d0*/  CALL.ABS.NOINC R2 ;  /* 0x0000000002007343 */ /* 0x001fea0003c00000 */
.L_x_216:
[----:B------:R-:W-:Y:S05]  /*101e0*/  BSYNC B6 ;  /* 0x0000000000067941 */ /* 0x000fea0003800000 */
.L_x_215:
[----:B------:R-:W3:Y:S01]  /*101f0*/  LDL.LU R3, [R1+0x14] ;  /* 0x0000140001037983 */ /* 0x000ee20000300800 */
[----:B------:R-:W0:Y:S01]  /*10200*/  LDC R6, c[0x0][0x448] ;  /* 0x00011200ff067b82 */ /* 0x000e220000000800 */
[----:B------:R-:W-:Y:S01]  /*10210*/  ULDC.64 UR6, c[0x0][0x2d8] ;  /* 0x0000b60000067ab9 */ /* 0x000fe20000000a00 */
[----:B------:R-:W1:Y:S01]  /*10220*/  S2R R2, SR_TID.X ;  /* 0x0000000000027919 */ /* 0x000e620000002100 */
[----:B------:R-:W4:Y:S01]  /*10230*/  S2R R0, SR_TID.X ;  /* 0x0000000000007919 */ /* 0x000f220000002100 */
[----:B------:R-:W-:Y:S01]  /*10240*/  UMOV UR4, UR44 ;  /* 0x0000002c00047c82 */ /* 0x000fe20008000000 */
[----:B------:R-:W-:Y:S01]  /*10250*/  UMOV UR5, UR37 ;  /* 0x0000002500057c82 */ /* 0x000fe20008000000 */
[----:B------:R-:W-:Y:S01]  /*10260*/  ULDC.64 UR8, c[0x0][0x2e0] ;  /* 0x0000b80000087ab9 */ /* 0x000fe20000000a00 */
[----:B0-----:R-:W-:Y:S02]  /*10270*/  ISETP.NE.AND P0, PT, R6, 0x1, PT ;  /* 0x000000010600780c */ /* 0x001fe40003f05270 */
[----:B-1----:R-:W-:-:S11]  /*10280*/  LOP3.LUT R2, R2, 0x7f, RZ, 0xc0, !PT ;  /* 0x0000007f02027812 */ /* 0x002fd600078ec0ff */
[----:B------:R-:W0:Y:S01]  /*10290*/  @P0 LDC R4, c[0x0][0x450] ;  /* 0x00011400ff040b82 */ /* 0x000e220000000800 */
[----:B------:R-:W-:Y:S01]  /*102a0*/  SHF.R.U32.HI R2, RZ, 0x2, R2 ;  /* 0x00000002ff027819 */ /* 0x000fe20000011602 */
[----:B----4-:R-:W-:-:S05]  /*102b0*/  IMAD.SHL.U32 R0, R0, 0x20, RZ ;  /* 0x0000002000007824 */ /* 0x010fca00078e00ff */
[----:B------:R-:W-:Y:S02]  /*102c0*/  LOP3.LUT R0, R2, 0x60, R0, 0xf8, !PT ;  /* 0x0000006002007812 */ /* 0x000fe400078ef800 */
[----:B------:R-:W1:Y:S01]  /*102d0*/  @P0 LDC R2, c[0x0][0x44c] ;  /* 0x00011300ff020b82 */ /* 0x000e620000000800 */
[----:B--2---:R-:W2:Y:S01]  /*102e0*/  S2R R8, SR_TID.X ;  /* 0x0000000000087919 */ /* 0x004ea20000002100 */
[----:B------:R-:W-:Y:S02]  /*102f0*/  UIMAD.WIDE.U32 UR4, UR36, UR6, UR4 ;  /* 0x00000006240472a5 */ /* 0x000fe4000f8e0004 */
[----:B------:R-:W-:Y:S02]  /*10300*/  UIMAD UR6, UR46, UR8, URZ ;  /* 0x000000082e0672a4 */ /* 0x000fe4000f8e023f */
[----:B------:R-:W-:Y:S02]  /*10310*/  UIMAD UR5, UR36, UR7, UR5 ;  /* 0x00000007240572a4 */ /* 0x000fe4000f8e0205 */
[----:B------:R-:W-:-:S02]  /*10320*/  UIMAD UR6, UR47, UR9, UR6 ;  /* 0x000000092f0672a4 */ /* 0x000fc4000f8e0206 */
[----:B------:R-:W-:-:S03]  /*10330*/  UIMAD.WIDE.U32 UR4, UR47, UR8, UR4 ;  /* 0x000000082f0472a5 */ /* 0x000fc6000f8e0004 */
[----:B------:R-:W-:Y:S01]  /*10340*/  ULDC.64 UR8, c[0x0][0x2d0] ;  /* 0x0000b40000087ab9 */ /* 0x000fe20000000a00 */
[----:B------:R-:W-:Y:S01]  /*10350*/  UIADD3 UR5, UR5, UR6, URZ ;  /* 0x0000000605057290 */ /* 0x000fe2000fffe03f */
[----:B--2---:R-:W-:-:S05]  /*10360*/  IMAD.SHL.U32 R8, R8, 0x10, RZ ;  /* 0x0000001008087824 */ /* 0x004fca00078e00ff */
[----:B------:R-:W-:-:S04]  /*10370*/  LOP3.LUT R8, R8, 0x30, RZ, 0xc0, !PT ;  /* 0x0000003008087812 */ /* 0x000fc800078ec0ff */
[----:B------:R-:W-:Y:S01]  /*10380*/  LOP3.LUT R9, R8, 0x40, RZ, 0xfc, !PT ;  /* 0x0000004008097812 */ /* 0x000fe200078efcff */
[----:B---3--:R-:W-:-:S05]  /*10390*/  IMAD.SHL.U32 R5, R3, 0x80, RZ ;  /* 0x0000008003057824 */ /* 0x008fca00078e00ff */
[----:B------:R-:W-:-:S05]  /*103a0*/  LOP3.LUT R0, R0, R5, RZ, 0xfc, !PT ;  /* 0x0000000500007212 */ /* 0x000fca00078efcff */
[----:B-1----:R-:W-:-:S04]  /*103b0*/  @P0 IMAD.HI.U32 R3, R0, R2, RZ ;  /* 0x0000000200030227 */ /* 0x002fc800078e00ff */
[----:B------:R-:W-:Y:S01]  /*103c0*/  IMAD.MOV.U32 R2, RZ, RZ, R0 ;  /* 0x000000ffff027224 */ /* 0x000fe200078e0000 */
[----:B0-----:R-:W-:-:S04]  /*103d0*/  @P0 SHF.R.U32.HI R2, RZ, R4, R3 ;  /* 0x00000004ff020219 */ /* 0x001fc80000011603 */
[--C-:B------:R-:W-:Y:S01]  /*103e0*/  SHF.R.S32.HI R4, RZ, 0x1f, R2.reuse ;  /* 0x0000001fff047819 */ /* 0x100fe20000011402 */
[----:B------:R-:W-:-:S04]  /*103f0*/  IMAD.MOV R3, RZ, RZ, -R2 ;  /* 0x000000ffff037224 */ /* 0x000fc800078e0a02 */
[----:B------:R-:W-:Y:S02]  /*10400*/  IMAD R0, R6, R3, R0 ;  /* 0x0000000306007224 */ /* 0x000fe400078e0200 */
[----:B------:R-:W-:Y:S02]  /*10410*/  IMAD R4, R4, UR8, RZ ;  /* 0x0000000804047c24 */ /* 0x000fe4000f8e02ff */
[----:B------:R-:W-:Y:S02]  /*10420*/  IMAD.U32 R3, RZ, RZ, UR8 ;  /* 0x00000008ff037e24 */ /* 0x000fe4000f8e00ff */
[C---:B------:R-:W-:Y:S02]  /*10430*/  IMAD R4, R2.reuse, UR9, R4 ;  /* 0x0000000902047c24 */ /* 0x040fe4000f8e0204 */
[----:B------:R-:W-:Y:S01]  /*10440*/  IMAD.WIDE.U32 R2, R2, R3, UR4 ;  /* 0x0000000402027e25 */ /* 0x000fe2000f8e0003 */
        /* <DEDUP_REMOVED lines=8> */
[----:B------:R-:W-:Y:S02]  /*104d0*/  ULDC UR4, c[0x0][0x2b8] ;  /* 0x0000ae0000047ab9 */ /* 0x000fe40000000800 */
[----:B------:R-:W-:Y:S02]  /*104e0*/  ISETP.GE.AND P1, PT, R9, UR4, PT ;  /* 0x0000000409007c0c */ /* 0x000fe4000bf26270 */
[----:B------:R0:W5:Y:S01]  /*104f0*/  LDL R9, [R1+0x2c] ;  /* 0x00002c0001097983 */ /* 0x0001620000100800 */
[----:B------:R-:W1:Y:S01]  /*10500*/  S2R R7, SR_TID.X ;  /* 0x0000000000077919 */ /* 0x000e620000002100 */
[----:B------:R-:W-:-:S02]  /*10510*/  LOP3.LUT R8, R8, 0x80, RZ, 0xfc, !PT ;  /* 0x0000008008087812 */ /* 0x000fc400078efcff */
[----:B------:R-:W-:Y:S02]  /*10520*/  IADD3.X R0, R3, UR5, R0, P0, !PT ;  /* 0x0000000503007c10 */ /* 0x000fe400087fe400 */
[----:B------:R-:W-:Y:S01]  /*10530*/  ISETP.GE.AND P2, PT, R8, UR4, PT ;  /* 0x0000000408007c0c */ /* 0x000fe2000bf46270 */
[----:B-1----:R-:W-:-:S05]  /*10540*/  IMAD.SHL.U32 R10, R7, 0x10, RZ ;  /* 0x00000010070a7824 */ /* 0x002fca00078e00ff */
[----:B------:R-:W-:-:S04]  /*10550*/  LOP3.LUT R10, R10, 0x30, RZ, 0xc0, !PT ;  /* 0x000000300a0a7812 */ /* 0x000fc800078ec0ff */
[----:B------:R-:W-:Y:S01]  /*10560*/  ISETP.GE.AND P0, PT, R10, UR4, PT ;  /* 0x000000040a007c0c */ /* 0x000fe2000bf06270 */
[----:B------:R-:W-:-:S03]  /*10570*/  UMOV UR4, 0xffffffff ;  /* 0xffffffff00047882 */ /* 0x000fc60000000000 */
[----:B0-----:R-:W-:Y:S09]  /*10580*/  BRA.DIV UR4, `(.L_x_217) ;  /* 0x0000003204247947 */ /* 0x001ff2000b800000 */
[----:B------:R-:W0:Y:S02]  /*10590*/  S2R R7, SR_TID.X ;  /* 0x0000000000077919 */ /* 0x000e240000002100 */
[----:B0-----:R-:W-:Y:S02]  /*105a0*/  LOP3.LUT R8, R7, 0x7f, RZ, 0xc0, !PT ;  /* 0x0000007f07087812 */ /* 0x001fe400078ec0ff */
[----:B------:R-:W2:Y:S02]  /*105b0*/  LDL.LU R7, [R1+0x1c] ;  /* 0x00001c0001077983 */ /* 0x000ea40000300800 */
[----:B------:R-:W-:-:S05]  /*105c0*/  SHF.R.U32.HI R8, RZ, 0x2, R8 ;  /* 0x00000002ff087819 */ /* 0x000fca0000011608 */
[----:B------:R-:W-:-:S04]  /*105d0*/  IMAD.IADD R2, R8, 0x1, R5 ;  /* 0x0000000108027824 */ /* 0x000fc800078e0205 */
[C---:B------:R-:W-:Y:S02]  /*105e0*/  VIADD R5, R2.reuse, 0x20 ;  /* 0x0000002002057836 */ /* 0x040fe40000000000 */
[----:B--2---:R-:W-:Y:S02]  /*105f0*/  IMAD R3, R7, R6, RZ ;  /* 0x0000000607037224 */ /* 0x004fe400078e02ff */
[----:B------:R-:W0:Y:S03]  /*10600*/  SHFL.IDX PT, R7, R4, RZ, 0x1c1f ;  /* 0x001c1fff04077589 */ /* 0x000e2600000e0000 */
[----:B------:R-:W-:Y:S01]  /*10610*/  ISETP.GE.AND P4, PT, R2, R3, PT ;  /* 0x000000030200720c */ /* 0x000fe20003f86270 */
[----:B------:R-:W1:-:S12]  /*10620*/  SHFL.IDX PT, R6, R0, RZ, 0x1c1f ;  /* 0x001c1fff00067589 */ /* 0x000e5800000e0000 */
[----:B0-----:R-:W-:-:S05]  /*10630*/  @!P4 IADD3 R7, P3, R10, R7, RZ ;  /* 0x000000070a07c210 */ /* 0x001fca0007f7e0ff */
[----:B-1----:R-:W-:Y:S01]  /*10640*/  @!P4 IMAD.X R6, RZ, RZ, R6, P3 ;  /* 0x000000ffff06c224 */ /* 0x002fe200018e0606 */
[----:B------:R-:W-:Y:S02]  /*10650*/  ISETP.GE.AND P3, PT, R5, R3, PT ;  /* 0x000000030500720c */ /* 0x000fe40003f66270 */
[----:B------:R-:W-:Y:S02]  /*10660*/  SHFL.IDX PT, R5, R0, 0x1, 0x1c1f ;  /* 0x003c1f0000057f89 */ /* 0x000fe400000e0000 */
[----:B------:R-:W-:-:S04]  /*10670*/  @!P4 LOP3.LUT R7, R7, R6, RZ, 0x3c, !PT ;  /* 0x000000060707c212 */ /* 0x000fc800078e3cff */
[----:B------:R-:W-:-:S04]  /*10680*/  @!P4 LOP3.LUT R6, R7, R6, RZ, 0x3c, !PT ;  /* 0x000000060706c212 */ /* 0x000fc800078e3cff */
[----:B------:R-:W-:-:S05]  /*10690*/  @!P4 LOP3.LUT R7, R7, R6, RZ, 0x3c, !PT ;  /* 0x000000060707c212 */ /* 0x000fca00078e3cff */
[----:B-----5:R-:W-:Y:S04]  /*106a0*/  @!P4 LDGSTS.E.BYPASS.LTC128B.128 [R9+0x14400], desc[UR50][R6.64], !P0 ;  /* 0x144000000609cfae */ /* 0x020fe8000c101d72 */
[----:B------:R-:W-:Y:S04]  /*106b0*/  @!P4 LDGSTS.E.BYPASS.LTC128B.128 [R9+0x16400], desc[UR50][R6.64+0x40], !P1 ;  /* 0x164000400609cfae */ /* 0x000fe8000c901d72 */
[----:B------:R0:W-:Y:S04]  /*106c0*/  @!P4 LDGSTS.E.BYPASS.LTC128B.128 [R9+0x18400], desc[UR50][R6.64+0x80], !P2 ;  /* 0x184000800609cfae */ /* 0x0001e8000d101d72 */
[----:B0-----:R-:W0:Y:S02]  /*106d0*/  SHFL.IDX PT, R6, R4, 0x1, 0x1c1f ;  /* 0x003c1f0004067f89 */ /* 0x001e2400000e0000 */
[----:B0-----:R-:W-:-:S05]  /*106e0*/  @!P3 IADD3 R6, P4, R10, R6, RZ ;  /* 0x000000060a06b210 */ /* 0x001fca0007f9e0ff */
[----:B------:R-:W-:-:S04]  /*106f0*/  @!P3 IMAD.X R5, RZ, RZ, R5, P4 ;  /* 0x000000ffff05b224 */ /* 0x000fc800020e0605 */
[----:B------:R-:W-:Y:S02]  /*10700*/  @!P3 IMAD.MOV.U32 R7, RZ, RZ, R5 ;  /* 0x000000ffff07b224 */ /* 0x000fe400078e0005 */
[----:B------:R-:W-:-:S03]  /*10710*/  VIADD R5, R2, 0x40 ;  /* 0x0000004002057836 */ /* 0x000fc60000000000 */
[----:B------:R-:W-:Y:S04]  /*10720*/  @!P3 LDGSTS.E.BYPASS.LTC128B.128 [R9+0x14c00], desc[UR50][R6.64], !P0 ;  /* 0x14c000000609bfae */ /* 0x000fe8000c101d72 */
[----:B------:R-:W-:Y:S04]  /*10730*/  @!P3 LDGSTS.E.BYPASS.LTC128B.128 [R9+0x16c00], desc[UR50][R6.64+0x40], !P1 ;  /* 0x16c000400609bfae */ /* 0x000fe8000c901d72 */
[----:B------:R0:W-:Y:S01]  /*10740*/  @!P3 LDGSTS.E.BYPASS.LTC128B.128 [R9+0x18c00], desc[UR50][R6.64+0x80], !P2 ;  /* 0x18c000800609bfae */ /* 0x0001e2000d101d72 */
[----:B------:R-:W-:-:S03]  /*10750*/  ISETP.GE.AND P3, PT, R5, R3, PT ;  /* 0x000000030500720c */ /* 0x000fc60003f66270 */
[----:B------:R-:W-:Y:S04]  /*10760*/  SHFL.IDX PT, R5, R0, 0x2, 0x1c1f ;  /* 0x005c1f0000057f89 */ /* 0x000fe800000e0000 */
[----:B------:R-:W-:Y:S04]  /*10770*/  SHFL.IDX PT, R0, R0, 0x3, 0x1c1f ;  /* 0x007c1f0000007f89 */ /* 0x000fe800000e0000 */
[----:B0-----:R-:W0:Y:S04]  /*10780*/  SHFL.IDX PT, R6, R4, 0x2, 0x1c1f ;  /* 0x005c1f0004067f89 */ /* 0x001e2800000e0000 */
[----:B------:R-:W1:Y:S01]  /*10790*/  SHFL.IDX PT, R4, R4, 0x3, 0x1c1f ;  /* 0x007c1f0004047f89 */ /* 0x000e6200000e0000 */
[----:B0-----:R-:W-:-:S05]  /*107a0*/  @!P3 IADD3 R6, P4, R10, R6, RZ ;  /* 0x000000060a06b210 */ /* 0x001fca0007f9e0ff */
[----:B------:R-:W-:-:S04]  /*107b0*/  @!P3 IMAD.X R5, RZ, RZ, R5, P4 ;  /* 0x000000ffff05b224 */ /* 0x000fc800020e0605 */
[----:B------:R-:W-:-:S05]  /*107c0*/  @!P3 IMAD.MOV.U32 R7, RZ, RZ, R5 ;  /* 0x000000ffff07b224 */ /* 0x000fca00078e0005 */
[----:B------:R0:W-:Y:S04]  /*107d0*/  @!P3 LDGSTS.E.BYPASS.LTC128B.128 [R9+0x15400], desc[UR50][R6.64], !P0 ;  /* 0x154000000609bfae */ /* 0x0001e8000c101d72 */
[----:B------:R0:W-:Y:S04]  /*107e0*/  @!P3 LDGSTS.E.BYPASS.LTC128B.128 [R9+0x17400], desc[UR50][R6.64+0x40], !P1 ;  /* 0x174000400609bfae */ /* 0x0001e8000c901d72 */
[----:B-1----:R0:W-:Y:S02]  /*107f0*/  @!P3 LDGSTS.E.BYPASS.LTC128B.128 [R9+0x19400], desc[UR50][R6.64+0x80], !P2 ;  /* 0x194000800609bfae */ /* 0x0021e4000d101d72 */
.L_x_294:
[----:B------:R-:W-:Y:S01]  /*10800*/  VIADD R2, R2, 0x60 ;  /* 0x0000006002027836 */ /* 0x000fe20000000000 */
[----:B------:R-:W-:Y:S04]  /*10810*/  BSSY B0, `(.L_x_218) ;  /* 0x000000b000007945 */ /* 0x000fe80003800000 */
[----:B------:R-:W-:-:S13]  /*10820*/  ISETP.GE.AND P3, PT, R2, R3, PT ;  /* 0x000000030200720c */ /* 0x000fda0003f66270 */
[----:B------:R-:W-:Y:S05]  /*10830*/  @P3 BRA `(.L_x_219) ;  /* 0x0000000000203947 */ /* 0x000fea0003800000 */
[----:B------:R-:W-:-:S05]  /*10840*/  IADD3 R2, P3, R10, R4, RZ ;  /* 0x000000040a027210 */ /* 0x000fca0007f7e0ff */
[----:B------:R-:W-:-:S05]  /*10850*/  IMAD.X R3, RZ, RZ, R0, P3 ;  /* 0x000000ffff037224 */ /* 0x000fca00018e0600 */
[----:B------:R-:W-:Y:S01]  /*10860*/  @!PT LDS RZ, [RZ] ;  /* 0x00000000fffff984 */ /* 0x000fe20000000800 */
[----:B------:R-:W-:Y:S01]  /*10870*/  @!PT LDS RZ, [RZ] ;  /* 0x00000000fffff984 */ /* 0x000fe20000000800 */
[----:B------:R-:W-:Y:S01]  /*10880*/  @!PT LDS RZ, [RZ] ;  /* 0x00000000fffff984 */ /* 0x000fe20000000800 */
[----:B------:R1:W-:Y:S04]  /*10890*/  LDGSTS.E.BYPASS.LTC128B.128 [R9+0x15c00], desc[UR50][R2.64], !P0 ;  /* 0x15c0000002097fae */ /* 0x0003e8000c101d72 */
[----:B------:R1:W-:Y:S04]  /*108a0*/  LDGSTS.E.BYPASS.LTC128B.128 [R9+0x17c00], desc[UR50][R2.64+0x40], !P1 ;  /* 0x17c0004002097fae */ /* 0x0003e8000c901d72 */
[----:B------:R1:W-:Y:S02]  /*108b0*/  LDGSTS.E.BYPASS.LTC128B.128 [R9+0x19c00], desc[UR50][R2.64+0x80], !P2 ;  /* 0x19c0008002097fae */ /* 0x0003e4000d101d72 */
.L_x_219:
[----:B------:R-:W-:Y:S05]  /*108c0*/  BSYNC B0 ;  /* 0x0000000000007941 */ /* 0x000fea0003800000 */
.L_x_218:
[----:B------:R-:W-:Y:S01]  /*108d0*/  NOP ;  /* 0x0000000000007918 */ /* 0x000fe20000000000 */
[----:B------:R-:W-:-:S13]  /*108e0*/  PLOP3.LUT P0, PT, PT, PT, PT, 0x80, 0x0 ;  /* 0x000000000000781c */ /* 0x000fda0003f0f070 */
.L_x_220:
[----:B------:R-:W-:Y:S02]  /*108f0*/  PLOP3.LUT P1, PT, P1, P0, PT, 0xa2, 0x0 ;  /* 0x000000000000781c */ /* 0x000fe40000f21472 */
[----:B------:R-:W-:-:S08]  /*10900*/  @P0 R2UR P1, UR4, R17 ;  /* 0x00000000110402ca */ /* 0x000fd00000020000 */
[----:B------:R-:W-:-:S05]  /*10910*/  @P0 PLOP3.LUT P0, PT, P1, PT, PT, 0x80, 0x0 ;  /* 0x000000000000081c */ /* 0x000fca0000f0f070 */
[----:B------:R-:W-:Y:S01]  /*10920*/  @!P1 SYNCS.ARRIVE.TRANS64.RED.A0T1 RZ, [UR4+0x29800], RZ ;  /* 0x029800ffffff99a7 */ /* 0x000fe20008200404 */
[----:B------:R-:W-:Y:S07]  /*10930*/  @!P1 ARRIVES.LDGSTSBAR.64.TRANSCNT [UR4+0x29800] ;  /* 0x02980000ff0099b0 */ /* 0x000fee0008000a84 */
[----:B------:R-:W-:Y:S05]  /*10940*/  @P0 BRA.U.ANY `(.L_x_220) ;  /* 0xfffffffd00e80947 */ /* 0x000fea000393ffff */
[----:B-1----:R-:W2:Y:S02]  /*10950*/  LDL.LU R2, [R1+0x30] ;  /* 0x0000300001027983 */ /* 0x002ea40000300800 */
[----:B--2---:R-:W-:-:S05]  /*10960*/  VIADD R2, R2, 0x1 ;  /* 0x0000000102027836 */ /* 0x004fca0000000000 */
[----:B------:R1:W-:Y:S01]  /*10970*/  STL [R1+0x30], R2 ;  /* 0x0000300201007387 */ /* 0x0003e20000100800 */
[----:B------:R-:W-:-:S04]  /*10980*/  LEA.HI R0, R2, R2, RZ, 0x1 ;  /* 0x0000000202007211 */ /* 0x000fc800078f08ff */
[----:B------:R-:W-:-:S05]  /*10990*/  LOP3.LUT R0, R0, 0xfffffffe, RZ, 0xc0, !PT ;  /* 0xfffffffe00007812 */ /* 0x000fca00078ec0ff */
[----:B------:R-:W-:-:S05]  /*109a0*/  IMAD.IADD R0, R2, 0x1, -R0 ;  /* 0x0000000102007824 */ /* 0x000fca00078e0a00 */
[----:B------:R-:W-:Y:S01]  /*109b0*/  SHF.L.U32 R0, R0, 0x1f, RZ ;  /* 0x0000001f00007819 */ /* 0x000fe200000006ff */
[----:B------:R-:W-:Y:S01]  /*109c0*/  NOP ;  /* 0x0000000000007918 */ /* 0x000fe20000000000 */
[----:B------:R1:W-:Y:S01]  /*109d0*/  SYNCS.ARRIVE.TRANS64.A1T0 RZ, [R17+URZ+0x29800], RZ ;  /* 0x029800ff11ff79a7 */ /* 0x0003e2000810003f */
[----:B------:R-:W-:Y:S01]  /*109e0*/  BSSY B0, `(.L_x_221) ;  /* 0x0000003000007945 */ /* 0x000fe20003800000 */
[----:B------:R-:W2:Y:S03]  /*109f0*/  SYNCS.PHASECHK.TRANS64.TRYWAIT P0, [R17+URZ+0x29820], R0 ;  /* 0x02982000110075a7 */ /* 0x000ea6000800017f */
[----:B-12---:R-:W-:Y:S05]  /*10a00*/  @!P0 BRA `(.L_x_222) ;  /* 0x00000030005c8947 */ /* 0x006fea0003800000 */
.L_x_295:
[----:B------:R-:W-:Y:S05]  /*10a10*/  BSYNC B0 ;  /* 0x0000000000007941 */ /* 0x000fea0003800000 */
.L_x_221:
[----:B------:R-:W2:Y:S01]  /*10a20*/  LDL R3, [R1+0xc] ;  /* 0x00000c0001037983 */ /* 0x000ea20000100800 */
[----:B------:R-:W-:-:S05]  /*10a30*/  VIADD R2, R19, 0xfffffffe ;  /* 0xfffffffe13027836 */ /* 0x000fca0000000000 */
[----:B--2---:R-:W-:-:S13]  /*10a40*/  ISETP.GE.AND P0, PT, R2, R3, PT ;  /* 0x000000030200720c */ /* 0x004fda0003f06270 */
[----:B------:R-:W-:Y:S05]  /*10a50*/  @!P0 BRA `(.L_x_223) ;  /* 0x0000000c00f88947 */ /* 0x000fea0003800000 */
[----:B-1----:R1:W5:Y:S01]  /*10a60*/  LDL.LU R0, [R1] ;  /* 0x0000000001007983 */ /* 0x0023620000300800 */
[----:B------:R-:W-:-:S07]  /*10a70*/  IMAD.MOV.U32 R3, RZ, RZ, R18 ;  /* 0x000000ffff037224 */ /* 0x000fce00078e0012 */
.L_x_245:
[----:B0-----:R-:W2:Y:S01]  /*10a80*/  LDL R4, [R1+0x8] ;  /* 0x0000080001047983 */ /* 0x001ea20000100800 */
[----:B------:R-:W-:Y:S01]  /*10a90*/  VIADD R18, R3, 0x1 ;  /* 0x0000000103127836 */ /* 0x000fe20000000000 */
[----:B------:R-:W-:Y:S05]  /*10aa0*/  YIELD ;  /* 0x0000000000007946 */ /* 0x000fea0003800000 */
[C---:B------:R-:W-:Y:S01]  /*10ab0*/  ISETP.NE.AND P0, PT, R18.reuse, 0x2, PT ;  /* 0x000000021200780c */ /* 0x040fe20003f05270 */
[----:B------:R-:W-:Y:S03]  /*10ac0*/  BSSY B0, `(.L_x_224) ;  /* 0x0000089000007945 */ /* 0x000fe60003800000 */
[----:B------:R-:W-:-:S02]  /*10ad0*/  SEL R18, R18, RZ, P0 ;  /* 0x000000ff12127207 */ /* 0x000fc40000000000 */
[----:B--2---:R-:W-:Y:S02]  /*10ae0*/  LOP3.LUT P1, RZ, R4, 0x1, RZ, 0xc0, !PT ;  /* 0x0000000104ff7812 */ /* 0x004fe4000782c0ff */
[----:B------:R-:W-:-:S04]  /*10af0*/  SEL R4, RZ, 0x1, P0 ;  /* 0x00000001ff047807 */ /* 0x000fc80000000000 */
[----:B0----5:R-:W-:-:S05]  /*10b00*/  LOP3.LUT R9, R0, R4, RZ, 0x3c, !PT ;  /* 0x0000000400097212 */ /* 0x021fca00078e3cff */
[----:B------:R0:W-:Y:S02]  /*10b10*/  STL [R1], R9 ;  /* 0x0000000901007387 */ /* 0x0001e40000100800 */
[----:B------:R-:W-:Y:S05]  /*10b20*/  @!P1 BRA `(.L_x_225) ;  /* 0x0000000800089947 */ /* 0x000fea0003800000 */
[----:B------:R-:W-:Y:S01]  /*10b30*/  ULDC.64 UR4, c[0x0][0x418] ;  /* 0x0001060000047ab9 */ /* 0x000fe20000000a00 */
[----:B------:R-:W-:Y:S01]  /*10b40*/  IMAD.MOV.U32 R8, RZ, RZ, R2 ;  /* 0x000000ffff087224 */ /* 0x000fe200078e0002 */
[----:B------:R-:W-:-:S04]  /*10b50*/  ISETP.NE.U32.AND P0, PT, RZ, UR4, PT ;  /* 0x00000004ff007c0c */ /* 0x000fc8000bf05070 */
[----:B------:R-:W-:-:S13]  /*10b60*/  ISETP.NE.AND.EX P0, PT, RZ, UR5, PT, P0 ;  /* 0x00000005ff007c0c */ /* 0x000fda000bf05300 */
[----:B------:R-:W-:Y:S05]  /*10b70*/  @!P0 BRA `(.L_x_226) ;  /* 0x00000000004c8947 */ /* 0x000fea0003800000 */
[----:B------:R-:W2:Y:S01]  /*10b80*/  LDL R10, [R1+0x18] ;  /* 0x00001800010a7983 */ /* 0x000ea20000100800 */
[----:B------:R-:W3:Y:S01]  /*10b90*/  LDC R8, c[0x0][0x43c] ;  /* 0x00010f00ff087b82 */ /* 0x000ee20000000800 */
[----:B------:R-:W-:Y:S02]  /*10ba0*/  ULDC.64 UR6, c[0x0][0x428] ;  /* 0x00010a0000067ab9 */ /* 0x000fe40000000a00 */
[----:B------:R-:W4:Y:S01]  /*10bb0*/  LDL R7, [R1+0x4] ;  /* 0x0000040001077983 */ /* 0x000f220000100800 */
[----:B---3--:R-:W-:-:S13]  /*10bc0*/  ISETP.NE.AND P0, PT, R8, 0x1, PT ;  /* 0x000000010800780c */ /* 0x008fda0003f05270 */
[----:B------:R-:W3:Y:S02]  /*10bd0*/  @P0 LDC.64 R4, c[0x0][0x440] ;  /* 0x00011000ff040b82 */ /* 0x000ee40000000a00 */
[----:B---3--:R-:W-:-:S04]  /*10be0*/  @P0 IMAD.HI.U32 R6, R2, R4, RZ ;  /* 0x0000000402060227 */ /* 0x008fc800078e00ff */
[----:B------:R-:W-:Y:S01]  /*10bf0*/  IMAD.MOV.U32 R4, RZ, RZ, R2 ;  /* 0x000000ffff047224 */ /* 0x000fe200078e0002 */
[----:B------:R-:W-:-:S05]  /*10c00*/  @P0 SHF.R.U32.HI R4, RZ, R5, R6 ;  /* 0x00000005ff040219 */ /* 0x000fca0000011606 */
[----:B------:R-:W-:-:S04]  /*10c10*/  IMAD.MOV R5, RZ, RZ, -R4 ;  /* 0x000000ffff057224 */ /* 0x000fc800078e0a04 */
[----:B------:R-:W-:Y:S01]  /*10c20*/  IMAD R8, R8, R5, R2 ;  /* 0x0000000508087224 */ /* 0x000fe200078e0202 */
[----:B------:R-:W-:Y:S01]  /*10c30*/  SHF.R.S32.HI R5, RZ, 0x1f, R4 ;  /* 0x0000001fff057819 */ /* 0x000fe20000011404 */
[----:B--2---:R-:W-:-:S04]  /*10c40*/  IMAD R6, R10, UR6, RZ ;  /* 0x000000060a067c24 */ /* 0x004fc8000f8e02ff */
[C---:B----4-:R-:W-:Y:S02]  /*10c50*/  IMAD R6, R7.reuse, UR7, R6 ;  /* 0x0000000707067c24 */ /* 0x050fe4000f8e0206 */
[----:B------:R-:W-:-:S04]  /*10c60*/  IMAD.WIDE.U32 R4, R7, UR6, R4 ;  /* 0x0000000607047c25 */ /* 0x000fc8000f8e0004 */
[----:B------:R-:W-:Y:S01]  /*10c70*/  IMAD.IADD R5, R6, 0x1, R5 ;  /* 0x0000000106057824 */ /* 0x000fe200078e0205 */
[----:B------:R-:W-:-:S04]  /*10c80*/  LEA R6, P0, R4, UR4, 0x2 ;  /* 0x0000000404067c11 */ /* 0x000fc8000f8010ff */
[----:B------:R-:W-:-:S05]  /*10c90*/  LEA.HI.X R7, R4, UR5, R5, 0x2, P0 ;  /* 0x0000000504077c11 */ /* 0x000fca00080f1405 */
[----:B------:R2:W5:Y:S04]  /*10ca0*/  LDG.E R16, desc[UR50][R6.64] ;  /* 0x0000003206107981 */ /* 0x000568000c1e1900 */
.L_x_226:
[----:B------:R-:W2:Y:S01]  /*10cb0*/  S2R R4, SR_TID.X ;  /* 0x0000000000047919 */ /* 0x000ea20000002100 */
[----:B------:R-:W-:Y:S01]  /*10cc0*/  IMAD R5, R18, 0x8, R17 ;  /* 0x0000000812057824 */ /* 0x000fe200078e0211 */
[----:B------:R-:W-:Y:S01]  /*10cd0*/  BSSY B1, `(.L_x_227) ;  /* 0x0000006000017945 */ /* 0x000fe20003800000 */
[----:B--2---:R-:W-:Y:S02]  /*10ce0*/  LOP3.LUT R6, R4, 0x7f, RZ, 0xc0, !PT ;  /* 0x0000007f04067812 */ /* 0x004fe400078ec0ff */
[----:B------:R-:W-:Y:S02]  /*10cf0*/  SHF.L.U32 R4, R9, 0x1f, RZ ;  /* 0x0000001f09047819 */ /* 0x000fe400000006ff */
[----:B------:R-:W-:Y:S02]  /*10d00*/  ISETP.NE.AND P1, PT, R6, RZ, PT ;  /* 0x000000ff0600720c */ /* 0x000fe40003f25270 */
[----:B------:R-:W2:Y:S02]  /*10d10*/  SYNCS.PHASECHK.TRANS64.TRYWAIT P0, [R5+URZ+0x29880], R4 ;  /* 0x02988004050075a7 */ /* 0x000ea4000800017f */
[----:B--2---:R-:W-:Y:S09]  /*10d20*/  @!P0 BRA `(.L_x_228) ;  /* 0x0000002c00a88947 */ /* 0x004ff20003800000 */
.L_x_296:
[----:B------:R-:W-:Y:S05]  /*10d30*/  BSYNC B1 ;  /* 0x0000000000017941 */ /* 0x000fea0003800000 */
.L_x_227:
[----:B------:R-:W-:Y:S04]  /*10d40*/  BSSY B1, `(.L_x_229) ;  /* 0x0000009000017945 */ /* 0x000fe80003800000 */
[----:B------:R-:W-:Y:S05]  /*10d50*/  @P1 BRA `(.L_x_230) ;  /* 0x00000000001c1947 */ /* 0x000fea0003800000 */
[----:B------:R-:W3:Y:S02]  /*10d60*/  S2R R6, SR_TID.X ;  /* 0x0000000000067919 */ /* 0x000ee40000002100 */
[----:B---3--:R-:W-:Y:S01]  /*10d70*/  LOP3.LUT R7, R6, 0x1f, RZ, 0xc0, !PT ;  /* 0x0000001f06077812 */ /* 0x008fe200078ec0ff */
[----:B------:R-:W-:-:S03]  /*10d80*/  IMAD.MOV.U32 R6, RZ, RZ, 0x5000 ;  /* 0x00005000ff067424 */ /* 0x000fc600078e00ff */
[----:B------:R-:W-:Y:S01]  /*10d90*/  ISETP.NE.AND P0, PT, R7, RZ, PT ;  /* 0x000000ff0700720c */ /* 0x000fe20003f05270 */
[----:B------:R3:W-:-:S12]  /*10da0*/  SYNCS.ARRIVE.TRANS64 RZ, [R5+URZ+0x29870], R6 ;  /* 0x0298700605ff79a7 */ /* 0x0007d8000800003f */
[----:B---3--:R-:W-:Y:S05]  /*10db0*/  @!P0 BRA `(.L_x_230) ;  /* 0x0000000000048947 */ /* 0x008fea0003800000 */
[----:B------:R-:W-:Y:S01]  /*10dc0*/  BPT.TRAP 0x1 ;  /* 0x000000040000795c */ /* 0x000fe20000300000 */
.L_x_230:
[----:B------:R-:W-:Y:S05]  /*10dd0*/  BSYNC B1 ;  /* 0x0000000000017941 */ /* 0x000fea0003800000 */
.L_x_229:
[----:B------:R-:W-:Y:S01]  /*10de0*/  IMAD.MOV.U32 R10, RZ, RZ, RZ ;  /* 0x000000ffff0a7224 */ /* 0x000fe200078e00ff */
[----:B------:R-:W-:Y:S01]  /*10df0*/  UIADD3 UR4, UP0, UR52, 0x470, URZ ;  /* 0x0000047034047890 */ /* 0x000fe2000ff1e03f */
[----:B------:R-:W-:Y:S01]  /*10e00*/  IMAD.MOV.U32 R6, RZ, RZ, 0xa0 ;  /* 0x000000a0ff067424 */ /* 0x000fe200078e00ff */
[----:B------:R-:W-:Y:S01]  /*10e10*/  PLOP3.LUT P0, PT, PT, PT, PT, 0x80, 0x0 ;  /* 0x000000000000781c */ /* 0x000fe20003f0f070 */
[----:B------:R-:W-:Y:S01]  /*10e20*/  IMAD R7, R18, 0x5000, R17 ;  /* 0x0000500012077824 */ /* 0x000fe200078e0211 */
[----:B------:R-:W-:Y:S01]  /*10e30*/  R2UR UR10, R10 ;  /* 0x000000000a0a72ca */ /* 0x000fe200000e0000 */
[----:B------:R-:W-:Y:S01]  /*10e40*/  IMAD R6, R8, R6, UR40 ;  /* 0x0000002808067e24 */ /* 0x000fe2000f8e0206 */
[----:B------:R-:W-:Y:S01]  /*10e50*/  UIADD3.X UR5, URZ, UR53, URZ, UP0, !UPT ;  /* 0x000000353f057290 */ /* 0x000fe200087fe43f */
[----:B------:R-:W-:Y:S01]  /*10e60*/  VIADD R7, R7, 0xa400 ;  /* 0x0000a40007077836 */ /* 0x000fe20000000000 */
[----:B------:R-:W-:Y:S01]  /*10e70*/  UMOV UR6, 0x0 ;  /* 0x0000000000067882 */ /* 0x000fe20000000000 */
[----:B------:R-:W-:Y:S01]  /*10e80*/  VIADD R8, R5, 0x29870 ;  /* 0x0002987005087836 */ /* 0x000fe20000000000 */
[----:B------:R-:W-:-:S09]  /*10e90*/  UMOV UR7, 0x14f00000 ;  /* 0x14f0000000077882 */ /* 0x000fd20000000000 */
.L_x_231:
[----:B------:R-:W-:-:S13]  /*10ea0*/  @P0 ELECT P2, URZ, PT ;  /* 0x00000000003f082f */ /* 0x000fda0003840000 */
[----:B-----5:R-:W-:Y:S01]  /*10eb0*/  @P2 R2UR UR13, R16 ;  /* 0x00000000100d22ca */ /* 0x020fe200000e0000 */
[----:B------:R-:W-:Y:S01]  /*10ec0*/  UMOV UR12, UR36 ;  /* 0x00000024000c7c82 */ /* 0x000fe20008000000 */
[----:B------:R-:W-:Y:S02]  /*10ed0*/  @P2 R2UR UR11, R6 ;  /* 0x00000000060b22ca */ /* 0x000fe400000e0000 */
[----:B------:R-:W-:Y:S02]  /*10ee0*/  @P2 R2UR UR9, R8 ;  /* 0x00000000080922ca */ /* 0x000fe400000e0000 */
[----:B------:R-:W-:Y:S02]  /*10ef0*/  @P2 R2UR UR8, R7 ;  /* 0x00000000070822ca */ /* 0x000fe400000e0000 */
[----:B------:R-:W-:Y:S02]  /*10f00*/  @P2 PLOP3.LUT P0, PT, P2, PT, PT, 0x8, 0x0 ;  /* 0x000000000000281c */ /* 0x000fe4000170e170 */
[----:B------:R-:W-:-:S09]  /*10f10*/  PLOP3.LUT P2, PT, PT, PT, PT, 0x8, 0x0 ;  /* 0x000000000000781c */ /* 0x000fd20003f4e170 */
[----:B------:R3:W-:Y:S02]  /*10f20*/  UTMALDG.4D [UR8], [UR4], desc[UR6] ;  /* 0x00000608040075b4 */ /* 0x0007e40008019000 */
[----:B---3--:R-:W-:Y:S05]  /*10f30*/  @P0 BRA.U.ANY `(.L_x_231) ;  /* 0xfffffffd00d80947 */ /* 0x008fea000393ffff */
[----:B------:R-:W3:Y:S01]  /*10f40*/  SYNCS.PHASECHK.TRANS64.TRYWAIT P0, [R5+URZ+0x29840], R4 ;  /* 0x02984004050075a7 */ /* 0x000ee2000800017f */
[----:B------:R-:W-:Y:S04]  /*10f50*/  BSSY B1, `(.L_x_232) ;  /* 0x0000002000017945 */ /* 0x000fe80003800000 */
[----:B---3--:R-:W-:Y:S05]  /*10f60*/  @!P0 BRA `(.L_x_233) ;  /* 0x0000002c002c8947 */ /* 0x008fea0003800000 */
.L_x_297:
[----:B------:R-:W-:Y:S05]  /*10f70*/  BSYNC B1 ;  /* 0x0000000000017941 */ /* 0x000fea0003800000 */
.L_x_232:
[----:B------:R-:W-:Y:S01]  /*10f80*/  BSSY B1, `(.L_x_234) ;  /* 0x000000b000017945 */ /* 0x000fe20003800000 */
[----:B------:R-:W-:Y:S02]  /*10f90*/  IMAD.MOV.U32 R8, RZ, RZ, 0x0 ;  /* 0x00000000ff087424 */ /* 0x000fe400078e00ff */
[----:B0-----:R-:W-:Y:S01]  /*10fa0*/  IMAD.MOV.U32 R9, RZ, RZ, 0x14f00000 ;  /* 0x14f00000ff097424 */ /* 0x001fe200078e00ff */
[----:B------:R-:W-:Y:S06]  /*10fb0*/  @P1 BRA `(.L_x_235) ;  /* 0x00000000001c1947 */ /* 0x000fec0003800000 */
[----:B------:R-:W0:Y:S01]  /*10fc0*/  S2R R7, SR_TID.X ;  /* 0x0000000000077919 */ /* 0x000e220000002100 */
[----:B--23--:R-:W-:-:S04]  /*10fd0*/  IMAD.MOV.U32 R4, RZ, RZ, 0x7800 ;  /* 0x00007800ff047424 */ /* 0x00cfc800078e00ff */
[----:B------:R4:W-:Y:S01]  /*10fe0*/  SYNCS.ARRIVE.TRANS64 RZ, [R5+URZ+0x29830], R4 ;  /* 0x0298300405ff79a7 */ /* 0x0009e2000800003f */
[----:B0-----:R-:W-:-:S04]  /*10ff0*/  LOP3.LUT R7, R7, 0x1f, RZ, 0xc0, !PT ;  /* 0x0000001f07077812 */ /* 0x001fc800078ec0ff */
[----:B------:R-:W-:-:S13]  /*11000*/  ISETP.NE.AND P0, PT, R7, RZ, PT ;  /* 0x000000ff0700720c */ /* 0x000fda0003f05270 */
[----:B----4-:R-:W-:Y:S05]  /*11010*/  @!P0 BRA `(.L_x_235) ;  /* 0x0000000000048947 */ /* 0x010fea0003800000 */
[----:B------:R-:W-:Y:S01]  /*11020*/  BPT.TRAP 0x1 ;  /* 0x000000040000795c */ /* 0x000fe20000300000 */
.L_x_235:
[----:B------:R-:W-:Y:S05]  /*11030*/  BSYNC B1 ;  /* 0x0000000000017941 */ /* 0x000fea0003800000 */
.L_x_234:
[----:B------:R-:W-:Y:S01]  /*11040*/  R2UR UR10, R10 ;  /* 0x000000000a0a72ca */ /* 0x000fe200000e0000 */
[----:B--23--:R-:W-:Y:S01]  /*11050*/  IMAD R4, R18, 0x7800, R17 ;  /* 0x0000780012047824 */ /* 0x00cfe200078e0211 */
[----:B------:R-:W-:Y:S01]  /*11060*/  R2UR UR6, R8 ;  /* 0x00000000080672ca */ /* 0x000fe200000e0000 */
[----:B------:R-:W-:Y:S01]  /*11070*/  UIADD3 UR4, UP0, UR52, 0x370, URZ ;  /* 0x0000037034047890 */ /* 0x000fe2000ff1e03f */
[----:B------:R-:W-:Y:S01]  /*11080*/  R2UR UR7, R9 ;  /* 0x00000000090772ca */ /* 0x000fe200000e0000 */
[----:B------:R-:W-:Y:S01]  /*11090*/  VIADD R5, R5, 0x29830 ;  /* 0x0002983005057836 */ /* 0x000fe20000000000 */
[----:B------:R-:W-:Y:S01]  /*110a0*/  PLOP3.LUT P0, PT, PT, PT, PT, 0x80, 0x0 ;  /* 0x000000000000781c */ /* 0x000fe20003f0f070 */
[----:B------:R-:W-:Y:S01]  /*110b0*/  VIADD R7, R4, 0x1a400 ;  /* 0x0001a40004077836 */ /* 0x000fe20000000000 */
[----:B------:R-:W-:-:S12]  /*110c0*/  UIADD3.X UR5, URZ, UR53, URZ, UP0, !UPT ;  /* 0x000000353f057290 */ /* 0x000fd800087fe43f */
.L_x_236:
[----:B------:R-:W-:-:S13]  /*110d0*/  @P0 ELECT P1, URZ, PT ;  /* 0x00000000003f082f */ /* 0x000fda0003820000 */
[----:B------:R-:W-:Y:S01]  /*110e0*/  @P1 R2UR UR13, R16 ;  /* 0x00000000100d12ca */ /* 0x000fe200000e0000 */
[----:B------:R-:W-:Y:S01]  /*110f0*/  UMOV UR12, UR36 ;  /* 0x00000024000c7c82 */ /* 0x000fe20008000000 */
[----:B------:R-:W-:Y:S02]  /*11100*/  @P1 R2UR UR11, R6 ;  /* 0x00000000060b12ca */ /* 0x000fe400000e0000 */
[----:B------:R-:W-:Y:S02]  /*11110*/  @P1 R2UR UR9, R5 ;  /* 0x00000000050912ca */ /* 0x000fe400000e0000 */
[----:B------:R-:W-:Y:S02]  /*11120*/  @P1 R2UR UR8, R7 ;  /* 0x00000000070812ca */ /* 0x000fe400000e0000 */
[----:B------:R-:W-:Y:S02]  /*11130*/  @P1 PLOP3.LUT P0, PT, P1, PT, PT, 0x8, 0x0 ;  /* 0x000000000000181c */ /* 0x000fe40000f0e170 */
[----:B------:R-:W-:-:S09]  /*11140*/  PLOP3.LUT P1, PT, PT, PT, PT, 0x8, 0x0 ;  /* 0x000000000000781c */ /* 0x000fd20003f2e170 */
[----:B------:R0:W-:Y:S02]  /*11150*/  UTMALDG.4D [UR8], [UR4], desc[UR6] ;  /* 0x00000608040075b4 */ /* 0x0001e40008019000 */
[----:B0-----:R-:W-:Y:S05]  /*11160*/  @P0 BRA.U.ANY `(.L_x_236) ;  /* 0xfffffffd00d80947 */ /* 0x001fea000393ffff */
[----:B------:R-:W-:Y:S01]  /*11170*/  R2UR UR6, R8 ;  /* 0x00000000080672ca */ /* 0x000fe200000e0000 */
[----:B------:R-:W-:Y:S01]  /*11180*/  VIADD R7, R4, 0x1cc00 ;  /* 0x0001cc0004077836 */ /* 0x000fe20000000000 */
[----:B------:R-:W-:Y:S01]  /*11190*/  R2UR UR7, R9 ;  /* 0x00000000090772ca */ /* 0x000fe200000e0000 */
[----:B------:R-:W-:Y:S01]  /*111a0*/  UMOV UR10, 0x40 ;  /* 0x00000040000a7882 */ /* 0x000fe20000000000 */
[----:B------:R-:W-:-:S13]  /*111b0*/  PLOP3.LUT P0, PT, PT, PT, PT, 0x80, 0x0 ;  /* 0x000000000000781c */ /* 0x000fda0003f0f070 */
.L_x_237:
        /* <DEDUP_REMOVED lines=15> */
.L_x_238:
        /* <DEDUP_REMOVED lines=9> */
[----:B--2---:R-:W-:Y:S05]  /*11340*/  @P0 BRA.U.ANY `(.L_x_238) ;  /* 0xfffffffd00d80947 */ /* 0x004fea000393ffff */
.L_x_225:
[----:B------:R-:W-:Y:S05]  /*11350*/  BSYNC B0 ;  /* 0x0000000000007941 */ /* 0x000fea0003800000 */
.L_x_224:
[----:B------:R-:W-:-:S06]  /*11360*/  UISETP.NE.AND UP0, UPT, UR39, 0x3, UPT ;  /* 0x000000032700788c */ /* 0x000fcc000bf05270 */
[----:B------:R-:W-:-:S13]  /*11370*/  PLOP3.LUT P0, PT, PT, PT, UP0, 0x80, 0x0 ;  /* 0x000000000000781c */ /* 0x000fda0003f0f008 */
[----:B------:R-:W-:Y:S05]  /*11380*/  @!P0 BRA `(.L_x_239) ;  /* 0x0000000000048947 */ /* 0x000fea0003800000 */
[----:B------:R-:W-:Y:S01]  /*11390*/  BPT.TRAP 0x1 ;  /* 0x000000040000795c */ /* 0x000fe20000300000 */
.L_x_239:
[----:B------:R-:W-:Y:S01]  /*113a0*/  IMAD.U32 R4, RZ, RZ, UR42 ;  /* 0x0000002aff047e24 */ /* 0x000fe2000f8e00ff */
[----:B------:R-:W-:Y:S01]  /*113b0*/  BSSY B0, `(.L_x_240) ;  /* 0x0000007000007945 */ /* 0x000fe20003800000 */
[----:B------:R-:W-:-:S03]  /*113c0*/  IMAD R19, R3, 0x8, R17 ;  /* 0x0000000803137824 */ /* 0x000fc600078e0211 */
[----:B------:R-:W-:Y:S02]  /*113d0*/  ISETP.NE.AND P1, PT, R4, 0x3, PT ;  /* 0x000000030400780c */ /* 0x000fe40003f25270 */
[----:B------:R-:W-:-:S04]  /*113e0*/  LOP3.LUT R4, R0, 0x1, RZ, 0x3c, !PT ;  /* 0x0000000100047812 */ /* 0x000fc800078e3cff */
[----:B------:R-:W-:-:S04]  /*113f0*/  SHF.L.U32 R4, R4, 0x1f, RZ ;  /* 0x0000001f04047819 */ /* 0x000fc800000006ff */
[----:B------:R-:W2:Y:S02]  /*11400*/  SYNCS.PHASECHK.TRANS64.TRYWAIT P0, [R19+URZ+0x29870], R4 ;  /* 0x02987004130075a7 */ /* 0x000ea4000800017f */
[----:B--2---:R-:W-:Y:S05]  /*11410*/  @!P0 BRA `(.L_x_241) ;  /* 0x0000002800148947 */ /* 0x004fea0003800000 */
.L_x_298:
[----:B------:R-:W-:Y:S05]  /*11420*/  BSYNC B0 ;  /* 0x0000000000007941 */ /* 0x000fea0003800000 */
.L_x_240:
[----:B------:R-:W-:Y:S05]  /*11430*/  @!P1 BRA `(.L_x_242) ;  /* 0x0000000000049947 */ /* 0x000fea0003800000 */
[----:B------:R-:W-:Y:S01]  /*11440*/  BPT.TRAP 0x1 ;  /* 0x000000040000795c */ /* 0x000fe20000300000 */
.L_x_242:
[----:B------:R-:W-:Y:S01]  /*11450*/  SHF.L.U32 R0, R0, 0x1f, RZ ;  /* 0x0000001f00007819 */ /* 0x000fe200000006ff */
[----:B------:R-:W-:-:S03]  /*11460*/  IMAD R12, R3, 0x5000, RZ ;  /* 0x00005000030c7824 */ /* 0x000fc600078e02ff */
[----:B------:R-:W3:Y:S02]  /*11470*/  SYNCS.PHASECHK.TRANS64.TRYWAIT P0, [R19+URZ+0x29860], R0 ;  /* 0x02986000130075a7 */ /* 0x000ee4000800017f */
[----:B---3--:R-:W-:Y:S05]  /*11480*/  @!P0 BRA `(.L_x_243) ;  /* 0x00000028000c8947 */ /* 0x008fea0003800000 */
.L_x_299:
[----:B--2---:R-:W3:Y:S04]  /*11490*/  LDL R4, [R1+0x24] ;  /* 0x0000240001047983 */ /* 0x004ee80000100800 */
[----:B------:R-:W2:Y:S04]  /*114a0*/  LDL R3, [R1+0x28] ;  /* 0x0000280001037983 */ /* 0x000ea80000100800 */
[----:B------:R-:W4:Y:S01]  /*114b0*/  LDL R13, [R1+0x20] ;  /* 0x00002000010d7983 */ /* 0x000f220000100800 */
[----:B------:R-:W-:Y:S05]  /*114c0*/  WARPSYNC.ALL ;  /* 0x0000000000007948 */ /* 0x000fea0003800000 */
[----:B---3--:R-:W-:-:S05]  /*114d0*/  LOP3.LUT R0, R12, R4, RZ, 0xfc, !PT ;  /* 0x000000040c007212 */ /* 0x008fca00078efcff */
[----:B------:R-:W-:Y:S01]  /*114e0*/  IMAD.IADD R0, R17, 0x1, R0 ;  /* 0x0000000111007824 */ /* 0x000fe200078e0200 */
[----:B----4-:R-:W-:-:S03]  /*114f0*/  LOP3.LUT R20, R12, R13, RZ, 0xfc, !PT ;  /* 0x0000000d0c147212 */ /* 0x010fc600078efcff */
[----:B--2---:R-:W-:Y:S01]  /*11500*/  IMAD.IADD R3, R3, 0x1, R0 ;  /* 0x0000000103037824 */ /* 0x004fe200078e0200 */
[----:B0-----:R-:W0:Y:S01]  /*11510*/  LDSM.16.MT88.4 R8, [R0+0xa400] ;  /* 0x00a400000008783b */ /* 0x001e220000004200 */
[----:B------:R-:W-:Y:S01]  /*11520*/  IMAD.IADD R20, R17, 0x1, R20 ;  /* 0x0000000111147824 */ /* 0x000fe200078e0214 */
[C-C-:B0-----:R-:W-:Y:S02]  /*11530*/  PRMT R4, R8.reuse, 0x6420, R9.reuse ;  /* 0x0000642008047816 */ /* 0x141fe40000000009 */
[----:B------:R-:W-:Y:S02]  /*11540*/  PRMT R5, R8, 0x7531, R9 ;  /* 0x0000753108057816 */ /* 0x000fe40000000009 */
        /* <DEDUP_REMOVED lines=9> */
[----:B------:R-:W0:Y:S02]  /*115e0*/  LDSM.16.MT88.4 R8, [R0+0xb400] ;  /* 0x00b400000008783b */ /* 0x000e240000004200 */
        /* <DEDUP_REMOVED lines=52> */
[----:B--2---:R-:W2:Y:S01]  /*11930*/  FENCE.VIEW.ASYNC.S ;  /* 0x00000000000073c6 */ /* 0x004ea20000000000 */
[----:B------:R-:W-:Y:S05]  /*11940*/  @!P1 BRA `(.L_x_244) ;  /* 0x0000000000049947 */ /* 0x000fea0003800000 */
[----:B------:R-:W-:Y:S01]  /*11950*/  BPT.TRAP 0x1 ;  /* 0x000000040000795c */ /* 0x000fe20000300000 */
.L_x_244:
[----:B------:R-:W3:Y:S01]  /*11960*/  S2R R0, SR_TID.X ;  /* 0x0000000000007919 */ /* 0x000ee20000002100 */
[----:B--2---:R2:W-:Y:S01]  /*11970*/  SYNCS.ARRIVE.TRANS64.A1T0 RZ, [R19+URZ+0x29850], RZ ;  /* 0x029850ff13ff79a7 */ /* 0x0045e2000810003f */
[----:B---3--:R-:W-:Y:S02]  /*11980*/  LOP3.LUT R3, R0, 0x7f, RZ, 0xc0, !PT ;  /* 0x0000007f00037812 */ /* 0x008fe400078ec0ff */
[----:B------:R-:W3:Y:S01]  /*11990*/  LDL R0, [R1+0xc] ;  /* 0x00000c0001007983 */ /* 0x000ee20000100800 */
[----:B------:R-:W-:Y:S01]  /*119a0*/  BAR.SYNC.DEFER_BLOCKING 0x2, 0x80 ;  /* 0x0082000000007b1d */ /* 0x000fe20000010000 */
[----:B------:R-:W-:-:S13]  /*119b0*/  ISETP.NE.AND P0, PT, R3, RZ, PT ;  /* 0x000000ff0300720c */ /* 0x000fda0003f05270 */
[----:B--2---:R-:W-:-:S05]  /*119c0*/  @!P0 VIADD R19, R19, 0x29880 ;  /* 0x0002988013138836 */ /* 0x004fca0000000000 */
[----:B------:R-:W-:-:S04]  /*119d0*/  @!P0 PRMT R19, RZ, 0x654, R19 ;  /* 0x00000654ff138816 */ /* 0x000fc80000000013 */
[----:B------:R2:W-:Y:S01]  /*119e0*/  @!P0 SYNCS.ARRIVE.TRANS64.RED.A1T0 RZ, [R19+URZ], RZ ;  /* 0x000000ff13ff89a7 */ /* 0x0005e2000810043f */
[C---:B---3--:R-:W-:Y:S01]  /*119f0*/  ISETP.GT.AND P0, PT, R2.reuse, R0, PT ;  /* 0x000000000200720c */ /* 0x048fe20003f04270 */
[----:B------:R-:W-:Y:S01]  /*11a00*/  VIADD R2, R2, 0xffffffff ;  /* 0xffffffff02027836 */ /* 0x000fe20000000000 */
[----:B------:R2:W5:Y:S01]  /*11a10*/  LDL R0, [R1] ;  /* 0x0000000001007983 */ /* 0x0005620000100800 */
[----:B------:R-:W-:-:S10]  /*11a20*/  IMAD.MOV.U32 R3, RZ, RZ, R18 ;  /* 0x000000ffff037224 */ /* 0x000fd400078e0012 */
[----:B--2---:R-:W-:Y:S05]  /*11a30*/  @P0 BRA `(.L_x_245) ;  /* 0xfffffff000100947 */ /* 0x004fea000383ffff */
.L_x_223:
[----:B0-----:R-:W0:Y:S01]  /*11a40*/  S2R R4, SR_TID.X ;  /* 0x0000000000047919 */ /* 0x001e220000002100 */
[----:B------:R-:W-:Y:S01]  /*11a50*/  BSSY B0, `(.L_x_246) ;  /* 0x0000011000007945 */ /* 0x000fe20003800000 */
[----:B0-----:R-:W-:-:S04]  /*11a60*/  LOP3.LUT R4, R4, 0x7f, RZ, 0xc0, !PT ;  /* 0x0000007f04047812 */ /* 0x001fc800078ec0ff */
[----:B------:R-:W-:-:S13]  /*11a70*/  ISETP.NE.AND P0, PT, R4, RZ, PT ;  /* 0x000000ff0400720c */ /* 0x000fda0003f05270 */
[----:B------:R-:W-:Y:S05]  /*11a80*/  @P0 BRA `(.L_x_247) ;  /* 0x0000000000340947 */ /* 0x000fea0003800000 */
[----:B------:R-:W0:Y:S01]  /*11a90*/  S2R R3, SR_LANEID ;  /* 0x0000000000037919 */ /* 0x000e220000000000 */
[----:B------:R-:W-:Y:S02]  /*11aa0*/  VOTEU.ANY UR4, UPT, PT ;  /* 0x0000000000047886 */ /* 0x000fe400038e0100 */
[----:B-1---5:R-:W0:Y:S08]  /*11ab0*/  FLO.U32 R0, UR4 ;  /* 0x0000000400007d00 */ /* 0x022e3000080e0000 */
        /* <DEDUP_REMOVED lines=9> */
[----:B------:R0:W-:Y:S02]  /*11b50*/  STL [R1+0x10], R0 ;  /* 0x0000100001007387 */ /* 0x0001e40000100800 */
.L_x_247:
[----:B------:R-:W-:Y:S05]  /*11b60*/  BSYNC B0 ;  /* 0x0000000000007941 */ /* 0x000fea0003800000 */
.L_x_246:
[----:B------:R-:W-:-:S06]  /*11b70*/  UISETP.NE.AND UP0, UPT, UR39, 0x3, UPT ;  /* 0x000000032700788c */ /* 0x000fcc000bf05270 */
[----:B------:R-:W-:-:S13]  /*11b80*/  PLOP3.LUT P1, PT, PT, PT, UP0, 0x80, 0x0 ;  /* 0x000000000000781c */ /* 0x000fda0003f2f008 */
[----:B------:R-:W-:Y:S05]  /*11b90*/  @!P1 BRA `(.L_x_248) ;  /* 0x0000000000049947 */ /* 0x000fea0003800000 */
[----:B------:R-:W-:Y:S01]  /*11ba0*/  BPT.TRAP 0x1 ;  /* 0x000000040000795c */ /* 0x000fe20000300000 */
.L_x_248:
[----:B------:R-:W2:Y:S01]  /*11bb0*/  LDL R2, [R1] ;  /* 0x0000000001027983 */ /* 0x000ea20000100800 */
[----:B------:R-:W-:Y:S01]  /*11bc0*/  IMAD R16, R18, 0x8, R17 ;  /* 0x0000000812107824 */ /* 0x000fe200078e0211 */
[----:B------:R-:W-:Y:S01]  /*11bd0*/  BSSY B0, `(.L_x_249) ;  /* 0x0000007000007945 */ /* 0x000fe20003800000 */
[----:B01---5:R-:W-:-:S05]  /*11be0*/  IMAD.U32 R0, RZ, RZ, UR42 ;  /* 0x0000002aff007e24 */ /* 0x023fca000f8e00ff */
[----:B------:R-:W-:Y:S02]  /*11bf0*/  ISETP.NE.AND P2, PT, R0, 0x3, PT ;  /* 0x000000030000780c */ /* 0x000fe40003f45270 */
[----:B--2---:R-:W-:-:S04]  /*11c00*/  LOP3.LUT R3, R2, 0x1, RZ, 0x3c, !PT ;  /* 0x0000000102037812 */ /* 0x004fc800078e3cff */
[----:B------:R-:W-:-:S04]  /*11c10*/  SHF.L.U32 R3, R3, 0x1f, RZ ;  /* 0x0000001f03037819 */ /* 0x000fc800000006ff */
[----:B------:R-:W0:Y:S02]  /*11c20*/  SYNCS.PHASECHK.TRANS64.TRYWAIT P1, [R16+URZ+0x29870], R3 ;  /* 0x02987003100075a7 */ /* 0x000e24000802017f */
[----:B0-----:R-:W-:Y:S05]  /*11c30*/  @!P1 BRA `(.L_x_250) ;  /* 0x0000002000349947 */ /* 0x001fea0003800000 */
.L_x_300:
[----:B------:R-:W-:Y:S05]  /*11c40*/  BSYNC B0 ;  /* 0x0000000000007941 */ /* 0x000fea0003800000 */
.L_x_249:
[----:B------:R-:W-:Y:S05]  /*11c50*/  @!P2 BRA `(.L_x_251) ;  /* 0x000000000004a947 */ /* 0x000fea0003800000 */
[----:B------:R-:W-:Y:S01]  /*11c60*/  BPT.TRAP 0x1 ;  /* 0x000000040000795c */ /* 0x000fe20000300000 */
.L_x_251:
[----:B------:R-:W0:Y:S02]  /*11c70*/  LDL R0, [R1] ;  /* 0x0000000001007983 */ /* 0x000e240000100800 */
[----:B0-----:R-:W-:-:S04]  /*11c80*/  SHF.L.U32 R3, R0, 0x1f, RZ ;  /* 0x0000001f00037819 */ /* 0x001fc800000006ff */
[----:B------:R-:W0:Y:S02]  /*11c90*/  SYNCS.PHASECHK.TRANS64.TRYWAIT P1, [R16+URZ+0x29860], R3 ;  /* 0x02986003100075a7 */ /* 0x000e24000802017f */
[----:B0-----:R-:W-:Y:S05]  /*11ca0*/  @!P1 BRA `(.L_x_252) ;  /* 0x00000020002c9947 */ /* 0x001fea0003800000 */
.L_x_301:
[----:B------:R-:W2:Y:S04]  /*11cb0*/  LDL R2, [R1+0x24] ;  /* 0x0000240001027983 */ /* 0x000ea80000100800 */
[----:B------:R-:W0:Y:S04]  /*11cc0*/  LDL R13, [R1+0x28] ;  /* 0x00002800010d7983 */ /* 0x000e280000100800 */
[----:B------:R-:W3:Y:S01]  /*11cd0*/  LDL R12, [R1+0x20] ;  /* 0x00002000010c7983 */ /* 0x000ee20000100800 */
[----:B------:R-:W-:Y:S01]  /*11ce0*/  IMAD R0, R18, 0x5000, RZ ;  /* 0x0000500012007824 */ /* 0x000fe200078e02ff */
[----:B------:R-:W-:Y:S05]  /*11cf0*/  WARPSYNC.ALL ;  /* 0x0000000000007948 */ /* 0x000fea0003800000 */
[----:B--2---:R-:W-:-:S05]  /*11d00*/  LOP3.LUT R2, R0, R2, RZ, 0xfc, !PT ;  /* 0x0000000200027212 */ /* 0x004fca00078efcff */
[----:B------:R-:W-:Y:S01]  /*11d10*/  IMAD.IADD R2, R17, 0x1, R2 ;  /* 0x0000000111027824 */ /* 0x000fe200078e0202 */
[----:B---3--:R-:W-:-:S03]  /*11d20*/  LOP3.LUT R0, R0, R12, RZ, 0xfc, !PT ;  /* 0x0000000c00007212 */ /* 0x008fc600078efcff */
[----:B0-----:R-:W-:Y:S01]  /*11d30*/  IMAD.IADD R3, R13, 0x1, R2 ;  /* 0x000000010d037824 */ /* 0x001fe200078e0202 */
[----:B------:R-:W0:Y:S01]  /*11d40*/  LDSM.16.MT88.4 R4, [R2+0xa400] ;  /* 0x00a400000204783b */ /* 0x000e220000004200 */
[----:B------:R-:W-:Y:S01]  /*11d50*/  IMAD.IADD R0, R17, 0x1, R0 ;  /* 0x0000000111007824 */ /* 0x000fe200078e0200 */
[C-C-:B0-----:R-:W-:Y:S02]  /*11d60*/  PRMT R8, R4.reuse, 0x6420, R5.reuse ;  /* 0x0000642004087816 */ /* 0x141fe40000000005 */
[----:B------:R-:W-:Y:S02]  /*11d70*/  PRMT R9, R4, 0x7531, R5 ;  /* 0x0000753104097816 */ /* 0x000fe40000000005 */
[C-C-:B------:R-:W-:Y:S02]  /*11d80*/  PRMT R10, R6.reuse, 0x6420, R7.reuse ;  /* 0x00006420060a7816 */ /* 0x140fe40000000007 */
[----:B------:R-:W-:Y:S02]  /*11d90*/  PRMT R11, R6, 0x7531, R7 ;  /* 0x00007531060b7816 */ /* 0x000fe40000000007 */
[----:B------:R-:W0:Y:S04]  /*11da0*/  LDSM.16.MT88.4 R4, [R3+0xa400] ;  /* 0x00a400000304783b */ /* 0x000e280000004200 */
[----:B------:R0:W-:Y:S02]  /*11db0*/  STSM.16.M88.4 [R0+0x400], R8 ;  /* 0x0004000800007844 */ /* 0x0001e40000000200 */
        /* <DEDUP_REMOVED lines=47> */
[----:B------:R1:W-:Y:S01]  /*120b0*/  STSM.16.M88.4 [R0+0x4400], R12 ;  /* 0x0044000c00007844 */ /* 0x0003e20000000200 */
[C-C-:B0-----:R-:W-:Y:S02]  /*120c0*/  PRMT R8, R4.reuse, 0x6420, R5.reuse ;  /* 0x0000642004087816 */ /* 0x141fe40000000005 */
[----:B------:R-:W-:Y:S02]  /*120d0*/  PRMT R9, R4, 0x7531, R5 ;  /* 0x0000753104097816 */ /* 0x000fe40000000005 */
[----:B------:R-:W-:-:S02]  /*120e0*/  PRMT R10, R6, 0x6420, R7 ;  /* 0x00006420060a7816 */ /* 0x000fc40000000007 */
[----:B------:R-:W-:-:S05]  /*120f0*/  PRMT R11, R6, 0x7531, R7 ;  /* 0x00007531060b7816 */ /* 0x000fca0000000007 */
[----:B------:R1:W-:Y:S01]  /*12100*/  STSM.16.M88.4 [R0+0x4c00], R8 ;  /* 0x004c000800007844 */ /* 0x0003e20000000200 */
[----:B------:R-:W-:Y:S01]  /*12110*/  @!PT LDS RZ, [RZ] ;  /* 0x00000000fffff984 */ /* 0x000fe20000000800 */
[----:B------:R-:W-:Y:S01]  /*12120*/  @!PT LDS RZ, [RZ] ;  /* 0x00000000fffff984 */ /* 0x000fe20000000800 */
[----:B------:R-:W-:Y:S01]  /*12130*/  @!PT LDS RZ, [RZ] ;  /* 0x00000000fffff984 */ /* 0x000fe20000000800 */
[----:B------:R-:W-:Y:S01]  /*12140*/  @!PT LDS RZ, [RZ] ;  /* 0x00000000fffff984 */ /* 0x000fe20000000800 */
[----:B------:R0:W-:Y:S06]  /*12150*/  MEMBAR.ALL.CTA ;  /* 0x0000000000007992 */ /* 0x0001ec0000008000 */
[----:B0-----:R-:W0:Y:S01]  /*12160*/  FENCE.VIEW.ASYNC.S ;  /* 0x00000000000073c6 */ /* 0x001e220000000000 */
[----:B------:R-:W-:Y:S05]  /*12170*/  @!P2 BRA `(.L_x_253) ;  /* 0x000000000004a947 */ /* 0x000fea0003800000 */
[----:B------:R-:W-:Y:S01]  /*12180*/  BPT.TRAP 0x1 ;  /* 0x000000040000795c */ /* 0x000fe20000300000 */
.L_x_253:
[----:B------:R-:W2:Y:S01]  /*12190*/  LDL.LU R2, [R1] ;  /* 0x0000000001027983 */ /* 0x000ea20000300800 */
[----:B0-----:R0:W-:Y:S01]  /*121a0*/  SYNCS.ARRIVE.TRANS64.A1T0 RZ, [R16+URZ+0x29850], RZ ;  /* 0x029850ff10ff79a7 */ /* 0x0011e2000810003f */
[----:B------:R-:W-:Y:S02]  /*121b0*/  VIADD R18, R18, 0x1 ;  /* 0x0000000112127836 */ /* 0x000fe40000000000 */
[----:B0-----:R-:W-:-:S05]  /*121c0*/  @!P0 VIADD R16, R16, 0x29880 ;  /* 0x0002988010108836 */ /* 0x001fca0000000000 */
[----:B------:R-:W-:Y:S01]  /*121d0*/  @!P0 PRMT R16, RZ, 0x654, R16 ;  /* 0x00000654ff108816 */ /* 0x000fe20000000010 */
[----:B------:R-:W-:Y:S06]  /*121e0*/  BAR.SYNC.DEFER_BLOCKING 0x2, 0x80 ;  /* 0x0082000000007b1d */ /* 0x000fec0000010000 */
[----:B------:R3:W-:Y:S01]  /*121f0*/  @!P0 SYNCS.ARRIVE.TRANS64.RED.A1T0 RZ, [R16+URZ], RZ ;  /* 0x000000ff10ff89a7 */ /* 0x0007e2000810043f */
[----:B------:R-:W-:-:S04]  /*12200*/  ISETP.NE.AND P0, PT, R18, 0x2, PT ;  /* 0x000000021200780c */ /* 0x000fc80003f05270 */
[----:B-1----:R-:W-:Y:S02]  /*12210*/  SEL R0, RZ, 0x1, P0 ;  /* 0x00000001ff007807 */ /* 0x002fe40000000000 */
[----:B------:R-:W-:Y:S02]  /*12220*/  SEL R18, R18, RZ, P0 ;  /* 0x000000ff12127207 */ /* 0x000fe40000000000 */
[----:B--2---:R-:W-:-:S05]  /*12230*/  LOP3.LUT R2, R2, R0, RZ, 0x3c, !PT ;  /* 0x0000000002027212 */ /* 0x004fca00078e3cff */
[----:B------:R3:W-:Y:S02]  /*12240*/  STL [R1], R2 ;  /* 0x0000000201007387 */ /* 0x0007e40000100800 */
.L_x_198:
[----:B------:R-:W-:Y:S05]  /*12250*/  BSYNC B7 ;  /* 0x0000000000077941 */ /* 0x000fea0003800000 */
.L_x_196:
[----:B0-----:R-:W2:Y:S02]  /*12260*/  LDL R0, [R1+0x8] ;  /* 0x0000080001007983 */ /* 0x001ea40000100800 */
[----:B--2---:R-:W-:-:S13]  /*12270*/  LOP3.LUT P0, RZ, R0, 0x2, RZ, 0xc0, !PT ;  /* 0x0000000200ff7812 */ /* 0x004fda000780c0ff */
[----:B------:R-:W-:Y:S05]  /*12280*/  @!P0 BRA `(.L_x_254) ;  /* 0x0000000000308947 */ /* 0x000fea0003800000 */
[----:B------:R-:W0:Y:S08]  /*12290*/  S2UR UR5, SR_CgaCtaId ;  /* 0x00000000000579c3 */ /* 0x000e300000008800 */
[----:B------:R-:W-:Y:S06]  /*122a0*/  BAR.SYNC.DEFER_BLOCKING 0x5, 0x180 ;  /* 0x0146000000007b1d */ /* 0x000fec0000010000 */
[----:B------:R-:W-:-:S02]  /*122b0*/  UMOV UR4, 0x400 ;  /* 0x0000040000047882 */ /* 0x000fc40000000000 */
[----:B0-----:R-:W-:-:S06]  /*122c0*/  ULEA UR4, UR5, UR4, 0x18 ;  /* 0x0000000405047291 */ /* 0x001fcc000f8ec03f */
[----:B------:R-:W-:-:S05]  /*122d0*/  IMAD.U32 R17, RZ, RZ, UR4 ;  /* 0x00000004ff117e24 */ /* 0x000fca000f8e00ff */
[----:B------:R-:W0:Y:S04]  /*122e0*/  LDS.128 R4, [R17+0x298d0] ;  /* 0x0298d00011047984 */ /* 0x000e280000000c00 */
[----:B0-----:R0:W-:Y:S01]  /*122f0*/  STL.64 [R1+0x10], R4 ;  /* 0x0000100401007387 */ /* 0x0011e20000100a00 */
[----:B------:R-:W-:-:S03]  /*12300*/  IMAD.MOV.U32 R0, RZ, RZ, R7 ;  /* 0x000000ffff007224 */ /* 0x000fc600078e0007 */
[----:B------:R0:W-:Y:S02]  /*12310*/  STL [R1+0x18], R6 ;  /* 0x0000180601007387 */ /* 0x0001e40000100800 */
[----:B------:R-:W-:Y:S01]  /*12320*/  R2UR UR43, R0 ;  /* 0x00000000002b72ca */ /* 0x000fe200000e0000 */
[----:B------:R-:W-:Y:S06]  /*12330*/  BAR.ARV 0x4, 0x180 ;  /* 0x0106000000007b1d */ /* 0x000fec0000002000 */
[----:B------:R-:W-:Y:S08]  /*12340*/  BRA `(.L_x_255) ;  /* 0x0000000800c87947 */ /* 0x000ff00003800000 */
.L_x_254:
[----:B------:R-:W2:Y:S01]  /*12350*/  LDL.LU R0, [R1+0x10] ;  /* 0x0000100001007983 */ /* 0x000ea20000300800 */
[----:B------:R-:W-:Y:S01]  /*12360*/  ULDC UR4, c[0x0][0xc3c] ;  /* 0x00030f0000047ab9 */ /* 0x000fe20000000800 */
[----:B---3--:R-:W0:Y:S02]  /*12370*/  S2R R2, SR_TID.X ;  /* 0x0000000000027919 */ /* 0x008e240000002100 */
[----:B0-----:R-:W-:-:S04]  /*12380*/  LOP3.LUT R8, R2, 0x1f, RZ, 0xc0, !PT ;  /* 0x0000001f02087812 */ /* 0x001fc800078ec0ff */
[C---:B------:R-:W-:Y:S01]  /*12390*/  ISETP.NE.AND P0, PT, R8.reuse, 0x1f, PT ;  /* 0x0000001f0800780c */ /* 0x040fe20003f05270 */
[----:B------:R-:W-:-:S05]  /*123a0*/  VIADD R6, R8, UR43 ;  /* 0x0000002b08067c36 */ /* 0x000fca0008000000 */
[----:B------:R-:W-:Y:S01]  /*123b0*/  ISETP.GE.OR P1, PT, R6, UR4, !P0 ;  /* 0x0000000406007c0c */ /* 0x000fe2000c726670 */
[----:B------:R-:W-:-:S12]  /*123c0*/  ULDC UR4, c[0x0][0xc3c] ;  /* 0x00030f0000047ab9 */ /* 0x000fd80000000800 */
[----:B------:R-:W0:Y:S08]  /*123d0*/  @!P1 LDC.64 R2, c[0x0][0xc80] ;  /* 0x00032000ff029b82 */ /* 0x000e300000000a00 */
[----:B------:R-:W1:Y:S01]  /*123e0*/  @!P1 LDC.64 R4, c[0x0][0xc78] ;  /* 0x00031e00ff049b82 */ /* 0x000e620000000a00 */
[----:B0-----:R-:W-:-:S04]  /*123f0*/  @!P1 IMAD.WIDE R2, R6, 0x4, R2 ;  /* 0x0000000406029825 */ /* 0x001fc800078e0202 */
[----:B--2---:R-:W-:Y:S02]  /*12400*/  IMAD.MOV.U32 R9, RZ, RZ, R0 ;  /* 0x000000ffff097224 */ /* 0x004fe400078e0000 */
[----:B------:R-:W-:-:S06]  /*12410*/  IMAD.MOV.U32 R0, RZ, RZ, RZ ;  /* 0x000000ffff007224 */ /* 0x000fcc00078e00ff */
[----:B------:R1:W2:Y:S02]  /*12420*/  @!P1 LDG.E R0, desc[UR50][R2.64] ;  /* 0x0000003202009981 */ /* 0x0002a4000c1e1900 */
[----:B-1----:R-:W-:Y:S01]  /*12430*/  @!P1 IMAD.WIDE R2, R6, 0x4, R4 ;  /* 0x0000000406029825 */ /* 0x002fe200078e0204 */
[----:B------:R-:W-:-:S06]  /*12440*/  CS2R R6, SRZ ;  /* 0x0000000000067805 */ /* 0x000fcc000001ff00 */
[----:B------:R-:W2:Y:S01]  /*12450*/  @!P1 LDG.E R7, desc[UR50][R2.64] ;  /* 0x0000003202079981 */ /* 0x000ea2000c1e1900 */
[C---:B------:R-:W-:Y:S02]  /*12460*/  ISETP.NE.AND P1, PT, R8.reuse, RZ, PT ;  /* 0x000000ff0800720c */ /* 0x040fe40003f25270 */
[C---:B------:R-:W-:Y:S01]  /*12470*/  ISETP.GE.U32.AND P2, PT, R8.reuse, 0x2, PT ;  /* 0x000000020800780c */ /* 0x040fe20003f46070 */
[----:B------:R-:W-:Y:S01]  /*12480*/  SHFL.IDX PT, R5, R9, 0x1, 0x1f ;  /* 0x00201f0009057f89 */ /* 0x000fe200000e0000 */
[C---:B------:R-:W-:Y:S02]  /*12490*/  ISETP.GE.U32.AND P3, PT, R8.reuse, 0x4, PT ;  /* 0x000000040800780c */ /* 0x040fe40003f66070 */
[C---:B------:R-:W-:Y:S01]  /*124a0*/  ISETP.GE.U32.AND P4, PT, R8.reuse, 0x8, PT ;  /* 0x000000080800780c */ /* 0x040fe20003f86070 */
[----:B------:R-:W-:Y:S01]  /*124b0*/  SHFL.IDX PT, R4, R9, RZ, 0x1f ;  /* 0x00001fff09047589 */ /* 0x000fe200000e0000 */
[----:B------:R-:W-:Y:S01]  /*124c0*/  ISETP.GE.U32.AND P5, PT, R8, 0x10, PT ;  /* 0x000000100800780c */ /* 0x000fe20003fa6070 */
        /* <DEDUP_REMOVED lines=21> */
[----:B------:R-:W-:Y:S05]  /*12620*/  @P6 BRA `(.L_x_256) ;  /* 0x0000000000986947 */ /* 0x000fea0003800000 */
.L_x_258:
[----:B------:R-:W-:-:S04]  /*12630*/  UIADD3 UR43, UR43, 0x1f, URZ ;  /* 0x0000001f2b2b7890 */ /* 0x000fc8000fffe03f */
[----:B------:R-:W-:-:S06]  /*12640*/  UISETP.GE.AND UP0, UPT, UR43, UR4, UPT ;  /* 0x000000042b00728c */ /* 0x000fcc000bf06270 */
[----:B------:R-:W-:-:S13]  /*12650*/  PLOP3.LUT P6, PT, PT, PT, UP0, 0x40, 0x0 ;  /* 0x000000000000781c */ /* 0x000fda0003fce808 */
[----:B------:R-:W-:Y:S05]  /*12660*/  @!P6 BRA `(.L_x_257) ;  /* 0x0000000400b0e947 */ /* 0x000fea0003800000 */
[----:B------:R-:W0:Y:S02]  /*12670*/  S2R R0, SR_TID.X ;  /* 0x0000000000007919 */ /* 0x000e240000002100 */
[----:B0-----:R-:W-:-:S05]  /*12680*/  LOP3.LUT R0, R0, 0x1f, RZ, 0xc0, !PT ;  /* 0x0000001f00007812 */ /* 0x001fca00078ec0ff */
[----:B------:R-:W-:Y:S02]  /*12690*/  VIADD R7, R0, UR43 ;  /* 0x0000002b00077c36 */ /* 0x000fe40008000000 */
[----:B------:R-:W-:-:S03]  /*126a0*/  IMAD.MOV.U32 R0, RZ, RZ, RZ ;  /* 0x000000ffff007224 */ /* 0x000fc600078e00ff */
[----:B------:R-:W-:-:S13]  /*126b0*/  ISETP.GE.OR P6, PT, R7, UR4, !P0 ;  /* 0x0000000407007c0c */ /* 0x000fda000c7c6670 */
[----:B------:R-:W0:Y:S02]  /*126c0*/  @!P6 LDC.64 R2, c[0x0][0xc80] ;  /* 0x00032000ff02eb82 */ /* 0x000e240000000a00 */
[----:B0-----:R-:W-:-:S05]  /*126d0*/  @!P6 IMAD.WIDE R2, R7, 0x4, R2 ;  /* 0x000000040702e825 */ /* 0x001fca00078e0202 */
[----:B------:R0:W2:Y:S02]  /*126e0*/  @!P6 LDG.E R0, desc[UR50][R2.64] ;  /* 0x000000320200e981 */ /* 0x0000a4000c1e1900 */
[----:B0-----:R-:W0:Y:S02]  /*126f0*/  @!P6 LDC.64 R2, c[0x0][0xc78] ;  /* 0x00031e00ff02eb82 */ /* 0x001e240000000a00 */
[----:B0-----:R-:W-:-:S04]  /*12700*/  @!P6 IMAD.WIDE R2, R7, 0x4, R2 ;  /* 0x000000040702e825 */ /* 0x001fc800078e0202 */
        /* <DEDUP_REMOVED lines=24> */
.L_x_256:
[----:B------:R-:W-:-:S04]  /*12890*/  IMAD.IADD R5, R5, 0x1, -R8 ;  /* 0x0000000105057824 */ /* 0x000fc800078e0a08 */
[----:B------:R-:W-:-:S05]  /*128a0*/  IMAD R8, R2, R3, R5 ;  /* 0x0000000302087224 */ /* 0x000fca00078e0205 */
[----:B------:R-:W-:-:S13]  /*128b0*/  ISETP.GT.AND P0, PT, R8, R4, PT ;  /* 0x000000040800720c */ /* 0x000fda0003f04270 */
[----:B------:R-:W-:Y:S02]  /*128c0*/  VOTEU.ANY UR5, UPT, !P0 ;  /* 0x0000000000057886 */ /* 0x000fe400040e0100 */
[----:B------:R-:W-:Y:S01]  /*128d0*/  ISETP.NE.AND P0, PT, RZ, UR5, PT ;  /* 0x00000005ff007c0c */ /* 0x000fe2000bf05270 */
[----:B------:R-:W-:-:S06]  /*128e0*/  UPOPC UR4, UR5 ;  /* 0x00000005000472bf */ /* 0x000fcc0008000000 */
[----:B------:R-:W-:-:S05]  /*128f0*/  IMAD.U32 R8, RZ, RZ, UR4 ;  /* 0x00000004ff087e24 */ /* 0x000fca000f8e00ff */
[----:B------:R0:W1:Y:S04]  /*12900*/  SHFL.IDX PT, R0, R0, R8, 0x1f ;  /* 0x00001f0800007589 */ /* 0x00006800000e0000 */
[----:B------:R0:W2:Y:S01]  /*12910*/  SHFL.IDX PT, R7, R7, R8, 0x1f ;  /* 0x00001f0807077589 */ /* 0x0000a200000e0000 */
[----:B------:R-:W-:Y:S05]  /*12920*/  @!P0 BRA `(.L_x_259) ;  /* 0x00000000000c8947 */ /* 0x000fea0003800000 */
[----:B------:R-:W-:-:S06]  /*12930*/  UIADD3 UR5, UR4, -0x1, URZ ;  /* 0xffffffff04057890 */ /* 0x000fcc000fffe03f */
[----:B------:R-:W-:-:S06]  /*12940*/  IMAD.U32 R6, RZ, RZ, UR5 ;  /* 0x00000005ff067e24 */ /* 0x000fcc000f8e00ff */
[----:B------:R3:W4:Y:S02]  /*12950*/  SHFL.IDX PT, R6, R2, R6, 0x1f ;  /* 0x00001f0602067589 */ /* 0x00072400000e0000 */
.L_x_259:
[----:B0---4-:R-:W-:Y:S01]  /*12960*/  IMAD R8, R6, R3, R5 ;  /* 0x0000000306087224 */ /* 0x011fe200078e0205 */
[-C--:B-1----:R-:W-:Y:S01]  /*12970*/  IABS R5, R0.reuse ;  /* 0x0000000000057213 */ /* 0x082fe20000000000 */
[----:B------:R-:W-:Y:S02]  /*12980*/  UIADD3 UR43, UR4, UR43, URZ ;  /* 0x0000002b042b7290 */ /* 0x000fe4000fffe03f */
[----:B------:R-:W-:Y:S01]  /*12990*/  IMAD.IADD R4, R4, 0x1, -R8 ;  /* 0x0000000104047824 */ /* 0x000fe200078e0a08 */
[----:B---3--:R-:W0:Y:S01]  /*129a0*/  I2F.RP R2, R5 ;  /* 0x0000000500027306 */ /* 0x008e220000209400 */
[----:B------:R1:W-:Y:S02]  /*129b0*/  STL [R1+0x10], R8 ;  /* 0x0000100801007387 */ /* 0x0003e40000100800 */
[----:B-1----:R-:W-:-:S05]  /*129c0*/  IABS R8, R0 ;  /* 0x0000000000087213 */ /* 0x002fca0000000000 */
[----:B0-----:R-:W0:Y:S01]  /*129d0*/  MUFU.RCP R2, R2 ;  /* 0x0000000200027308 */ /* 0x001e220000001000 */
[----:B------:R-:W-:Y:S02]  /*129e0*/  IMAD.MOV R8, RZ, RZ, -R8 ;  /* 0x000000ffff087224 */ /* 0x000fe400078e0a08 */
[----:B0-----:R-:W-:-:S05]  /*129f0*/  VIADD R2, R2, 0xffffffe ;  /* 0x0ffffffe02027836 */ /* 0x001fca0000000000 */
[----:B------:R-:W0:Y:S02]  /*12a00*/  F2I.FTZ.U32.TRUNC.NTZ R3, R2 ;  /* 0x0000000200037305 */ /* 0x000e24000021f000 */
[----:B0-----:R-:W-:-:S04]  /*12a10*/  IMAD.MOV R2, RZ, RZ, -R3 ;  /* 0x000000ffff027224 */ /* 0x001fc800078e0a03 */
[----:B------:R-:W-:Y:S02]  /*12a20*/  IMAD R6, R2, R5, RZ ;  /* 0x0000000502067224 */ /* 0x000fe400078e02ff */
[----:B------:R-:W-:-:S04]  /*12a30*/  IMAD.MOV.U32 R2, RZ, RZ, RZ ;  /* 0x000000ffff027224 */ /* 0x000fc800078e00ff */
[----:B------:R-:W-:Y:S01]  /*12a40*/  IMAD.HI.U32 R2, R3, R6, R2 ;  /* 0x0000000603027227 */ /* 0x000fe200078e0002 */
[----:B------:R-:W-:-:S05]  /*12a50*/  IABS R3, R4 ;  /* 0x0000000400037213 */ /* 0x000fca0000000000 */
[----:B------:R-:W-:-:S04]  /*12a60*/  IMAD.HI.U32 R6, R2, R3, RZ ;  /* 0x0000000302067227 */ /* 0x000fc800078e00ff */
[----:B------:R-:W-:-:S05]  /*12a70*/  IMAD R3, R6, R8, R3 ;  /* 0x0000000806037224 */ /* 0x000fca00078e0203 */
[----:B------:R-:W-:-:S13]  /*12a80*/  ISETP.GT.U32.AND P1, PT, R5, R3, PT ;  /* 0x000000030500720c */ /* 0x000fda0003f24070 */
[----:B------:R-:W-:Y:S02]  /*12a90*/  @!P1 IMAD.IADD R3, R3, 0x1, -R5 ;  /* 0x0000000103039824 */ /* 0x000fe400078e0a05 */
[----:B------:R-:W-:Y:S01]  /*12aa0*/  @!P1 VIADD R6, R6, 0x1 ;  /* 0x0000000106069836 */ /* 0x000fe20000000000 */
[----:B------:R-:W-:Y:S02]  /*12ab0*/  ISETP.NE.AND P1, PT, R0, RZ, PT ;  /* 0x000000ff0000720c */ /* 0x000fe40003f25270 */
[----:B------:R-:W-:Y:S02]  /*12ac0*/  ISETP.GE.U32.AND P0, PT, R3, R5, PT ;  /* 0x000000050300720c */ /* 0x000fe40003f06070 */
[----:B--2---:R-:W-:-:S04]  /*12ad0*/  IABS R5, R7 ;  /* 0x0000000700057213 */ /* 0x004fc80000000000 */
[----:B------:R-:W0:Y:S07]  /*12ae0*/  I2F.RP R2, R5 ;  /* 0x0000000500027306 */ /* 0x000e2e0000209400 */
[----:B------:R-:W-:Y:S01]  /*12af0*/  @P0 VIADD R6, R6, 0x1 ;  /* 0x0000000106060836 */ /* 0x000fe20000000000 */
[----:B0-----:R-:W0:Y:S02]  /*12b00*/  MUFU.RCP R2, R2 ;  /* 0x0000000200027308 */ /* 0x001e240000001000 */
[----:B0-----:R-:W-:-:S06]  /*12b10*/  VIADD R2, R2, 0xffffffe ;  /* 0x0ffffffe02027836 */ /* 0x001fcc0000000000 */
[----:B------:R-:W0:Y:S02]  /*12b20*/  F2I.FTZ.U32.TRUNC.NTZ R3, R2 ;  /* 0x0000000200037305 */ /* 0x000e24000021f000 */
[----:B0-----:R-:W-:-:S04]  /*12b30*/  IMAD.MOV R2, RZ, RZ, -R3 ;  /* 0x000000ffff027224 */ /* 0x001fc800078e0a03 */
[----:B------:R-:W-:Y:S02]  /*12b40*/  IMAD R8, R2, R5, RZ ;  /* 0x0000000502087224 */ /* 0x000fe400078e02ff */
[----:B------:R-:W-:-:S04]  /*12b50*/  IMAD.MOV.U32 R2, RZ, RZ, RZ ;  /* 0x000000ffff027224 */ /* 0x000fc800078e00ff */
[----:B------:R-:W-:Y:S01]  /*12b60*/  IMAD.HI.U32 R2, R3, R8, R2 ;  /* 0x0000000803027227 */ /* 0x000fe200078e0002 */
[----:B------:R-:W-:Y:S02]  /*12b70*/  LOP3.LUT R3, R4, R0, RZ, 0x3c, !PT ;  /* 0x0000000004037212 */ /* 0x000fe400078e3cff */
[----:B------:R-:W-:Y:S02]  /*12b80*/  IABS R8, R7 ;  /* 0x0000000700087213 */ /* 0x000fe40000000000 */
[----:B------:R-:W-:-:S03]  /*12b90*/  ISETP.GE.AND P2, PT, R3, RZ, PT ;  /* 0x000000ff0300720c */ /* 0x000fc60003f46270 */
[----:B------:R-:W-:-:S10]  /*12ba0*/  IMAD.MOV R8, RZ, RZ, -R8 ;  /* 0x000000ffff087224 */ /* 0x000fd400078e0a08 */
[----:B------:R-:W-:Y:S01]  /*12bb0*/  @!P2 IMAD.MOV R6, RZ, RZ, -R6 ;  /* 0x000000ffff06a224 */ /* 0x000fe200078e0a06 */
[----:B------:R-:W-:-:S04]  /*12bc0*/  @!P1 LOP3.LUT R6, RZ, R0, RZ, 0x33, !PT ;  /* 0x00000000ff069212 */ /* 0x000fc800078e33ff */
[-C--:B------:R-:W-:Y:S01]  /*12bd0*/  IABS R3, R6.reuse ;  /* 0x0000000600037213 */ /* 0x080fe20000000000 */
[----:B------:R-:W-:-:S04]  /*12be0*/  IMAD R0, R0, R6, RZ ;  /* 0x0000000600007224 */ /* 0x000fc800078e02ff */
[----:B------:R-:W-:-:S04]  /*12bf0*/  IMAD.HI.U32 R2, R2, R3, RZ ;  /* 0x0000000302027227 */ /* 0x000fc800078e00ff */
[----:B------:R-:W-:Y:S02]  /*12c00*/  IMAD R3, R2, R8, R3 ;  /* 0x0000000802037224 */ /* 0x000fe400078e0203 */
[----:B------:R-:W-:-:S03]  /*12c10*/  IMAD.IADD R4, R4, 0x1, -R0 ;  /* 0x0000000104047824 */ /* 0x000fc600078e0a00 */
[----:B------:R-:W-:-:S13]  /*12c20*/  ISETP.GT.U32.AND P1, PT, R5, R3, PT ;  /* 0x000000030500720c */ /* 0x000fda0003f24070 */
[----:B------:R-:W-:Y:S02]  /*12c30*/  @!P1 IMAD.IADD R3, R3, 0x1, -R5 ;  /* 0x0000000103039824 */ /* 0x000fe400078e0a05 */
[----:B------:R-:W-:Y:S01]  /*12c40*/  @!P1 VIADD R2, R2, 0x1 ;  /* 0x0000000102029836 */ /* 0x000fe20000000000 */
[----:B------:R-:W-:Y:S02]  /*12c50*/  ISETP.NE.AND P1, PT, R7, RZ, PT ;  /* 0x000000ff0700720c */ /* 0x000fe40003f25270 */
[----:B------:R-:W-:Y:S02]  /*12c60*/  ISETP.GE.U32.AND P0, PT, R3, R5, PT ;  /* 0x000000050300720c */ /* 0x000fe40003f06070 */
[----:B------:R-:W-:-:S04]  /*12c70*/  LOP3.LUT R3, R6, R7, RZ, 0x3c, !PT ;  /* 0x0000000706037212 */ /* 0x000fc800078e3cff */
[----:B------:R-:W-:-:S07]  /*12c80*/  ISETP.GE.AND P2, PT, R3, RZ, PT ;  /* 0x000000ff0300720c */ /* 0x000fce0003f46270 */
[----:B------:R-:W-:-:S06]  /*12c90*/  @P0 VIADD R2, R2, 0x1 ;  /* 0x0000000102020836 */ /* 0x000fcc0000000000 */
        /* <DEDUP_REMOVED lines=9> */
.L_x_257:
[----:B------:R0:W-:Y:S01]  /*12d30*/  STL [R1+0x10], R4 ;  /* 0x0000100401007387 */ /* 0x0001e20000100800 */
[----:B------:R-:W-:-:S03]  /*12d40*/  ULDC UR43, c[0x0][0xc3c] ;  /* 0x00030f00002b7ab9 */ /* 0x000fc60000000800 */
[----:B------:R0:W-:Y:S04]  /*12d50*/  STL [R1+0x14], RZ ;  /* 0x000014ff01007387 */ /* 0x0001e80000100800 */
[----:B------:R0:W-:Y:S02]  /*12d60*/  STL [R1+0x18], RZ ;  /* 0x000018ff01007387 */ /* 0x0001e40000100800 */
.L_x_260:
[----:B------:R-:W2:Y:S04]  /*12d70*/  LDL R2, [R1+0x18] ;  /* 0x0000180001027983 */ /* 0x000ea80000100800 */
[----:B------:R-:W3:Y:S04]  /*12d80*/  LDL R3, [R1+0x14] ;  /* 0x0000140001037983 */ /* 0x000ee80000100800 */
[----:B01----:R-:W4:Y:S01]  /*12d90*/  LDL R4, [R1+0x10] ;  /* 0x0000100001047983 */ /* 0x003f220000100800 */
[----:B------:R-:W0:Y:S02]  /*12da0*/  S2R R0, SR_TID.X ;  /* 0x0000000000007919 */ /* 0x000e240000002100 */
[----:B0-----:R-:W-:Y:S01]  /*12db0*/  LOP3.LUT R0, R0, 0x1f, RZ, 0xc0, !PT ;  /* 0x0000001f00007812 */ /* 0x001fe200078ec0ff */
[----:B------:R-:W-:Y:S03]  /*12dc0*/  BAR.SYNC.DEFER_BLOCKING 0x4, 0x180 ;  /* 0x0106000000007b1d */ /* 0x000fe60000010000 */
[----:B------:R-:W-:-:S13]  /*12dd0*/  ISETP.NE.AND P0, PT, R0, RZ, PT ;  /* 0x000000ff0000720c */ /* 0x000fda0003f05270 */
[----:B------:R-:W0:Y:S01]  /*12de0*/  @!P0 S2R R0, SR_CgaCtaId ;  /* 0x0000000000008919 */ /* 0x000e220000008800 */
[----:B--2---:R-:W-:Y:S01]  /*12df0*/  IMAD.MOV.U32 R6, RZ, RZ, R2 ;  /* 0x000000ffff067224 */ /* 0x004fe200078e0002 */
[----:B------:R-:W-:-:S04]  /*12e00*/  @!P0 MOV R2, 0x400 ;  /* 0x0000040000028802 */ /* 0x000fc80000000f00 */
[----:B0-----:R-:W-:Y:S01]  /*12e10*/  @!P0 LEA R17, R0, R2, 0x18 ;  /* 0x0000000200118211 */ /* 0x001fe200078ec0ff */
[----:B------:R-:W-:Y:S02]  /*12e20*/  IMAD.U32 R0, RZ, RZ, UR43 ;  /* 0x0000002bff007e24 */ /* 0x000fe4000f8e00ff */
[----:B---3--:R-:W-:Y:S02]  /*12e30*/  IMAD.MOV.U32 R5, RZ, RZ, R3 ;  /* 0x000000ffff057224 */ /* 0x008fe400078e0003 */
[----:B------:R-:W-:-:S05]  /*12e40*/  @!P0 IMAD.MOV.U32 R7, RZ, RZ, R0 ;  /* 0x000000ffff078224 */ /* 0x000fca00078e0000 */
[----:B----4-:R1:W-:Y:S01]  /*12e50*/  @!P0 STS.128 [R17+0x298d0], R4 ;  /* 0x0298d00411008388 */ /* 0x0103e20000000c00 */
[----:B------:R-:W-:Y:S06]  /*12e60*/  BAR.ARV 0x5, 0x180 ;  /* 0x0146000000007b1d */ /* 0x000fec0000002000 */
.L_x_255:
[----:B------:R-:W-:Y:S02]  /*12e70*/  ULDC UR4, c[0x0][0xc3c] ;  /* 0x00030f0000047ab9 */ /* 0x000fe40000000800 */
[----:B------:R-:W-:-:S06]  /*12e80*/  UISETP.GE.AND UP0, UPT, UR43, UR4, UPT ;  /* 0x000000042b00728c */ /* 0x000fcc000bf06270 */
[----:B------:R-:W-:-:S13]  /*12e90*/  PLOP3.LUT P0, PT, PT, PT, UP0, 0x80, 0x0 ;  /* 0x000000000000781c */ /* 0x000fda0003f0f008 */
[----:B------:R-:W-:Y:S05]  /*12ea0*/  @!P0 BRA `(.L_x_261) ;  /* 0xffffffb800848947 */ /* 0x000fea000383ffff */
.L_x_191:
[----:B------:R-:W2:Y:S01]  /*12eb0*/  LDL.LU R0, [R1+0x30] ;  /* 0x0000300001007983 */ /* 0x000ea20000300800 */
[----:B------:R-:W-:Y:S01]  /*12ec0*/  BSSY B0, `(.L_x_262) ;  /* 0x000000b000007945 */ /* 0x000fe20003800000 */
[----:B01----:R-:W0:Y:S01]  /*12ed0*/  S2R R4, SR_CgaCtaId ;  /* 0x0000000000047919 */ /* 0x003e220000008800 */
[----:B--2---:R-:W-:-:S05]  /*12ee0*/  VIADD R0, R0, 0x1 ;  /* 0x0000000100007836 */ /* 0x004fca0000000000 */
[----:B---3--:R-:W-:-:S04]  /*12ef0*/  LEA.HI R2, R0, R0, RZ, 0x1 ;  /* 0x0000000000027211 */ /* 0x008fc800078f08ff */
[----:B------:R-:W-:-:S05]  /*12f00*/  LOP3.LUT R3, R2, 0xfffffffe, RZ, 0xc0, !PT ;  /* 0xfffffffe02037812 */ /* 0x000fca00078ec0ff */
[----:B------:R-:W-:Y:S01]  /*12f10*/  IMAD.IADD R0, R0, 0x1, -R3 ;  /* 0x0000000100007824 */ /* 0x000fe200078e0a03 */
[----:B------:R-:W-:-:S04]  /*12f20*/  MOV R3, 0x400 ;  /* 0x0000040000037802 */ /* 0x000fc80000000f00 */
[----:B0-----:R-:W-:Y:S02]  /*12f30*/  LEA R3, R4, R3, 0x18 ;  /* 0x0000000304037211 */ /* 0x001fe400078ec0ff */
[----:B------:R-:W-:-:S04]  /*12f40*/  SHF.L.U32 R0, R0, 0x1f, RZ ;  /* 0x0000001f00007819 */ /* 0x000fc800000006ff */
[----:B------:R-:W0:Y:S02]  /*12f50*/  SYNCS.PHASECHK.TRANS64.TRYWAIT P0, [R3+URZ+0x29820], R0 ;  /* 0x02982000030075a7 */ /* 0x000e24000800017f */
[----:B0-----:R-:W-:Y:S05]  /*12f60*/  @!P0 BRA `(.L_x_263) ;  /* 0x0000000c00908947 */ /* 0x001fea0003800000 */
.L_x_302:
[----:B------:R-:W-:Y:S05]  /*12f70*/  BSYNC B0 ;  /* 0x0000000000007941 */ /* 0x000fea0003800000 */
.L_x_262:
[----:B------:R-:W-:-:S03]  /*12f80*/  UMOV UR4, 0xffffffff ;  /* 0xffffffff00047882 */ /* 0x000fc60000000000 */
[----:B------:R-:W-:Y:S05]  /*12f90*/  BRA.DIV UR4, `(.L_x_264) ;  /* 0x0000000e04987947 */ /* 0x000fea000b800000 */
[----:B0-----:R-:W0:Y:S02]  /*12fa0*/  S2R R0, SR_TID.X ;  /* 0x0000000000007919 */ /* 0x001e240000002100 */
[----:B0-----:R-:W-:-:S04]  /*12fb0*/  SHF.R.U32.HI R0, RZ, 0x5, R0 ;  /* 0x00000005ff007819 */ /* 0x001fc80000011600 */
[----:B------:R-:W-:-:S05]  /*12fc0*/  LOP3.LUT R0, R0, 0x3, RZ, 0xc0, !PT ;  /* 0x0000000300007812 */ /* 0x000fca00078ec0ff */
[----:B------:R0:W1:Y:S02]  /*12fd0*/  SHFL.IDX PT, R14, R0, RZ, 0x1f ;  /* 0x00001fff000e7589 */ /* 0x00006400000e0000 */
.L_x_305:
[----:B-1----:R-:W-:Y:S01]  /*12fe0*/  ISETP.NE.AND P0, PT, R14, RZ, PT ;  /* 0x000000ff0e00720c */ /* 0x002fe20003f05270 */
[----:B------:R-:W-:-:S12]  /*12ff0*/  BSSY B0, `(.L_x_265) ;  /* 0x000002c000007945 */ /* 0x000fd80003800000 */
[----:B------:R-:W-:Y:S05]  /*13000*/  @P0 BRA `(.L_x_266) ;  /* 0x0000000000a80947 */ /* 0x000fea0003800000 */
[----:B------:R-:W-:-:S03]  /*13010*/  UMOV UR4, 0xffffffff ;  /* 0xffffffff00047882 */ /* 0x000fc60000000000 */
[----:B------:R-:W-:Y:S05]  /*13020*/  BRA.DIV UR4, `(.L_x_267) ;  /* 0x0000000e04a87947 */ /* 0x000fea000b800000 */
[----:B------:R-:W-:-:S13]  /*13030*/  ELECT P6, URZ, PT ;  /* 0x00000000003f782f */ /* 0x000fda00038c0000 */
.L_x_308:
[----:B------:R-:W-:Y:S05]  /*13040*/  @!P6 BRA `(.L_x_266) ;  /* 0x000000000098e947 */ /* 0x000fea0003800000 */
[----:B------:R-:W-:-:S06]  /*13050*/  ULOP3.LUT UR4, UR38, 0x2, URZ, 0xfc, !UPT ;  /* 0x0000000226047892 */ /* 0x000fcc000f8efc3f */
[----:B0-----:R-:W-:-:S05]  /*13060*/  IMAD.U32 R0, RZ, RZ, UR4 ;  /* 0x00000004ff007e24 */ /* 0x001fca000f8e00ff */
[----:B------:R-:W-:-:S13]  /*13070*/  ISETP.NE.AND P0, PT, R0, 0x3, PT ;  /* 0x000000030000780c */ /* 0x000fda0003f05270 */
[----:B------:R-:W-:Y:S05]  /*13080*/  @!P0 BRA `(.L_x_268) ;  /* 0x0000000000048947 */ /* 0x000fea0003800000 */
[----:B------:R-:W-:Y:S01]  /*13090*/  BPT.TRAP 0x1 ;  /* 0x000000040000795c */ /* 0x000fe20000300000 */
.L_x_268:
[----:B------:R-:W2:Y:S01]  /*130a0*/  LDL.LU R6, [R1] ;  /* 0x0000000001067983 */ /* 0x000ea20000300800 */
[----:B------:R-:W-:Y:S02]  /*130b0*/  VIADD R5, R3, 0x29840 ;  /* 0x0002984003057836 */ /* 0x000fe40000000000 */
[C---:B------:R-:W-:Y:S02]  /*130c0*/  VIADD R0, R18.reuse, 0x1 ;  /* 0x0000000112007836 */ /* 0x040fe40000000000 */
[----:B------:R-:W-:-:S03]  /*130d0*/  IMAD R7, R18, 0x8, R5 ;  /* 0x0000000812077824 */ /* 0x000fc600078e0205 */
[----:B------:R-:W-:-:S04]  /*130e0*/  ISETP.NE.AND P2, PT, R0, 0x2, PT ;  /* 0x000000020000780c */ /* 0x000fc80003f45270 */
[----:B------:R-:W-:Y:S02]  /*130f0*/  SEL R2, RZ, 0x1, P2 ;  /* 0x00000001ff027807 */ /* 0x000fe40001000000 */
[C---:B--2---:R-:W-:Y:S02]  /*13100*/  SHF.L.U32 R4, R6.reuse, 0x1f, RZ ;  /* 0x0000001f06047819 */ /* 0x044fe400000006ff */
[----:B------:R-:W-:Y:S02]  /*13110*/  LOP3.LUT R6, R6, R2, RZ, 0x3c, !PT ;  /* 0x0000000206067212 */ /* 0x000fe400078e3cff */
[----:B------:R-:W0:Y:S01]  /*13120*/  SYNCS.PHASECHK.TRANS64.TRYWAIT P1, [R7+URZ], R4 ;  /* 0x00000004070075a7 */ /* 0x000e22000802017f */
[----:B------:R-:W-:Y:S02]  /*13130*/  SEL R2, R0, RZ, P2 ;  /* 0x000000ff00027207 */ /* 0x000fe40001000000 */
[----:B------:R-:W-:-:S03]  /*13140*/  SHF.L.U32 R0, R6, 0x1f, RZ ;  /* 0x0000001f06007819 */ /* 0x000fc600000006ff */
[----:B------:R-:W-:Y:S01]  /*13150*/  IMAD R5, R2, 0x8, R5 ;  /* 0x0000000802057824 */ /* 0x000fe200078e0205 */
[----:B0-----:R-:W-:Y:S06]  /*13160*/  @!P1 BRA `(.L_x_269) ;  /* 0x0000000c00789947 */ /* 0x001fec0003800000 */
.L_x_309:
[----:B------:R-:W1:Y:S02]  /*13170*/  SYNCS.PHASECHK.TRANS64.TRYWAIT P1, [R5+URZ], R0 ;  /* 0x00000000050075a7 */ /* 0x000e64000802017f */
[----:B-1----:R-:W-:Y:S05]  /*13180*/  @!P1 BRA `(.L_x_270) ;  /* 0x0000000c00849947 */ /* 0x002fea0003800000 */
.L_x_310:
[----:B------:R-:W-:Y:S05]  /*13190*/  @!P0 BRA `(.L_x_271) ;  /* 0x0000000000048947 */ /* 0x000fea0003800000 */
[----:B------:R-:W-:Y:S01]  /*131a0*/  BPT.TRAP 0x1 ;  /* 0x000000040000795c */ /* 0x000fe20000300000 */
.L_x_271:
[----:B-1----:R-:W-:-:S04]  /*131b0*/  IMAD R5, R18, 0x8, R3 ;  /* 0x0000000812057824 */ /* 0x002fc800078e0203 */
[----:B------:R-:W1:Y:S02]  /*131c0*/  SYNCS.PHASECHK.TRANS64.TRYWAIT P1, [R5+URZ+0x29860], R4 ;  /* 0x02986004050075a7 */ /* 0x000e64000802017f */
[----:B-1----:R-:W-:Y:S05]  /*131d0*/  @!P1 BRA `(.L_x_272) ;  /* 0x0000000c00849947 */ /* 0x002fea0003800000 */
.L_x_311:
[----:B------:R-:W-:Y:S05]  /*131e0*/  @!P0 BRA `(.L_x_273) ;  /* 0x0000000000048947 */ /* 0x000fea0003800000 */
[----:B------:R-:W-:Y:S01]  /*131f0*/  BPT.TRAP 0x1 ;  /* 0x000000040000795c */ /* 0x000fe20000300000 */
.L_x_273:
[----:B------:R-:W-:-:S04]  /*13200*/  IMAD R3, R2, 0x8, R3 ;  /* 0x0000000802037824 */ /* 0x000fc800078e0203 */
[----:B------:R-:W2:Y:S02]  /*13210*/  SYNCS.PHASECHK.TRANS64.TRYWAIT P1, [R3+URZ+0x29860], R0 ;  /* 0x02986000030075a7 */ /* 0x000ea4000802017f */
[----:B--2---:R-:W-:Y:S05]  /*13220*/  @!P1 BRA `(.L_x_274) ;  /* 0x0000000c00849947 */ /* 0x004fea0003800000 */
.L_x_312:
[----:B------:R-:W-:Y:S05]  /*13230*/  @!P0 BRA `(.L_x_275) ;  /* 0x0000000000048947 */ /* 0x000fea0003800000 */
[----:B------:R-:W-:Y:S01]  /*13240*/  BPT.TRAP 0x1 ;  /* 0x000000040000795c */ /* 0x000fe20000300000 */
.L_x_275:
[----:B------:R-:W3:Y:S02]  /*13250*/  SYNCS.PHASECHK.TRANS64.TRYWAIT P0, [R5+URZ+0x29880], R4 ;  /* 0x02988004050075a7 */ /* 0x000ee4000800017f */
[----:B---3--:R-:W-:Y:S05]  /*13260*/  @!P0 BRA `(.L_x_276) ;  /* 0x0000000c00888947 */ /* 0x008fea0003800000 */
.L_x_277:
[----:B----4-:R4:W0:Y:S02]  /*13270*/  SYNCS.PHASECHK.TRANS64.TRYWAIT P0, [R3+URZ+0x29880], R0 ;  /* 0x02988000030075a7 */ /* 0x010824000800017f */
[----:B0-----:R-:W-:Y:S05]  /*13280*/  @!P0 NANOSLEEP.SYNCS 0x989680 ;  /* 0x009896800000895d */ /* 0x001fea0003900000 */
[----:B------:R-:W0:Y:S02]  /*13290*/  @!P0 SYNCS.PHASECHK.TRANS64 P0, [R3+URZ+0x29880], R0 ;  /* 0x02988000030085a7 */ /* 0x000e24000800007f */
[----:B0-----:R-:W-:Y:S05]  /*132a0*/  @!P0 BRA `(.L_x_277) ;  /* 0xfffffffc00f08947 */ /* 0x001fea000383ffff */
.L_x_266:
[----:B------:R-:W-:Y:S05]  /*132b0*/  BSYNC B0 ;  /* 0x0000000000007941 */ /* 0x000fea0003800000 */
.L_x_265:
[----:B------:R-:W-:Y:S05]  /*132c0*/  EXIT ;  /* 0x000000000000794d */ /* 0x000fea0003800000 */
.L_x_140:
[----:B0-----:R0:W1:Y:S02]  /*132d0*/  SYNCS.PHASECHK.TRANS64.TRYWAIT P1, [R4+URZ+0x29800], R9 ;  /* 0x02980009040075a7 */ /* 0x001064000802017f */
[----:B-1----:R-:W-:Y:S05]  /*132e0*/  @!P1 NANOSLEEP.SYNCS 0x989680 ;  /* 0x009896800000995d */ /* 0x002fea0003900000 */
[----:B------:R-:W1:Y:S02]  /*132f0*/  @!P1 SYNCS.PHASECHK.TRANS64 P1, [R4+URZ+0x29800], R9 ;  /* 0x02980009040095a7 */ /* 0x000e64000802007f */
[----:B-1----:R-:W-:Y:S05]  /*13300*/  @!P1 BRA `(.L_x_140) ;  /* 0xfffffffc00f09947 */ /* 0x002fea000383ffff */
[----:B------:R-:W-:Y:S05]  /*13310*/  BRA `(.L_x_278) ;  /* 0xfffffee800b07947 */ /* 0x000fea000383ffff */
.L_x_144:
[----:B--2---:R2:W3:Y:S02]  /*13320*/  SYNCS.PHASECHK.TRANS64.TRYWAIT P2, [R6+URZ+0x29830], R7 ;  /* 0x02983007060075a7 */ /* 0x0044e4000804017f */
[----:B---3--:R-:W-:Y:S05]  /*13330*/  @!P2 NANOSLEEP.SYNCS 0x989680 ;  /* 0x009896800000a95d */ /* 0x008fea0003900000 */
[----:B------:R-:W3:Y:S02]  /*13340*/  @!P2 SYNCS.PHASECHK.TRANS64 P2, [R6+URZ+0x29830], R7 ;  /* 0x029830070600a5a7 */ /* 0x000ee4000804007f */
[----:B---3--:R-:W-:Y:S05]  /*13350*/  @!P2 BRA `(.L_x_144) ;  /* 0xfffffffc00f0a947 */ /* 0x008fea000383ffff */
[----:B------:R-:W-:Y:S05]  /*13360*/  BRA `(.L_x_143) ;  /* 0xfffffee800d87947 */ /* 0x000fea000383ffff */
.L_x_149:
[----:B-1----:R-:W-:-:S04]  /*13370*/  IMAD.U32 R5, RZ, RZ, UR6 ;  /* 0x00000006ff057e24 */ /* 0x002fc8000f8e00ff */
[----:B------:R1:W2:Y:S03]  /*13380*/  SYNCS.PHASECHK.TRANS64.TRYWAIT P1, [R5+URZ+0x29830], R4 ;  /* 0x02983004050075a7 */ /* 0x0002a6000802017f */
[----:B--2---:R-:W-:Y:S05]  /*13390*/  @!P1 NANOSLEEP.SYNCS 0x989680 ;  /* 0x009896800000995d */ /* 0x004fea0003900000 */
[----:B------:R-:W2:Y:S02]  /*133a0*/  @!P1 SYNCS.PHASECHK.TRANS64 P1, [R5+URZ+0x29830], R4 ;  /* 0x02983004050095a7 */ /* 0x000ea4000802007f */
[----:B--2---:R-:W-:Y:S05]  /*133b0*/  @!P1 BRA `(.L_x_149) ;  /* 0xfffffffc00ec9947 */ /* 0x004fea000383ffff */
[----:B------:R-:W-:Y:S05]  /*133c0*/  BRA `(.L_x_146) ;  /* 0xffffff28001c7947 */ /* 0x000fea000383ffff */
.L_x_153:
[----:B-1----:R-:W-:-:S04]  /*133d0*/  IMAD.U32 R5, RZ, RZ, UR6 ;  /* 0x00000006ff057e24 */ /* 0x002fc8000f8e00ff */
[----:B------:R1:W2:Y:S03]  /*133e0*/  SYNCS.PHASECHK.TRANS64.TRYWAIT P1, [R5+URZ+0x29850], R4 ;  /* 0x02985004050075a7 */ /* 0x0002a6000802017f */
[----:B--2---:R-:W-:Y:S05]  /*133f0*/  @!P1 NANOSLEEP.SYNCS 0x989680 ;  /* 0x009896800000995d */ /* 0x004fea0003900000 */
[----:B------:R-:W2:Y:S02]  /*13400*/  @!P1 SYNCS.PHASECHK.TRANS64 P1, [R5+URZ+0x29850], R4 ;  /* 0x02985004050095a7 */ /* 0x000ea4000802007f */
[----:B--2---:R-:W-:Y:S05]  /*13410*/  @!P1 BRA `(.L_x_153) ;  /* 0xfffffffc00ec9947 */ /* 0x004fea000383ffff */
[----:B------:R-:W-:Y:S05]  /*13420*/  BRA `(.L_x_150) ;  /* 0xffffff3400307947 */ /* 0x000fea000383ffff */
.L_x_159:
[----:B-1----:R1:W2:Y:S02]  /*13430*/  SYNCS.PHASECHK.TRANS64.TRYWAIT P1, [R21+URZ+0x29850], R0 ;  /* 0x02985000150075a7 */ /* 0x0022a4000802017f */
[----:B--2---:R-:W-:Y:S05]  /*13440*/  @!P1 NANOSLEEP.SYNCS 0x989680 ;  /* 0x009896800000995d */ /* 0x004fea0003900000 */
[----:B------:R-:W2:Y:S02]  /*13450*/  @!P1 SYNCS.PHASECHK.TRANS64 P1, [R21+URZ+0x29850], R0 ;  /* 0x02985000150095a7 */ /* 0x000ea4000802007f */
[----:B--2---:R-:W-:Y:S05]  /*13460*/  @!P1 BRA `(.L_x_159) ;  /* 0xfffffffc00f09947 */ /* 0x004fea000383ffff */
[----:B------:R-:W-:Y:S05]  /*13470*/  BRA `(.L_x_158) ;  /* 0xffffff5c00c47947 */ /* 0x000fea000383ffff */
.L_x_207:
[----:B------:R-:W-:Y:S02]  /*13480*/  IMAD.MOV.U32 R13, RZ, RZ, R0 ;  /* 0x000000ffff0d7224 */ /* 0x000fe400078e0000 */
[----:B------:R-:W-:Y:S02]  /*13490*/  IMAD.MOV.U32 R12, RZ, RZ, RZ ;  /* 0x000000ffff0c7224 */ /* 0x000fe400078e00ff */
[----:B------:R-:W-:Y:S02]  /*134a0*/  IMAD.MOV.U32 R11, RZ, RZ, 0x1f ;  /* 0x0000001fff0b7424 */ /* 0x000fe400078e00ff */
[----:B------:R-:W-:-:S07]  /*134b0*/  IMAD.MOV.U32 R15, RZ, RZ, -0x1 ;  /* 0xffffffffff0f7424 */ /* 0x000fce00078e00ff */
[----:B--2---:R-:W-:Y:S05]  /*134c0*/  WARPSYNC.COLLECTIVE R15, `(.L_x_279) ;  /* 0x000000000f087348 */ /* 0x004fea0003c00000 */
[----:B------:R0:W1:Y:S02]  /*134d0*/  SHFL.IDX P6, R14, R13, R12, R11 ;  /* 0x0000000c0d0e7389 */ /* 0x00006400000c000b */
[----:B012---:R-:W-:Y:S01]  /*134e0*/  ENDCOLLECTIVE ;  /* 0x000000000000791b */ /* 0x007fe20003800000 */
.L_x_279:
[----:B------:R-:W-:Y:S05]  /*134f0*/  BRA `(.L_x_280) ;  /* 0xffffffc400087947 */ /* 0x000fea000383ffff */
.L_x_209:
[----:B------:R-:W-:Y:S01]  /*13500*/  BSSY B0, `(.L_x_281) ;  /* 0x0000006000007945 */ /* 0x000fe20003800000 */
[----:B------:R-:W-:-:S07]  /*13510*/  IMAD.MOV.U32 R15, RZ, RZ, -0x1 ;  /* 0xffffffffff0f7424 */ /* 0x000fce00078e00ff */
[----:B--2---:R-:W-:Y:S05]  /*13520*/  WARPSYNC.COLLECTIVE R15, `(.L_x_282) ;  /* 0x000000000f0c7348 */ /* 0x004fea0003c00000 */
[----:B------:R-:W-:Y:S02]  /*13530*/  ELECT P6, UR62, PT ;  /* 0x00000000003e782f */ /* 0x000fe400038c0000 */
[----:B------:R-:W-:Y:S01]  /*13540*/  MOV R14, UR62 ;  /* 0x0000003e000e7c02 */ /* 0x000fe20008000f00 */
[----:B--2---:R-:W-:Y:S10]  /*13550*/  ENDCOLLECTIVE ;  /* 0x000000000000791b */ /* 0x004ff40003800000 */
.L_x_282:
[----:B------:R-:W-:Y:S05]  /*13560*/  BSYNC B0 ;  /* 0x0000000000007941 */ /* 0x000fea0003800000 */
.L_x_281:
[----:B------:R-:W-:Y:S05]  /*13570*/  BRA `(.L_x_283) ;  /* 0xffffffc400147947 */ /* 0x000fea000383ffff */
.L_x_211:
[----:B0-----:R0:W1:Y:S02]  /*13580*/  SYNCS.PHASECHK.TRANS64.TRYWAIT P0, [R2+URZ+0x29880], R3 ;  /* 0x02988003020075a7 */ /* 0x001064000800017f */
[----:B-1----:R-:W-:Y:S05]  /*13590*/  @!P0 NANOSLEEP.SYNCS 0x989680 ;  /* 0x009896800000895d */ /* 0x002fea0003900000 */
[----:B------:R-:W1:Y:S02]  /*135a0*/  @!P0 SYNCS.PHASECHK.TRANS64 P0, [R2+URZ+0x29880], R3 ;  /* 0x02988003020085a7 */ /* 0x000e64000800007f */
[----:B-1----:R-:W-:Y:S05]  /*135b0*/  @!P0 BRA `(.L_x_211) ;  /* 0xfffffffc00f08947 */ /* 0x002fea000383ffff */
[----:B------:R-:W-:Y:S05]  /*135c0*/  BRA `(.L_x_284) ;  /* 0xffffffc400747947 */ /* 0x000fea000383ffff */
.L_x_213:
[----:B-1----:R1:W2:Y:S02]  /*135d0*/  SYNCS.PHASECHK.TRANS64.TRYWAIT P0, [R2+URZ+0x29840], R3 ;  /* 0x02984003020075a7 */ /* 0x0022a4000800017f */
[----:B--2---:R-:W-:Y:S05]  /*135e0*/  @!P0 NANOSLEEP.SYNCS 0x989680 ;  /* 0x009896800000895d */ /* 0x004fea0003900000 */
[----:B------:R-:W2:Y:S02]  /*135f0*/  @!P0 SYNCS.PHASECHK.TRANS64 P0, [R2+URZ+0x29840], R3 ;  /* 0x02984003020085a7 */ /* 0x000ea4000800007f */
[----:B--2---:R-:W-:Y:S05]  /*13600*/  @!P0 BRA `(.L_x_213) ;  /* 0xfffffffc00f08947 */ /* 0x004fea000383ffff */
[----:B------:R-:W-:Y:S05]  /*13610*/  BRA `(.L_x_285) ;  /* 0xffffffc400c47947 */ /* 0x000fea000383ffff */
.L_x_217:
[----:B------:R0:W5:Y:S01]  /*13620*/  LDL.LU R8, [R1+0x1c] ;  /* 0x00001c0001087983 */ /* 0x0001620000300800 */
[----:B------:R-:W-:Y:S01]  /*13630*/  IMAD.MOV.U32 R13, RZ, RZ, R0 ;  /* 0x000000ffff0d7224 */ /* 0x000fe200078e0000 */
[----:B------:R-:W-:Y:S01]  /*13640*/  LOP3.LUT R7, R7, 0x7f, RZ, 0xc0, !PT ;  /* 0x0000007f07077812 */ /* 0x000fe200078ec0ff */
[----:B------:R-:W-:Y:S02]  /*13650*/  IMAD.MOV.U32 R12, RZ, RZ, RZ ;  /* 0x000000ffff0c7224 */ /* 0x000fe400078e00ff */
[----:B------:R-:W-:Y:S01]  /*13660*/  IMAD.MOV.U32 R11, RZ, RZ, 0x1c1f ;  /* 0x00001c1fff0b7424 */ /* 0x000fe200078e00ff */
[----:B------:R-:W-:Y:S01]  /*13670*/  SHF.R.U32.HI R2, RZ, 0x2, R7 ;  /* 0x00000002ff027819 */ /* 0x000fe20000011607 */
[----:B------:R-:W-:-:S04]  /*13680*/  IMAD.MOV.U32 R15, RZ, RZ, -0x1 ;  /* 0xffffffffff0f7424 */ /* 0x000fc800078e00ff */
[----:B0-----:R-:W-:-:S07]  /*13690*/  IMAD.IADD R2, R2, 0x1, R5 ;  /* 0x0000000102027824 */ /* 0x001fce00078e0205 */
[----:B-----5:R-:W-:Y:S05]  /*136a0*/  WARPSYNC.COLLECTIVE R15, `(.L_x_286) ;  /* 0x000000000f087348 */ /* 0x020fea0003c00000 */
[----:B------:R0:W1:Y:S02]  /*136b0*/  SHFL.IDX P6, R14, R13, R12, R11 ;  /* 0x0000000c0d0e7389 */ /* 0x00006400000c000b */
[----:B01---5:R-:W-:Y:S01]  /*136c0*/  ENDCOLLECTIVE ;  /* 0x000000000000791b */ /* 0x023fe20003800000 */
.L_x_286:
[----:B------:R-:W-:Y:S02]  /*136d0*/  IMAD.MOV.U32 R13, RZ, RZ, R4 ;  /* 0x000000ffff0d7224 */ /* 0x000fe400078e0004 */
[----:B------:R-:W-:Y:S02]  /*136e0*/  IMAD R3, R8, R6, RZ ;  /* 0x0000000608037224 */ /* 0x000fe400078e02ff */
[----:B------:R-:W-:-:S07]  /*136f0*/  IMAD.MOV.U32 R6, RZ, RZ, R14 ;  /* 0x000000ffff067224 */ /* 0x000fce00078e000e */
[----:B------:R-:W-:Y:S05]  /*13700*/  WARPSYNC.COLLECTIVE R15, `(.L_x_287) ;  /* 0x000000000f087348 */ /* 0x000fea0003c00000 */
[----:B------:R0:W1:Y:S02]  /*13710*/  SHFL.IDX P6, R14, R13, R12, R11 ;  /* 0x0000000c0d0e7389 */ /* 0x00006400000c000b */
[----:B01----:R-:W-:Y:S01]  /*13720*/  ENDCOLLECTIVE ;  /* 0x000000000000791b */ /* 0x003fe20003800000 */
.L_x_287:
[C---:B------:R-:W-:Y:S01]  /*13730*/  ISETP.GE.AND P4, PT, R2.reuse, R3, PT ;  /* 0x000000030200720c */ /* 0x040fe20003f86270 */
[----:B------:R-:W-:Y:S02]  /*13740*/  VIADD R8, R2, 0x20 ;  /* 0x0000002002087836 */ /* 0x000fe40000000000 */
[----:B------:R-:W-:Y:S02]  /*13750*/  IMAD.MOV.U32 R13, RZ, RZ, R0 ;  /* 0x000000ffff0d7224 */ /* 0x000fe400078e0000 */
[----:B------:R-:W-:Y:S02]  /*13760*/  IMAD.MOV.U32 R12, RZ, RZ, 0x1 ;  /* 0x00000001ff0c7424 */ /* 0x000fe400078e00ff */
[----:B------:R-:W-:-:S07]  /*13770*/  IMAD.MOV.U32 R7, RZ, RZ, R14 ;  /* 0x000000ffff077224 */ /* 0x000fce00078e000e */
[----:B------:R-:W-:Y:S05]  /*13780*/  WARPSYNC.COLLECTIVE R15, `(.L_x_288) ;  /* 0x000000000f087348 */ /* 0x000fea0003c00000 */
[----:B------:R0:W1:Y:S02]  /*13790*/  SHFL.IDX P6, R14, R13, R12, R11 ;  /* 0x0000000c0d0e7389 */ /* 0x00006400000c000b */
[----:B01----:R-:W-:Y:S01]  /*137a0*/  ENDCOLLECTIVE ;  /* 0x000000000000791b */ /* 0x003fe20003800000 */
.L_x_288:
[----:B------:R-:W-:-:S05]  /*137b0*/  @!P4 IADD3 R7, P3, R10, R7, RZ ;  /* 0x000000070a07c210 */ /* 0x000fca0007f7e0ff */
[----:B------:R-:W-:Y:S01]  /*137c0*/  @!P4 IMAD.X R6, RZ, RZ, R6, P3 ;  /* 0x000000ffff06c224 */ /* 0x000fe200018e0606 */
[----:B------:R-:W-:-:S04]  /*137d0*/  ISETP.GE.AND P3, PT, R8, R3, PT ;  /* 0x000000030800720c */ /* 0x000fc80003f66270 */
[----:B------:R-:W-:Y:S01]  /*137e0*/  @!P4 LOP3.LUT R7, R7, R6, RZ, 0x3c, !PT ;  /* 0x000000060707c212 */ /* 0x000fe200078e3cff */
[----:B------:R-:W-:-:S03]  /*137f0*/  IMAD.MOV.U32 R13, RZ, RZ, R4 ;  /* 0x000000ffff0d7224 */ /* 0x000fc600078e0004 */
[----:B------:R-:W-:-:S04]  /*13800*/  @!P4 LOP3.LUT R6, R7, R6, RZ, 0x3c, !PT ;  /* 0x000000060706c212 */ /* 0x000fc800078e3cff */
[----:B------:R-:W-:Y:S01]  /*13810*/  @!P4 LOP3.LUT R7, R7, R6, RZ, 0x3c, !PT ;  /* 0x000000060707c212 */ /* 0x000fe200078e3cff */
[----:B------:R-:W-:-:S07]  /*13820*/  IMAD.MOV.U32 R5, RZ, RZ, R14 ;  /* 0x000000ffff057224 */ /* 0x000fce00078e000e */
[----:B------:R-:W-:Y:S05]  /*13830*/  WARPSYNC.COLLECTIVE R15, `(.L_x_289) ;  /* 0x000000000f087348 */ /* 0x000fea0003c00000 */
[----:B------:R0:W1:Y:S02]  /*13840*/  SHFL.IDX P6, R14, R13, R12, R11 ;  /* 0x0000000c0d0e7389 */ /* 0x00006400000c000b */
[----:B01----:R-:W-:Y:S01]  /*13850*/  ENDCOLLECTIVE ;  /* 0x000000000000791b */ /* 0x003fe20003800000 */
.L_x_289:
[----:B------:R-:W-:Y:S01]  /*13860*/  @!PT LDS RZ, [RZ] ;  /* 0x00000000fffff984 */ /* 0x000fe20000000800 */
[----:B------:R-:W-:Y:S01]  /*13870*/  @!PT LDS RZ, [RZ] ;  /* 0x00000000fffff984 */ /* 0x000fe20000000800 */
[----:B------:R-:W-:Y:S01]  /*13880*/  @!PT LDS RZ, [RZ] ;  /* 0x00000000fffff984 */ /* 0x000fe20000000800 */
[----:B------:R-:W-:Y:S04]  /*13890*/  @!P4 LDGSTS.E.BYPASS.LTC128B.128 [R9+0x14400], desc[UR50][R6.64], !P0 ;  /* 0x144000000609cfae */ /* 0x000fe8000c101d72 */
[----:B------:R-:W-:Y:S04]  /*138a0*/  @!P4 LDGSTS.E.BYPASS.LTC128B.128 [R9+0x16400], desc[UR50][R6.64+0x40], !P1 ;  /* 0x164000400609cfae */ /* 0x000fe8000c901d72 */
[----:B------:R0:W-:Y:S01]  /*138b0*/  @!P4 LDGSTS.E.BYPASS.LTC128B.128 [R9+0x18400], desc[UR50][R6.64+0x80], !P2 ;  /* 0x184000800609cfae */ /* 0x0001e2000d101d72 */
[----:B------:R-:W-:Y:S02]  /*138c0*/  IMAD.MOV.U32 R13, RZ, RZ, R0 ;  /* 0x000000ffff0d7224 */ /* 0x000fe400078e0000 */
[----:B------:R-:W-:-:S02]  /*138d0*/  IMAD.MOV.U32 R12, RZ, RZ, 0x2 ;  /* 0x00000002ff0c7424 */ /* 0x000fc400078e00ff */
[----:B0-----:R-:W-:-:S07]  /*138e0*/  IMAD.MOV.U32 R6, RZ, RZ, R14 ;  /* 0x000000ffff067224 */ /* 0x001fce00078e000e */
[----:B------:R-:W-:Y:S05]  /*138f0*/  WARPSYNC.COLLECTIVE R15, `(.L_x_290) ;  /* 0x000000000f087348 */ /* 0x000fea0003c00000 */
[----:B------:R0:W1:Y:S02]  /*13900*/  SHFL.IDX P6, R14, R13, R12, R11 ;  /* 0x0000000c0d0e7389 */ /* 0x00006400000c000b */
[----:B01----:R-:W-:Y:S01]  /*13910*/  ENDCOLLECTIVE ;  /* 0x000000000000791b */ /* 0x003fe20003800000 */
.L_x_290:
[----:B------:R-:W-:-:S05]  /*13920*/  @!P3 IADD3 R6, P4, R10, R6, RZ ;  /* 0x000000060a06b210 */ /* 0x000fca0007f9e0ff */
[----:B------:R-:W-:-:S04]  /*13930*/  @!P3 IMAD.X R5, RZ, RZ, R5, P4 ;  /* 0x000000ffff05b224 */ /* 0x000fc800020e0605 */
[----:B------:R-:W-:Y:S02]  /*13940*/  @!P3 IMAD.MOV.U32 R7, RZ, RZ, R5 ;  /* 0x000000ffff07b224 */ /* 0x000fe400078e0005 */
[----:B------:R-:W-:Y:S02]  /*13950*/  VIADD R5, R2, 0x40 ;  /* 0x0000004002057836 */ /* 0x000fe40000000000 */
[----:B------:R-:W-:Y:S01]  /*13960*/  IMAD.MOV.U32 R13, RZ, RZ, R4 ;  /* 0x000000ffff0d7224 */ /* 0x000fe200078e0004 */
[----:B------:R-:W-:Y:S01]  /*13970*/  @!PT LDS RZ, [RZ] ;  /* 0x00000000fffff984 */ /* 0x000fe20000000800 */
[----:B------:R-:W-:Y:S01]  /*13980*/  @!PT LDS RZ, [RZ] ;  /* 0x00000000fffff984 */ /* 0x000fe20000000800 */
[----:B------:R-:W-:Y:S01]  /*13990*/  @!PT LDS RZ, [RZ] ;  /* 0x00000000fffff984 */ /* 0x000fe20000000800 */
[----:B------:R0:W-:Y:S04]  /*139a0*/  @!P3 LDGSTS.E.BYPASS.LTC128B.128 [R9+0x14c00], desc[UR50][R6.64], !P0 ;  /* 0x14c000000609bfae */ /* 0x0001e8000c101d72 */
[----:B------:R0:W-:Y:S04]  /*139b0*/  @!P3 LDGSTS.E.BYPASS.LTC128B.128 [R9+0x16c00], desc[UR50][R6.64+0x40], !P1 ;  /* 0x16c000400609bfae */ /* 0x0001e8000c901d72 */
[----:B------:R0:W-:Y:S01]  /*139c0*/  @!P3 LDGSTS.E.BYPASS.LTC128B.128 [R9+0x18c00], desc[UR50][R6.64+0x80], !P2 ;  /* 0x18c000800609bfae */ /* 0x0001e2000d101d72 */
[----:B------:R-:W-:Y:S01]  /*139d0*/  ISETP.GE.AND P3, PT, R5, R3, PT ;  /* 0x000000030500720c */ /* 0x000fe20003f66270 */
[----:B------:R-:W-:-:S12]  /*139e0*/  IMAD.MOV.U32 R5, RZ, RZ, R14 ;  /* 0x000000ffff057224 */ /* 0x000fd800078e000e */
[----:B0-----:R-:W-:Y:S05]  /*139f0*/  WARPSYNC.COLLECTIVE R15, `(.L_x_291) ;  /* 0x000000000f087348 */ /* 0x001fea0003c00000 */
[----:B------:R1:W2:Y:S02]  /*13a00*/  SHFL.IDX P6, R14, R13, R12, R11 ;  /* 0x0000000c0d0e7389 */ /* 0x0002a400000c000b */
[----:B012---:R-:W-:Y:S01]  /*13a10*/  ENDCOLLECTIVE ;  /* 0x000000000000791b */ /* 0x007fe20003800000 */
.L_x_291:
[----:B------:R-:W-:Y:S02]  /*13a20*/  IMAD.MOV.U32 R13, RZ, RZ, R0 ;  /* 0x000000ffff0d7224 */ /* 0x000fe400078e0000 */
[----:B------:R-:W-:Y:S02]  /*13a30*/  IMAD.MOV.U32 R12, RZ, RZ, 0x3 ;  /* 0x00000003ff0c7424 */ /* 0x000fe400078e00ff */
[----:B------:R-:W-:-:S07]  /*13a40*/  IMAD.MOV.U32 R6, RZ, RZ, R14 ;  /* 0x000000ffff067224 */ /* 0x000fce00078e000e */
[----:B------:R-:W-:Y:S05]  /*13a50*/  WARPSYNC.COLLECTIVE R15, `(.L_x_292) ;  /* 0x000000000f087348 */ /* 0x000fea0003c00000 */
[----:B------:R0:W1:Y:S02]  /*13a60*/  SHFL.IDX P6, R14, R13, R12, R11 ;  /* 0x0000000c0d0e7389 */ /* 0x00006400000c000b */
[----:B01----:R-:W-:Y:S01]  /*13a70*/  ENDCOLLECTIVE ;  /* 0x000000000000791b */ /* 0x003fe20003800000 */
.L_x_292:
[----:B------:R-:W-:-:S05]  /*13a80*/  @!P3 IADD3 R6, P4, R10, R6, RZ ;  /* 0x000000060a06b210 */ /* 0x000fca0007f9e0ff */
[----:B------:R-:W-:-:S04]  /*13a90*/  @!P3 IMAD.X R5, RZ, RZ, R5, P4 ;  /* 0x000000ffff05b224 */ /* 0x000fc800020e0605 */
[----:B------:R-:W-:Y:S02]  /*13aa0*/  @!P3 IMAD.MOV.U32 R7, RZ, RZ, R5 ;  /* 0x000000ffff07b224 */ /* 0x000fe400078e0005 */
[----:B------:R-:W-:-:S03]  /*13ab0*/  IMAD.MOV.U32 R13, RZ, RZ, R4 ;  /* 0x000000ffff0d7224 */ /* 0x000fc600078e0004 */
[----:B------:R-:W-:Y:S01]  /*13ac0*/  @!PT LDS RZ, [RZ] ;  /* 0x00000000fffff984 */ /* 0x000fe20000000800 */
[----:B------:R-:W-:Y:S01]  /*13ad0*/  @!PT LDS RZ, [RZ] ;  /* 0x00000000fffff984 */ /* 0x000fe20000000800 */
[----:B------:R-:W-:Y:S01]  /*13ae0*/  @!PT LDS RZ, [RZ] ;  /* 0x00000000fffff984 */ /* 0x000fe20000000800 */
[----:B------:R0:W-:Y:S04]  /*13af0*/  @!P3 LDGSTS.E.BYPASS.LTC128B.128 [R9+0x15400], desc[UR50][R6.64], !P0 ;  /* 0x154000000609bfae */ /* 0x0001e8000c101d72 */
[----:B------:R0:W-:Y:S01]  /*13b00*/  @!P3 LDGSTS.E.BYPASS.LTC128B.128 [R9+0x17400], desc[UR50][R6.64+0x40], !P1 ;  /* 0x174000400609bfae */ /* 0x0001e2000c901d72 */
[----:B------:R-:W-:-:S03]  /*13b10*/  IMAD.MOV.U32 R0, RZ, RZ, R14 ;  /* 0x000000ffff007224 */ /* 0x000fc600078e000e */
[----:B------:R0:W-:Y:S04]  /*13b20*/  @!P3 LDGSTS.E.BYPASS.LTC128B.128 [R9+0x19400], desc[UR50][R6.64+0x80], !P2 ;  /* 0x194000800609bfae */ /* 0x0001e8000d101d72 */
[----:B0-----:R-:W-:Y:S05]  /*13b30*/  WARPSYNC.COLLECTIVE R15, `(.L_x_293) ;  /* 0x000000000f087348 */ /* 0x001fea0003c00000 */
[----:B------:R1:W2:Y:S02]  /*13b40*/  SHFL.IDX P6, R14, R13, R12, R11 ;  /* 0x0000000c0d0e7389 */ /* 0x0002a400000c000b */
[----:B012---:R-:W-:Y:S01]  /*13b50*/  ENDCOLLECTIVE ;  /* 0x000000000000791b */ /* 0x007fe20003800000 */
.L_x_293:
[----:B------:R-:W-:Y:S01]  /*13b60*/  IMAD.MOV.U32 R4, RZ, RZ, R14 ;  /* 0x000000ffff047224 */ /* 0x000fe200078e000e */
[----:B------:R-:W-:Y:S06]  /*13b70*/  BRA `(.L_x_294) ;  /* 0xffffffcc00207947 */ /* 0x000fec000383ffff */
.L_x_222:
[----:B-1----:R1:W2:Y:S02]  /*13b80*/  SYNCS.PHASECHK.TRANS64.TRYWAIT P0, [R17+URZ+0x29820], R0 ;  /* 0x02982000110075a7 */ /* 0x0022a4000800017f */
[----:B--2---:R-:W-:Y:S05]  /*13b90*/  @!P0 NANOSLEEP.SYNCS 0x989680 ;  /* 0x009896800000895d */ /* 0x004fea0003900000 */
[----:B------:R-:W2:Y:S02]  /*13ba0*/  @!P0 SYNCS.PHASECHK.TRANS64 P0, [R17+URZ+0x29820], R0 ;  /* 0x02982000110085a7 */ /* 0x000ea4000800007f */
[----:B--2---:R-:W-:Y:S05]  /*13bb0*/  @!P0 BRA `(.L_x_222) ;  /* 0xfffffffc00f08947 */ /* 0x004fea000383ffff */
[----:B------:R-:W-:Y:S05]  /*13bc0*/  BRA `(.L_x_295) ;  /* 0xffffffcc00907947 */ /* 0x000fea000383ffff */
.L_x_228:
[----:B--2---:R2:W3:Y:S02]  /*13bd0*/  SYNCS.PHASECHK.TRANS64.TRYWAIT P0, [R5+URZ+0x29880], R4 ;  /* 0x02988004050075a7 */ /* 0x0044e4000800017f */
[----:B---3--:R-:W-:Y:S05]  /*13be0*/  @!P0 NANOSLEEP.SYNCS 0x989680 ;  /* 0x009896800000895d */ /* 0x008fea0003900000 */
[----:B------:R-:W3:Y:S02]  /*13bf0*/  @!P0 SYNCS.PHASECHK.TRANS64 P0, [R5+URZ+0x29880], R4 ;  /* 0x02988004050085a7 */ /* 0x000ee4000800007f */
[----:B---3--:R-:W-:Y:S05]  /*13c00*/  @!P0 BRA `(.L_x_228) ;  /* 0xfffffffc00f08947 */ /* 0x008fea000383ffff */
[----:B------:R-:W-:Y:S05]  /*13c10*/  BRA `(.L_x_296) ;  /* 0xffffffd000447947 */ /* 0x000fea000383ffff */
.L_x_233:
[----:B---3--:R3:W4:Y:S02]  /*13c20*/  SYNCS.PHASECHK.TRANS64.TRYWAIT P0, [R5+URZ+0x29840], R4 ;  /* 0x02984004050075a7 */ /* 0x008724000800017f */
[----:B----4-:R-:W-:Y:S05]  /*13c30*/  @!P0 NANOSLEEP.SYNCS 0x989680 ;  /* 0x009896800000895d */ /* 0x010fea0003900000 */
[----:B------:R-:W4:Y:S02]  /*13c40*/  @!P0 SYNCS.PHASECHK.TRANS64 P0, [R5+URZ+0x29840], R4 ;  /* 0x02984004050085a7 */ /* 0x000f24000800007f */
[----:B----4-:R-:W-:Y:S05]  /*13c50*/  @!P0 BRA `(.L_x_233) ;  /* 0xfffffffc00f08947 */ /* 0x010fea000383ffff */
[----:B------:R-:W-:Y:S05]  /*13c60*/  BRA `(.L_x_297) ;  /* 0xffffffd000c07947 */ /* 0x000fea000383ffff */
.L_x_241:
[----:B--2---:R2:W3:Y:S02]  /*13c70*/  SYNCS.PHASECHK.TRANS64.TRYWAIT P0, [R19+URZ+0x29870], R4 ;  /* 0x02987004130075a7 */ /* 0x0044e4000800017f */
[----:B---3--:R-:W-:Y:S05]  /*13c80*/  @!P0 NANOSLEEP.SYNCS 0x989680 ;  /* 0x009896800000895d */ /* 0x008fea0003900000 */
[----:B------:R-:W3:Y:S02]  /*13c90*/  @!P0 SYNCS.PHASECHK.TRANS64 P0, [R19+URZ+0x29870], R4 ;  /* 0x02987004130085a7 */ /* 0x000ee4000800007f */
[----:B---3--:R-:W-:Y:S05]  /*13ca0*/  @!P0 BRA `(.L_x_241) ;  /* 0xfffffffc00f08947 */ /* 0x008fea000383ffff */
[----:B------:R-:W-:Y:S05]  /*13cb0*/  BRA `(.L_x_298) ;  /* 0xffffffd400d87947 */ /* 0x000fea000383ffff */
.L_x_243:
[----:B---3--:R3:W4:Y:S02]  /*13cc0*/  SYNCS.PHASECHK.TRANS64.TRYWAIT P0, [R19+URZ+0x29860], R0 ;  /* 0x02986000130075a7 */ /* 0x008724000800017f */
[----:B----4-:R-:W-:Y:S05]  /*13cd0*/  @!P0 NANOSLEEP.SYNCS 0x989680 ;  /* 0x009896800000895d */ /* 0x010fea0003900000 */
[----:B------:R-:W4:Y:S02]  /*13ce0*/  @!P0 SYNCS.PHASECHK.TRANS64 P0, [R19+URZ+0x29860], R0 ;  /* 0x02986000130085a7 */ /* 0x000f24000800007f */
[----:B----4-:R-:W-:Y:S05]  /*13cf0*/  @!P0 BRA `(.L_x_243) ;  /* 0xfffffffc00f08947 */ /* 0x010fea000383ffff */
[----:B------:R-:W-:Y:S05]  /*13d00*/  BRA `(.L_x_299) ;  /* 0xffffffd400e07947 */ /* 0x000fea000383ffff */
.L_x_250:
[----:B0-----:R0:W1:Y:S02]  /*13d10*/  SYNCS.PHASECHK.TRANS64.TRYWAIT P1, [R16+URZ+0x29870], R3 ;  /* 0x02987003100075a7 */ /* 0x001064000802017f */
[----:B-1----:R-:W-:Y:S05]  /*13d20*/  @!P1 NANOSLEEP.SYNCS 0x989680 ;  /* 0x009896800000995d */ /* 0x002fea0003900000 */
[----:B------:R-:W1:Y:S02]  /*13d30*/  @!P1 SYNCS.PHASECHK.TRANS64 P1, [R16+URZ+0x29870], R3 ;  /* 0x02987003100095a7 */ /* 0x000e64000802007f */
[----:B-1----:R-:W-:Y:S05]  /*13d40*/  @!P1 BRA `(.L_x_250) ;  /* 0xfffffffc00f09947 */ /* 0x002fea000383ffff */
[----:B------:R-:W-:Y:S05]  /*13d50*/  BRA `(.L_x_300) ;  /* 0xffffffdc00b87947 */ /* 0x000fea000383ffff */
.L_x_252:
[----:B0-----:R0:W1:Y:S02]  /*13d60*/  SYNCS.PHASECHK.TRANS64.TRYWAIT P1, [R16+URZ+0x29860], R3 ;  /* 0x02986003100075a7 */ /* 0x001064000802017f */
[----:B-1----:R-:W-:Y:S05]  /*13d70*/  @!P1 NANOSLEEP.SYNCS 0x989680 ;  /* 0x009896800000995d */ /* 0x002fea0003900000 */
[----:B------:R-:W1:Y:S02]  /*13d80*/  @!P1 SYNCS.PHASECHK.TRANS64 P1, [R16+URZ+0x29860], R3 ;  /* 0x02986003100095a7 */ /* 0x000e64000802007f */
[----:B-1----:R-:W-:Y:S05]  /*13d90*/  @!P1 BRA `(.L_x_252) ;  /* 0xfffffffc00f09947 */ /* 0x002fea000383ffff */
[----:B------:R-:W-:Y:S05]  /*13da0*/  BRA `(.L_x_301) ;  /* 0xffffffdc00c07947 */ /* 0x000fea000383ffff */
.L_x_263:
[----:B0-----:R0:W1:Y:S02]  /*13db0*/  SYNCS.PHASECHK.TRANS64.TRYWAIT P0, [R3+URZ+0x29820], R0 ;  /* 0x02982000030075a7 */ /* 0x001064000800017f */
[----:B-1----:R-:W-:Y:S05]  /*13dc0*/  @!P0 NANOSLEEP.SYNCS 0x989680 ;  /* 0x009896800000895d */ /* 0x002fea0003900000 */
[----:B------:R-:W1:Y:S02]  /*13dd0*/  @!P0 SYNCS.PHASECHK.TRANS64 P0, [R3+URZ+0x29820], R0 ;  /* 0x02982000030085a7 */ /* 0x000e64000800007f */
[----:B-1----:R-:W-:Y:S05]  /*13de0*/  @!P0 BRA `(.L_x_263) ;  /* 0xfffffffc00f08947 */ /* 0x002fea000383ffff */
[----:B------:R-:W-:Y:S05]  /*13df0*/  BRA `(.L_x_302) ;  /* 0xfffffff0005c7947 */ /* 0x000fea000383ffff */
.L_x_264:
[----:B------:R-:W1:Y:S01]  /*13e00*/  S2R R2, SR_TID.X ;  /* 0x0000000000027919 */ /* 0x000e620000002100 */
[----:B------:R-:W-:Y:S01]  /*13e10*/  BSSY B0, `(.L_x_303) ;  /* 0x000000a000007945 */ /* 0x000fe20003800000 */
[----:B------:R-:W-:Y:S02]  /*13e20*/  IMAD.MOV.U32 R12, RZ, RZ, RZ ;  /* 0x000000ffff0c7224 */ /* 0x000fe400078e00ff */
[----:B------:R-:W-:Y:S02]  /*13e30*/  IMAD.MOV.U32 R11, RZ, RZ, 0x1f ;  /* 0x0000001fff0b7424 */ /* 0x000fe400078e00ff */
[----:B------:R-:W-:Y:S01]  /*13e40*/  IMAD.MOV.U32 R15, RZ, RZ, -0x1 ;  /* 0xffffffffff0f7424 */ /* 0x000fe200078e00ff */
[----:B-1----:R-:W-:-:S04]  /*13e50*/  SHF.R.U32.HI R2, RZ, 0x5, R2 ;  /* 0x00000005ff027819 */ /* 0x002fc80000011602 */
[----:B------:R-:W-:-:S05]  /*13e60*/  LOP3.LUT R2, R2, 0x3, RZ, 0xc0, !PT ;  /* 0x0000000302027812 */ /* 0x000fca00078ec0ff */
[----:B------:R-:W-:-:S07]  /*13e70*/  IMAD.MOV.U32 R13, RZ, RZ, R2 ;  /* 0x000000ffff0d7224 */ /* 0x000fce00078e0002 */
[----:B0-----:R-:W-:Y:S05]  /*13e80*/  WARPSYNC.COLLECTIVE R15, `(.L_x_304) ;  /* 0x000000000f087348 */ /* 0x001fea0003c00000 */
[----:B------:R1:W2:Y:S02]  /*13e90*/  SHFL.IDX P6, R14, R13, R12, R11 ;  /* 0x0000000c0d0e7389 */ /* 0x0002a400000c000b */
[----:B012---:R-:W-:Y:S01]  /*13ea0*/  ENDCOLLECTIVE ;  /* 0x000000000000791b */ /* 0x007fe20003800000 */
.L_x_304:
[----:B------:R-:W-:Y:S05]  /*13eb0*/  BSYNC B0 ;  /* 0x0000000000007941 */ /* 0x000fea0003800000 */
.L_x_303:
[----:B------:R-:W-:Y:S05]  /*13ec0*/  BRA `(.L_x_305) ;  /* 0xfffffff000447947 */ /* 0x000fea000383ffff */
.L_x_267:
[----:B------:R-:W-:Y:S01]  /*13ed0*/  BSSY B1, `(.L_x_306) ;  /* 0x0000006000017945 */ /* 0x000fe20003800000 */
[----:B------:R-:W-:-:S07]  /*13ee0*/  IMAD.MOV.U32 R15, RZ, RZ, -0x1 ;  /* 0xffffffffff0f7424 */ /* 0x000fce00078e00ff */
[----:B0-----:R-:W-:Y:S05]  /*13ef0*/  WARPSYNC.COLLECTIVE R15, `(.L_x_307) ;  /* 0x000000000f0c7348 */ /* 0x001fea0003c00000 */
[----:B------:R-:W-:Y:S02]  /*13f00*/  ELECT P6, UR62, PT ;  /* 0x00000000003e782f */ /* 0x000fe400038c0000 */
[----:B------:R-:W-:Y:S01]  /*13f10*/  MOV R14, UR62 ;  /* 0x0000003e000e7c02 */ /* 0x000fe20008000f00 */
[----:B0-----:R-:W-:Y:S10]  /*13f20*/  ENDCOLLECTIVE ;  /* 0x000000000000791b */ /* 0x001ff40003800000 */
.L_x_307:
[----:B------:R-:W-:Y:S05]  /*13f30*/  BSYNC B1 ;  /* 0x0000000000017941 */ /* 0x000fea0003800000 */
.L_x_306:
[----:B------:R-:W-:Y:S05]  /*13f40*/  BRA `(.L_x_308) ;  /* 0xfffffff0003c7947 */ /* 0x000fea000383ffff */
.L_x_269:
[----:B0-----:R0:W1:Y:S02]  /*13f50*/  SYNCS.PHASECHK.TRANS64.TRYWAIT P1, [R7+URZ], R4 ;  /* 0x00000004070075a7 */ /* 0x001064000802017f */
[----:B-1----:R-:W-:Y:S05]  /*13f60*/  @!P1 NANOSLEEP.SYNCS 0x989680 ;  /* 0x009896800000995d */ /* 0x002fea0003900000 */
[----:B------:R-:W1:Y:S02]  /*13f70*/  @!P1 SYNCS.PHASECHK.TRANS64 P1, [R7+URZ], R4 ;  /* 0x00000004070095a7 */ /* 0x000e64000802007f */
[----:B-1----:R-:W-:Y:S05]  /*13f80*/  @!P1 BRA `(.L_x_269) ;  /* 0xfffffffc00f09947 */ /* 0x002fea000383ffff */
[----:B------:R-:W-:Y:S05]  /*13f90*/  BRA `(.L_x_309) ;  /* 0xfffffff000747947 */ /* 0x000fea000383ffff */
.L_x_270:
[----:B-1----:R1:W2:Y:S02]  /*13fa0*/  SYNCS.PHASECHK.TRANS64.TRYWAIT P1, [R5+URZ], R0 ;  /* 0x00000000050075a7 */ /* 0x0022a4000802017f */
[----:B--2---:R-:W-:Y:S05]  /*13fb0*/  @!P1 NANOSLEEP.SYNCS 0x989680 ;  /* 0x009896800000995d */ /* 0x004fea0003900000 */
[----:B------:R-:W2:Y:S02]  /*13fc0*/  @!P1 SYNCS.PHASECHK.TRANS64 P1, [R5+URZ], R0 ;  /* 0x00000000050095a7 */ /* 0x000ea4000802007f */
[----:B--2---:R-:W-:Y:S05]  /*13fd0*/  @!P1 BRA `(.L_x_270) ;  /* 0xfffffffc00f09947 */ /* 0x004fea000383ffff */
[----:B------:R-:W-:Y:S05]  /*13fe0*/  BRA `(.L_x_310) ;  /* 0xfffffff000687947 */ /* 0x000fea000383ffff */
.L_x_272:
[----:B-1----:R1:W2:Y:S02]  /*13ff0*/  SYNCS.PHASECHK.TRANS64.TRYWAIT P1, [R5+URZ+0x29860], R4 ;  /* 0x02986004050075a7 */ /* 0x0022a4000802017f */
[----:B--2---:R-:W-:Y:S05]  /*14000*/  @!P1 NANOSLEEP.SYNCS 0x989680 ;  /* 0x009896800000995d */ /* 0x004fea0003900000 */
[----:B------:R-:W2:Y:S02]  /*14010*/  @!P1 SYNCS.PHASECHK.TRANS64 P1, [R5+URZ+0x29860], R4 ;  /* 0x02986004050095a7 */ /* 0x000ea4000802007f */
[----:B--2---:R-:W-:Y:S05]  /*14020*/  @!P1 BRA `(.L_x_272) ;  /* 0xfffffffc00f09947 */ /* 0x004fea000383ffff */
[----:B------:R-:W-:Y:S05]  /*14030*/  BRA `(.L_x_311) ;  /* 0xfffffff000687947 */ /* 0x000fea000383ffff */
.L_x_274:
[----:B--2---:R2:W3:Y:S02]  /*14040*/  SYNCS.PHASECHK.TRANS64.TRYWAIT P1, [R3+URZ+0x29860], R0 ;  /* 0x02986000030075a7 */ /* 0x0044e4000802017f */
[----:B---3--:R-:W-:Y:S05]  /*14050*/  @!P1 NANOSLEEP.SYNCS 0x989680 ;  /* 0x009896800000995d */ /* 0x008fea0003900000 */
[----:B------:R-:W3:Y:S02]  /*14060*/  @!P1 SYNCS.PHASECHK.TRANS64 P1, [R3+URZ+0x29860], R0 ;  /* 0x02986000030095a7 */ /* 0x000ee4000802007f */
[----:B---3--:R-:W-:Y:S05]  /*14070*/  @!P1 BRA `(.L_x_274) ;  /* 0xfffffffc00f09947 */ /* 0x008fea000383ffff */
[----:B------:R-:W-:Y:S05]  /*14080*/  BRA `(.L_x_312) ;  /* 0xfffffff000687947 */ /* 0x000fea000383ffff */
.L_x_276:
[----:B---3--:R3:W4:Y:S02]  /*14090*/  SYNCS.PHASECHK.TRANS64.TRYWAIT P0, [R5+URZ+0x29880], R4 ;  /* 0x02988004050075a7 */ /* 0x008724000800017f */
[----:B----4-:R-:W-:Y:S05]  /*140a0*/  @!P0 NANOSLEEP.SYNCS 0x989680 ;  /* 0x009896800000895d */ /* 0x010fea0003900000 */
[----:B------:R-:W4:Y:S02]  /*140b0*/  @!P0 SYNCS.PHASECHK.TRANS64 P0, [R5+URZ+0x29880], R4 ;  /* 0x02988004050085a7 */ /* 0x000f24000800007f */
[----:B----4-:R-:W-:Y:S05]  /*140c0*/  @!P0 BRA `(.L_x_276) ;  /* 0xfffffffc00f08947 */ /* 0x010fea000383ffff */
[----:B------:R-:W-:Y:S05]  /*140d0*/  BRA `(.L_x_277) ;  /* 0xfffffff000647947 */ /* 0x000fea000383ffff */
.L_x_313:
        /* <DEDUP_REMOVED lines=10> */
.L_x_2801:


//--------------------- .text._ZN7cutlass13device_kernelIN5flash11enable_sm90INS1_16FlashAttnFwdSm90INS1_25CollectiveMainloopFwdSm90ILi2EN4cute5tupleIJNS5_1CILi1EEES8_S8_EEENS6_IJNS7_ILi128EEENS7_ILi160EEENS7_ILi192EEEEEELi128ENS_12float_e4m3_tEfNS_4arch4Sm90ELb0ELb0ELb1ELb1ELb0ELb1ELb0ELb1ELb1ELb1ELb1ELb0EEENS1_21CollectiveEpilogueFwdINS6_IJSA_SA_SB_EEES9_NS_10bfloat16_tESG_Li256ELb1ELb1ELb1ELb1EEENS1_36VarlenDynamicPersistentTileSchedulerILi128ELi160ELi256ELi128ELb1ELb1ELb1ELb0ELb1ELb1EEEEEEEEEvNT_6ParamsE --------------------------
	.section	.text._ZN7cutlass13device_kernelIN5flash11enable_sm90INS1_16FlashAttnFwdSm90INS1_25CollectiveMainloopFwdSm90ILi2EN4cute5tupleIJNS5_1CILi1EEES8_S8_EEENS6_IJNS7_ILi128EEENS7_ILi160EEENS7_ILi192EEEEEELi128ENS_12float_e4m3_tEfNS_4arch4Sm90ELb0ELb0ELb1ELb1ELb0ELb1ELb0ELb1ELb1ELb1ELb1ELb0EEENS1_21CollectiveEpilogueFwdINS6_IJSA_SA_SB_EEES9_NS_10bfloat16_tESG_Li256ELb1ELb1ELb1ELb1EEENS1_36VarlenDynamicPersistentTileSchedulerILi128ELi160ELi256ELi128ELb1ELb1ELb1ELb0ELb1ELb1EEEEEEEEEvNT_6ParamsE,"ax",@progbits
	.align	128
.text._ZN7cutlass13device_kernelIN5flash11enable_sm90INS1_16FlashAttnFwdSm90INS1_25CollectiveMainloopFwdSm90ILi2EN4cute5tupleIJNS5_1CILi1EEES8_S8_EEENS6_IJNS7_ILi128EEENS7_ILi160EEENS7_ILi192EEEEEELi128ENS_12float_e4m3_tEfNS_4arch4Sm90ELb0ELb0ELb1ELb1ELb0ELb1ELb0ELb1ELb1ELb1ELb1ELb0EEENS1_21CollectiveEpilogueFwdINS6_IJSA_SA_SB_EEES9_NS_10bfloat16_tESG_Li256ELb1ELb1ELb1ELb1EEENS1_36VarlenDynamicPersistentTileSchedulerILi128ELi160ELi256ELi128ELb1ELb1ELb1ELb0ELb1ELb1EEEEEEEEEvNT_6ParamsE:
        .type           _ZN7cutlass13device_kernelIN5flash11enable_sm90INS1_16FlashAttnFwdSm90INS1_25CollectiveMainloopFwdSm90ILi2EN4cute5tupleIJNS5_1CILi1EEES8_S8_EEENS6_IJNS7_ILi128EEENS7_ILi160EEENS7_ILi192EEEEEELi128ENS_12float_e4m3_tEfNS_4arch4Sm90ELb0ELb0ELb1ELb1ELb0ELb1ELb0ELb1ELb1ELb1ELb1ELb0EEENS1_21CollectiveEpilogueFwdINS6_IJSA_SA_SB_EEES9_NS_10bfloat16_tESG_Li256ELb1ELb1ELb1ELb1EEENS1_36VarlenDynamicPersistentTileSchedulerILi128ELi160ELi256ELi128ELb1ELb1ELb1ELb0ELb1ELb1EEEEEEEEEvNT_6ParamsE,@function
        .size           _ZN7cutlass13device_kernelIN5flash11enable_sm90INS1_16FlashAttnFwdSm90INS1_25CollectiveMainloopFwdSm90ILi2EN4cute5tupleIJNS5_1CILi1EEES8_S8_EEENS6_IJNS7_ILi128EEENS7_ILi160EEENS7_ILi192EEEEEELi128ENS_12float_e4m3_tEfNS_4arch4Sm90ELb0ELb0ELb1ELb1ELb0ELb1ELb0ELb1ELb1ELb1ELb1ELb0EEENS1_21CollectiveEpilogueFwdINS6_IJSA_SA_SB_EEES9_NS_10bfloat16_tESG_Li256ELb1ELb1ELb1ELb1EEENS1_36VarlenDynamicPersistentTileSchedulerILi128ELi160ELi256ELi128ELb1ELb1ELb1ELb0ELb1ELb1EEEEEEEEEvNT_6ParamsE,(.L_x_2802 - _ZN7cutlass13device_kernelIN5flash11enable_sm90INS1_16FlashAttnFwdSm90INS1_25CollectiveMainloopFwdSm90ILi2EN4cute5tupleIJNS5_1CILi1EEES8_S8_EEENS6_IJNS7_ILi128EEENS7_ILi160EEENS7_ILi192EEEEEELi128ENS_12float_e4m3_tEfNS_4arch4Sm90ELb0ELb0ELb1ELb1ELb0ELb1ELb0ELb1ELb1ELb1ELb1ELb0EEENS1_21CollectiveEpilogueFwdINS6_IJSA_SA_SB_EEES9_NS_10bfloat16_tESG_Li256ELb1ELb1ELb1ELb1EEENS1_36VarlenDynamicPersistentTileSchedulerILi128ELi160ELi256ELi128ELb1ELb1ELb1ELb0ELb1ELb1EEEEEEEEEvNT_6ParamsE)
        .other          _ZN7cutlass13device_kernelIN5flash11enable_sm90INS1_16FlashAttnFwdSm90INS1_25CollectiveMainloopFwdSm90ILi2EN4cute5tupleIJNS5_1CILi1EEES8_S8_EEENS6_IJNS7_ILi128EEENS7_ILi160EEENS7_ILi192EEEEEELi128ENS_12float_e4m3_tEfNS_4arch4Sm90ELb0ELb0ELb1ELb1ELb0ELb1ELb0ELb1ELb1ELb1ELb1ELb0EEENS1_21CollectiveEpilogueFwdINS6_IJSA_SA_SB_EEES9_NS_10bfloat16_tESG_Li256ELb1ELb1ELb1ELb1EEENS1_36VarlenDynamicPersistentTileSchedulerILi128ELi160ELi256ELi128ELb1ELb1ELb1ELb0ELb1ELb1EEEEEEEEEvNT_6ParamsE,@"STO_CUDA_ENTRY STV_DEFAULT"
_ZN7cutlass13device_kernelIN5flash11enable_sm90INS1_16FlashAttnFwdSm90INS1_25CollectiveMainloopFwdSm90ILi2EN4cute5tupleIJNS5_1CILi1EEES8_S8_EEENS6_IJNS7_ILi128EEENS7_ILi160EEENS7_ILi192EEEEEELi128ENS_12float_e4m3_tEfNS_4arch4Sm90ELb0ELb0ELb1ELb1ELb0ELb1ELb0ELb1ELb1ELb1ELb1ELb0EEENS1_21CollectiveEpilogueFwdINS6_IJSA_SA_SB_EEES9_NS_10bfloat16_tESG_Li256ELb1ELb1ELb1ELb1EEENS1_36VarlenDynamicPersistentTileSchedulerILi128ELi160ELi256ELi128ELb1ELb1ELb1ELb0ELb1ELb1EEEEEEEEEvNT_6ParamsE:
        /* <DEDUP_REMOVED lines=13> */
[----:B------:R-:W-:Y:S02]  /*00d0*/  UIADD3 UR10, UP2, UR4, 0x570, URZ ;  /* 0x00000570040a7890 */ /* 0x000fe4000ff5e03f */
[----:B------:R-:W-:Y:S02]  /*00e0*/  UIADD3 UR4, UP3, UR4, 0x670, URZ ;  /* 0x0000067004047890 */ /* 0x000fe4000ff7e03f */
[----:B------:R-:W-:-:S02]  /*00f0*/  UIADD3.X UR7, URZ, UR5, URZ, UP0, !UPT ;  /* 0x000000053f077290 */ /* 0x000fc400087fe43f */
[----:B------:R-:W-:Y:S02]  /*0100*/  UIADD3.X UR9, URZ, UR5, URZ, UP1, !UPT ;  /* 0x000000053f097290 */ /* 0x000fe40008ffe43f */
[----:B------:R-:W-:Y:S02]  /*0110*/  UIADD3.X UR11, URZ, UR5, URZ, UP2, !UPT ;  /* 0x000000053f0b7290 */ /* 0x000fe400097fe43f */
[----:B------:R-:W-:-:S03]  /*0120*/  UIADD3.X UR5, URZ, UR5, URZ, UP3, !UPT ;  /* 0x000000053f057290 */ /* 0x000fc60009ffe43f */
[----:B------:R0:W-:Y:S02]  /*0130*/  UTMACCTL.PF [UR6] ;  /* 0x00000000060079b9 */ /* 0x0001e40008040000 */
[----:B------:R0:W-:Y:S02]  /*0140*/  UTMACCTL.PF [UR8] ;  /* 0x00000000080079b9 */ /* 0x0001e40008040000 */
[----:B------:R0:W-:Y:S02]  /*0150*/  UTMACCTL.PF [UR10] ;  /* 0x000000000a0079b9 */ /* 0x0001e40008040000 */
[----:B------:R0:W-:Y:S02]  /*0160*/  UTMACCTL.PF [UR4] ;  /* 0x00000000040079b9 */ /* 0x0001e40008040000 */
[----:B0-----:R-:W-:Y:S01]  /*0170*/  NOP ;  /* 0x0000000000007918 */ /* 0x001fe20000000000 */
.L_x_315:
[----:B------:R-:W-:Y:S05]  /*0180*/  BSYNC B0 ;  /* 0x0000000000007941 */ /* 0x000fea0003800000 */
.L_x_314:
        /* <DEDUP_REMOVED lines=41> */
.L_x_316:
        /* <DEDUP_REMOVED lines=22> */
.L_x_317:
        /* <DEDUP_REMOVED lines=18> */
.L_x_318:
        /* <DEDUP_REMOVED lines=22> */
.L_x_319:
        /* <DEDUP_REMOVED lines=22> */
.L_x_320:
[----:B------:R-:W-:Y:S01]  /*0960*/  PLOP3.LUT P0, PT, PT, PT, UP0, 0x80, 0x0 ;  /* 0x000000000000781c */ /* 0x000fe20003f0f008 */
[----:B------:R-:W-:Y:S01]  /*0970*/  UMOV UR36, 0x1 ;  /* 0x0000000100247882 */ /* 0x000fe20000000000 */
[----:B------:R-:W-:Y:S01]  /*0980*/  NOP ;  /* 0x0000000000007918 */ /* 0x000fe20000000000 */
[----:B------:R-:W-:Y:S01]  /*0990*/  USEL UR36, UR36, 0x2, !UP0 ;  /* 0x0000000224247887 */ /* 0x000fe2000c000000 */
[----:B------:R-:W-:Y:S01]  /*09a0*/  BSSY B8, `(.L_x_321) ;  /* 0x0002a74000087945 */ /* 0x000fe20003800000 */
[----:B------:R-:W-:Y:S01]  /*09b0*/  ULDC.64 UR54, c[0x0][0x208] ;  /* 0x0000820000367ab9 */ /* 0x000fe20000000a00 */
[----:B012-4-:R-:W-:Y:S07]  /*09c0*/  BAR.SYNC.DEFER_BLOCKING 0x0 ;  /* 0x0000000000007b1d */ /* 0x017fee0000010000 */
[----:B------:R-:W-:Y:S05]  /*09d0*/  @!P0 BRA `(.L_x_322) ;  /* 0x00000234009c8947 */ /* 0x000fea0003800000 */
.L_x_323:
[----:B------:R-:W-:-:S08]  /*09e0*/  NOP ;  /* 0x0000000000007918 */ /* 0x000fd00000000000 */
[----:B------:R-:W0:Y:S02]  /*09f0*/  USETMAXREG.TRY_ALLOC.CTAPOOL UP0, 0xf0 ;  /* 0x000000f0000079c8 */ /* 0x000e240008000600 */
[----:B0-----:R-:W-:-:S13]  /*0a00*/  PLOP3.LUT P0, PT, PT, PT, UP0, 0x80, 0x0 ;  /* 0x000000000000781c */ /* 0x001fda0003f0f008 */
[----:B------:R-:W-:Y:S05]  /*0a10*/  @!P0 BRA `(.L_x_323) ;  /* 0xfffffffc00f08947 */ /* 0x000fea000383ffff */
[----:B------:R-:W2:Y:S01]  /*0a20*/  LDL.LU R0, [R1+0x10] ;  /* 0x0000100001007983 */ /* 0x000ea20000300800 */
[----:B------:R-:W0:Y:S01]  /*0a30*/  S2R R2, SR_TID.X ;  /* 0x0000000000027919 */ /* 0x000e220000002100 */
[----:B------:R-:W1:Y:S01]  /*0a40*/  S2UR UR37, SR_CgaCtaId ;  /* 0x00000000002579c3 */ /* 0x000e620000008800 */
[----:B------:R-:W-:Y:S01]  /*0a50*/  UMOV UR4, 0x400 ;  /* 0x0000040000047882 */ /* 0x000fe20000000000 */
[----:B0-----:R-:W-:-:S06]  /*0a60*/  SHF.R.U32.HI R2, RZ, 0x7, R2 ;  /* 0x00000007ff027819 */ /* 0x001fcc0000011602 */
[----:B------:R-:W-:Y:S06]  /*0a70*/  BAR.ARV 0x8, 0x180 ;  /* 0x0206000000007b1d */ /* 0x000fec0000002000 */
[----:B------:R-:W-:-:S13]  /*0a80*/  ISETP.NE.AND P0, PT, R2, 0x1, PT ;  /* 0x000000010200780c */ /* 0x000fda0003f05270 */
[----:B------:R-:W-:Y:S08]  /*0a90*/  @!P0 BAR.ARV 0x9, 0x100 ;  /* 0x0244000000008b1d */ /* 0x000ff00000002000 */
[----:B------:R-:W-:Y:S01]  /*0aa0*/  BAR.SYNC.DEFER_BLOCKING 0x5, 0x180 ;  /* 0x0146000000007b1d */ /* 0x000fe20000010000 */
[----:B-1----:R-:W-:-:S06]  /*0ab0*/  ULEA UR4, UR37, UR4, 0x18 ;  /* 0x0000000425047291 */ /* 0x002fcc000f8ec03f */
[----:B------:R-:W-:Y:S01]  /*0ac0*/  IMAD.U32 R16, RZ, RZ, UR4 ;  /* 0x00000004ff107e24 */ /* 0x000fe2000f8e00ff */
[----:B------:R-:W-:-:S04]  /*0ad0*/  ULDC UR4, c[0x0][0xc3c] ;  /* 0x00030f0000047ab9 */ /* 0x000fc80000000800 */
[----:B------:R-:W0:Y:S01]  /*0ae0*/  LDS.128 R144, [R16+0x298d0] ;  /* 0x0298d00010907984 */ /* 0x000e220000000c00 */
[----:B------:R-:W-:Y:S06]  /*0af0*/  BAR.ARV 0x4, 0x180 ;  /* 0x0106000000007b1d */ /* 0x000fec0000002000 */
[----:B--2---:R-:W-:-:S04]  /*0b00*/  LOP3.LUT R0, R0, 0xfffffffb, RZ, 0xc0, !PT ;  /* 0xfffffffb00007812 */ /* 0x004fc800078ec0ff */
[----:B------:R-:W-:-:S05]  /*0b10*/  @P0 LOP3.LUT R0, R0, 0x4, RZ, 0xfc, !PT ;  /* 0x0000000400000812 */ /* 0x000fca00078efcff */
[----:B------:R1:W-:Y:S01]  /*0b20*/  STL [R1+0x10], R0 ;  /* 0x0000100001007387 */ /* 0x0003e20000100800 */
[----:B0-----:R-:W-:-:S13]  /*0b30*/  ISETP.GE.AND P0, PT, R147, UR4, PT ;  /* 0x0000000493007c0c */ /* 0x001fda000bf06270 */
[----:B-1----:R-:W-:Y:S05]  /*0b40*/  @P0 BRA `(.L_x_324) ;  /* 0x000002a400640947 */ /* 0x002fea0003800000 */
[----:B------:R-:W0:Y:S01]  /*0b50*/  S2R R0, SR_TID.X ;  /* 0x0000000000007919 */ /* 0x000e220000002100 */
[----:B------:R-:W-:Y:S01]  /*0b60*/  R2UR UR52, R16 ;  /* 0x00000000103472ca */ /* 0x000fe200000e0000 */
[----:B------:R-:W-:Y:S01]  /*0b70*/  IMAD.MOV.U32 R234, RZ, RZ, 0x20 ;  /* 0x00000020ffea7424 */ /* 0x000fe200078e00ff */
[----:B------:R-:W-:Y:S01]  /*0b80*/  MOV R198, RZ ;  /* 0x000000ff00c67202 */ /* 0x000fe20000000f00 */
[----:B------:R-:W-:Y:S01]  /*0b90*/  IMAD.MOV.U32 R169, RZ, RZ, RZ ;  /* 0x000000ffffa97224 */ /* 0x000fe200078e00ff */
[----:B------:R-:W-:Y:S01]  /*0ba0*/  ULOP3.LUT UR53, UR36, 0x1, URZ, 0xfc, !UPT ;  /* 0x0000000124357892 */ /* 0x000fe2000f8efc3f */
[----:B------:R-:W-:Y:S01]  /*0bb0*/  IMAD.MOV.U32 R148, RZ, RZ, RZ ;  /* 0x000000ffff947224 */ /* 0x000fe200078e00ff */
[----:B------:R-:W-:-:S07]  /*0bc0*/  UMOV UR43, URZ ;  /* 0x0000003f002b7c82 */ /* 0x000fce0008000000 */
[----:B------:R-:W-:Y:S01]  /*0bd0*/  UIADD3 UR52, UR52, 0x14400, URZ ;  /* 0x0001440034347890 */ /* 0x000fe2000fffe03f */
[----:B0-----:R-:W-:-:S05]  /*0be0*/  VIADD R25, R0, 0xffffff80 ;  /* 0xffffff8000197836 */ /* 0x001fca0000000000 */
[----:B------:R-:W-:-:S04]  /*0bf0*/  SHF.R.S32.HI R0, RZ, 0x1f, R25 ;  /* 0x0000001fff007819 */ /* 0x000fc80000011419 */
[CC--:B------:R-:W-:Y:S02]  /*0c00*/  LEA.HI R6, R0.reuse, R25.reuse, RZ, 0x2 ;  /* 0x0000001900067211 */ /* 0x0c0fe400078f10ff */
[CC--:B------:R-:W-:Y:S02]  /*0c10*/  LEA.HI R2, R0.reuse, R25.reuse, RZ, 0x4 ;  /* 0x0000001900027211 */ /* 0x0c0fe400078f20ff */
[----:B------:R-:W-:Y:S02]  /*0c20*/  LEA.HI R3, R0, R25, RZ, 0x5 ;  /* 0x0000001900037211 */ /* 0x000fe400078f28ff */
[--C-:B------:R-:W-:Y:S02]  /*0c30*/  SHF.R.S32.HI R8, RZ, 0x2, R6.reuse ;  /* 0x00000002ff087819 */ /* 0x100fe40000011406 */
[----:B------:R-:W-:Y:S01]  /*0c40*/  SHF.R.S32.HI R7, RZ, 0x1f, R6 ;  /* 0x0000001fff077819 */ /* 0x000fe20000011406 */
[----:B------:R-:W-:Y:S01]  /*0c50*/  IMAD.SHL.U32 R4, R3, 0x20, RZ ;  /* 0x0000002003047824 */ /* 0x000fe200078e00ff */
[----:B------:R-:W-:-:S02]  /*0c60*/  SHF.R.S32.HI R5, RZ, 0x4, R2 ;  /* 0x00000004ff057819 */ /* 0x000fc40000011402 */
[----:B------:R-:W-:Y:S02]  /*0c70*/  LEA.HI R7, R7, R8, RZ, 0x2 ;  /* 0x0000000807077211 */ /* 0x000fe400078f10ff */
[C---:B------:R-:W-:Y:S02]  /*0c80*/  LOP3.LUT R3, R2.reuse, 0x3fffff0, RZ, 0xc0, !PT ;  /* 0x03fffff002037812 */ /* 0x040fe400078ec0ff */
[----:B------:R-:W-:Y:S02]  /*0c90*/  LEA.HI R2, R2, R5, RZ, 0x1 ;  /* 0x0000000502027211 */ /* 0x000fe400078f08ff */
[----:B------:R-:W-:Y:S02]  /*0ca0*/  LOP3.LUT R9, R7, 0xfffffffc, RZ, 0xc0, !PT ;  /* 0xfffffffc07097812 */ /* 0x000fe400078ec0ff */
[C---:B------:R-:W-:Y:S02]  /*0cb0*/  LEA.HI R7, R25.reuse, R25, RZ, 0x1 ;  /* 0x0000001919077211 */ /* 0x040fe400078f08ff */
[----:B------:R-:W-:Y:S01]  /*0cc0*/  LOP3.LUT R4, R4, 0xfffffc00, RZ, 0xc0, !PT ;  /* 0xfffffc0004047812 */ /* 0x000fe200078ec0ff */
[----:B------:R-:W-:Y:S01]  /*0cd0*/  IMAD.IADD R9, R8, 0x1, -R9 ;  /* 0x0000000108097824 */ /* 0x000fe200078e0a09 */
[----:B------:R-:W-:-:S02]  /*0ce0*/  IADD3 R3, R25, -R3, RZ ;  /* 0x8000000319037210 */ /* 0x000fc40007ffe0ff */
[----:B------:R-:W-:Y:S01]  /*0cf0*/  LOP3.LUT R2, R2, 0x1ffffffe, RZ, 0xc0, !PT ;  /* 0x1ffffffe02027812 */ /* 0x000fe200078ec0ff */
[----:B------:R-:W-:Y:S01]  /*0d00*/  IMAD.SHL.U32 R175, R9, 0x80, RZ ;  /* 0x0000008009af7824 */ /* 0x000fe200078e00ff */
[----:B------:R-:W-:Y:S01]  /*0d10*/  SHF.R.S32.HI R168, RZ, 0x1, R7 ;  /* 0x00000001ffa87819 */ /* 0x000fe20000011407 */
[----:B------:R-:W-:Y:S01]  /*0d20*/  IMAD R3, R3, 0x40, R4 ;  /* 0x0000004003037824 */ /* 0x000fe200078e0204 */
[----:B------:R-:W-:Y:S01]  /*0d30*/  LOP3.LUT R6, R6, 0xfffffffc, RZ, 0xc0, !PT ;  /* 0xfffffffc06067812 */ /* 0x000fe200078ec0ff */
[----:B------:R-:W-:Y:S01]  /*0d40*/  IMAD.IADD R2, R5, 0x1, -R2 ;  /* 0x0000000105027824 */ /* 0x000fe200078e0a02 */
[----:B------:R-:W-:Y:S02]  /*0d50*/  IADD3 R216, R168, 0x80, RZ ;  /* 0x00000080a8d87810 */ /* 0x000fe40007ffe0ff */
[----:B------:R-:W-:Y:S01]  /*0d60*/  LOP3.LUT R4, R7, 0xfffffffe, RZ, 0xc0, !PT ;  /* 0xfffffffe07047812 */ /* 0x000fe200078ec0ff */
[----:B------:R-:W-:Y:S01]  /*0d70*/  IMAD R2, R2, 0x8, R3 ;  /* 0x0000000802027824 */ /* 0x000fe200078e0203 */
[----:B------:R-:W-:Y:S01]  /*0d80*/  SHF.R.S32.HI R3, RZ, 0x1f, R216 ;  /* 0x0000001fff037819 */ /* 0x000fe200000114d8 */
[C---:B------:R-:W-:Y:S01]  /*0d90*/  IMAD.IADD R6, R25.reuse, 0x1, -R6 ;  /* 0x0000000119067824 */ /* 0x040fe200078e0a06 */
[----:B------:R-:W-:Y:S01]  /*0da0*/  LEA.HI R14, R216, R216, RZ, 0x1 ;  /* 0x000000d8d80e7211 */ /* 0x000fe200078f08ff */
[----:B------:R-:W-:Y:S01]  /*0db0*/  IMAD.IADD R12, R25, 0x1, -R4 ;  /* 0x00000001190c7824 */ /* 0x000fe200078e0a04 */
[----:B------:R0:W-:Y:S01]  /*0dc0*/  STL [R1+0x68], R2 ;  /* 0x0000680201007387 */ /* 0x0001e20000100800 */
[----:B------:R-:W-:-:S02]  /*0dd0*/  LOP3.LUT R175, R175, 0x180, RZ, 0xc0, !PT ;  /* 0x00000180afaf7812 */ /* 0x000fc400078ec0ff */
[----:B------:R-:W-:Y:S01]  /*0de0*/  LEA.HI R8, R6, R6, RZ, 0x1 ;  /* 0x0000000606087211 */ /* 0x000fe200078f08ff */
[C---:B------:R-:W-:Y:S01]  /*0df0*/  IMAD.SHL.U32 R22, R12.reuse, 0x8, RZ ;  /* 0x000000080c167824 */ /* 0x040fe200078e00ff */
[----:B------:R-:W-:Y:S02]  /*0e00*/  SHF.L.U32 R18, R12, 0x4, RZ ;  /* 0x000000040c127819 */ /* 0x000fe400000006ff */
[----:B------:R-:W-:Y:S01]  /*0e10*/  LOP3.LUT R11, R8, 0x1ffffffe, RZ, 0xc0, !PT ;  /* 0x1ffffffe080b7812 */ /* 0x000fe200078ec0ff */
[C---:B------:R-:W-:Y:S01]  /*0e20*/  VIADD R173, R22.reuse, 0x40 ;  /* 0x0000004016ad7836 */ /* 0x040fe20000000000 */
[C---:B------:R-:W-:Y:S01]  /*0e30*/  IADD3 R170, R22.reuse, 0x20, RZ ;  /* 0x0000002016aa7810 */ /* 0x040fe20007ffe0ff */
[----:B------:R-:W-:Y:S01]  /*0e40*/  VIADD R174, R22, 0x50 ;  /* 0x0000005016ae7836 */ /* 0x000fe20000000000 */
[----:B0-----:R-:W-:Y:S01]  /*0e50*/  LEA.HI R2, R3, R216, RZ, 0x3 ;  /* 0x000000d803027211 */ /* 0x001fe200078f18ff */
[----:B------:R-:W-:Y:S01]  /*0e60*/  IMAD.IADD R13, R6, 0x1, -R11 ;  /* 0x00000001060d7824 */ /* 0x000fe200078e0a0b */
[----:B------:R-:W-:Y:S01]  /*0e70*/  SHF.R.S32.HI R3, RZ, 0x1f, R7 ;  /* 0x0000001fff037819 */ /* 0x000fe20000011407 */
[----:B------:R-:W-:Y:S01]  /*0e80*/  IMAD.IADD R6, R22, 0x1, R170 ;  /* 0x0000000116067824 */ /* 0x000fe200078e02aa */
[----:B------:R-:W-:Y:S01]  /*0e90*/  LOP3.LUT R11, R14, 0x3fffffe, RZ, 0xc0, !PT ;  /* 0x03fffffe0e0b7812 */ /* 0x000fe200078ec0ff */
[----:B------:R-:W-:Y:S01]  /*0ea0*/  IMAD.SHL.U32 R4, R2, 0x40, RZ ;  /* 0x0000004002047824 */ /* 0x000fe200078e00ff */
[----:B------:R-:W-:Y:S01]  /*0eb0*/  LEA.HI R3, R3, R168, RZ, 0x3 ;  /* 0x000000a803037211 */ /* 0x000fe200078f18ff */
[----:B------:R-:W-:Y:S01]  /*0ec0*/  VIADD R172, R22, 0x10 ;  /* 0x0000001016ac7836 */ /* 0x000fe20000000000 */
[----:B------:R-:W-:Y:S01]  /*0ed0*/  LEA.HI R2, R0, R25, RZ, 0x7 ;  /* 0x0000001900027211 */ /* 0x000fe200078f38ff */
[----:B------:R-:W-:Y:S01]  /*0ee0*/  IMAD.IADD R11, R216, 0x1, -R11 ;  /* 0x00000001d80b7824 */ /* 0x000fe200078e0a0b */
[----:B------:R-:W-:-:S02]  /*0ef0*/  LOP3.LUT R200, R4, 0xfffffe00, RZ, 0xc0, !PT ;  /* 0xfffffe0004c87812 */ /* 0x000fc400078ec0ff */
[----:B------:R-:W-:Y:S02]  /*0f00*/  LOP3.LUT R3, R3, 0xfffffff8, RZ, 0xc0, !PT ;  /* 0xfffffff803037812 */ /* 0x000fe400078ec0ff */
[----:B------:R-:W-:Y:S01]  /*0f10*/  LOP3.LUT R4, R2, 0xffffff80, RZ, 0xc0, !PT ;  /* 0xffffff8002047812 */ /* 0x000fe200078ec0ff */
[----:B------:R-:W-:Y:S01]  /*0f20*/  IMAD R200, R11, 0x40, R200 ;  /* 0x000000400bc87824 */ /* 0x000fe200078e02c8 */
[----:B------:R-:W-:Y:S01]  /*0f30*/  SHF.R.S32.HI R15, RZ, 0x1f, R6 ;  /* 0x0000001fff0f7819 */ /* 0x000fe20000011406 */
[----:B------:R-:W-:Y:S01]  /*0f40*/  IMAD.IADD R10, R168, 0x1, -R3 ;  /* 0x00000001a80a7824 */ /* 0x000fe200078e0a03 */
[----:B------:R-:W-:Y:S01]  /*0f50*/  IADD3 R21, R25, -R4, RZ ;  /* 0x8000000419157210 */ /* 0x000fe20007ffe0ff */
[----:B------:R-:W-:Y:S01]  /*0f60*/  IMAD.IADD R4, R22, 0x1, R173 ;  /* 0x0000000116047824 */ /* 0x000fe200078e02ad */
[----:B------:R-:W-:Y:S01]  /*0f70*/  LEA.HI R7, R7, R168, RZ, 0x1 ;  /* 0x000000a807077211 */ /* 0x000fe200078f08ff */
[----:B------:R-:W-:Y:S01]  /*0f80*/  IMAD.SHL.U32 R3, R10, 0x80, RZ ;  /* 0x000000800a037824 */ /* 0x000fe200078e00ff */
[----:B------:R-:W-:Y:S01]  /*0f90*/  SHF.R.S32.HI R8, RZ, 0x1f, R21 ;  /* 0x0000001fff087819 */ /* 0x000fe20000011415 */
[----:B------:R0:W-:Y:S01]  /*0fa0*/  STL [R1+0x60], R10 ;  /* 0x0000600a01007387 */ /* 0x0001e20000100800 */
[----:B------:R-:W-:-:S02]  /*0fb0*/  LEA.HI R20, R15, R6, RZ, 0x4 ;  /* 0x000000060f147211 */ /* 0x000fc400078f20ff */
[----:B------:R-:W-:Y:S02]  /*0fc0*/  LOP3.LUT R3, R3, 0x380, RZ, 0xc0, !PT ;  /* 0x0000038003037812 */ /* 0x000fe400078ec0ff */
[----:B------:R-:W-:Y:S02]  /*0fd0*/  LEA.HI R17, R15, R6, RZ, 0x6 ;  /* 0x000000060f117211 */ /* 0x000fe400078f30ff */
[----:B------:R-:W-:Y:S02]  /*0fe0*/  SHF.R.S32.HI R15, RZ, 0x1f, R4 ;  /* 0x0000001fff0f7819 */ /* 0x000fe40000011404 */
[----:B------:R-:W-:Y:S01]  /*0ff0*/  SHF.R.U32.HI R6, RZ, 0x3, R3 ;  /* 0x00000003ff067819 */ /* 0x000fe20000011603 */
[----:B------:R-:W-:Y:S01]  /*1000*/  IMAD.SHL.U32 R17, R17, 0x80, RZ ;  /* 0x0000008011117824 */ /* 0x000fe200078e00ff */
[----:B0-----:R-:W-:Y:S02]  /*1010*/  LEA.HI R10, R8, R21, RZ, 0x2 ;  /* 0x00000015080a7211 */ /* 0x001fe400078f10ff */
[----:B------:R-:W-:-:S02]  /*1020*/  LOP3.LUT R7, R7, 0x3fffffe, RZ, 0xc0, !PT ;  /* 0x03fffffe07077812 */ /* 0x000fc400078ec0ff */
[--C-:B------:R-:W-:Y:S02]  /*1030*/  SHF.R.S32.HI R11, RZ, 0x2, R10.reuse ;  /* 0x00000002ff0b7819 */ /* 0x100fe4000001140a */
[----:B------:R-:W-:Y:S02]  /*1040*/  SHF.R.S32.HI R12, RZ, 0x1f, R10 ;  /* 0x0000001fff0c7819 */ /* 0x000fe4000001140a */
[----:B------:R-:W-:Y:S02]  /*1050*/  LOP3.LUT R3, R3, 0x10, R18, 0xf8, !PT ;  /* 0x0000001003037812 */ /* 0x000fe400078ef812 */
[----:B------:R-:W-:Y:S02]  /*1060*/  LEA.HI R12, R12, R11, RZ, 0x3 ;  /* 0x0000000b0c0c7211 */ /* 0x000fe400078f18ff */
[----:B------:R-:W-:Y:S02]  /*1070*/  SHF.R.S32.HI R26, RZ, 0x7, R2 ;  /* 0x00000007ff1a7819 */ /* 0x000fe40000011402 */
[----:B------:R-:W-:-:S02]  /*1080*/  LEA.HI R0, R0, R25, RZ, 0x3 ;  /* 0x0000001900007211 */ /* 0x000fc400078f18ff */
[CC--:B------:R-:W-:Y:S02]  /*1090*/  LEA.HI R24, R15.reuse, R4.reuse, RZ, 0x4 ;  /* 0x000000040f187211 */ /* 0x0c0fe400078f20ff */
[----:B------:R-:W-:Y:S01]  /*10a0*/  LEA.HI R15, R15, R4, RZ, 0x6 ;  /* 0x000000040f0f7211 */ /* 0x000fe200078f30ff */
[----:B------:R-:W-:Y:S01]  /*10b0*/  IMAD.IADD R4, R168, 0x1, -R7 ;  /* 0x00000001a8047824 */ /* 0x000fe200078e0a07 */
[----:B------:R-:W-:Y:S02]  /*10c0*/  LOP3.LUT R6, R3, R6, RZ, 0x3c, !PT ;  /* 0x0000000603067212 */ /* 0x000fe400078e3cff */
[----:B------:R-:W-:Y:S01]  /*10d0*/  LOP3.LUT R12, R12, 0xfffffff8, RZ, 0xc0, !PT ;  /* 0xfffffff80c0c7812 */ /* 0x000fe200078ec0ff */
[C---:B------:R-:W-:Y:S01]  /*10e0*/  IMAD R4, R5.reuse, 0x8, R4 ;  /* 0x0000000805047824 */ /* 0x040fe200078e0204 */
[----:B------:R-:W-:Y:S01]  /*10f0*/  LEA.HI R2, R2, R26, RZ, 0x1 ;  /* 0x0000001a02027211 */ /* 0x000fe200078f08ff */
[----:B------:R-:W-:Y:S01]  /*1100*/  IMAD R208, R5, 0x400, R6 ;  /* 0x0000040005d07824 */ /* 0x000fe200078e0206 */
[----:B------:R-:W-:Y:S01]  /*1110*/  LEA.HI R8, R8, R21, RZ, 0x5 ;  /* 0x0000001508087211 */ /* 0x000fe200078f28ff */
[----:B------:R-:W-:Y:S01]  /*1120*/  IMAD.SHL.U32 R15, R15, 0x80, RZ ;  /* 0x000000800f0f7824 */ /* 0x000fe200078e00ff */
[----:B------:R-:W-:Y:S01]  /*1130*/  LOP3.LUT R210, R0, 0xfffffff8, RZ, 0xc0, !PT ;  /* 0xfffffff800d27812 */ /* 0x000fe200078ec0ff */
[----:B------:R-:W-:Y:S01]  /*1140*/  IMAD.SHL.U32 R197, R4, 0x40, RZ ;  /* 0x0000004004c57824 */ /* 0x000fe200078e00ff */
[----:B------:R-:W-:-:S02]  /*1150*/  IADD3 R11, R11, -R12, RZ ;  /* 0x8000000c0b0b7210 */ /* 0x000fc40007ffe0ff */
[----:B------:R-:W-:Y:S01]  /*1160*/  LOP3.LUT R2, R2, 0x3fffffe, RZ, 0xc0, !PT ;  /* 0x03fffffe02027812 */ /* 0x000fe200078ec0ff */
[----:B------:R-:W-:Y:S01]  /*1170*/  IMAD.IADD R210, R25, 0x1, -R210 ;  /* 0x0000000119d27824 */ /* 0x000fe200078e0ad2 */
[----:B------:R-:W-:Y:S02]  /*1180*/  SHF.R.S32.HI R8, RZ, 0x5, R8 ;  /* 0x00000005ff087819 */ /* 0x000fe40000011408 */
[----:B------:R-:W-:Y:S01]  /*1190*/  SHF.R.U32.HI R196, RZ, 0x3, R175 ;  /* 0x00000003ffc47819 */ /* 0x000fe200000116af */
[----:B------:R-:W-:Y:S01]  /*11a0*/  IMAD.SHL.U32 R203, R210, 0x8, RZ ;  /* 0x00000008d2cb7824 */ /* 0x000fe200078e00ff */
[----:B------:R-:W-:Y:S01]  /*11b0*/  LOP3.LUT R5, R175, 0x30, R24, 0xf8, !PT ;  /* 0x00000030af057812 */ /* 0x000fe200078ef818 */
[----:B------:R-:W-:Y:S01]  /*11c0*/  IMAD R11, R8, 0x10, R11 ;  /* 0x00000010080b7824 */ /* 0x000fe200078e020b */
[----:B------:R-:W-:Y:S01]  /*11d0*/  LOP3.LUT R10, R10, 0x7ffffffc, RZ, 0xc0, !PT ;  /* 0x7ffffffc0a0a7812 */ /* 0x000fe200078ec0ff */
[----:B------:R-:W-:Y:S01]  /*11e0*/  VIADD R209, R203, 0x40 ;  /* 0x00000040cbd17836 */ /* 0x000fe20000000000 */
[----:B------:R-:W-:-:S02]  /*11f0*/  LOP3.LUT R6, R15, 0xffffe000, RZ, 0xc0, !PT ;  /* 0xffffe0000f067812 */ /* 0x000fc400078ec0ff */
[----:B------:R-:W-:Y:S01]  /*1200*/  LOP3.LUT R5, R5, R196, RZ, 0x3c, !PT ;  /* 0x000000c405057212 */ /* 0x000fe200078e3cff */
[----:B------:R-:W-:Y:S01]  /*1210*/  IMAD.IADD R10, R21, 0x1, -R10 ;  /* 0x00000001150a7824 */ /* 0x000fe200078e0a0a */
[----:B------:R-:W-:Y:S02]  /*1220*/  IADD3 R2, R26, -R2, RZ ;  /* 0x800000021a027210 */ /* 0x000fe40007ffe0ff */
[----:B------:R-:W-:Y:S02]  /*1230*/  LOP3.LUT R3, R175, 0x30, R20, 0xf8, !PT ;  /* 0x00000030af037812 */ /* 0x000fe400078ef814 */
[----:B------:R-:W-:Y:S01]  /*1240*/  LOP3.LUT P0, RZ, R9, 0x2, RZ, 0xc0, !PT ;  /* 0x0000000209ff7812 */ /* 0x000fe2000780c0ff */
[----:B------:R-:W-:Y:S01]  /*1250*/  IMAD R8, R2, 0x40, R11 ;  /* 0x0000004002087824 */ /* 0x000fe200078e020b */
[----:B------:R-:W-:Y:S02]  /*1260*/  IADD3 R9, R5, R197, R6 ;  /* 0x000000c505097210 */ /* 0x000fe40007ffe006 */
[----:B------:R-:W-:Y:S01]  /*1270*/  LOP3.LUT R4, R17, 0xffffe000, RZ, 0xc0, !PT ;  /* 0xffffe00011047812 */ /* 0x000fe200078ec0ff */
[----:B------:R-:W-:Y:S01]  /*1280*/  IMAD.MOV.U32 R17, RZ, RZ, RZ ;  /* 0x000000ffff117224 */ /* 0x000fe200078e00ff */
[----:B------:R-:W-:Y:S01]  /*1290*/  LOP3.LUT R3, R3, R196, RZ, 0x3c, !PT ;  /* 0x000000c403037212 */ /* 0x000fe200078e3cff */
[----:B------:R-:W-:Y:S01]  /*12a0*/  STL [R1+0x5c], R8 ;  /* 0x00005c0801007387 */ /* 0x000fe20000100800 */
[----:B------:R-:W-:-:S02]  /*12b0*/  SHF.R.S32.HI R236, RZ, 0x3, R0 ;  /* 0x00000003ffec7819 */ /* 0x000fc40000011400 */
[----:B------:R-:W-:Y:S02]  /*12c0*/  LOP3.LUT R5, R175, 0x30, R18, 0xf8, !PT ;  /* 0x00000030af057812 */ /* 0x000fe400078ef812 */
[----:B------:R-:W-:Y:S02]  /*12d0*/  SHF.R.S32.HI R2, RZ, 0x1f, R203 ;  /* 0x0000001fff027819 */ /* 0x000fe400000114cb */
[----:B------:R-:W-:Y:S02]  /*12e0*/  SHF.R.S32.HI R0, RZ, 0x1f, R174 ;  /* 0x0000001fff007819 */ /* 0x000fe400000114ae */
[----:B------:R-:W-:Y:S02]  /*12f0*/  SHF.R.S32.HI R2, RZ, 0x4, R24 ;  /* 0x00000004ff027819 */ /* 0x000fe40000011418 */
[----:B------:R-:W-:Y:S01]  /*1300*/  IADD3 R7, R3, R197, R4 ;  /* 0x000000c503077210 */ /* 0x000fe20007ffe004 */
[----:B------:R0:W-:Y:S01]  /*1310*/  STL [R1+0x44], R0 ;  /* 0x0000440001007387 */ /* 0x0001e20000100800 */
[----:B------:R-:W-:-:S02]  /*1320*/  SHF.L.U32 R218, R10, 0x1, RZ ;  /* 0x000000010ada7819 */ /* 0x000fc400000006ff */
[-C--:B------:R-:W-:Y:S01]  /*1330*/  LOP3.LUT R5, R5, R196.reuse, RZ, 0x3c, !PT ;  /* 0x000000c405057212 */ /* 0x080fe200078e3cff */
[----:B------:R1:W-:Y:S01]  /*1340*/  STL [R1+0x8], R2 ;  /* 0x0000080201007387 */ /* 0x0003e20000100800 */
[----:B------:R-:W-:Y:S01]  /*1350*/  LOP3.LUT R3, R175, 0x10, R18, 0xf8, !PT ;  /* 0x00000010af037812 */ /* 0x000fe200078ef812 */
[C---:B------:R-:W-:Y:S01]  /*1360*/  VIADD R233, R218.reuse, 0x10 ;  /* 0x00000010dae97836 */ /* 0x040fe20000000000 */
[C---:B------:R-:W-:Y:S01]  /*1370*/  IADD3 R224, R218.reuse, 0x58, RZ ;  /* 0x00000058dae07810 */ /* 0x040fe20007ffe0ff */
[C---:B------:R-:W-:Y:S01]  /*1380*/  VIADD R231, R218.reuse, 0x20 ;  /* 0x00000020dae77836 */ /* 0x040fe20000000000 */
[----:B------:R-:W-:Y:S01]  /*1390*/  SHF.R.S32.HI R14, RZ, 0x1, R14 ;  /* 0x00000001ff0e7819 */ /* 0x000fe2000001140e */
[C---:B------:R-:W-:Y:S01]  /*13a0*/  VIADD R230, R218.reuse, 0x28 ;  /* 0x00000028dae67836 */ /* 0x040fe20000000000 */
[----:B0-----:R-:W-:Y:S01]  /*13b0*/  SHF.R.S32.HI R0, RZ, 0x1f, R209 ;  /* 0x0000001fff007819 */ /* 0x001fe200000114d1 */
[C---:B------:R-:W-:Y:S01]  /*13c0*/  VIADD R228, R218.reuse, 0x38 ;  /* 0x00000038dae47836 */ /* 0x040fe20000000000 */
[----:B------:R-:W-:Y:S01]  /*13d0*/  LOP3.LUT R0, R3, R196, RZ, 0x3c, !PT ;  /* 0x000000c403007212 */ /* 0x000fe200078e3cff */
[----:B------:R-:W-:Y:S01]  /*13e0*/  VIADD R227, R218, 0x40 ;  /* 0x00000040dae37836 */ /* 0x000fe20000000000 */
[----:B-1----:R-:W-:Y:S01]  /*13f0*/  IADD3 R2, R16, R197, R5 ;  /* 0x000000c510027210 */ /* 0x002fe20007ffe005 */
[C---:B------:R-:W-:Y:S01]  /*1400*/  VIADD R225, R218.reuse, 0x50 ;  /* 0x00000050dae17836 */ /* 0x040fe20000000000 */
[----:B------:R-:W-:Y:S01]  /*1410*/  IADD3 R205, R197, R0, RZ ;  /* 0x00000000c5cd7210 */ /* 0x000fe20007ffe0ff */
[C---:B------:R-:W-:Y:S01]  /*1420*/  VIADD R222, R218.reuse, 0x68 ;  /* 0x00000068dade7836 */ /* 0x040fe20000000000 */
[----:B------:R-:W-:Y:S01]  /*1430*/  SHF.R.S32.HI R0, RZ, 0x1f, R233 ;  /* 0x0000001fff007819 */ /* 0x000fe200000114e9 */
[C---:B------:R-:W-:Y:S01]  /*1440*/  VIADD R221, R218.reuse, 0x70 ;  /* 0x00000070dadd7836 */ /* 0x040fe20000000000 */
[----:B------:R0:W-:Y:S01]  /*1450*/  STL [R1+0x58], R2 ;  /* 0x0000580201007387 */ /* 0x0001e20000100800 */
[----:B------:R-:W-:Y:S01]  /*1460*/  SHF.R.S32.HI R0, RZ, 0x1f, R230 ;  /* 0x0000001fff007819 */ /* 0x000fe200000114e6 */
[C---:B------:R-:W-:Y:S01]  /*1470*/  VIADD R232, R218.reuse, 0x18 ;  /* 0x00000018dae87836 */ /* 0x040fe20000000000 */
[----:B------:R-:W-:Y:S01]  /*1480*/  SHF.R.S32.HI R0, RZ, 0x1f, R227 ;  /* 0x0000001fff007819 */ /* 0x000fe200000114e3 */
[C---:B------:R-:W-:Y:S01]  /*1490*/  VIADD R226, R218.reuse, 0x48 ;  /* 0x00000048dae27836 */ /* 0x040fe20000000000 */
[----:B------:R-:W-:Y:S01]  /*14a0*/  SHF.R.S32.HI R0, RZ, 0x1f, R224 ;  /* 0x0000001fff007819 */ /* 0x000fe200000114e0 */
[----:B------:R-:W-:Y:S01]  /*14b0*/  VIADD R223, R218, 0x60 ;  /* 0x00000060dadf7836 */ /* 0x000fe20000000000 */
[----:B------:R-:W-:Y:S01]  /*14c0*/  SHF.R.S32.HI R0, RZ, 0x1f, R221 ;  /* 0x0000001fff007819 */ /* 0x000fe200000114dd */
[----:B------:R-:W-:Y:S01]  /*14d0*/  IMAD.IADD R0, R16, 0x1, R9 ;  /* 0x0000000110007824 */ /* 0x000fe200078e0209 */
[----:B------:R-:W-:Y:S01]  /*14e0*/  IADD3 R229, R218, 0x30, RZ ;  /* 0x00000030dae57810 */ /* 0x000fe20007ffe0ff */
[----:B------:R-:W-:Y:S01]  /*14f0*/  IMAD.SHL.U32 R14, R14, 0x80, RZ ;  /* 0x000000800e0e7824 */ /* 0x000fe200078e00ff */
[----:B0-----:R-:W-:Y:S01]  /*1500*/  SHF.R.S32.HI R2, RZ, 0x1f, R231 ;  /* 0x0000001fff027819 */ /* 0x001fe200000114e7 */
[----:B------:R-:W-:Y:S01]  /*1510*/  VIADD R220, R218, 0x78 ;  /* 0x00000078dadc7836 */ /* 0x000fe20000000000 */
[----:B------:R-:W-:-:S02]  /*1520*/  SHF.R.S32.HI R2, RZ, 0x1f, R228 ;  /* 0x0000001fff027819 */ /* 0x000fc400000114e4 */
[----:B------:R-:W-:Y:S02]  /*1530*/  SHF.R.S32.HI R2, RZ, 0x1f, R225 ;  /* 0x0000001fff027819 */ /* 0x000fe400000114e1 */
[----:B------:R-:W-:Y:S01]  /*1540*/  SHF.R.S32.HI R2, RZ, 0x1f, R222 ;  /* 0x0000001fff027819 */ /* 0x000fe200000114de */
[----:B------:R-:W-:Y:S01]  /*1550*/  IMAD.IADD R2, R16, 0x1, R7 ;  /* 0x0000000110027824 */ /* 0x000fe200078e0207 */
[----:B------:R-:W-:Y:S02]  /*1560*/  SEL R234, R234, 0xffffffe0, !P0 ;  /* 0xffffffe0eaea7807 */ /* 0x000fe40004000000 */
[----:B------:R-:W-:Y:S02]  /*1570*/  SHF.R.S32.HI R3, RZ, 0x1f, R232 ;  /* 0x0000001fff037819 */ /* 0x000fe400000114e8 */
[----:B------:R-:W-:Y:S01]  /*1580*/  STL [R1+0x54], R2 ;  /* 0x0000540201007387 */ /* 0x000fe20000100800 */
[----:B------:R-:W-:Y:S01]  /*1590*/  SHF.R.S32.HI R3, RZ, 0x1f, R229 ;  /* 0x0000001fff037819 */ /* 0x000fe200000114e5 */
[----:B------:R-:W-:Y:S01]  /*15a0*/  IMAD.IADD R207, R234, 0x1, R205 ;  /* 0x00000001eacf7824 */ /* 0x000fe200078e02cd */
[----:B------:R-:W-:Y:S01]  /*15b0*/  SHF.R.S32.HI R3, RZ, 0x1f, R226 ;  /* 0x0000001fff037819 */ /* 0x000fe200000114e2 */
[----:B------:R0:W-:Y:S01]  /*15c0*/  STL [R1+0x50], R0 ;  /* 0x0000500001007387 */ /* 0x0001e20000100800 */
[----:B------:R-:W-:-:S02]  /*15d0*/  SHF.R.S32.HI R3, RZ, 0x1f, R223 ;  /* 0x0000001fff037819 */ /* 0x000fc400000114df */
[----:B------:R-:W-:Y:S02]  /*15e0*/  SHF.R.S32.HI R219, RZ, 0x1f, R168 ;  /* 0x0000001fffdb7819 */ /* 0x000fe400000114a8 */
[----:B------:R-:W-:Y:S02]  /*15f0*/  IADD3 R171, R22, 0x30, RZ ;  /* 0x0000003016ab7810 */ /* 0x000fe40007ffe0ff */
[----:B------:R-:W-:Y:S02]  /*1600*/  LOP3.LUT R199, R14, 0x180, RZ, 0xc0, !PT ;  /* 0x000001800ec77812 */ /* 0x000fe400078ec0ff */
[----:B------:R-:W-:Y:S01]  /*1610*/  SHF.R.S32.HI R237, RZ, 0x4, R20 ;  /* 0x00000004ffed7819 */ /* 0x000fe20000011414 */
[----:B0-----:R-:W-:Y:S01]  /*1620*/  IMAD R0, R13, 0x8, R8 ;  /* 0x000000080d007824 */ /* 0x001fe200078e0208 */
[----:B------:R-:W-:Y:S02]  /*1630*/  SHF.R.S32.HI R3, RZ, 0x1f, R220 ;  /* 0x0000001fff037819 */ /* 0x000fe400000114dc */
[----:B------:R-:W-:-:S02]  /*1640*/  IADD3 R234, R234, UR52, R205 ;  /* 0x00000034eaea7c10 */ /* 0x000fc4000fffe0cd */
[----:B------:R0:W-:Y:S05]  /*1650*/  STL [R1+0x64], R0 ;  /* 0x0000640001007387 */ /* 0x0001ea0000100800 */
.L_x_528:
[----:B-1-34-:R-:W1:Y:S02]  /*1660*/  LDC.64 R2, c[0x0][0xc88] ;  /* 0x00032200ff027b82 */ /* 0x01ae640000000a00 */
[----:B-1----:R-:W-:-:S05]  /*1670*/  IMAD.WIDE R2, R147, 0x4, R2 ;  /* 0x0000000493027825 */ /* 0x002fca00078e0202 */
[----:B------:R-:W2:Y:S01]  /*1680*/  LDG.E R206, desc[UR54][R2.64] ;  /* 0x0000003602ce7981 */ /* 0x000ea2000c1e1900 */
[----:B------:R-:W-:Y:S05]  /*1690*/  YIELD ;  /* 0x0000000000007946 */ /* 0x000fea0003800000 */
[----:B------:R-:W-:Y:S01]  /*16a0*/  ULDC.64 UR4, c[0x0][0xa28] ;  /* 0x00028a0000047ab9 */ /* 0x000fe20000000a00 */
[----:B------:R-:W-:Y:S01]  /*16b0*/  ULDC.64 UR8, c[0x0][0xa18] ;  /* 0x0002860000087ab9 */ /* 0x000fe20000000a00 */
[----:B------:R-:W-:Y:S01]  /*16c0*/  ISETP.NE.U32.AND P1, PT, RZ, UR4, PT ;  /* 0x00000004ff007c0c */ /* 0x000fe2000bf25070 */
[----:B------:R-:W-:Y:S01]  /*16d0*/  ULDC.64 UR6, c[0x0][0xa08] ;  /* 0x0002820000067ab9 */ /* 0x000fe20000000a00 */
[----:B------:R-:W-:Y:S01]  /*16e0*/  IMAD.MOV.U32 R10, RZ, RZ, RZ ;  /* 0x000000ffff0a7224 */ /* 0x000fe200078e00ff */
[----:B------:R-:W-:Y:S01]  /*16f0*/  ISETP.NE.U32.AND P0, PT, RZ, UR6, PT ;  /* 0x00000006ff007c0c */ /* 0x000fe2000bf05070 */
[----:B0-----:R-:W-:Y:S01]  /*1700*/  IMAD.MOV.U32 R26, RZ, RZ, RZ ;  /* 0x000000ffff1a7224 */ /* 0x001fe200078e00ff */
[----:B------:R-:W-:-:S02]  /*1710*/  ISETP.NE.AND.EX P1, PT, RZ, UR5, PT, P1 ;  /* 0x00000005ff007c0c */ /* 0x000fc4000bf25310 */
[----:B------:R-:W-:Y:S02]  /*1720*/  ISETP.NE.AND.EX P0, PT, RZ, UR7, PT, P0 ;  /* 0x00000007ff007c0c */ /* 0x000fe4000bf05300 */
[----:B--2---:R-:W-:-:S09]  /*1730*/  SHF.R.S32.HI R214, RZ, 0x1f, R206 ;  /* 0x0000001fffd67819 */ /* 0x004fd200000114ce */
[C---:B------:R-:W-:Y:S02]  /*1740*/  @P1 LEA R4, P2, R206.reuse, UR4, 0x2 ;  /* 0x00000004ce041c11 */ /* 0x040fe4000f8410ff */
[C---:B------:R-:W-:Y:S02]  /*1750*/  SHF.L.U32 R212, R206.reuse, 0x2, RZ ;  /* 0x00000002ced47819 */ /* 0x040fe400000006ff */
[C-C-:B------:R-:W-:Y:S02]  /*1760*/  @P1 LEA.HI.X R5, R206.reuse, UR5, R214.reuse, 0x2, P2 ;  /* 0x00000005ce051c11 */ /* 0x140fe400090f14d6 */
[----:B------:R-:W-:Y:S01]  /*1770*/  ISETP.NE.U32.AND P2, PT, RZ, UR8, PT ;  /* 0x00000008ff007c0c */ /* 0x000fe2000bf45070 */
[----:B------:R-:W-:Y:S01]  /*1780*/  ULDC UR4, c[0x0][0x288] ;  /* 0x0000a20000047ab9 */ /* 0x000fe20000000800 */
[----:B------:R-:W-:Y:S01]  /*1790*/  SHF.L.U64.HI R213, R206, 0x2, R214 ;  /* 0x00000002ced57819 */ /* 0x000fe200000102d6 */
[----:B------:R1:W5:Y:S01]  /*17a0*/  @P1 LDG.E R10, desc[UR54][R4.64] ;  /* 0x00000036040a1981 */ /* 0x000362000c1e1900 */
[----:B------:R-:W-:-:S02]  /*17b0*/  ISETP.NE.AND.EX P2, PT, RZ, UR9, PT, P2 ;  /* 0x00000009ff007c0c */ /* 0x000fc4000bf45320 */
[----:B------:R-:W-:Y:S01]  /*17c0*/  IADD3 R8, P3, R212, UR6, RZ ;  /* 0x00000006d4087c10 */ /* 0x000fe2000ff7e0ff */
[----:B------:R-:W-:Y:S01]  /*17d0*/  IMAD.U32 R149, RZ, RZ, UR4 ;  /* 0x00000004ff957e24 */ /* 0x000fe2000f8e00ff */
[----:B------:R-:W-:Y:S02]  /*17e0*/  ULDC.64 UR4, c[0x0][0x418] ;  /* 0x0001060000047ab9 */ /* 0x000fe40000000a00 */
[----:B------:R-:W-:-:S05]  /*17f0*/  IADD3.X R9, R213, UR7, RZ, P3, !PT ;  /* 0x00000007d5097c10 */ /* 0x000fca0009ffe4ff */
[----:B------:R1:W5:Y:S02]  /*1800*/  @P0 LDG.E R26, desc[UR54][R8.64] ;  /* 0x00000036081a0981 */ /* 0x000364000c1e1900 */
[----:B------:R-:W-:-:S04]  /*1810*/  @P2 IADD3 R6, P1, R212, UR8, RZ ;  /* 0x00000008d4062c10 */ /* 0x000fc8000ff3e0ff */
[----:B------:R-:W-:-:S05]  /*1820*/  @P2 IADD3.X R7, R213, UR9, RZ, P1, !PT ;  /* 0x00000009d5072c10 */ /* 0x000fca0008ffe4ff */
[----:B------:R1:W5:Y:S01]  /*1830*/  @P2 LDG.E R149, desc[UR54][R6.64] ;  /* 0x0000003606952981 */ /* 0x000362000c1e1900 */
[----:B------:R-:W-:-:S03]  /*1840*/  UISETP.NE.U32.AND UP0, UPT, UR4, URZ, UPT ;  /* 0x0000003f0400728c */ /* 0x000fc6000bf05070 */
[----:B------:R-:W-:Y:S01]  /*1850*/  ULDC UR4, c[0x0][0x424] ;  /* 0x0001090000047ab9 */ /* 0x000fe20000000800 */
[----:B------:R-:W-:-:S03]  /*1860*/  UISETP.NE.AND.EX UP0, UPT, UR5, URZ, UPT, UP0 ;  /* 0x0000003f0500728c */ /* 0x000fc6000bf05300 */
[----:B------:R-:W-:Y:S01]  /*1870*/  ULDC UR5, c[0x0][0x2f0] ;  /* 0x0000bc0000057ab9 */ /* 0x000fe20000000800 */
[----:B------:R-:W-:-:S04]  /*1880*/  USEL UR4, UR4, 0x1, UP0 ;  /* 0x0000000104047887 */ /* 0x000fc80008000000 */
[----:B------:R-:W-:-:S03]  /*1890*/  UIMAD UR4, UR4, UR5, URZ ;  /* 0x00000005040472a4 */ /* 0x000fc6000f8e023f */
[----:B------:R-:W-:Y:S02]  /*18a0*/  ULDC UR5, c[0x0][0x348] ;  /* 0x0000d20000057ab9 */ /* 0x000fe40000000800 */
[----:B------:R-:W-:Y:S01]  /*18b0*/  IMAD.U32 R2, RZ, RZ, UR5 ;  /* 0x00000005ff027e24 */ /* 0x000fe2000f8e00ff */
[----:B------:R-:W-:Y:S01]  /*18c0*/  MOV R25, UR4 ;  /* 0x0000000400197c02 */ /* 0x000fe20008000f00 */
[----:B-1----:R-:W-:Y:S06]  /*18d0*/  @P2 BRA `(.L_x_325) ;  /* 0x0000000000242947 */ /* 0x002fec0003800000 */
[----:B------:R-:W-:Y:S02]  /*18e0*/  ULDC.64 UR4, c[0x0][0xa00] ;  /* 0x0002800000047ab9 */ /* 0x000fe40000000a00 */
[----:B------:R-:W-:-:S04]  /*18f0*/  ISETP.NE.U32.AND P1, PT, RZ, UR4, PT ;  /* 0x00000004ff007c0c */ /* 0x000fc8000bf25070 */
[----:B------:R-:W-:-:S13]  /*1900*/  ISETP.NE.AND.EX P1, PT, RZ, UR5, PT, P1 ;  /* 0x00000005ff007c0c */ /* 0x000fda000bf25310 */
[----:B------:R-:W-:Y:S05]  /*1910*/  @!P1 BRA `(.L_x_325) ;  /* 0x0000000000149947 */ /* 0x000fea0003800000 */
[----:B------:R-:W1:Y:S02]  /*1920*/  LDC.64 R4, c[0x0][0xa00] ;  /* 0x00028000ff047b82 */ /* 0x000e640000000a00 */
[----:B-1----:R-:W-:-:S05]  /*1930*/  IMAD.WIDE R4, R206, 0x4, R4 ;  /* 0x00000004ce047825 */ /* 0x002fca00078e0204 */
[----:B-----5:R-:W2:Y:S04]  /*1940*/  LDG.E R149, desc[UR54][R4.64] ;  /* 0x0000003604957981 */ /* 0x020ea8000c1e1900 */
[----:B0-----:R-:W2:Y:S02]  /*1950*/  LDG.E R0, desc[UR54][R4.64+0x4] ;  /* 0x0000043604007981 */ /* 0x001ea4000c1e1900 */
[----:B--2---:R-:W-:-:S07]  /*1960*/  IMAD.IADD R149, R0, 0x1, -R149 ;  /* 0x0000000100957824 */ /* 0x004fce00078e0a95 */
.L_x_325:
[----:B------:R-:W-:Y:S01]  /*1970*/  ULDC.64 UR4, c[0x0][0xa20] ;  /* 0x0002880000047ab9 */ /* 0x000fe20000000a00 */
[C---:B------:R-:W-:Y:S01]  /*1980*/  LOP3.LUT R3, R146.reuse, 0xff000000, RZ, 0xc0, !PT ;  /* 0xff00000092037812 */ /* 0x040fe200078ec0ff */
[----:B------:R-:W-:Y:S01]  /*1990*/  IMAD.MOV.U32 R215, RZ, RZ, R145 ;  /* 0x000000ffffd77224 */ /* 0x000fe200078e0091 */
[----:B------:R-:W-:Y:S02]  /*19a0*/  ISETP.NE.U32.AND P1, PT, RZ, UR4, PT ;  /* 0x00000004ff007c0c */ /* 0x000fe4000bf25070 */
[C---:B0-----:R-:W-:Y:S02]  /*19b0*/  LOP3.LUT R0, R146.reuse, 0xff0000, RZ, 0xc0, !PT ;  /* 0x00ff000092007812 */ /* 0x041fe400078ec0ff */
[----:B------:R-:W-:Y:S02]  /*19c0*/  ISETP.NE.AND.EX P1, PT, RZ, UR5, PT, P1 ;  /* 0x00000005ff007c0c */ /* 0x000fe4000bf25310 */
[----:B------:R-:W-:Y:S02]  /*19d0*/  SHF.R.U32.HI R3, RZ, 0x8, R3 ;  /* 0x00000008ff037819 */ /* 0x000fe40000011603 */
[----:B------:R-:W-:-:S02]  /*19e0*/  LOP3.LUT R204, R146, 0xffff, RZ, 0xc0, !PT ;  /* 0x0000ffff92cc7812 */ /* 0x000fc400078ec0ff */
[----:B------:R-:W-:-:S07]  /*19f0*/  LEA.HI R211, R0, R3, RZ, 0x10 ;  /* 0x0000000300d37211 */ /* 0x000fce00078f80ff */
[----:B------:R-:W-:Y:S05]  /*1a00*/  @!P1 BRA `(.L_x_326) ;  /* 0x0000000000109947 */ /* 0x000fea0003800000 */
[----:B------:R-:W-:-:S04]  /*1a10*/  IADD3 R4, P0, R212, UR4, RZ ;  /* 0x00000004d4047c10 */ /* 0x000fc8000ff1e0ff */
[----:B------:R-:W-:-:S05]  /*1a20*/  IADD3.X R5, R213, UR5, RZ, P0, !PT ;  /* 0x00000005d5057c10 */ /* 0x000fca00087fe4ff */
[----:B------:R0:W5:Y:S01]  /*1a30*/  LDG.E R25, desc[UR54][R4.64] ;  /* 0x0000003604197981 */ /* 0x000162000c1e1900 */
[----:B------:R-:W-:Y:S05]  /*1a40*/  BRA `(.L_x_327) ;  /* 0x0000000000107947 */ /* 0x000fea0003800000 */
.L_x_326:
[----:B------:R-:W-:Y:S05]  /*1a50*/  @!P0 BRA `(.L_x_327) ;  /* 0x00000000000c8947 */ /* 0x000fea0003800000 */
[----:B------:R-:W2:Y:S04]  /*1a60*/  LDG.E R0, desc[UR54][R8.64] ;  /* 0x0000003608007981 */ /* 0x000ea8000c1e1900 */
[----:B------:R-:W2:Y:S02]  /*1a70*/  LDG.E R25, desc[UR54][R8.64+0x4] ;  /* 0x0000043608197981 */ /* 0x000ea4000c1e1900 */
[----:B--2---:R-:W-:-:S07]  /*1a80*/  IMAD.IADD R25, R25, 0x1, -R0 ;  /* 0x0000000119197824 */ /* 0x004fce00078e0a00 */
.L_x_327:
[----:B------:R-:W-:Y:S01]  /*1a90*/  ULDC.64 UR4, c[0x0][0xa10] ;  /* 0x0002840000047ab9 */ /* 0x000fe20000000a00 */
[----:B------:R-:W2:Y:S01]  /*1aa0*/  LDL.LU R28, [R1+0x10] ;  /* 0x00001000011c7983 */ /* 0x000ea20000300800 */
[----:B------:R-:W-:-:S04]  /*1ab0*/  ISETP.NE.U32.AND P0, PT, RZ, UR4, PT ;  /* 0x00000004ff007c0c */ /* 0x000fc8000bf05070 */
[----:B------:R-:W-:Y:S01]  /*1ac0*/  ISETP.NE.AND.EX P0, PT, RZ, UR5, PT, P0 ;  /* 0x00000005ff007c0c */ /* 0x000fe2000bf05300 */
[----:B------:R-:W-:-:S12]  /*1ad0*/  ULDC.64 UR4, c[0x0][0xa30] ;  /* 0x00028c0000047ab9 */ /* 0x000fd80000000a00 */
[----:B0-----:R-:W0:Y:S02]  /*1ae0*/  @P0 LDC.64 R4, c[0x0][0xa10] ;  /* 0x00028400ff040b82 */ /* 0x001e240000000a00 */
[----:B0-----:R-:W-:-:S05]  /*1af0*/  @P0 IMAD.WIDE R4, R206, 0x4, R4 ;  /* 0x00000004ce040825 */ /* 0x001fca00078e0204 */
[----:B------:R-:W3:Y:S04]  /*1b00*/  @P0 LDG.E R0, desc[UR54][R4.64] ;  /* 0x0000003604000981 */ /* 0x000ee8000c1e1900 */
[----:B------:R-:W3:Y:S01]  /*1b10*/  @P0 LDG.E R3, desc[UR54][R4.64+0x4] ;  /* 0x0000043604030981 */ /* 0x000ee2000c1e1900 */
[----:B------:R-:W-:Y:S01]  /*1b20*/  ISETP.NE.U32.AND P1, PT, RZ, UR4, PT ;  /* 0x00000004ff007c0c */ /* 0x000fe2000bf25070 */
[----:B-----5:R-:W-:-:S03]  /*1b30*/  IMAD.MOV.U32 R144, RZ, RZ, R25 ;  /* 0x000000ffff907224 */ /* 0x020fc600078e0019 */
[----:B------:R-:W-:-:S13]  /*1b40*/  ISETP.NE.AND.EX P1, PT, RZ, UR5, PT, P1 ;  /* 0x00000005ff007c0c */ /* 0x000fda000bf25310 */
[----:B------:R-:W-:-:S04]  /*1b50*/  @P1 IADD3 R6, P2, R212, UR4, RZ ;  /* 0x00000004d4061c10 */ /* 0x000fc8000ff5e0ff */
[----:B------:R-:W-:-:S05]  /*1b60*/  @P1 IADD3.X R7, R213, UR5, RZ, P2, !PT ;  /* 0x00000005d5071c10 */ /* 0x000fca00097fe4ff */
[----:B------:R0:W5:Y:S01]  /*1b70*/  @P1 LDG.E R144, desc[UR54][R6.64] ;  /* 0x0000003606901981 */ /* 0x000162000c1e1900 */
[----:B------:R-:W-:Y:S01]  /*1b80*/  IADD3 R9, -R10, R25, RZ ;  /* 0x000000190a097210 */ /* 0x000fe20007ffe1ff */
[----:B------:R-:W-:Y:S01]  /*1b90*/  BSSY B0, `(.L_x_328) ;  /* 0x000002c000007945 */ /* 0x000fe20003800000 */
[----:B------:R-:W-:Y:S02]  /*1ba0*/  LOP3.LUT R217, R211, 0xff, RZ, 0xc0, !PT ;  /* 0x000000ffd3d97812 */ /* 0x000fe400078ec0ff */
[----:B------:R-:W-:Y:S02]  /*1bb0*/  SHF.R.U32.HI R211, RZ, 0x10, R211 ;  /* 0x00000010ffd37819 */ /* 0x000fe400000116d3 */
[----:B--2---:R-:W-:Y:S01]  /*1bc0*/  LOP3.LUT R28, R28, 0xfffffff7, RZ, 0xc0, !PT ;  /* 0xfffffff71c1c7812 */ /* 0x004fe200078ec0ff */
[----:B---3--:R-:W-:-:S04]  /*1bd0*/  @P0 IMAD.IADD R2, R3, 0x1, -R0 ;  /* 0x0000000103020824 */ /* 0x008fc800078e0a00 */
[----:B------:R-:W-:-:S04]  /*1be0*/  IMAD.IADD R235, R9, 0x1, R2 ;  /* 0x0000000109eb7824 */ /* 0x000fc800078e0202 */
[C---:B------:R-:W-:Y:S01]  /*1bf0*/  VIADD R0, R235.reuse, 0x9f ;  /* 0x0000009feb007836 */ /* 0x040fe20000000000 */
[----:B------:R-:W-:-:S03]  /*1c00*/  ISETP.GE.AND P3, PT, R235, 0x1, PT ;  /* 0x00000001eb00780c */ /* 0x000fc60003f66270 */
[----:B------:R-:W-:-:S05]  /*1c10*/  IMAD.HI R0, R0, 0x66666667, RZ ;  /* 0x6666666700007827 */ /* 0x000fca00078e02ff */
[----:B------:R-:W-:-:S04]  /*1c20*/  SHF.R.U32.HI R147, RZ, 0x1f, R0 ;  /* 0x0000001fff937819 */ /* 0x000fc80000011600 */
[----:B------:R-:W-:Y:S01]  /*1c30*/  LEA.HI.SX32 R147, R0, R147, 0x1a ;  /* 0x0000009300937211 */ /* 0x000fe200078fd2ff */
[----:B------:R-:W-:Y:S01]  /*1c40*/  IMAD.MOV.U32 R0, RZ, RZ, RZ ;  /* 0x000000ffff007224 */ /* 0x000fe200078e00ff */
[----:B------:R-:W-:-:S05]  /*1c50*/  @P3 LOP3.LUT R28, R28, 0x8, RZ, 0xfc, !PT ;  /* 0x000000081c1c3812 */ /* 0x000fca00078efcff */
[----:B------:R0:W-:Y:S01]  /*1c60*/  STL [R1+0x10], R28 ;  /* 0x0000101c01007387 */ /* 0x0001e20000100800 */
[----:B------:R-:W-:Y:S05]  /*1c70*/  @!P3 BRA `(.L_x_329) ;  /* 0x000000000074b947 */ /* 0x000fea0003800000 */
[----:B------:R-:W-:Y:S01]  /*1c80*/  ISETP.NE.AND P0, PT, R211, RZ, PT ;  /* 0x000000ffd300720c */ /* 0x000fe20003f05270 */
[----:B------:R-:W-:-:S03]  /*1c90*/  ULDC UR4, c[0x0][0x9f0] ;  /* 0x00027c0000047ab9 */ /* 0x000fc60000000800 */
[----:B------:R-:W-:-:S04]  /*1ca0*/  SEL R10, R211, UR4, P0 ;  /* 0x00000004d30a7c07 */ /* 0x000fc80008000000 */
[-C--:B0-----:R-:W-:Y:S02]  /*1cb0*/  IABS R6, R10.reuse ;  /* 0x0000000a00067213 */ /* 0x081fe40000000000 */
[----:B------:R-:W-:Y:S02]  /*1cc0*/  IADD3 R0, R147, -0x1, R10 ;  /* 0xffffffff93007810 */ /* 0x000fe40007ffe00a */
[----:B------:R-:W0:Y:S01]  /*1cd0*/  I2F.RP R3, R6 ;  /* 0x0000000600037306 */ /* 0x000e220000209400 */
[----:B------:R-:W-:Y:S02]  /*1ce0*/  IABS R11, R10 ;  /* 0x0000000a000b7213 */ /* 0x000fe40000000000 */
[----:B------:R-:W-:Y:S02]  /*1cf0*/  IABS R8, R0 ;  /* 0x0000000000087213 */ /* 0x000fe40000000000 */
[----:B------:R-:W-:-:S04]  /*1d00*/  LOP3.LUT R0, R0, R10, RZ, 0x3c, !PT ;  /* 0x0000000a00007212 */ /* 0x000fc800078e3cff */
[----:B------:R-:W-:Y:S01]  /*1d10*/  ISETP.GE.AND P2, PT, R0, RZ, PT ;  /* 0x000000ff0000720c */ /* 0x000fe20003f46270 */
[----:B0-----:R-:W0:Y:S02]  /*1d20*/  MUFU.RCP R3, R3 ;  /* 0x0000000300037308 */ /* 0x001e240000001000 */
[----:B0-----:R-:W-:Y:S01]  /*1d30*/  IADD3 R4, R3, 0xffffffe, RZ ;  /* 0x0ffffffe03047810 */ /* 0x001fe20007ffe0ff */
[----:B------:R-:W-:-:S05]  /*1d40*/  IMAD.MOV R3, RZ, RZ, -R11 ;  /* 0x000000ffff037224 */ /* 0x000fca00078e0a0b */
[----:B------:R0:W1:Y:S02]  /*1d50*/  F2I.FTZ.U32.TRUNC.NTZ R5, R4 ;  /* 0x0000000400057305 */ /* 0x000064000021f000 */
[----:B0-----:R-:W-:Y:S02]  /*1d60*/  IMAD.MOV.U32 R4, RZ, RZ, RZ ;  /* 0x000000ffff047224 */ /* 0x001fe400078e00ff */
[----:B-1----:R-:W-:-:S04]  /*1d70*/  IMAD.MOV R7, RZ, RZ, -R5 ;  /* 0x000000ffff077224 */ /* 0x002fc800078e0a05 */
[----:B------:R-:W-:-:S04]  /*1d80*/  IMAD R7, R7, R6, RZ ;  /* 0x0000000607077224 */ /* 0x000fc800078e02ff */
[----:B------:R-:W-:-:S06]  /*1d90*/  IMAD.HI.U32 R5, R5, R7, R4 ;  /* 0x0000000705057227 */ /* 0x000fcc00078e0004 */
[----:B------:R-:W-:-:S04]  /*1da0*/  IMAD.HI.U32 R5, R5, R8, RZ ;  /* 0x0000000805057227 */ /* 0x000fc800078e00ff */
[----:B------:R-:W-:-:S05]  /*1db0*/  IMAD R3, R5, R3, R8 ;  /* 0x0000000305037224 */ /* 0x000fca00078e0208 */
[----:B------:R-:W-:-:S13]  /*1dc0*/  ISETP.GT.U32.AND P1, PT, R6, R3, PT ;  /* 0x000000030600720c */ /* 0x000fda0003f24070 */
[----:B------:R-:W-:Y:S01]  /*1dd0*/  @!P1 IMAD.IADD R3, R3, 0x1, -R6 ;  /* 0x0000000103039824 */ /* 0x000fe200078e0a06 */
[----:B------:R-:W-:Y:S02]  /*1de0*/  @!P1 IADD3 R5, R5, 0x1, RZ ;  /* 0x0000000105059810 */ /* 0x000fe40007ffe0ff */
[----:B------:R-:W-:Y:S02]  /*1df0*/  ISETP.NE.AND P1, PT, R10, RZ, PT ;  /* 0x000000ff0a00720c */ /* 0x000fe40003f25270 */
[----:B------:R-:W-:-:S13]  /*1e00*/  ISETP.GE.U32.AND P0, PT, R3, R6, PT ;  /* 0x000000060300720c */ /* 0x000fda0003f06070 */
[----:B------:R-:W-:-:S04]  /*1e10*/  @P0 VIADD R5, R5, 0x1 ;  /* 0x0000000105050836 */ /* 0x000fc80000000000 */
[----:B------:R-:W-:-:S04]  /*1e20*/  IMAD.MOV.U32 R0, RZ, RZ, R5 ;  /* 0x000000ffff007224 */ /* 0x000fc800078e0005 */
[----:B------:R-:W-:Y:S01]  /*1e30*/  @!P2 IMAD.MOV R0, RZ, RZ, -R0 ;  /* 0x000000ffff00a224 */ /* 0x000fe200078e0a00 */
[----:B------:R-:W-:-:S07]  /*1e40*/  @!P1 LOP3.LUT R0, RZ, R10, RZ, 0x33, !PT ;  /* 0x0000000aff009212 */ /* 0x000fce00078e33ff */
.L_x_329:
[----:B------:R-:W-:Y:S05]  /*1e50*/  BSYNC B0 ;  /* 0x0000000000007941 */ /* 0x000fea0003800000 */
.L_x_328:
[----:B------:R-:W-:-:S05]  /*1e60*/  IMAD R3, R217, R0, RZ ;  /* 0x00000000d9037224 */ /* 0x000fca00078e02ff */
[C---:B------:R-:W-:Y:S01]  /*1e70*/  VIADDMNMX R0, R3.reuse, R0, R147, PT ;  /* 0x0000000003007246 */ /* 0x040fe20003800193 */
[----:B------:R-:W-:-:S04]  /*1e80*/  IMAD R3, R3, 0xa0, -R9 ;  /* 0x000000a003037824 */ /* 0x000fc800078e0a09 */
[----:B------:R-:W-:Y:S01]  /*1e90*/  IMAD R5, R0, 0xa0, -R9 ;  /* 0x000000a000057824 */ /* 0x000fe200078e0a09 */
[----:B------:R-:W-:-:S04]  /*1ea0*/  VIMNMX R3, RZ, R3, !PT ;  /* 0x00000003ff037248 */ /* 0x000fc80007fe0100 */
[----:B------:R-:W-:Y:S01]  /*1eb0*/  VIMNMX R0, R5, R2, PT ;  /* 0x0000000205007248 */ /* 0x000fe20003fe0100 */
[----:B------:R-:W-:-:S03]  /*1ec0*/  IMAD.WIDE.U32 R4, R3, -0x33333333, RZ ;  /* 0xcccccccd03047825 */ /* 0x000fc600078e00ff */
[----:B------:R-:W-:Y:S02]  /*1ed0*/  ISETP.GT.AND P0, PT, R0, R3, PT ;  /* 0x000000030000720c */ /* 0x000fe40003f04270 */
[----:B------:R-:W-:-:S04]  /*1ee0*/  SHF.R.U32.HI R121, RZ, 0x7, R5 ;  /* 0x00000007ff797819 */ /* 0x000fc80000011605 */
[----:B------:R-:W-:-:S07]  /*1ef0*/  MOV R24, R121 ;  /* 0x0000007900187202 */ /* 0x000fce0000000f00 */
[----:B------:R-:W-:-:S04]  /*1f00*/  @P0 VIADD R0, R0, 0x9f ;  /* 0x0000009f00000836 */ /* 0x000fc80000000000 */
[----:B------:R-:W-:-:S05]  /*1f10*/  @P0 IMAD.HI R0, R0, 0x66666667, RZ ;  /* 0x6666666700000827 */ /* 0x000fca00078e02ff */
[----:B------:R-:W-:-:S04]  /*1f20*/  @P0 SHF.R.U32.HI R3, RZ, 0x1f, R0 ;  /* 0x0000001fff030819 */ /* 0x000fc80000011600 */
[----:B------:R-:W-:Y:S02]  /*1f30*/  @P0 LEA.HI.SX32 R24, R0, R3, 0x1a ;  /* 0x0000000300180211 */ /* 0x000fe400078fd2ff */
[----:B------:R-:W-:Y:S02]  /*1f40*/  PLOP3.LUT P0, PT, PT, PT, PT, 0x80, 0x0 ;  /* 0x000000000000781c */ /* 0x000fe40003f0f070 */
[----:B------:R-:W-:-:S13]  /*1f50*/  ISETP.GT.AND P1, PT, R24, R121, PT ;  /* 0x000000791800720c */ /* 0x000fda0003f24270 */
[----:B------:R-:W-:Y:S05]  /*1f60*/  @!P1 BRA `(.L_x_330) ;  /* 0x000000e000049947 */ /* 0x000fea0003800000 */
[----:B------:R-:W-:Y:S01]  /*1f70*/  VIADD R0, R16, 0x1a400 ;  /* 0x0001a40010007836 */ /* 0x000fe20000000000 */
[----:B------:R-:W-:Y:S04]  /*1f80*/  BSSY B6, `(.L_x_331) ;  /* 0x0000013000067945 */ /* 0x000fe80003800000 */
[----:B------:R-:W-:-:S13]  /*1f90*/  LOP3.LUT P0, RZ, R0, 0x1bf, RZ, 0xc0, !PT ;  /* 0x000001bf00ff7812 */ /* 0x000fda000780c0ff */
[----:B------:R-:W-:Y:S05]  /*1fa0*/  @!P0 BRA `(.L_x_332) ;  /* 0x0000000000408947 */ /* 0x000fea0003800000 */
[----:B------:R-:W-:Y:S01]  /*1fb0*/  MOV R0, 0x0 ;  /* 0x0000000000007802 */ /* 0x000fe20000000f00 */
[----:B------:R-:W-:Y:S01]  /*1fc0*/  ULDC.64 UR4, c[0x4][0xc8] ;  /* 0x0100320000047ab9 */ /* 0x000fe20000000a00 */
[----:B------:R-:W-:Y:S01]  /*1fd0*/  ULDC.64 UR6, c[0x4][0x30] ;  /* 0x01000c0000067ab9 */ /* 0x000fe20000000a00 */
[----:B------:R-:W-:Y:S01]  /*1fe0*/  IMAD.U32 R4, RZ, RZ, UR4 ;  /* 0x00000004ff047e24 */ /* 0x000fe2000f8e00ff */
[----:B------:R1:W2:Y:S01]  /*1ff0*/  LDC.64 R14, c[0x4][R0] ;  /* 0x01000000000e7b82 */ /* 0x0002a20000000a00 */
[----:B------:R-:W-:Y:S01]  /*2000*/  IMAD.U32 R5, RZ, RZ, UR5 ;  /* 0x00000005ff057e24 */ /* 0x000fe2000f8e00ff */
[----:B------:R-:W-:Y:S01]  /*2010*/  ULDC.64 UR4, c[0x4][0xd0] ;  /* 0x0100340000047ab9 */ /* 0x000fe20000000a00 */
[----:B------:R-:W-:Y:S01]  /*2020*/  IMAD.U32 R10, RZ, RZ, UR6 ;  /* 0x00000006ff0a7e24 */ /* 0x000fe2000f8e00ff */
[----:B0-----:R-:W-:Y:S01]  /*2030*/  MOV R7, UR5 ;  /* 0x0000000500077c02 */ /* 0x001fe20008000f00 */
[----:B------:R-:W-:Y:S01]  /*2040*/  IMAD.U32 R6, RZ, RZ, UR4 ;  /* 0x00000004ff067e24 */ /* 0x000fe2000f8e00ff */
[----:B------:R-:W-:Y:S01]  /*2050*/  MOV R13, RZ ;  /* 0x000000ff000d7202 */ /* 0x000fe20000000f00 */
[----:B------:R-:W-:-:S02]  /*2060*/  IMAD.U32 R11, RZ, RZ, UR7 ;  /* 0x00000007ff0b7e24 */ /* 0x000fc4000f8e00ff */
[----:B------:R-:W-:Y:S02]  /*2070*/  IMAD.MOV.U32 R8, RZ, RZ, 0x70 ;  /* 0x00000070ff087424 */ /* 0x000fe400078e00ff */
[----:B-1----:R-:W-:-:S07]  /*2080*/  IMAD.MOV.U32 R12, RZ, RZ, 0x1 ;  /* 0x00000001ff0c7424 */ /* 0x002fce00078e00ff */
[----:B------:R-:W-:-:S07]  /*2090*/  LEPC R20, `(.L_x_332) ;  /* 0x000000001014794e */ /* 0x000fce0000000000 */
[----:B--2--5:R-:W-:Y:S05]  /*20a0*/  CALL.ABS.NOINC R14 ;  /* 0x000000000e007343 */ /* 0x024fea0003c00000 */
.L_x_332:
[----:B------:R-:W-:Y:S05]  /*20b0*/  BSYNC B6 ;  /* 0x0000000000067941 */ /* 0x000fea0003800000 */
.L_x_331:
        /* <DEDUP_REMOVED lines=11> */
[----:B0-----:R-:W-:Y:S01]  /*2170*/  IMAD.U32 R6, RZ, RZ, UR6 ;  /* 0x00000006ff067e24 */ /* 0x001fe2000f8e00ff */
[----:B------:R-:W-:Y:S01]  /*2180*/  MOV R7, UR7 ;  /* 0x0000000700077c02 */ /* 0x000fe20008000f00 */
[----:B------:R-:W-:Y:S01]  /*2190*/  IMAD.U32 R10, RZ, RZ, UR4 ;  /* 0x00000004ff0a7e24 */ /* 0x000fe2000f8e00ff */
[----:B------:R-:W-:Y:S01]  /*21a0*/  MOV R13, RZ ;  /* 0x000000ff000d7202 */ /* 0x000fe20000000f00 */
[----:B------:R-:W-:-:S02]  /*21b0*/  IMAD.U32 R11, RZ, RZ, UR5 ;  /* 0x00000005ff0b7e24 */ /* 0x000fc4000f8e00ff */
[----:B------:R-:W-:Y:S02]  /*21c0*/  IMAD.MOV.U32 R8, RZ, RZ, 0x70 ;  /* 0x00000070ff087424 */ /* 0x000fe400078e00ff */
[----:B-1----:R-:W-:-:S07]  /*21d0*/  IMAD.MOV.U32 R12, RZ, RZ, 0x1 ;  /* 0x00000001ff0c7424 */ /* 0x002fce00078e00ff */
[----:B------:R-:W-:-:S07]  /*21e0*/  LEPC R20, `(.L_x_334) ;  /* 0x000000001014794e */ /* 0x000fce0000000000 */
[----:B--2--5:R-:W-:Y:S05]  /*21f0*/  CALL.ABS.NOINC R14 ;  /* 0x000000000e007343 */ /* 0x024fea0003c00000 */
.L_x_334:
[----:B------:R-:W-:Y:S05]  /*2200*/  BSYNC B6 ;  /* 0x0000000000067941 */ /* 0x000fea0003800000 */
.L_x_333:
[----:B------:R-:W-:Y:S01]  /*2210*/  ULDC.64 UR4, c[0x0][0x9f8] ;  /* 0x00027e0000047ab9 */ /* 0x000fe20000000a00 */
[----:B------:R-:W-:Y:S01]  /*2220*/  IMAD.MOV.U32 R0, RZ, RZ, R206 ;  /* 0x000000ffff007224 */ /* 0x000fe200078e00ce */
[----:B------:R-:W-:Y:S01]  /*2230*/  ISETP.NE.U32.AND P0, PT, RZ, UR4, PT ;  /* 0x00000004ff007c0c */ /* 0x000fe2000bf05070 */
[----:B------:R-:W2:Y:S01]  /*2240*/  LDL R14, [R1+0x60] ;  /* 0x00006000010e7983 */ /* 0x000ea20000100800 */
[----:B------:R-:W0:Y:S01]  /*2250*/  LDC.64 R112, c[0x0][0x300] ;  /* 0x0000c000ff707b82 */ /* 0x000e220000000a00 */
[----:B------:R-:W-:Y:S01]  /*2260*/  IMAD.IADD R119, R26, 0x1, R25 ;  /* 0x000000011a777824 */ /* 0x000fe200078e0219 */
[----:B------:R-:W-:Y:S01]  /*2270*/  ISETP.NE.AND.EX P0, PT, RZ, UR5, PT, P0 ;  /* 0x00000005ff007c0c */ /* 0x000fe2000bf05300 */
[----:B------:R-:W1:Y:S01]  /*2280*/  S2R R20, SR_TID.X ;  /* 0x0000000000147919 */ /* 0x000e620000002100 */
[----:B------:R-:W-:Y:S01]  /*2290*/  ULDC.64 UR6, c[0x0][0xa08] ;  /* 0x0002820000067ab9 */ /* 0x000fe20000000a00 */
[----:B------:R-:W-:-:S03]  /*22a0*/  SHF.R.S32.HI R19, RZ, 0x1f, R18 ;  /* 0x0000001fff137819 */ /* 0x000fc60000011412 */
[----:B------:R-:W3:Y:S07]  /*22b0*/  LDC.64 R106, c[0x0][0x3f8] ;  /* 0x0000fe00ff6a7b82 */ /* 0x000eee0000000a00 */
[----:B------:R-:W-:Y:S01]  /*22c0*/  @P0 IADD3 R4, P1, R212, UR4, RZ ;  /* 0x00000004d4040c10 */ /* 0x000fe2000ff3e0ff */
[----:B------:R-:W4:Y:S03]  /*22d0*/  LDC R99, c[0x0][0x3f4] ;  /* 0x0000fd00ff637b82 */ /* 0x000f260000000800 */
[----:B------:R-:W-:Y:S01]  /*22e0*/  @P0 IADD3.X R5, R213, UR5, RZ, P1, !PT ;  /* 0x00000005d5050c10 */ /* 0x000fe20008ffe4ff */
[----:B------:R-:W-:-:S04]  /*22f0*/  ULDC.64 UR4, c[0x0][0x308] ;  /* 0x0000c20000047ab9 */ /* 0x000fc80000000a00 */
[----:B------:R1:W4:Y:S01]  /*2300*/  @P0 LDG.E R0, desc[UR54][R4.64] ;  /* 0x0000003604000981 */ /* 0x000322000c1e1900 */
[----:B------:R-:W-:Y:S01]  /*2310*/  SHF.R.S32.HI R12, RZ, 0x1f, R119 ;  /* 0x0000001fff0c7819 */ /* 0x000fe20000011477 */
[-C--:B0-----:R-:W-:Y:S01]  /*2320*/  IMAD.WIDE.U32 R6, R119, R112.reuse, RZ ;  /* 0x0000007077067225 */ /* 0x081fe200078e00ff */
[----:B------:R-:W-:Y:S01]  /*2330*/  ISETP.NE.U32.AND P0, PT, RZ, UR6, PT ;  /* 0x00000006ff007c0c */ /* 0x000fe2000bf05070 */
[----:B------:R-:W0:Y:S02]  /*2340*/  LDC.64 R100, c[0x0][0x408] ;  /* 0x00010200ff647b82 */ /* 0x000e240000000a00 */
[----:B------:R-:W-:Y:S01]  /*2350*/  IMAD R8, R12, R112, RZ ;  /* 0x000000700c087224 */ /* 0x000fe200078e02ff */
[----:B------:R-:W-:-:S03]  /*2360*/  ISETP.NE.AND.EX P0, PT, RZ, UR7, PT, P0 ;  /* 0x00000007ff007c0c */ /* 0x000fc6000bf05300 */
[----:B------:R-:W-:Y:S01]  /*2370*/  IMAD R3, R119, R113, R8 ;  /* 0x0000007177037224 */ /* 0x000fe200078e0208 */
[----:B-1----:R-:W-:Y:S01]  /*2380*/  SHF.R.U32.HI R27, RZ, 0x7, R20 ;  /* 0x00000007ff1b7819 */ /* 0x002fe20000011614 */
[----:B------:R-:W-:Y:S02]  /*2390*/  VIADD R8, R18, 0x80 ;  /* 0x0000008012087836 */ /* 0x000fe40000000000 */
[----:B------:R-:W-:Y:S01]  /*23a0*/  IMAD.IADD R7, R7, 0x1, R3 ;  /* 0x0000000107077824 */ /* 0x000fe200078e0203 */
[----:B------:R-:W-:Y:S01]  /*23b0*/  ISETP.NE.AND P6, PT, R27, 0x1, PT ;  /* 0x000000011b00780c */ /* 0x000fe20003fc5270 */
[----:B------:R-:W-:Y:S02]  /*23c0*/  IMAD.MOV.U32 R122, RZ, RZ, 0x20 ;  /* 0x00000020ff7a7424 */ /* 0x000fe400078e00ff */
[----:B------:R-:W-:-:S04]  /*23d0*/  IMAD.WIDE.U32 R4, R204, UR4, R6 ;  /* 0x00000004cc047c25 */ /* 0x000fc8000f8e0006 */
[----:B------:R-:W-:Y:S01]  /*23e0*/  IMAD R5, R204, UR5, R5 ;  /* 0x00000005cc057c24 */ /* 0x000fe2000f8e0205 */
[----:B------:R-:W-:Y:S01]  /*23f0*/  ULDC.64 UR4, c[0x0][0x310] ;  /* 0x0000c40000047ab9 */ /* 0x000fe20000000a00 */
[----:B------:R-:W-:Y:S01]  /*2400*/  IMAD.WIDE.U32 R6, R168, R112, R18 ;  /* 0x00000070a8067225 */ /* 0x000fe200078e0012 */
[----:B------:R-:W-:-:S03]  /*2410*/  SHF.R.S32.HI R23, RZ, 0x1f, R22 ;  /* 0x0000001fff177819 */ /* 0x000fc60000011416 */
[-C--:B---3--:R-:W-:Y:S02]  /*2420*/  IMAD R11, R219, R106.reuse, RZ ;  /* 0x0000006adb0b7224 */ /* 0x088fe400078e02ff */
[----:B------:R-:W-:-:S04]  /*2430*/  IMAD.WIDE.U32 R110, R168, R106, R22 ;  /* 0x0000006aa86e7225 */ /* 0x000fc800078e0016 */
[C---:B------:R-:W-:Y:S02]  /*2440*/  IMAD R11, R168.reuse, R107, R11 ;  /* 0x0000006ba80b7224 */ /* 0x040fe400078e020b */
[----:B------:R-:W-:-:S04]  /*2450*/  IMAD.WIDE.U32 R108, R168, R106, R18 ;  /* 0x0000006aa86c7225 */ /* 0x000fc800078e0012 */
[----:B------:R-:W-:Y:S02]  /*2460*/  IMAD.IADD R111, R111, 0x1, R11 ;  /* 0x000000016f6f7824 */ /* 0x000fe400078e020b */
[----:B------:R-:W-:Y:S02]  /*2470*/  IMAD.IADD R109, R11, 0x1, R109 ;  /* 0x000000010b6d7824 */ /* 0x000fe400078e026d */
[----:B------:R-:W-:Y:S02]  /*2480*/  IMAD.MOV.U32 R20, RZ, RZ, R28 ;  /* 0x000000ffff147224 */ /* 0x000fe400078e001c */
[----:B0-----:R-:W-:-:S04]  /*2490*/  IMAD.WIDE.U32 R104, R168, R100, R22 ;  /* 0x00000064a8687225 */ /* 0x001fc800078e0016 */
[----:B------:R-:W-:Y:S01]  /*24a0*/  IMAD.WIDE.U32 R102, R168, R100, R18 ;  /* 0x00000064a8667225 */ /* 0x000fe200078e0012 */
[----:B------:R-:W-:-:S03]  /*24b0*/  LOP3.LUT R20, R20, 0xfffffffe, RZ, 0xc0, !PT ;  /* 0xfffffffe14147812 */ /* 0x000fc600078ec0ff */
[----:B-----5:R-:W-:-:S04]  /*24c0*/  IMAD.WIDE.U32 R110, R144, R106, R110 ;  /* 0x0000006a906e7225 */ /* 0x020fc800078e006e */
[----:B------:R-:W-:-:S04]  /*24d0*/  IMAD.WIDE.U32 R108, R144, R106, R108 ;  /* 0x0000006a906c7225 */ /* 0x000fc800078e006c */
[----:B------:R-:W-:Y:S01]  /*24e0*/  IMAD.MOV.U32 R120, RZ, RZ, 0x40 ;  /* 0x00000040ff787424 */ /* 0x000fe200078e00ff */
[C---:B------:R-:W-:Y:S01]  /*24f0*/  SHF.L.U64.HI R128, R112.reuse, 0x7, R113 ;  /* 0x0000000770807819 */ /* 0x040fe20000010271 */
[----:B------:R-:W-:Y:S02]  /*2500*/  IMAD R123, R113, 0xa0, RZ ;  /* 0x000000a0717b7824 */ /* 0x000fe400078e02ff */
[----:B------:R-:W-:Y:S02]  /*2510*/  IMAD.SHL.U32 R129, R112, 0x80, RZ ;  /* 0x0000008070817824 */ /* 0x000fe400078e00ff */
[----:B------:R-:W-:Y:S02]  /*2520*/  IMAD R127, R101, 0xa0, RZ ;  /* 0x000000a0657f7824 */ /* 0x000fe400078e02ff */
[----:B------:R-:W-:Y:S01]  /*2530*/  VIADD R177, R27, 0x8 ;  /* 0x000000081bb17836 */ /* 0x000fe20000000000 */
[----:B------:R-:W-:Y:S02]  /*2540*/  SHF.R.S32.HI R146, RZ, 0x1f, R216 ;  /* 0x0000001fff927819 */ /* 0x000fe400000114d8 */
[----:B----4-:R-:W-:-:S02]  /*2550*/  SHF.R.S32.HI R3, RZ, 0x1f, R0 ;  /* 0x0000001fff037819 */ /* 0x010fc40000011400 */
[----:B------:R-:W-:Y:S02]  /*2560*/  SEL R13, R0, RZ, !P0 ;  /* 0x000000ff000d7207 */ /* 0x000fe40004000000 */
[----:B------:R-:W-:Y:S01]  /*2570*/  SEL R33, R3, RZ, !P0 ;  /* 0x000000ff03217207 */ /* 0x000fe20004000000 */
[----:B------:R-:W-:Y:S02]  /*2580*/  IMAD R3, R219, R112, RZ ;  /* 0x00000070db037224 */ /* 0x000fe400078e02ff */
[----:B------:R-:W-:-:S04]  /*2590*/  IMAD.WIDE.U32 R116, R13, UR4, R4 ;  /* 0x000000040d747c25 */ /* 0x000fc8000f8e0004 */
[----:B------:R-:W-:-:S04]  /*25a0*/  IMAD R0, R33, UR4, RZ ;  /* 0x0000000421007c24 */ /* 0x000fc8000f8e02ff */
[----:B------:R-:W-:Y:S01]  /*25b0*/  IMAD R5, R13, UR5, R0 ;  /* 0x000000050d057c24 */ /* 0x000fe2000f8e0200 */
[----:B------:R-:W-:Y:S01]  /*25c0*/  IADD3 R0, R18, 0x20, RZ ;  /* 0x0000002012007810 */ /* 0x000fe20007ffe0ff */
[----:B------:R-:W-:Y:S05]  /*25d0*/  @!P6 WARPSYNC.ALL ;  /* 0x000000000000e948 */ /* 0x000fea0003800000 */
[----:B------:R-:W-:Y:S01]  /*25e0*/  IMAD R9, R168, R113, R3 ;  /* 0x00000071a8097224 */ /* 0x000fe200078e0203 */
[----:B------:R-:W-:Y:S01]  /*25f0*/  ULDC UR4, c[0x0][0x2f4] ;  /* 0x0000bd0000047ab9 */ /* 0x000fe20000000800 */
[----:B------:R-:W-:Y:S01]  /*2600*/  IMAD.IADD R4, R117, 0x1, R5 ;  /* 0x0000000175047824 */ /* 0x000fe200078e0205 */
[----:B------:R-:W-:Y:S01]  /*2610*/  @!P6 BAR.SYNC.DEFER_BLOCKING 0x9, 0x100 ;  /* 0x024400000000eb1d */ /* 0x000fe20000010000 */
[----:B------:R-:W-:-:S02]  /*2620*/  IADD3 R3, P0, R116, R6, RZ ;  /* 0x0000000674037210 */ /* 0x000fc40007f1e0ff */
[----:B------:R-:W-:Y:S02]  /*2630*/  ISETP.GE.AND P1, PT, R0, UR4, PT ;  /* 0x0000000400007c0c */ /* 0x000fe4000bf26270 */
[----:B------:R-:W-:Y:S01]  /*2640*/  IADD3.X R5, R4, R7, R9, P0, !PT ;  /* 0x0000000704057210 */ /* 0x000fe200007fe409 */
[----:B------:R-:W-:Y:S01]  /*2650*/  ULDC.64 UR6, c[0x0][0x330] ;  /* 0x0000cc0000067ab9 */ /* 0x000fe20000000a00 */
[----:B------:R-:W-:Y:S02]  /*2660*/  SEL R7, RZ, 0xffffffff, P1 ;  /* 0xffffffffff077807 */ /* 0x000fe40000800000 */
[----:B------:R-:W-:-:S03]  /*2670*/  ISETP.GE.AND P0, PT, R18, UR4, PT ;  /* 0x0000000412007c0c */ /* 0x000fc6000bf06270 */
[----:B------:R-:W-:Y:S01]  /*2680*/  IMAD.SHL.U32 R7, R7, 0x2, RZ ;  /* 0x0000000207077824 */ /* 0x000fe200078e00ff */
[----:B------:R-:W-:Y:S02]  /*2690*/  SEL R6, RZ, 0x1, P0 ;  /* 0x00000001ff067807 */ /* 0x000fe40000000000 */
[----:B------:R-:W-:Y:S02]  /*26a0*/  ISETP.GE.AND P2, PT, R8, UR4, PT ;  /* 0x0000000408007c0c */ /* 0x000fe4000bf46270 */
[----:B------:R-:W-:Y:S01]  /*26b0*/  LOP3.LUT R8, R7, 0x2, R6, 0xe2, !PT ;  /* 0x0000000207087812 */ /* 0x000fe200078ee206 */
[C---:B------:R-:W-:Y:S01]  /*26c0*/  VIADD R7, R18.reuse, 0x60 ;  /* 0x0000006012077836 */ /* 0x040fe20000000000 */
[C---:B------:R-:W-:Y:S01]  /*26d0*/  IADD3 R6, R18.reuse, 0x40, RZ ;  /* 0x0000004012067810 */ /* 0x040fe20007ffe0ff */
[----:B------:R-:W-:-:S03]  /*26e0*/  VIADD R9, R18, 0xa0 ;  /* 0x000000a012097836 */ /* 0x000fc60000000000 */
[----:B------:R-:W-:Y:S02]  /*26f0*/  ISETP.GE.AND P0, PT, R6, UR4, PT ;  /* 0x0000000406007c0c */ /* 0x000fe4000bf06270 */
[----:B------:R-:W-:Y:S02]  /*2700*/  ISETP.GE.AND P1, PT, R7, UR4, PT ;  /* 0x0000000407007c0c */ /* 0x000fe4000bf26270 */
[----:B------:R-:W-:Y:S01]  /*2710*/  ISETP.GE.AND P3, PT, R9, UR4, PT ;  /* 0x0000000409007c0c */ /* 0x000fe2000bf66270 */
[----:B------:R-:W-:Y:S01]  /*2720*/  IMAD.WIDE.U32 R114, R204, UR6, R18 ;  /* 0x00000006cc727c25 */ /* 0x000fe2000f8e0012 */
[----:B------:R-:W-:Y:S01]  /*2730*/  SEL R9, RZ, 0x4, P0 ;  /* 0x00000004ff097807 */ /* 0x000fe20000000000 */
[----:B------:R-:W-:Y:S01]  /*2740*/  ULDC.64 UR4, c[0x0][0x338] ;  /* 0x0000ce0000047ab9 */ /* 0x000fe20000000a00 */
[----:B------:R-:W-:-:S04]  /*2750*/  SEL R10, RZ, 0x8, P1 ;  /* 0x00000008ff0a7807 */ /* 0x000fc80000800000 */
[----:B------:R-:W-:Y:S02]  /*2760*/  LOP3.LUT R8, R10, R8, R9, 0xfe, !PT ;  /* 0x000000080a087212 */ /* 0x000fe400078efe09 */
[----:B------:R-:W-:Y:S02]  /*2770*/  SEL R9, RZ, 0x10, P2 ;  /* 0x00000010ff097807 */ /* 0x000fe40001000000 */
[----:B--2---:R-:W-:-:S05]  /*2780*/  R2P PR, R14, 0x6 ;  /* 0x000000060e007804 */ /* 0x004fca0000000000 */
[----:B------:R-:W-:Y:S02]  /*2790*/  SEL R122, R122, 0xffffffe0, !P1 ;  /* 0xffffffe07a7a7807 */ /* 0x000fe40004800000 */
[----:B------:R-:W-:-:S04]  /*27a0*/  ISETP.GE.AND P1, PT, R0, R99, PT ;  /* 0x000000630000720c */ /* 0x000fc80003f26270 */
[----:B------:R-:W-:Y:S01]  /*27b0*/  SEL R11, R99, RZ, P1 ;  /* 0x000000ff630b7207 */ /* 0x000fe20000800000 */
[----:B------:R-:W-:Y:S01]  /*27c0*/  IMAD R115, R204, UR7, R115 ;  /* 0x00000007cc737c24 */ /* 0x000fe2000f8e0273 */
[-C--:B------:R-:W-:Y:S01]  /*27d0*/  ISETP.GE.AND P0, PT, R18, R99.reuse, PT ;  /* 0x000000631200720c */ /* 0x080fe20003f06270 */
[----:B------:R-:W-:Y:S01]  /*27e0*/  IMAD R33, R33, UR4, RZ ;  /* 0x0000000421217c24 */ /* 0x000fe2000f8e02ff */
[----:B------:R-:W-:Y:S01]  /*27f0*/  ISETP.GE.AND P5, PT, R6, R99, PT ;  /* 0x000000630600720c */ /* 0x000fe20003fa6270 */
[----:B------:R-:W-:Y:S01]  /*2800*/  IMAD.IADD R11, R0, 0x1, R11 ;  /* 0x00000001000b7824 */ /* 0x000fe200078e020b */
[----:B------:R-:W-:Y:S01]  /*2810*/  LOP3.LUT R35, R8, R9, RZ, 0xfc, !PT ;  /* 0x0000000908237212 */ /* 0x000fe200078efcff */
[----:B------:R-:W-:Y:S01]  /*2820*/  IMAD R8, R219, R100, RZ ;  /* 0x00000064db087224 */ /* 0x000fe200078e02ff */
[----:B------:R-:W-:Y:S01]  /*2830*/  SEL R9, R99, RZ, P0 ;  /* 0x000000ff63097207 */ /* 0x000fe20000000000 */
[C---:B------:R-:W-:Y:S01]  /*2840*/  IMAD R33, R13.reuse, UR5, R33 ;  /* 0x000000050d217c24 */ /* 0x040fe2000f8e0221 */
[----:B------:R-:W-:Y:S01]  /*2850*/  SHF.R.S32.HI R10, RZ, 0x1f, R11 ;  /* 0x0000001fff0a7819 */ /* 0x000fe2000001140b */
[----:B------:R-:W-:Y:S01]  /*2860*/  IMAD.WIDE.U32 R114, R13, UR4, R114 ;  /* 0x000000040d727c25 */ /* 0x000fe2000f8e0072 */
[----:B------:R-:W-:-:S03]  /*2870*/  IADD3 R118, P4, R168, R119, RZ ;  /* 0x00000077a8767210 */ /* 0x000fc60007f9e0ff */
[----:B------:R-:W-:Y:S01]  /*2880*/  IMAD R13, R168, R101, R8 ;  /* 0x00000065a80d7224 */ /* 0x000fe200078e0208 */
[-C--:B------:R-:W-:Y:S01]  /*2890*/  LEA.HI R28, R10, R11.reuse, RZ, 0x4 ;  /* 0x0000000b0a1c7211 */ /* 0x080fe200078f20ff */
[----:B------:R-:W-:Y:S01]  /*28a0*/  IMAD.IADD R9, R18, 0x1, R9 ;  /* 0x0000000112097824 */ /* 0x000fe200078e0209 */
[----:B------:R-:W-:Y:S01]  /*28b0*/  LEA.HI R11, R10, R11, RZ, 0x6 ;  /* 0x0000000b0a0b7211 */ /* 0x000fe200078f30ff */
[----:B------:R-:W-:Y:S02]  /*28c0*/  IMAD.IADD R105, R105, 0x1, R13 ;  /* 0x0000000169697824 */ /* 0x000fe400078e020d */
[----:B------:R-:W-:Y:S01]  /*28d0*/  IMAD.IADD R103, R13, 0x1, R103 ;  /* 0x000000010d677824 */ /* 0x000fe200078e0267 */
[----:B------:R-:W-:Y:S02]  /*28e0*/  SEL R13, R99, RZ, P5 ;  /* 0x000000ff630d7207 */ /* 0x000fe40002800000 */
[----:B------:R-:W-:Y:S02]  /*28f0*/  IADD3.X R119, R219, R12, RZ, P4, !PT ;  /* 0x0000000cdb777210 */ /* 0x000fe400027fe4ff */
[----:B------:R-:W-:-:S02]  /*2900*/  @P5 LOP3.LUT R20, R20, 0x1, RZ, 0xfc, !PT ;  /* 0x0000000114145812 */ /* 0x000fc400078efcff */
[----:B------:R-:W-:Y:S02]  /*2910*/  SHF.R.S32.HI R12, RZ, 0x6, R11 ;  /* 0x00000006ff0c7819 */ /* 0x000fe4000001140b */
[----:B------:R-:W-:Y:S02]  /*2920*/  SHF.R.S32.HI R8, RZ, 0x1f, R9 ;  /* 0x0000001fff087819 */ /* 0x000fe40000011409 */
[----:B------:R-:W-:Y:S02]  /*2930*/  LOP3.LUT R11, R175, 0x30, R28, 0xf8, !PT ;  /* 0x00000030af0b7812 */ /* 0x000fe400078ef81c */
[----:B------:R-:W-:Y:S01]  /*2940*/  IADD3 R15, R6, R13, RZ ;  /* 0x0000000d060f7210 */ /* 0x000fe20007ffe0ff */
[----:B------:R0:W-:Y:S01]  /*2950*/  STL [R1+0x10], R20 ;  /* 0x0000101401007387 */ /* 0x0001e20000100800 */
[----:B------:R-:W-:Y:S01]  /*2960*/  LEA.HI R26, R8, R9, RZ, 0x4 ;  /* 0x00000009081a7211 */ /* 0x000fe200078f20ff */
[----:B------:R-:W-:Y:S01]  /*2970*/  IMAD R142, R12, 0x2800, R197 ;  /* 0x000028000c8e7824 */ /* 0x000fe200078e02c5 */
[----:B------:R-:W-:-:S02]  /*2980*/  LOP3.LUT R11, R11, R196, RZ, 0x3c, !PT ;  /* 0x000000c40b0b7212 */ /* 0x000fc400078e3cff */
[----:B------:R-:W-:Y:S02]  /*2990*/  LEA.HI R9, R8, R9, RZ, 0x6 ;  /* 0x0000000908097211 */ /* 0x000fe400078f30ff */
[----:B0-----:R-:W-:Y:S01]  /*29a0*/  SHF.R.S32.HI R20, RZ, 0x1f, R15 ;  /* 0x0000001fff147819 */ /* 0x001fe2000001140f */
[----:B------:R-:W-:Y:S01]  /*29b0*/  IMAD.IADD R142, R142, 0x1, R11 ;  /* 0x000000018e8e7824 */ /* 0x000fe200078e020b */
[----:B------:R-:W-:Y:S02]  /*29c0*/  SHF.R.S32.HI R10, RZ, 0x6, R9 ;  /* 0x00000006ff0a7819 */ /* 0x000fe40000011409 */
[CC--:B------:R-:W-:Y:S02]  /*29d0*/  LEA.HI R30, R20.reuse, R15.reuse, RZ, 0x4 ;  /* 0x0000000f141e7211 */ /* 0x0c0fe400078f20ff */
[----:B------:R-:W-:Y:S02]  /*29e0*/  SHF.R.U32.HI R8, RZ, 0x3, R199 ;  /* 0x00000003ff087819 */ /* 0x000fe400000116c7 */
[----:B------:R-:W-:-:S02]  /*29f0*/  LEA.HI R15, R20, R15, RZ, 0x6 ;  /* 0x0000000f140f7211 */ /* 0x000fc400078f30ff */
[----:B------:R-:W-:Y:S02]  /*2a00*/  LOP3.LUT R11, R199, 0x30, R28, 0xf8, !PT ;  /* 0x00000030c70b7812 */ /* 0x000fe400078ef81c */
[----:B------:R-:W-:Y:S01]  /*2a10*/  LOP3.LUT R9, R175, 0x30, R26, 0xf8, !PT ;  /* 0x00000030af097812 */ /* 0x000fe200078ef81a */
[C---:B------:R-:W-:Y:S01]  /*2a20*/  IMAD R143, R10.reuse, 0x2800, R197 ;  /* 0x000028000a8f7824 */ /* 0x040fe200078e02c5 */
[----:B------:R-:W-:Y:S01]  /*2a30*/  SHF.R.S32.HI R15, RZ, 0x6, R15 ;  /* 0x00000006ff0f7819 */ /* 0x000fe2000001140f */
[--C-:B------:R-:W-:Y:S01]  /*2a40*/  IMAD R135, R10, 0x2800, R200.reuse ;  /* 0x000028000a877824 */ /* 0x100fe200078e02c8 */
[----:B------:R-:W-:Y:S01]  /*2a50*/  LOP3.LUT R11, R11, R8, RZ, 0x3c, !PT ;  /* 0x000000080b0b7212 */ /* 0x000fe200078e3cff */
[----:B------:R-:W-:Y:S01]  /*2a60*/  IMAD R132, R12, 0x2800, R200 ;  /* 0x000028000c847824 */ /* 0x000fe200078e02c8 */
[----:B------:R-:W-:Y:S02]  /*2a70*/  LOP3.LUT R13, R199, 0x30, R26, 0xf8, !PT ;  /* 0x00000030c70d7812 */ /* 0x000fe400078ef81a */
[----:B------:R-:W-:-:S02]  /*2a80*/  LOP3.LUT R10, R9, R196, RZ, 0x3c, !PT ;  /* 0x000000c4090a7212 */ /* 0x000fc400078e3cff */
[--C-:B------:R-:W-:Y:S01]  /*2a90*/  LOP3.LUT R9, R175, 0x30, R30.reuse, 0xf8, !PT ;  /* 0x00000030af097812 */ /* 0x100fe200078ef81e */
[----:B------:R-:W-:Y:S01]  /*2aa0*/  IMAD R134, R15, 0x2800, R197 ;  /* 0x000028000f867824 */ /* 0x000fe200078e02c5 */
[----:B------:R-:W-:Y:S01]  /*2ab0*/  LOP3.LUT R14, R13, R8, RZ, 0x3c, !PT ;  /* 0x000000080d0e7212 */ /* 0x000fe200078e3cff */
[----:B------:R-:W-:Y:S01]  /*2ac0*/  IMAD.IADD R132, R132, 0x1, R11 ;  /* 0x0000000184847824 */ /* 0x000fe200078e020b */
[----:B------:R-:W-:Y:S02]  /*2ad0*/  LOP3.LUT R13, R199, 0x30, R30, 0xf8, !PT ;  /* 0x00000030c70d7812 */ /* 0x000fe400078ef81e */
[----:B------:R-:W-:Y:S02]  /*2ae0*/  LOP3.LUT R9, R9, R196, RZ, 0x3c, !PT ;  /* 0x000000c409097212 */ /* 0x000fe400078e3cff */
[----:B------:R-:W-:Y:S01]  /*2af0*/  SHF.R.S32.HI R11, RZ, 0x1f, R144 ;  /* 0x0000001fff0b7819 */ /* 0x000fe20000011490 */
[----:B------:R-:W-:Y:S01]  /*2b00*/  IMAD.IADD R143, R143, 0x1, R10 ;  /* 0x000000018f8f7824 */ /* 0x000fe200078e020a */
[----:B------:R-:W-:Y:S01]  /*2b10*/  LOP3.LUT R10, R13, R8, RZ, 0x3c, !PT ;  /* 0x000000080d0a7212 */ /* 0x000fe200078e3cff */
[----:B------:R-:W-:Y:S01]  /*2b20*/  IMAD R131, R15, 0x2800, R200 ;  /* 0x000028000f837824 */ /* 0x000fe200078e02c8 */
[----:B------:R-:W-:Y:S01]  /*2b30*/  IADD3 R134, R134, R9, RZ ;  /* 0x0000000986867210 */ /* 0x000fe20007ffe0ff */
[----:B------:R-:W-:-:S02]  /*2b40*/  IMAD R9, R11, R106, RZ ;  /* 0x0000006a0b097224 */ /* 0x000fc400078e02ff */
[----:B------:R-:W-:Y:S02]  /*2b50*/  IMAD.IADD R131, R131, 0x1, R10 ;  /* 0x0000000183837824 */ /* 0x000fe400078e020a */
[----:B------:R-:W-:Y:S01]  /*2b60*/  IMAD R15, R144, R107, R9 ;  /* 0x0000006b900f7224 */ /* 0x000fe200078e0209 */
[C---:B------:R-:W-:Y:S01]  /*2b70*/  SHF.L.U64.HI R9, R106.reuse, 0x7, R107 ;  /* 0x000000076a097819 */ /* 0x040fe2000001026b */
[----:B------:R-:W-:Y:S02]  /*2b80*/  IMAD R11, R11, R100, RZ ;  /* 0x000000640b0b7224 */ /* 0x000fe400078e02ff */
[----:B------:R-:W-:Y:S02]  /*2b90*/  IMAD R13, R107, 0xa0, RZ ;  /* 0x000000a06b0d7824 */ /* 0x000fe400078e02ff */
[C---:B------:R-:W-:Y:S02]  /*2ba0*/  IMAD.SHL.U32 R10, R106.reuse, 0x80, RZ ;  /* 0x000000806a0a7824 */ /* 0x040fe400078e00ff */
[----:B------:R-:W-:Y:S01]  /*2bb0*/  IMAD.WIDE.U32 R106, R106, 0xa0, RZ ;  /* 0x000000a06a6a7825 */ /* 0x000fe200078e00ff */
[----:B------:R-:W-:-:S03]  /*2bc0*/  SEL R32, RZ, 0x20, P3 ;  /* 0x00000020ff207807 */ /* 0x000fc60001800000 */
[C---:B------:R-:W-:Y:S02]  /*2bd0*/  IMAD R21, R144.reuse, R101, R11 ;  /* 0x0000006590157224 */ /* 0x040fe400078e020b */
[----:B------:R-:W-:Y:S01]  /*2be0*/  IMAD.WIDE.U32 R102, R144, R100, R102 ;  /* 0x0000006490667225 */ /* 0x000fe200078e0066 */
[----:B------:R-:W-:-:S03]  /*2bf0*/  IADD3 R126, R107, R13, RZ ;  /* 0x0000000d6b7e7210 */ /* 0x000fc60007ffe0ff */
[----:B------:R-:W-:Y:S01]  /*2c00*/  IMAD.WIDE.U32 R104, R144, R100, R104 ;  /* 0x0000006490687225 */ /* 0x000fe200078e0068 */
[C---:B------:R-:W-:Y:S02]  /*2c10*/  SHF.L.U64.HI R11, R100.reuse, 0x7, R101 ;  /* 0x00000007640b7819 */ /* 0x040fe40000010265 */
[----:B------:R-:W-:Y:S01]  /*2c20*/  SHF.L.U32 R12, R100, 0x7, RZ ;  /* 0x00000007640c7819 */ /* 0x000fe200000006ff */
[----:B------:R-:W-:Y:S01]  /*2c30*/  IMAD.IADD R135, R135, 0x1, R14 ;  /* 0x0000000187877824 */ /* 0x000fe200078e020e */
[----:B------:R-:W-:Y:S01]  /*2c40*/  SEL R120, R120, 0xffffffc0, !P2 ;  /* 0xffffffc078787807 */ /* 0x000fe20005000000 */
[----:B------:R-:W-:Y:S01]  /*2c50*/  IMAD.IADD R13, R111, 0x1, R15 ;  /* 0x000000016f0d7824 */ /* 0x000fe200078e020f */
[----:B------:R-:W-:Y:S01]  /*2c60*/  LOP3.LUT R39, R35, R32, RZ, 0xfc, !PT ;  /* 0x0000002023277212 */ /* 0x000fe200078efcff */
[----:B------:R-:W-:Y:S01]  /*2c70*/  IMAD.IADD R14, R15, 0x1, R109 ;  /* 0x000000010f0e7824 */ /* 0x000fe200078e026d */
[----:B------:R-:W-:Y:S01]  /*2c80*/  IADD3 R20, R21, R103, RZ ;  /* 0x0000006715147210 */ /* 0x000fe20007ffe0ff */
[----:B------:R-:W-:Y:S01]  /*2c90*/  IMAD.WIDE.U32 R112, R112, 0xa0, RZ ;  /* 0x000000a070707825 */ /* 0x000fe200078e00ff */
[----:B------:R-:W-:-:S02]  /*2ca0*/  LOP3.LUT R25, R26, 0xfffffff0, RZ, 0xc0, !PT ;  /* 0xfffffff01a197812 */ /* 0x000fc400078ec0ff */
[----:B------:R-:W-:Y:S01]  /*2cb0*/  LOP3.LUT R27, R28, 0xfffffff0, RZ, 0xc0, !PT ;  /* 0xfffffff01c1b7812 */ /* 0x000fe200078ec0ff */
[----:B------:R-:W-:Y:S01]  /*2cc0*/  IMAD.WIDE.U32 R100, R100, 0xa0, RZ ;  /* 0x000000a064647825 */ /* 0x000fe200078e00ff */
[----:B------:R-:W-:-:S03]  /*2cd0*/  LOP3.LUT R29, R30, 0xfffffff0, RZ, 0xc0, !PT ;  /* 0xfffffff01e1d7812 */ /* 0x000fc600078ec0ff */
[----:B------:R-:W-:Y:S01]  /*2ce0*/  IMAD.IADD R15, R105, 0x1, R21 ;  /* 0x00000001690f7824 */ /* 0x000fe200078e0215 */
[----:B------:R-:W-:Y:S02]  /*2cf0*/  SHF.R.S32.HI R21, RZ, 0x4, R26 ;  /* 0x00000004ff157819 */ /* 0x000fe4000001141a */
[----:B------:R-:W-:Y:S02]  /*2d00*/  SHF.R.S32.HI R26, RZ, 0x4, R28 ;  /* 0x00000004ff1a7819 */ /* 0x000fe4000001141c */
[----:B------:R-:W-:Y:S01]  /*2d10*/  LOP3.LUT R34, R35, 0x1, RZ, 0xc0, !PT ;  /* 0x0000000123227812 */ /* 0x000fe200078ec0ff */
[----:B------:R-:W-:Y:S01]  /*2d20*/  IMAD.SHL.U32 R99, R99, 0x2, RZ ;  /* 0x0000000263637824 */ /* 0x000fe200078e00ff */
[----:B------:R-:W-:Y:S01]  /*2d30*/  SHF.R.S32.HI R28, RZ, 0x4, R30 ;  /* 0x00000004ff1c7819 */ /* 0x000fe2000001141e */
[----:B------:R-:W-:Y:S01]  /*2d40*/  IMAD.IADD R130, R122, 0x1, R120 ;  /* 0x000000017a827824 */ /* 0x000fe200078e0278 */
[----:B------:R-:W-:Y:S01]  /*2d50*/  LOP3.LUT R35, R39, 0x2, RZ, 0xc0, !PT ;  /* 0x0000000227237812 */ /* 0x000fe200078ec0ff */
[----:B------:R-:W-:Y:S01]  /*2d60*/  IMAD.IADD R123, R113, 0x1, R123 ;  /* 0x00000001717b7824 */ /* 0x000fe200078e027b */
[----:B------:R-:W-:Y:S01]  /*2d70*/  LOP3.LUT R36, R39, 0x4, RZ, 0xc0, !PT ;  /* 0x0000000427247812 */ /* 0x000fe200078ec0ff */
[----:B------:R-:W-:Y:S01]  /*2d80*/  IMAD.IADD R127, R101, 0x1, R127 ;  /* 0x00000001657f7824 */ /* 0x000fe200078e027f */
[----:B------:R-:W-:Y:S01]  /*2d90*/  LOP3.LUT R37, R39, 0x8, RZ, 0xc0, !PT ;  /* 0x0000000827257812 */ /* 0x000fe200078ec0ff */
[----:B------:R-:W-:Y:S01]  /*2da0*/  IMAD.IADD R33, R115, 0x1, R33 ;  /* 0x0000000173217824 */ /* 0x000fe200078e0221 */
[----:B------:R-:W-:-:S02]  /*2db0*/  LOP3.LUT R38, R39, 0x10, RZ, 0xc0, !PT ;  /* 0x0000001027267812 */ /* 0x000fc400078ec0ff */
[----:B------:R-:W-:Y:S02]  /*2dc0*/  SHF.R.S32.HI R30, RZ, 0x1f, R25 ;  /* 0x0000001fff1e7819 */ /* 0x000fe40000011419 */
[----:B------:R-:W-:Y:S02]  /*2dd0*/  SHF.R.S32.HI R31, RZ, 0x1f, R27 ;  /* 0x0000001fff1f7819 */ /* 0x000fe4000001141b */
[----:B------:R-:W-:Y:S02]  /*2de0*/  SHF.R.S32.HI R32, RZ, 0x1f, R29 ;  /* 0x0000001fff207819 */ /* 0x000fe4000001141d */
[----:B------:R-:W-:-:S07]  /*2df0*/  LOP3.LUT R39, R39, 0x20, RZ, 0xc0, !PT ;  /* 0x0000002027277812 */ /* 0x000fce00078ec0ff */
.L_x_434:
[----:B------:R-:W2:Y:S01]  /*2e00*/  LDL.LU R42, [R1+0x10] ;  /* 0x00001000012a7983 */ /* 0x000ea20000300800 */
[----:B------:R-:W0:Y:S01]  /*2e10*/  LDC.64 R124, c[0x0][0x2e8] ;  /* 0x0000ba00ff7c7b82 */ /* 0x000e220000000a00 */
[----:B------:R-:W-:Y:S01]  /*2e20*/  VIADD R51, R24, 0xffffffff ;  /* 0xffffffff18337836 */ /* 0x000fe20000000000 */
[----:B------:R-:W-:Y:S05]  /*2e30*/  YIELD ;  /* 0x0000000000007946 */ /* 0x000fea0003800000 */
[----:B------:R-:W-:Y:S01]  /*2e40*/  SHF.R.S32.HI R40, RZ, 0x1f, R51 ;  /* 0x0000001fff287819 */ /* 0x000fe20000011433 */
[-C--:B------:R-:W-:Y:S01]  /*2e50*/  IMAD R41, R123, R51.reuse, RZ ;  /* 0x000000337b297224 */ /* 0x080fe200078e02ff */
[----:B------:R-:W1:Y:S01]  /*2e60*/  LDC R133, c[0x0][0x3f4] ;  /* 0x0000fd00ff857b82 */ /* 0x000e620000000800 */
[----:B------:R-:W-:Y:S01]  /*2e70*/  IMAD.WIDE.U32 R136, R112, R51, RZ ;  /* 0x0000003370887225 */ /* 0x000fe200078e00ff */
[----:B------:R-:W-:Y:S03]  /*2e80*/  BSSY B0, `(.L_x_335) ;  /* 0x0000ca9000007945 */ /* 0x000fe60003800000 */
[----:B------:R-:W-:Y:S01]  /*2e90*/  IMAD R41, R40, R112, R41 ;  /* 0x0000007028297224 */ /* 0x000fe200078e0229 */
[----:B------:R-:W-:Y:S01]  /*2ea0*/  IADD3 R45, P2, P3, R3, R136, R129 ;  /* 0x00000088032d7210 */ /* 0x000fe20007b5e081 */
[----:B------:R-:W-:-:S02]  /*2eb0*/  IMAD R47, R17, 0x7800, R205 ;  /* 0x00007800112f7824 */ /* 0x000fc400078e02cd */
[----:B------:R-:W-:Y:S02]  /*2ec0*/  IMAD.IADD R92, R137, 0x1, R41 ;  /* 0x00000001895c7824 */ /* 0x000fe400078e0229 */
[----:B------:R-:W-:Y:S01]  /*2ed0*/  IMAD R41, R17, 0x7800, R207 ;  /* 0x0000780011297824 */ /* 0x000fe200078e02cf */
[C---:B------:R-:W-:Y:S02]  /*2ee0*/  IADD3 R47, R16.reuse, R47, RZ ;  /* 0x0000002f102f7210 */ /* 0x040fe40007ffe0ff */
[----:B------:R-:W-:Y:S01]  /*2ef0*/  IADD3.X R24, R5, R92, R128, P2, P3 ;  /* 0x0000005c05187210 */ /* 0x000fe200017e6480 */
[----:B------:R-:W-:Y:S01]  /*2f00*/  IMAD.IADD R46, R16, 0x1, R41 ;  /* 0x00000001102e7824 */ /* 0x000fe200078e0229 */
[----:B0-----:R-:W-:-:S04]  /*2f10*/  IADD3 R48, P2, P3, R136, R124, R3 ;  /* 0x0000007c88307210 */ /* 0x001fc80007b5e003 */
[----:B------:R-:W-:Y:S02]  /*2f20*/  IADD3.X R49, R92, R125, R5, P2, P3 ;  /* 0x0000007d5c317210 */ /* 0x000fe400017e6405 */
[----:B------:R-:W-:Y:S02]  /*2f30*/  ISETP.GT.AND P3, PT, R51, R121, PT ;  /* 0x000000793300720c */ /* 0x000fe40003f64270 */
[----:B------:R-:W-:-:S05]  /*2f40*/  IADD3 R44, P2, R45, R124, RZ ;  /* 0x0000007c2d2c7210 */ /* 0x000fca0007f5e0ff */
[----:B------:R-:W-:Y:S01]  /*2f50*/  IMAD.X R45, R24, 0x1, R125, P2 ;  /* 0x00000001182d7824 */ /* 0x000fe200010e067d */
[----:B-1----:R-:W-:Y:S01]  /*2f60*/  ISETP.GE.AND P2, PT, R133, 0x1, PT ;  /* 0x000000018500780c */ /* 0x002fe20003f46270 */
[----:B------:R-:W-:Y:S01]  /*2f70*/  IMAD.MOV.U32 R24, RZ, RZ, R51 ;  /* 0x000000ffff187224 */ /* 0x000fe200078e0033 */
[----:B--2---:R-:W-:-:S04]  /*2f80*/  LOP3.LUT R42, R42, 0xfffffffd, RZ, 0xc0, !PT ;  /* 0xfffffffd2a2a7812 */ /* 0x004fc800078ec0ff */
[----:B------:R-:W-:-:S05]  /*2f90*/  @P3 LOP3.LUT R42, R42, 0x2, RZ, 0xfc, !PT ;  /* 0x000000022a2a3812 */ /* 0x000fca00078efcff */
[----:B------:R0:W-:Y:S02]  /*2fa0*/  STL [R1+0x10], R42 ;  /* 0x0000102a01007387 */ /* 0x0001e40000100800 */
[----:B------:R-:W-:Y:S05]  /*2fb0*/  @!P2 BRA `(.L_x_336) ;  /* 0x000000c4007ca947 */ /* 0x000fea0003800000 */
[----:B------:R-:W-:Y:S01]  /*2fc0*/  ULDC.U8 UR4, c[0x0][0x410] ;  /* 0x0001040000047ab9 */ /* 0x000fe20000000000 */
[-C--:B------:R-:W-:Y:S01]  /*2fd0*/  IMAD R41, R126, R51.reuse, RZ ;  /* 0x000000337e297224 */ /* 0x080fe200078e02ff */
[----:B------:R-:W-:Y:S01]  /*2fe0*/  ISETP.NE.AND P2, PT, RZ, UR4, PT ;  /* 0x00000004ff007c0c */ /* 0x000fe2000bf45270 */
[-C--:B------:R-:W-:Y:S02]  /*2ff0*/  IMAD R43, R127, R51.reuse, RZ ;  /* 0x000000337f2b7224 */ /* 0x080fe400078e02ff */
[----:B------:R-:W-:Y:S02]  /*3000*/  IMAD R96, R24, -0xa0, R2 ;  /* 0xffffff6018607824 */ /* 0x000fe400078e0202 */
[C---:B------:R-:W-:Y:S02]  /*3010*/  IMAD R41, R40.reuse, R106, R41 ;  /* 0x0000006a28297224 */ /* 0x040fe400078e0229 */
[----:B------:R-:W-:Y:S01]  /*3020*/  IMAD R43, R40, R100, R43 ;  /* 0x00000064282b7224 */ /* 0x000fe200078e022b */
[----:B------:R-:W-:Y:S01]  /*3030*/  VIMNMX R96, R96, 0xa0, PT ;  /* 0x000000a060607848 */ /* 0x000fe20003fe0100 */
[----:B------:R-:W-:-:S04]  /*3040*/  IMAD.WIDE.U32 R90, R106, R51, RZ ;  /* 0x000000336a5a7225 */ /* 0x000fc800078e00ff */
[----:B------:R-:W-:-:S04]  /*3050*/  IMAD.WIDE.U32 R88, R100, R51, RZ ;  /* 0x0000003364587225 */ /* 0x000fc800078e00ff */
[----:B------:R-:W-:Y:S02]  /*3060*/  IMAD.IADD R97, R91, 0x1, R41 ;  /* 0x000000015b617824 */ /* 0x000fe400078e0229 */
[----:B------:R-:W-:Y:S01]  /*3070*/  IMAD.IADD R98, R89, 0x1, R43 ;  /* 0x0000000159627824 */ /* 0x000fe200078e022b */
[----:B------:R-:W-:Y:S06]  /*3080*/  @!P2 BRA `(.L_x_337) ;  /* 0x0000005c00aca947 */ /* 0x000fec0003800000 */
[----:B------:R-:W-:Y:S01]  /*3090*/  ISETP.GE.AND P3, PT, R168, R96, PT ;  /* 0x00000060a800720c */ /* 0x000fe20003f66270 */
[----:B------:R-:W-:Y:S01]  /*30a0*/  BSSY B1, `(.L_x_338) ;  /* 0x000003d000017945 */ /* 0x000fe20003800000 */
        /* <DEDUP_REMOVED lines=22> */
[----:B------:R-:W-:Y:S01]  /*3210*/  CS2R R138, SRZ ;  /* 0x00000000008a7805 */ /* 0x000fe2000001ff00 */
[----:B------:R-:W-:Y:S06]  /*3220*/  @P3 BRA `(.L_x_339) ;  /* 0x0000000000903947 */ /* 0x000fec0003800000 */
[----:B------:R-:W-:Y:S01]  /*3230*/  ULDC.64 UR4, c[0x0][0x3e8] ;  /* 0x0000fa0000047ab9 */ /* 0x000fe20000000a00 */
[----:B------:R-:W-:Y:S02]  /*3240*/  CS2R R136, SRZ ;  /* 0x0000000000887805 */ /* 0x000fe4000001ff00 */
[----:B0-----:R-:W-:Y:S02]  /*3250*/  IADD3 R42, P2, P4, R110, UR4, R90 ;  /* 0x000000046e2a7c10 */ /* 0x001fe4000fc5e05a */
[----:B------:R-:W-:Y:S02]  /*3260*/  CS2R R138, SRZ ;  /* 0x00000000008a7805 */ /* 0x000fe4000001ff00 */
[----:B------:R-:W-:Y:S01]  /*3270*/  IADD3.X R43, R13, UR5, R97, P2, P4 ;  /* 0x000000050d2b7c10 */ /* 0x000fe200097e8461 */
[----:B------:R-:W-:Y:S02]  /*3280*/  ULDC.64 UR4, c[0x0][0x400] ;  /* 0x0001000000047ab9 */ /* 0x000fe40000000a00 */
[----:B------:R-:W-:-:S04]  /*3290*/  IADD3 R40, P2, P4, R104, UR4, R88 ;  /* 0x0000000468287c10 */ /* 0x000fc8000fc5e058 */
[----:B------:R-:W-:Y:S02]  /*32a0*/  IADD3.X R41, R15, UR5, R98, P2, P4 ;  /* 0x000000050f297c10 */ /* 0x000fe400097e8462 */
[----:B------:R-:W-:Y:S02]  /*32b0*/  ISETP.GE.AND P2, PT, R22, R133, PT ;  /* 0x000000851600720c */ /* 0x000fe40003f46270 */
[----:B------:R-:W-:Y:S02]  /*32c0*/  CS2R R94, SRZ ;  /* 0x00000000005e7805 */ /* 0x000fe4000001ff00 */
[----:B------:R-:W-:-:S09]  /*32d0*/  CS2R R124, SRZ ;  /* 0x00000000007c7805 */ /* 0x000fd2000001ff00 */
[----:B------:R1:W5:Y:S04]  /*32e0*/  @!P2 LDG.E.64 R136, desc[UR54][R42.64] ;  /* 0x000000362a88a981 */ /* 0x000368000c1e1b00 */
[----:B------:R1:W5:Y:S01]  /*32f0*/  @!P2 LDG.E.64 R138, desc[UR54][R40.64] ;  /* 0x00000036288aa981 */ /* 0x000362000c1e1b00 */
        /* <DEDUP_REMOVED lines=20> */
[----:B------:R-:W-:-:S13]  /*3440*/  ISETP.GE.AND P2, PT, R174, R133, PT ;  /* 0x00000085ae00720c */ /* 0x000fda0003f46270 */
[----:B------:R1:W5:Y:S04]  /*3450*/  @!P2 LDG.E.64 R74, desc[UR54][R42.64+0x50] ;  /* 0x000050362a4aa981 */ /* 0x000368000c1e1b00 */
[----:B------:R1:W5:Y:S02]  /*3460*/  @!P2 LDG.E.64 R76, desc[UR54][R40.64+0x50] ;  /* 0x00005036284ca981 */ /* 0x000364000c1e1b00 */
.L_x_339:
[----:B------:R-:W-:Y:S05]  /*3470*/  BSYNC B1 ;  /* 0x0000000000017941 */ /* 0x000fea0003800000 */
.L_x_338:
[----:B------:R-:W-:Y:S01]  /*3480*/  ISETP.GE.AND P4, PT, R216, R96, PT ;  /* 0x00000060d800720c */ /* 0x000fe20003f86270 */
[----:B------:R-:W-:Y:S01]  /*3490*/  BSSY B1, `(.L_x_340) ;  /* 0x000002b000017945 */ /* 0x000fe20003800000 */
[----:B------:R-:W-:-:S11]  /*34a0*/  CS2R R72, SRZ ;  /* 0x0000000000487805 */ /* 0x000fd6000001ff00 */
[----:B------:R-:W-:Y:S05]  /*34b0*/  @P4 BRA `(.L_x_341) ;  /* 0x0000000000a04947 */ /* 0x000fea0003800000 */
[----:B-1----:R-:W-:Y:S01]  /*34c0*/  IADD3 R40, P2, P5, R110, R90, R10 ;  /* 0x0000005a6e287210 */ /* 0x002fe20007d5e00a */
[----:B------:R-:W-:Y:S01]  /*34d0*/  ULDC.64 UR4, c[0x0][0x3e8] ;  /* 0x0000fa0000047ab9 */ /* 0x000fe20000000a00 */
[----:B------:R-:W-:Y:S02]  /*34e0*/  CS2R R70, SRZ ;  /* 0x0000000000467805 */ /* 0x000fe4000001ff00 */
[----:B------:R-:W-:Y:S02]  /*34f0*/  CS2R R72, SRZ ;  /* 0x0000000000487805 */ /* 0x000fe4000001ff00 */
[----:B------:R-:W-:Y:S02]  /*3500*/  IADD3.X R97, R13, R97, R9, P2, P5 ;  /* 0x000000610d617210 */ /* 0x000fe400017ea409 */
[----:B0-----:R-:W-:-:S04]  /*3510*/  IADD3 R42, P2, P5, R104, R88, R12 ;  /* 0x00000058682a7210 */ /* 0x001fc80007d5e00c */
[----:B------:R-:W-:Y:S02]  /*3520*/  IADD3.X R98, R15, R98, R11, P2, P5 ;  /* 0x000000620f627210 */ /* 0x000fe400017ea40b */
[----:B------:R-:W-:-:S04]  /*3530*/  IADD3 R40, P2, R40, UR4, RZ ;  /* 0x0000000428287c10 */ /* 0x000fc8000ff5e0ff */
[----:B------:R-:W-:Y:S01]  /*3540*/  IADD3.X R41, R97, UR5, RZ, P2, !PT ;  /* 0x0000000561297c10 */ /* 0x000fe200097fe4ff */
[----:B------:R-:W-:Y:S02]  /*3550*/  ULDC.64 UR4, c[0x0][0x400] ;  /* 0x0001000000047ab9 */ /* 0x000fe40000000a00 */
[----:B------:R-:W-:-:S04]  /*3560*/  IADD3 R42, P2, R42, UR4, RZ ;  /* 0x000000042a2a7c10 */ /* 0x000fc8000ff5e0ff */
[----:B------:R-:W-:Y:S02]  /*3570*/  IADD3.X R43, R98, UR5, RZ, P2, !PT ;  /* 0x00000005622b7c10 */ /* 0x000fe400097fe4ff */
        /* <DEDUP_REMOVED lines=28> */
.L_x_341:
[----:B------:R-:W-:Y:S05]  /*3740*/  BSYNC B1 ;  /* 0x0000000000017941 */ /* 0x000fea0003800000 */
.L_x_340:
[----:B------:R-:W-:Y:S01]  /*3750*/  UISETP.NE.AND UP0, UPT, UR53, 0x3, UPT ;  /* 0x000000033500788c */ /* 0x000fe2000bf05270 */
[----:B-----5:R-:W-:Y:S01]  /*3760*/  MOV R156, R74 ;  /* 0x0000004a009c7202 */ /* 0x020fe20000000f00 */
[----:B------:R-:W-:Y:S01]  /*3770*/  IMAD.MOV.U32 R158, RZ, RZ, R78 ;  /* 0x000000ffff9e7224 */ /* 0x000fe200078e004e */
[----:B------:R-:W-:Y:S01]  /*3780*/  MOV R166, R136 ;  /* 0x0000008800a67202 */ /* 0x000fe20000000f00 */
[----:B------:R-:W-:Y:S01]  /*3790*/  IMAD.MOV.U32 R160, RZ, RZ, R82 ;  /* 0x000000ffffa07224 */ /* 0x000fe200078e0052 */
[----:B------:R-:W-:Y:S01]  /*37a0*/  MOV R165, R124 ;  /* 0x0000007c00a57202 */ /* 0x000fe20000000f00 */
[----:B------:R-:W-:Y:S01]  /*37b0*/  IMAD.MOV.U32 R162, RZ, RZ, R86 ;  /* 0x000000ffffa27224 */ /* 0x000fe200078e0056 */
[----:B------:R-:W-:Y:S01]  /*37c0*/  PLOP3.LUT P2, PT, PT, PT, UP0, 0x80, 0x0 ;  /* 0x000000000000781c */ /* 0x000fe20003f4f008 */
[----:B------:R-:W-:Y:S01]  /*37d0*/  IMAD.MOV.U32 R164, RZ, RZ, R94 ;  /* 0x000000ffffa47224 */ /* 0x000fe200078e005e */
[----:B------:R-:W-:Y:S01]  /*37e0*/  MOV R150, R62 ;  /* 0x0000003e00967202 */ /* 0x000fe20000000f00 */
[----:B------:R-:W-:Y:S01]  /*37f0*/  IMAD.MOV.U32 R157, RZ, RZ, R76 ;  /* 0x000000ffff9d7224 */ /* 0x000fe200078e004c */
[----:B------:R-:W-:Y:S01]  /*3800*/  MOV R141, R60 ;  /* 0x0000003c008d7202 */ /* 0x000fe20000000f00 */
[----:B------:R-:W-:-:S02]  /*3810*/  IMAD.MOV.U32 R159, RZ, RZ, R80 ;  /* 0x000000ffff9f7224 */ /* 0x000fc400078e0050 */
[----:B------:R-:W-:Y:S02]  /*3820*/  IMAD.MOV.U32 R161, RZ, RZ, R84 ;  /* 0x000000ffffa17224 */ /* 0x000fe400078e0054 */
[----:B------:R-:W-:Y:S02]  /*3830*/  IMAD.MOV.U32 R163, RZ, RZ, R92 ;  /* 0x000000ffffa37224 */ /* 0x000fe400078e005c */
[----:B------:R-:W-:Y:S02]  /*3840*/  IMAD.MOV.U32 R167, RZ, RZ, R138 ;  /* 0x000000ffffa77224 */ /* 0x000fe400078e008a */
[----:B------:R-:W-:Y:S02]  /*3850*/  IMAD.MOV.U32 R88, RZ, RZ, R50 ;  /* 0x000000ffff587224 */ /* 0x000fe400078e0032 */
[----:B------:R-:W-:Y:S02]  /*3860*/  IMAD.MOV.U32 R90, RZ, RZ, R54 ;  /* 0x000000ffff5a7224 */ /* 0x000fe400078e0036 */
[----:B------:R-:W-:-:S02]  /*3870*/  IMAD.MOV.U32 R140, RZ, RZ, R58 ;  /* 0x000000ffff8c7224 */ /* 0x000fc400078e003a */
[----:B------:R-:W-:Y:S02]  /*3880*/  IMAD.MOV.U32 R152, RZ, RZ, R66 ;  /* 0x000000ffff987224 */ /* 0x000fe400078e0042 */
[----:B------:R-:W-:Y:S02]  /*3890*/  IMAD.MOV.U32 R154, RZ, RZ, R70 ;  /* 0x000000ffff9a7224 */ /* 0x000fe400078e0046 */
[----:B------:R-:W-:Y:S02]  /*38a0*/  IMAD.MOV.U32 R89, RZ, RZ, R52 ;  /* 0x000000ffff597224 */ /* 0x000fe400078e0034 */
[----:B------:R-:W-:Y:S02]  /*38b0*/  IMAD.MOV.U32 R91, RZ, RZ, R56 ;  /* 0x000000ffff5b7224 */ /* 0x000fe400078e0038 */
[----:B------:R-:W-:Y:S02]  /*38c0*/  IMAD.MOV.U32 R151, RZ, RZ, R64 ;  /* 0x000000ffff977224 */ /* 0x000fe400078e0040 */
[----:B------:R-:W-:-:S02]  /*38d0*/  IMAD.MOV.U32 R153, RZ, RZ, R68 ;  /* 0x000000ffff997224 */ /* 0x000fc400078e0044 */
[----:B------:R-:W-:Y:S01]  /*38e0*/  IMAD.MOV.U32 R155, RZ, RZ, R72 ;  /* 0x000000ffff9b7224 */ /* 0x000fe200078e0048 */
[----:B------:R-:W-:Y:S06]  /*38f0*/  @!P2 BRA `(.L_x_342) ;  /* 0x000000000004a947 */ /* 0x000fec0003800000 */
[----:B------:R-:W-:Y:S01]  /*3900*/  BPT.TRAP 0x1 ;  /* 0x000000040000795c */ /* 0x000fe20000300000 */
.L_x_342:
[----:B------:R-:W-:Y:S01]  /*3910*/  IMAD R97, R17, 0x8, R16 ;  /* 0x0000000811617824 */ /* 0x000fe200078e0210 */
[----:B------:R-:W-:Y:S01]  /*3920*/  SHF.L.U32 R98, R169, 0x1f, RZ ;  /* 0x0000001fa9627819 */ /* 0x000fe200000006ff */
[----:B------:R-:W-:Y:S03]  /*3930*/  BSSY B1, `(.L_x_343) ;  /* 0x0000003000017945 */ /* 0x000fe60003800000 */
[----:B------:R-:W3:Y:S02]  /*3940*/  SYNCS.PHASECHK.TRANS64.TRYWAIT P5, [R97+URZ+0x29890], R98 ;  /* 0x02989062610075a7 */ /* 0x000ee400080a017f */
[----:B---3--:R-:W-:Y:S05]  /*3950*/  @!P5 BRA `(.L_x_344) ;  /* 0x0000027400e8d947 */ /* 0x008fea0003800000 */
.L_x_663:
[----:B------:R-:W-:Y:S05]  /*3960*/  BSYNC B1 ;  /* 0x0000000000017941 */ /* 0x000fea0003800000 */
.L_x_343:
[----:B------:R-:W-:Y:S04]  /*3970*/  BSSY B1, `(.L_x_345) ;  /* 0x00002b6000017945 */ /* 0x000fe80003800000 */
[----:B------:R-:W-:Y:S05]  /*3980*/  @P3 BRA `(.L_x_346) ;  /* 0x0000002800d03947 */ /* 0x000fea0003800000 */
[----:B------:R-:W-:Y:S01]  /*3990*/  ISETP.NE.AND P3, PT, R34, RZ, PT ;  /* 0x000000ff2200720c */ /* 0x000fe20003f65270 */
[----:B------:R-:W-:-:S12]  /*39a0*/  BSSY B2, `(.L_x_347) ;  /* 0x0000073000027945 */ /* 0x000fd80003800000 */
[----:B------:R-:W-:Y:S05]  /*39b0*/  @!P3 BRA `(.L_x_348) ;  /* 0x0000000400c4b947 */ /* 0x000fea0003800000 */
[----:B012---:R0:W1:Y:S01]  /*39c0*/  LDS.128 R40, [R47+0x1a400] ;  /* 0x01a400002f287984 */ /* 0x0070620000000c00 */
[----:B------:R-:W-:Y:S01]  /*39d0*/  ISETP.GE.AND P3, PT, R22, R133, PT ;  /* 0x000000851600720c */ /* 0x000fe20003f66270 */
[----:B------:R-:W-:-:S12]  /*39e0*/  BSSY B3, `(.L_x_349) ;  /* 0x000006d000037945 */ /* 0x000fd80003800000 */
[----:B0-----:R-:W-:Y:S05]  /*39f0*/  @P3 BRA `(.L_x_350) ;  /* 0x0000000400ac3947 */ /* 0x001fea0003800000 */
[--C-:B------:R-:W-:Y:S02]  /*3a00*/  SHF.R.U32.HI R136, RZ, 0x8, R137.reuse ;  /* 0x00000008ff887819 */ /* 0x100fe40000011689 */
[----:B------:R-:W-:Y:S02]  /*3a10*/  SHF.R.U32.HI R138, RZ, 0x10, R137 ;  /* 0x00000010ff8a7819 */ /* 0x000fe40000011689 */
[----:B------:R-:W-:Y:S02]  /*3a20*/  LOP3.LUT R137, R137, 0xff0000ff, RZ, 0xc0, !PT ;  /* 0xff0000ff89897812 */ /* 0x000fe400078ec0ff */
[----:B------:R-:W-:Y:S01]  /*3a30*/  SHF.L.U32 R176, R136, 0x8, RZ ;  /* 0x0000000888b07819 */ /* 0x000fe200000006ff */
[----:B------:R-:W-:Y:S01]  /*3a40*/  IMAD.U32 R138, R138, 0x10000, RZ ;  /* 0x000100008a8a7824 */ /* 0x000fe200078e00ff */
[----:B------:R-:W-:Y:S02]  /*3a50*/  SHF.R.U32.HI R178, RZ, 0x8, R139 ;  /* 0x00000008ffb27819 */ /* 0x000fe4000001168b */
[----:B------:R-:W-:-:S02]  /*3a60*/  LOP3.LUT R137, R137, 0xff00, R176, 0xf8, !PT ;  /* 0x0000ff0089897812 */ /* 0x000fc400078ef8b0 */
[----:B------:R-:W-:Y:S01]  /*3a70*/  LOP3.LUT R179, R139, 0xff0000ff, RZ, 0xc0, !PT ;  /* 0xff0000ff8bb37812 */ /* 0x000fe200078ec0ff */
[----:B------:R-:W-:Y:S01]  /*3a80*/  IMAD.SHL.U32 R178, R178, 0x100, RZ ;  /* 0x00000100b2b27824 */ /* 0x000fe200078e00ff */
[----:B------:R-:W-:Y:S02]  /*3a90*/  LOP3.LUT R137, R137, 0xff0000, R138, 0xf8, !PT ;  /* 0x00ff000089897812 */ /* 0x000fe400078ef88a */
[----:B------:R-:W-:Y:S02]  /*3aa0*/  F2FP.F16.E4M3.UNPACK_B R138, R167.H1 ;  /* 0x000000a7ff8a723e */ /* 0x000fe400030006ff */
[----:B-1----:R-:W-:Y:S02]  /*3ab0*/  F2FP.F16.E4M3.UNPACK_B R176, R41 ;  /* 0x00000029ffb0723e */ /* 0x002fe400020006ff */
[----:B------:R-:W-:Y:S01]  /*3ac0*/  SHF.R.U32.HI R136, RZ, 0x10, R139 ;  /* 0x00000010ff887819 */ /* 0x000fe2000001168b */
[----:B------:R-:W-:Y:S01]  /*3ad0*/  HADD2.F32 R181, -RZ, R138.H0_H0 ;  /* 0x2000008affb57230 */ /* 0x000fe20000004100 */
[----:B------:R-:W-:Y:S01]  /*3ae0*/  LOP3.LUT R179, R179, 0xff00, R178, 0xf8, !PT ;  /* 0x0000ff00b3b37812 */ /* 0x000fe200078ef8b2 */
[--C-:B------:R-:W-:Y:S01]  /*3af0*/  HADD2.F32 R139, -RZ, R176.reuse.H1_H1 ;  /* 0x300000b0ff8b7230 */ /* 0x100fe20000004100 */
[----:B------:R-:W-:Y:S01]  /*3b00*/  F2FP.F16.E4M3.UNPACK_B R178, R166.H1 ;  /* 0x000000a6ffb2723e */ /* 0x000fe200030006ff */
[----:B------:R-:W-:Y:S01]  /*3b10*/  HADD2.F32 R176, -RZ, R176.H0_H0 ;  /* 0x200000b0ffb07230 */ /* 0x000fe20000004100 */
[----:B------:R-:W-:-:S02]  /*3b20*/  F2FP.F16.E4M3.UNPACK_B R167, R167 ;  /* 0x000000a7ffa7723e */ /* 0x000fc400020006ff */
[CC--:B------:R-:W-:Y:S01]  /*3b30*/  FMUL.FTZ R182, R139.reuse, R181.reuse ;  /* 0x000000b58bb67220 */ /* 0x0c0fe20000410000 */
[--C-:B------:R-:W-:Y:S02]  /*3b40*/  HADD2.F32 R180, -RZ, R178.reuse.H0_H0 ;  /* 0x200000b2ffb47230 */ /* 0x100fe40000004100 */
[C---:B------:R-:W-:Y:S01]  /*3b50*/  FMUL.FTZ R181, R176.reuse, R181 ;  /* 0x000000b5b0b57220 */ /* 0x040fe20000410000 */
[----:B------:R-:W-:Y:S01]  /*3b60*/  HADD2.F32 R178, -RZ, R178.H1_H1 ;  /* 0x300000b2ffb27230 */ /* 0x000fe20000004100 */
[----:B------:R-:W-:Y:S02]  /*3b70*/  F2FP.F16.E4M3.UNPACK_B R166, R166 ;  /* 0x000000a6ffa6723e */ /* 0x000fe400020006ff */
[-C--:B------:R-:W-:Y:S01]  /*3b80*/  FFMA.FTZ R139, R139, R180.reuse, R181 ;  /* 0x000000b48b8b7223 */ /* 0x080fe200000100b5 */
[----:B------:R-:W-:Y:S01]  /*3b90*/  F2FP.F16.E4M3.UNPACK_B R181, R41.H1 ;  /* 0x00000029ffb5723e */ /* 0x000fe200030006ff */
[----:B------:R-:W-:Y:S01]  /*3ba0*/  FFMA.FTZ R176, R176, R180, -R182 ;  /* 0x000000b4b0b07223 */ /* 0x000fe200000108b6 */
[----:B------:R-:W-:-:S03]  /*3bb0*/  HADD2.F32 R180, -RZ, R138.H1_H1 ;  /* 0x3000008affb47230 */ /* 0x000fc60000004100 */
[--C-:B------:R-:W-:Y:S02]  /*3bc0*/  HADD2.F32 R41, -RZ, R181.reuse.H1_H1 ;  /* 0x300000b5ff297230 */ /* 0x100fe40000004100 */
[----:B------:R-:W-:-:S03]  /*3bd0*/  HADD2.F32 R138, -RZ, R181.H0_H0 ;  /* 0x200000b5ff8a7230 */ /* 0x000fc60000004100 */
[CC--:B------:R-:W-:Y:S02]  /*3be0*/  FMUL.FTZ R181, R41.reuse, R180.reuse ;  /* 0x000000b429b57220 */ /* 0x0c0fe40000410000 */
[C---:B------:R-:W-:Y:S02]  /*3bf0*/  FMUL.FTZ R180, R138.reuse, R180 ;  /* 0x000000b48ab47220 */ /* 0x040fe40000410000 */
[-C--:B------:R-:W-:Y:S02]  /*3c00*/  FFMA.FTZ R138, R138, R178.reuse, -R181 ;  /* 0x000000b28a8a7223 */ /* 0x080fe400000108b5 */
[----:B------:R-:W-:Y:S01]  /*3c10*/  FFMA.FTZ R178, R41, R178, R180 ;  /* 0x000000b229b27223 */ /* 0x000fe200000100b4 */
[----:B------:R-:W-:Y:S02]  /*3c20*/  IMAD.U32 R41, R136, 0x10000, RZ ;  /* 0x0001000088297824 */ /* 0x000fe400078e00ff */
[----:B------:R-:W-:Y:S01]  /*3c30*/  IMAD.MOV.U32 R136, RZ, RZ, R43 ;  /* 0x000000ffff887224 */ /* 0x000fe200078e002b */
[----:B------:R-:W-:-:S02]  /*3c40*/  F2FP.F16.E4M3.UNPACK_B R43, R137.H1 ;  /* 0x00000089ff2b723e */ /* 0x000fc400030006ff */
[----:B------:R-:W-:Y:S02]  /*3c50*/  LOP3.LUT R41, R179, 0xff0000, R41, 0xf8, !PT ;  /* 0x00ff0000b3297812 */ /* 0x000fe400078ef829 */
[-C--:B------:R-:W-:Y:S01]  /*3c60*/  F2FP.F16.E4M3.UNPACK_B R182, R136.reuse ;  /* 0x00000088ffb6723e */ /* 0x080fe200020006ff */
[--C-:B------:R-:W-:Y:S01]  /*3c70*/  HADD2.F32 R181, -RZ, R43.reuse.H0_H0 ;  /* 0x2000002bffb57230 */ /* 0x100fe20000004100 */
[-C--:B------:R-:W-:Y:S01]  /*3c80*/  F2FP.F16.E4M3.UNPACK_B R179, R41.reuse.H1 ;  /* 0x00000029ffb3723e */ /* 0x080fe200030006ff */
[----:B------:R-:W-:Y:S01]  /*3c90*/  HADD2.F32 R43, -RZ, R43.H1_H1 ;  /* 0x3000002bff2b7230 */ /* 0x000fe20000004100 */
[----:B------:R-:W-:Y:S01]  /*3ca0*/  F2FP.F16.E4M3.UNPACK_B R136, R136.H1 ;  /* 0x00000088ff88723e */ /* 0x000fe200030006ff */
[--C-:B------:R-:W-:Y:S01]  /*3cb0*/  HADD2.F32 R180, -RZ, R182.reuse.H1_H1 ;  /* 0x300000b6ffb47230 */ /* 0x100fe20000004100 */
[----:B------:R-:W-:Y:S01]  /*3cc0*/  F2FP.SATFINITE.E4M3.F32.PACK_AB_MERGE_C R138, R178, R138, RZ ;  /* 0x0000008ab28a723e */ /* 0x000fe200048070ff */
[--C-:B------:R-:W-:Y:S01]  /*3cd0*/  HADD2.F32 R183, -RZ, R179.reuse.H0_H0 ;  /* 0x200000b3ffb77230 */ /* 0x100fe20000004100 */
[----:B------:R-:W-:Y:S01]  /*3ce0*/  F2FP.F16.E4M3.UNPACK_B R41, R41 ;  /* 0x00000029ff29723e */ /* 0x000fe200020006ff */
[----:B------:R-:W-:Y:S01]  /*3cf0*/  HADD2.F32 R182, -RZ, R182.H0_H0 ;  /* 0x200000b6ffb67230 */ /* 0x000fe20000004100 */
[----:B------:R-:W-:Y:S01]  /*3d00*/  F2FP.SATFINITE.E4M3.F32.PACK_AB_MERGE_C R139, R139, R176, R138 ;  /* 0x000000b08b8b723e */ /* 0x000fe2000480708a */
[----:B------:R-:W-:-:S02]  /*3d10*/  HADD2.F32 R179, -RZ, R179.H1_H1 ;  /* 0x300000b3ffb37230 */ /* 0x000fc40000004100 */
[----:B------:R-:W-:Y:S01]  /*3d20*/  FMUL.FTZ R184, R180, R183 ;  /* 0x000000b7b4b87220 */ /* 0x000fe20000410000 */
[-C--:B------:R-:W-:Y:S02]  /*3d30*/  F2FP.F16.E4M3.UNPACK_B R138, R42.reuse ;  /* 0x0000002aff8a723e */ /* 0x080fe400020006ff */
[----:B------:R-:W-:Y:S01]  /*3d40*/  F2FP.F16.E4M3.UNPACK_B R137, R137 ;  /* 0x00000089ff89723e */ /* 0x000fe200020006ff */
[C---:B------:R-:W-:Y:S01]  /*3d50*/  FFMA.FTZ R184, R182.reuse, R181, -R184 ;  /* 0x000000b5b6b87223 */ /* 0x040fe200000108b8 */
[----:B------:R-:W-:Y:S01]  /*3d60*/  FMUL.FTZ R182, R182, R183 ;  /* 0x000000b7b6b67220 */ /* 0x000fe20000410000 */
[----:B------:R-:W-:Y:S02]  /*3d70*/  F2FP.F16.E4M3.UNPACK_B R42, R42.H1 ;  /* 0x0000002aff2a723e */ /* 0x000fe400030006ff */
[----:B------:R-:W-:Y:S02]  /*3d80*/  HADD2.F32 R176, -RZ, R137.H0_H0 ;  /* 0x20000089ffb07230 */ /* 0x000fe40000004100 */
[----:B------:R-:W-:Y:S01]  /*3d90*/  FFMA.FTZ R182, R180, R181, R182 ;  /* 0x000000b5b4b67223 */ /* 0x000fe200000100b6 */
[----:B------:R-:W-:-:S02]  /*3da0*/  HADD2.F32 R180, -RZ, R136.H1_H1 ;  /* 0x30000088ffb47230 */ /* 0x000fc40000004100 */
[----:B------:R-:W-:Y:S02]  /*3db0*/  HADD2.F32 R136, -RZ, R136.H0_H0 ;  /* 0x20000088ff887230 */ /* 0x000fe40000004100 */
[----:B------:R-:W-:Y:S02]  /*3dc0*/  HADD2.F32 R137, -RZ, R137.H1_H1 ;  /* 0x30000089ff897230 */ /* 0x000fe40000004100 */
[----:B------:R-:W-:-:S04]  /*3dd0*/  FMUL.FTZ R181, R180, R179 ;  /* 0x000000b3b4b57220 */ /* 0x000fc80000410000 */
[C---:B------:R-:W-:Y:S01]  /*3de0*/  FFMA.FTZ R181, R136.reuse, R43, -R181 ;  /* 0x0000002b88b57223 */ /* 0x040fe200000108b5 */
[----:B------:R-:W-:Y:S01]  /*3df0*/  FMUL.FTZ R136, R136, R179 ;  /* 0x000000b388887220 */ /* 0x000fe20000410000 */
[--C-:B------:R-:W-:Y:S02]  /*3e00*/  HADD2.F32 R179, -RZ, R41.reuse.H0_H0 ;  /* 0x20000029ffb37230 */ /* 0x100fe40000004100 */
[----:B------:R-:W-:Y:S02]  /*3e10*/  HADD2.F32 R41, -RZ, R41.H1_H1 ;  /* 0x30000029ff297230 */ /* 0x000fe40000004100 */
[----:B------:R-:W-:Y:S01]  /*3e20*/  FFMA.FTZ R136, R180, R43, R136 ;  /* 0x0000002bb4887223 */ /* 0x000fe20000010088 */
[--C-:B------:R-:W-:Y:S02]  /*3e30*/  HADD2.F32 R43, -RZ, R138.reuse.H1_H1 ;  /* 0x3000008aff2b7230 */ /* 0x100fe40000004100 */
[----:B------:R-:W-:Y:S02]  /*3e40*/  HADD2.F32 R138, -RZ, R138.H0_H0 ;  /* 0x2000008aff8a7230 */ /* 0x000fe40000004100 */
[----:B------:R-:W-:-:S02]  /*3e50*/  HADD2.F32 R180, -RZ, R167.H1_H1 ;  /* 0x300000a7ffb47230 */ /* 0x000fc40000004100 */
[CC--:B------:R-:W-:Y:S01]  /*3e60*/  FMUL.FTZ R178, R43.reuse, R179.reuse ;  /* 0x000000b32bb27220 */ /* 0x0c0fe20000410000 */
[----:B------:R-:W-:Y:S02]  /*3e70*/  HADD2.F32 R167, -RZ, R167.H0_H0 ;  /* 0x200000a7ffa77230 */ /* 0x000fe40000004100 */
[----:B------:R-:W-:Y:S01]  /*3e80*/  FMUL.FTZ R179, R138, R179 ;  /* 0x000000b38ab37220 */ /* 0x000fe20000410000 */
[----:B------:R-:W-:Y:S01]  /*3e90*/  F2FP.SATFINITE.E4M3.F32.PACK_AB_MERGE_C R136, R136, R181, RZ ;  /* 0x000000b58888723e */ /* 0x000fe200048070ff */
[-C--:B------:R-:W-:Y:S02]  /*3ea0*/  FFMA.FTZ R178, R138, R176.reuse, -R178 ;  /* 0x000000b08ab27223 */ /* 0x080fe400000108b2 */
[----:B------:R-:W-:Y:S01]  /*3eb0*/  FFMA.FTZ R179, R43, R176, R179 ;  /* 0x000000b02bb37223 */ /* 0x000fe200000100b3 */
[--C-:B------:R-:W-:Y:S01]  /*3ec0*/  HADD2.F32 R43, -RZ, R42.reuse.H1_H1 ;  /* 0x3000002aff2b7230 */ /* 0x100fe20000004100 */
[----:B------:R-:W-:Y:S01]  /*3ed0*/  F2FP.SATFINITE.E4M3.F32.PACK_AB_MERGE_C R136, R182, R184, R136 ;  /* 0x000000b8b688723e */ /* 0x000fe20004807088 */
[----:B------:R-:W-:-:S03]  /*3ee0*/  HADD2.F32 R42, -RZ, R42.H0_H0 ;  /* 0x2000002aff2a7230 */ /* 0x000fc60000004100 */
[CC--:B------:R-:W-:Y:S02]  /*3ef0*/  FMUL.FTZ R138, R43.reuse, R41.reuse ;  /* 0x000000292b8a7220 */ /* 0x0c0fe40000410000 */
[C---:B------:R-:W-:Y:S02]  /*3f00*/  FMUL.FTZ R176, R42.reuse, R41 ;  /* 0x000000292ab07220 */ /* 0x040fe40000410000 */
[-C--:B------:R-:W-:Y:S01]  /*3f10*/  FFMA.FTZ R41, R42, R137.reuse, -R138 ;  /* 0x000000892a297223 */ /* 0x080fe2000001088a */
[----:B------:R-:W-:Y:S01]  /*3f20*/  F2FP.F16.E4M3.UNPACK_B R138, R40.H1 ;  /* 0x00000028ff8a723e */ /* 0x000fe200030006ff */
[----:B------:R-:W-:Y:S01]  /*3f30*/  FFMA.FTZ R42, R43, R137, R176 ;  /* 0x000000892b2a7223 */ /* 0x000fe200000100b0 */
[--C-:B------:R-:W-:Y:S02]  /*3f40*/  HADD2.F32 R137, -RZ, R166.reuse.H1_H1 ;  /* 0x300000a6ff897230 */ /* 0x100fe40000004100 */
[----:B------:R-:W-:Y:S02]  /*3f50*/  HADD2.F32 R166, -RZ, R166.H0_H0 ;  /* 0x200000a6ffa67230 */ /* 0x000fe40000004100 */
[--C-:B------:R-:W-:Y:S01]  /*3f60*/  HADD2.F32 R43, -RZ, R138.reuse.H1_H1 ;  /* 0x3000008aff2b7230 */ /* 0x100fe20000004100 */
[----:B------:R-:W-:Y:S01]  /*3f70*/  F2FP.SATFINITE.E4M3.F32.PACK_AB_MERGE_C R41, R42, R41, RZ ;  /* 0x000000292a29723e */ /* 0x000fe200048070ff */
[----:B------:R-:W-:-:S03]  /*3f80*/  HADD2.F32 R138, -RZ, R138.H0_H0 ;  /* 0x2000008aff8a7230 */ /* 0x000fc60000004100 */
[----:B------:R-:W-:Y:S01]  /*3f90*/  FMUL.FTZ R176, R43, R180 ;  /* 0x000000b42bb07220 */ /* 0x000fe20000410000 */
[----:B------:R-:W-:Y:S01]  /*3fa0*/  F2FP.SATFINITE.E4M3.F32.PACK_AB_MERGE_C R178, R179, R178, R41 ;  /* 0x000000b2b3b2723e */ /* 0x000fe20004807029 */
[C---:B------:R-:W-:Y:S01]  /*3fb0*/  FMUL.FTZ R180, R138.reuse, R180 ;  /* 0x000000b48ab47220 */ /* 0x040fe20000410000 */
[----:B------:R-:W-:Y:S02]  /*3fc0*/  IMAD.MOV.U32 R41, RZ, RZ, R139 ;  /* 0x000000ffff297224 */ /* 0x000fe400078e008b */
[-C--:B------:R-:W-:Y:S01]  /*3fd0*/  FFMA.FTZ R176, R138, R137.reuse, -R176 ;  /* 0x000000898ab07223 */ /* 0x080fe200000108b0 */
[----:B------:R-:W-:Y:S01]  /*3fe0*/  FFMA.FTZ R180, R43, R137, R180 ;  /* 0x000000892bb47223 */ /* 0x000fe200000100b4 */
[----:B------:R-:W-:Y:S01]  /*3ff0*/  F2FP.F16.E4M3.UNPACK_B R43, R40 ;  /* 0x00000028ff2b723e */ /* 0x000fe200020006ff */
[----:B------:R-:W-:-:S03]  /*4000*/  IMAD.MOV.U32 R42, RZ, RZ, R178 ;  /* 0x000000ffff2a7224 */ /* 0x000fc600078e00b2 */
[----:B------:R-:W-:Y:S01]  /*4010*/  F2FP.SATFINITE.E4M3.F32.PACK_AB_MERGE_C R176, R180, R176, RZ ;  /* 0x000000b0b4b0723e */ /* 0x000fe200048070ff */
[--C-:B------:R-:W-:Y:S02]  /*4020*/  HADD2.F32 R40, -RZ, R43.reuse.H1_H1 ;  /* 0x3000002bff287230 */ /* 0x100fe40000004100 */
[----:B------:R-:W-:-:S03]  /*4030*/  HADD2.F32 R43, -RZ, R43.H0_H0 ;  /* 0x2000002bff2b7230 */ /* 0x000fc60000004100 */
[CC--:B------:R-:W-:Y:S02]  /*4040*/  FMUL.FTZ R137, R40.reuse, R167.reuse ;  /* 0x000000a728897220 */ /* 0x0c0fe40000410000 */
[C---:B------:R-:W-:Y:S02]  /*4050*/  FMUL.FTZ R167, R43.reuse, R167 ;  /* 0x000000a72ba77220 */ /* 0x040fe40000410000 */
[-C--:B------:R-:W-:Y:S01]  /*4060*/  FFMA.FTZ R137, R43, R166.reuse, -R137 ;  /* 0x000000a62b897223 */ /* 0x080fe20000010889 */
[----:B------:R-:W-:Y:S02]  /*4070*/  IMAD.MOV.U32 R43, RZ, RZ, R136 ;  /* 0x000000ffff2b7224 */ /* 0x000fe400078e0088 */
[----:B------:R-:W-:-:S05]  /*4080*/  FFMA.FTZ R167, R40, R166, R167 ;  /* 0x000000a628a77223 */ /* 0x000fca00000100a7 */
[----:B------:R-:W-:-:S04]  /*4090*/  F2FP.SATFINITE.E4M3.F32.PACK_AB_MERGE_C R137, R167, R137, R176 ;  /* 0x00000089a789723e */ /* 0x000fc800048070b0 */
[----:B------:R-:W-:-:S07]  /*40a0*/  MOV R40, R137 ;  /* 0x0000008900287202 */ /* 0x000fce0000000f00 */
.L_x_350:
[----:B------:R-:W-:Y:S05]  /*40b0*/  BSYNC B3 ;  /* 0x0000000000037941 */ /* 0x000fea0003800000 */
.L_x_349:
[----:B-1----:R4:W-:Y:S02]  /*40c0*/  STG.E.128 desc[UR54][R48.64], R40 ;  /* 0x0000002830007986 */ /* 0x0029e4000c101d36 */
.L_x_348:
[----:B------:R-:W-:Y:S05]  /*40d0*/  BSYNC B2 ;  /* 0x0000000000027941 */ /* 0x000fea0003800000 */
.L_x_347:
[----:B------:R-:W-:Y:S01]  /*40e0*/  ISETP.NE.AND P3, PT, R35, RZ, PT ;  /* 0x000000ff2300720c */ /* 0x000fe20003f65270 */
[----:B------:R-:W-:-:S12]  /*40f0*/  BSSY B2, `(.L_x_351) ;  /* 0x0000073000027945 */ /* 0x000fd80003800000 */
[----:B------:R-:W-:Y:S05]  /*4100*/  @!P3 BRA `(.L_x_352) ;  /* 0x0000000400c4b947 */ /* 0x000fea0003800000 */
[----:B012-4-:R0:W1:Y:S01]  /*4110*/  LDS.128 R40, [R46+0x1a400] ;  /* 0x01a400002e287984 */ /* 0x0170620000000c00 */
[----:B------:R-:W-:Y:S01]  /*4120*/  ISETP.GE.AND P3, PT, R172, R133, PT ;  /* 0x00000085ac00720c */ /* 0x000fe20003f66270 */
[----:B------:R-:W-:-:S12]  /*4130*/  BSSY B3, `(.L_x_353) ;  /* 0x000006d000037945 */ /* 0x000fd80003800000 */
[----:B0-----:R-:W-:Y:S05]  /*4140*/  @P3 BRA `(.L_x_354) ;  /* 0x0000000400ac3947 */ /* 0x001fea0003800000 */
[--C-:B------:R-:W-:Y:S02]  /*4150*/  SHF.R.U32.HI R136, RZ, 0x8, R95.reuse ;  /* 0x00000008ff887819 */ /* 0x100fe4000001165f */
[----:B------:R-:W-:Y:S02]  /*4160*/  LOP3.LUT R124, R95, 0xff0000ff, RZ, 0xc0, !PT ;  /* 0xff0000ff5f7c7812 */ /* 0x000fe400078ec0ff */
[----:B------:R-:W-:Y:S01]  /*4170*/  SHF.R.U32.HI R95, RZ, 0x10, R95 ;  /* 0x00000010ff5f7819 */ /* 0x000fe2000001165f */
[----:B------:R-:W-:Y:S01]  /*4180*/  IMAD.SHL.U32 R136, R136, 0x100, RZ ;  /* 0x0000010088887824 */ /* 0x000fe200078e00ff */
[----:B------:R-:W-:Y:S02]  /*4190*/  SHF.R.U32.HI R137, RZ, 0x8, R125 ;  /* 0x00000008ff897819 */ /* 0x000fe4000001167d */
[----:B------:R-:W-:Y:S01]  /*41a0*/  LOP3.LUT R138, R125, 0xff0000ff, RZ, 0xc0, !PT ;  /* 0xff0000ff7d8a7812 */ /* 0x000fe200078ec0ff */
[----:B------:R-:W-:Y:S01]  /*41b0*/  IMAD.U32 R95, R95, 0x10000, RZ ;  /* 0x000100005f5f7824 */ /* 0x000fe200078e00ff */
[----:B------:R-:W-:-:S02]  /*41c0*/  LOP3.LUT R124, R124, 0xff00, R136, 0xf8, !PT ;  /* 0x0000ff007c7c7812 */ /* 0x000fc400078ef888 */
[----:B------:R-:W-:Y:S02]  /*41d0*/  SHF.L.U32 R137, R137, 0x8, RZ ;  /* 0x0000000889897819 */ /* 0x000fe400000006ff */
        /* <DEDUP_REMOVED lines=15> */
[----:B------:R-:W-:Y:S01]  /*42d0*/  FFMA.FTZ R125, R125, R139, R166 ;  /* 0x0000008b7d7d7223 */ /* 0x000fe200000100a6 */
        /* <DEDUP_REMOVED lines=26> */
[----:B------:R-:W-:Y:S02]  /*4480*/  F2FP.F16.E4M3.UNPACK_B R124, R42 ;  /* 0x0000002aff7c723e */ /* 0x000fe400020006ff */
        /* <DEDUP_REMOVED lines=10> */
[CC--:B------:R-:W-:Y:S01]  /*4530*/  FFMA.FTZ R166, R94.reuse, R43.reuse, -R166 ;  /* 0x0000002b5ea67223 */ /* 0x0c0fe200000108a6 */
        /* <DEDUP_REMOVED lines=26> */
[C---:B------:R-:W-:Y:S01]  /*46e0*/  FMUL.FTZ R136, R43.reuse, R139 ;  /* 0x0000008b2b887220 */ /* 0x040fe20000410000 */
[----:B------:R-:W-:Y:S01]  /*46f0*/  F2FP.SATFINITE.E4M3.F32.PACK_AB_MERGE_C R137, R138, R137, R41 ;  /* 0x000000898a89723e */ /* 0x000fe20004807029 */
[C---:B------:R-:W-:Y:S01]  /*4700*/  FMUL.FTZ R139, R124.reuse, R139 ;  /* 0x0000008b7c8b7220 */ /* 0x040fe20000410000 */
[----:B------:R-:W-:Y:S01]  /*4710*/  MOV R41, R125 ;  /* 0x0000007d00297202 */ /* 0x000fe20000000f00 */
[-C--:B------:R-:W-:Y:S02]  /*4720*/  FFMA.FTZ R136, R124, R95.reuse, -R136 ;  /* 0x0000005f7c887223 */ /* 0x080fe40000010888 */
        /* <DEDUP_REMOVED lines=11> */
[----:B------:R-:W-:-:S05]  /*47e0*/  F2FP.SATFINITE.E4M3.F32.PACK_AB_MERGE_C R95, R165, R95, R136 ;  /* 0x0000005fa55f723e */ /* 0x000fca0004807088 */
[----:B------:R-:W-:-:S07]  /*47f0*/  IMAD.MOV.U32 R40, RZ, RZ, R95 ;  /* 0x000000ffff287224 */ /* 0x000fce00078e005f */
.L_x_354:
[----:B------:R-:W-:Y:S05]  /*4800*/  BSYNC B3 ;  /* 0x0000000000037941 */ /* 0x000fea0003800000 */
.L_x_353:
[----:B-1----:R0:W-:Y:S02]  /*4810*/  STG.E.128 desc[UR54][R48.64+0x20], R40 ;  /* 0x0000202830007986 */ /* 0x0021e4000c101d36 */
.L_x_352:
[----:B------:R-:W-:Y:S05]  /*4820*/  BSYNC B2 ;  /* 0x0000000000027941 */ /* 0x000fea0003800000 */
.L_x_351:
        /* <DEDUP_REMOVED lines=8> */
[----:B------:R-:W-:Y:S02]  /*48b0*/  SHF.R.U32.HI R92, RZ, 0x10, R87 ;  /* 0x00000010ff5c7819 */ /* 0x000fe40000011657 */
[----:B------:R-:W-:Y:S01]  /*48c0*/  LOP3.LUT R87, R87, 0xff0000ff, RZ, 0xc0, !PT ;  /* 0xff0000ff57577812 */ /* 0x000fe200078ec0ff */
[----:B------:R-:W-:Y:S01]  /*48d0*/  IMAD.SHL.U32 R94, R86, 0x100, RZ ;  /* 0x00000100565e7824 */ /* 0x000fe200078e00ff */
[----:B------:R-:W-:Y:S02]  /*48e0*/  SHF.R.U32.HI R95, RZ, 0x8, R93 ;  /* 0x00000008ff5f7819 */ /* 0x000fe4000001165d */
[----:B------:R-:W-:Y:S02]  /*48f0*/  SHF.L.U32 R92, R92, 0x10, RZ ;  /* 0x000000105c5c7819 */ /* 0x000fe400000006ff */
[----:B------:R-:W-:Y:S01]  /*4900*/  LOP3.LUT R87, R87, 0xff00, R94, 0xf8, !PT ;  /* 0x0000ff0057577812 */ /* 0x000fe200078ef85e */
[----:B------:R-:W-:Y:S01]  /*4910*/  IMAD.SHL.U32 R95, R95, 0x100, RZ ;  /* 0x000001005f5f7824 */ /* 0x000fe200078e00ff */
[----:B------:R-:W-:-:S02]  /*4920*/  LOP3.LUT R124, R93, 0xff0000ff, RZ, 0xc0, !PT ;  /* 0xff0000ff5d7c7812 */ /* 0x000fc400078ec0ff */
        /* <DEDUP_REMOVED lines=67> */
[--C-:B------:R-:W-:Y:S02]  /*4d60*/  HADD2.F32 R43, -RZ, R42.reuse.H1_H1 ;  /* 0x3000002aff2b7230 */ /* 0x100fe40000004100 */
        /* <DEDUP_REMOVED lines=14> */
[----:B------:R-:W-:Y:S02]  /*4e50*/  IMAD.MOV.U32 R41, RZ, RZ, R93 ;  /* 0x000000ffff297224 */ /* 0x000fe400078e005d */
[-C--:B------:R-:W-:Y:S01]  /*4e60*/  FFMA.FTZ R94, R92, R87.reuse, -R94 ;  /* 0x000000575c5e7223 */ /* 0x080fe2000001085e */
[----:B------:R-:W-:Y:S01]  /*4e70*/  FFMA.FTZ R125, R43, R87, R125 ;  /* 0x000000572b7d7223 */ /* 0x000fe2000001007d */
[----:B------:R-:W-:-:S04]  /*4e80*/  F2FP.F16.E4M3.UNPACK_B R43, R40 ;  /* 0x00000028ff2b723e */ /* 0x000fc800020006ff */
[----:B------:R-:W-:Y:S01]  /*4e90*/  F2FP.SATFINITE.E4M3.F32.PACK_AB_MERGE_C R94, R125, R94, RZ ;  /* 0x0000005e7d5e723e */ /* 0x000fe200048070ff */
[--C-:B------:R-:W-:Y:S02]  /*4ea0*/  HADD2.F32 R40, -RZ, R43.reuse.H1_H1 ;  /* 0x3000002bff287230 */ /* 0x100fe40000004100 */
[----:B------:R-:W-:-:S03]  /*4eb0*/  HADD2.F32 R43, -RZ, R43.H0_H0 ;  /* 0x2000002bff2b7230 */ /* 0x000fc60000004100 */
[CC--:B------:R-:W-:Y:S02]  /*4ec0*/  FMUL.FTZ R87, R40.reuse, R163.reuse ;  /* 0x000000a328577220 */ /* 0x0c0fe40000410000 */
[C---:B------:R-:W-:Y:S02]  /*4ed0*/  FMUL.FTZ R163, R43.reuse, R163 ;  /* 0x000000a32ba37220 */ /* 0x040fe40000410000 */
[-C--:B------:R-:W-:Y:S01]  /*4ee0*/  FFMA.FTZ R87, R43, R162.reuse, -R87 ;  /* 0x000000a22b577223 */ /* 0x080fe20000010857 */
[----:B------:R-:W-:Y:S01]  /*4ef0*/  F2FP.SATFINITE.E4M3.F32.PACK_AB_MERGE_C R43, R137, R139, R86 ;  /* 0x0000008b892b723e */ /* 0x000fe20004807056 */
[----:B------:R-:W-:-:S05]  /*4f00*/  FFMA.FTZ R163, R40, R162, R163 ;  /* 0x000000a228a37223 */ /* 0x000fca00000100a3 */
[----:B------:R-:W-:-:S07]  /*4f10*/  F2FP.SATFINITE.E4M3.F32.PACK_AB_MERGE_C R40, R163, R87, R94 ;  /* 0x00000057a328723e */ /* 0x000fce000480705e */
.L_x_358:
[----:B------:R-:W-:Y:S05]  /*4f20*/  BSYNC B3 ;  /* 0x0000000000037941 */ /* 0x000fea0003800000 */
.L_x_357:
[----:B-1----:R0:W-:Y:S02]  /*4f30*/  STG.E.128 desc[UR54][R48.64+0x40], R40 ;  /* 0x0000402830007986 */ /* 0x0021e4000c101d36 */
.L_x_356:
[----:B------:R-:W-:Y:S05]  /*4f40*/  BSYNC B2 ;  /* 0x0000000000027941 */ /* 0x000fea0003800000 */
.L_x_355:
        /* <DEDUP_REMOVED lines=15> */
[----:B------:R-:W-:Y:S02]  /*5040*/  SHF.R.U32.HI R82, RZ, 0x10, R85 ;  /* 0x00000010ff527819 */ /* 0x000fe40000011655 */
[----:B------:R-:W-:Y:S02]  /*5050*/  SHF.L.U32 R85, R86, 0x8, RZ ;  /* 0x0000000856557819 */ /* 0x000fe400000006ff */
[----:B------:R-:W-:Y:S02]  /*5060*/  LOP3.LUT R83, R84, 0xff0000, R83, 0xf8, !PT ;  /* 0x00ff000054537812 */ /* 0x000fe400078ef853 */
[----:B------:R-:W-:Y:S02]  /*5070*/  F2FP.F16.E4M3.UNPACK_B R84, R161.H1 ;  /* 0x000000a1ff54723e */ /* 0x000fe400030006ff */
[----:B-1----:R-:W-:Y:S02]  /*5080*/  F2FP.F16.E4M3.UNPACK_B R86, R41 ;  /* 0x00000029ff56723e */ /* 0x002fe400020006ff */
[----:B------:R-:W-:Y:S01]  /*5090*/  LOP3.LUT R92, R92, 0xff00, R85, 0xf8, !PT ;  /* 0x0000ff005c5c7812 */ /* 0x000fe200078ef855 */
[----:B------:R-:W-:Y:S01]  /*50a0*/  HADD2.F32 R94, -RZ, R84.H0_H0 ;  /* 0x20000054ff5e7230 */ /* 0x000fe20000004100 */
[-C--:B------:R-:W-:Y:S01]  /*50b0*/  F2FP.F16.E4M3.UNPACK_B R87, R160.reuse.H1 ;  /* 0x000000a0ff57723e */ /* 0x080fe200030006ff */
[--C-:B------:R-:W-:Y:S01]  /*50c0*/  HADD2.F32 R85, -RZ, R86.reuse.H1_H1 ;  /* 0x30000056ff557230 */ /* 0x100fe20000004100 */
[----:B------:R-:W-:Y:S01]  /*50d0*/  F2FP.F16.E4M3.UNPACK_B R161, R161 ;  /* 0x000000a1ffa1723e */ /* 0x000fe200020006ff */
[----:B------:R-:W-:Y:S01]  /*50e0*/  HADD2.F32 R86, -RZ, R86.H0_H0 ;  /* 0x20000056ff567230 */ /* 0x000fe20000004100 */
[----:B------:R-:W-:Y:S01]  /*50f0*/  F2FP.F16.E4M3.UNPACK_B R160, R160 ;  /* 0x000000a0ffa0723e */ /* 0x000fe200020006ff */
[----:B------:R-:W-:-:S02]  /*5100*/  HADD2.F32 R93, -RZ, R87.H0_H0 ;  /* 0x20000057ff5d7230 */ /* 0x000fc40000004100 */
[-C--:B------:R-:W-:Y:S01]  /*5110*/  FMUL.FTZ R95, R85, R94.reuse ;  /* 0x0000005e555f7220 */ /* 0x080fe20000410000 */
[----:B------:R-:W-:Y:S02]  /*5120*/  HADD2.F32 R87, -RZ, R87.H1_H1 ;  /* 0x30000057ff577230 */ /* 0x000fe40000004100 */
[C---:B------:R-:W-:Y:S01]  /*5130*/  FMUL.FTZ R94, R86.reuse, R94 ;  /* 0x0000005e565e7220 */ /* 0x040fe20000410000 */
[----:B------:R-:W-:-:S03]  /*5140*/  FFMA.FTZ R86, R86, R93, -R95 ;  /* 0x0000005d56567223 */ /* 0x000fc6000001085f */
[----:B------:R-:W-:Y:S01]  /*5150*/  FFMA.FTZ R85, R85, R93, R94 ;  /* 0x0000005d55557223 */ /* 0x000fe2000001005e */
[----:B------:R-:W-:Y:S01]  /*5160*/  F2FP.F16.E4M3.UNPACK_B R94, R41.H1 ;  /* 0x00000029ff5e723e */ /* 0x000fe200030006ff */
[----:B------:R-:W-:-:S04]  /*5170*/  HADD2.F32 R93, -RZ, R84.H1_H1 ;  /* 0x30000054ff5d7230 */ /* 0x000fc80000004100 */
        /* <DEDUP_REMOVED lines=31> */
[----:B------:R-:W-:-:S03]  /*5370*/  HADD2.F32 R82, -RZ, R82.H0_H0 ;  /* 0x20000052ff527230 */ /* 0x000fc60000004100 */
[----:B------:R-:W-:-:S04]  /*5380*/  FMUL.FTZ R94, R93, R92 ;  /* 0x0000005c5d5e7220 */ /* 0x000fc80000410000 */
[C---:B------:R-:W-:Y:S01]  /*5390*/  FFMA.FTZ R94, R82.reuse, R43, -R94 ;  /* 0x0000002b525e7223 */ /* 0x040fe2000001085e */
[----:B------:R-:W-:Y:S01]  /*53a0*/  FMUL.FTZ R82, R82, R92 ;  /* 0x0000005c52527220 */ /* 0x000fe20000410000 */
[----:B------:R-:W-:-:S03]  /*53b0*/  HADD2.F32 R92, -RZ, R41.H0_H0 ;  /* 0x20000029ff5c7230 */ /* 0x000fc60000004100 */
[----:B------:R-:W-:Y:S01]  /*53c0*/  FFMA.FTZ R82, R93, R43, R82 ;  /* 0x0000002b5d527223 */ /* 0x000fe20000010052 */
[--C-:B------:R-:W-:Y:S02]  /*53d0*/  HADD2.F32 R43, -RZ, R84.reuse.H1_H1 ;  /* 0x30000054ff2b7230 */ /* 0x100fe40000004100 */
[----:B------:R-:W-:Y:S02]  /*53e0*/  HADD2.F32 R84, -RZ, R84.H0_H0 ;  /* 0x20000054ff547230 */ /* 0x000fe40000004100 */
[--C-:B------:R-:W-:Y:S02]  /*53f0*/  HADD2.F32 R93, -RZ, R161.reuse.H1_H1 ;  /* 0x300000a1ff5d7230 */ /* 0x100fe40000004100 */
[-C--:B------:R-:W-:Y:S01]  /*5400*/  FMUL.FTZ R87, R43, R92.reuse ;  /* 0x0000005c2b577220 */ /* 0x080fe20000410000 */
[----:B------:R-:W-:Y:S02]  /*5410*/  HADD2.F32 R161, -RZ, R161.H0_H0 ;  /* 0x200000a1ffa17230 */ /* 0x000fe40000004100 */
[----:B------:R-:W-:Y:S01]  /*5420*/  FMUL.FTZ R92, R84, R92 ;  /* 0x0000005c545c7220 */ /* 0x000fe20000410000 */
[----:B------:R-:W-:Y:S01]  /*5430*/  F2FP.SATFINITE.E4M3.F32.PACK_AB_MERGE_C R82, R82, R94, RZ ;  /* 0x0000005e5252723e */ /* 0x000fe200048070ff */
[----:B------:R-:W-:Y:S01]  /*5440*/  FFMA.FTZ R87, R84, R86, -R87 ;  /* 0x0000005654577223 */ /* 0x000fe20000010857 */
[----:B------:R-:W-:-:S02]  /*5450*/  HADD2.F32 R84, -RZ, R41.H1_H1 ;  /* 0x30000029ff547230 */ /* 0x000fc40000004100 */
[----:B------:R-:W-:Y:S01]  /*5460*/  FFMA.FTZ R92, R43, R86, R92 ;  /* 0x000000562b5c7223 */ /* 0x000fe2000001005c */
[--C-:B------:R-:W-:Y:S02]  /*5470*/  HADD2.F32 R43, -RZ, R42.reuse.H1_H1 ;  /* 0x3000002aff2b7230 */ /* 0x100fe40000004100 */
[----:B------:R-:W-:Y:S02]  /*5480*/  HADD2.F32 R41, -RZ, R42.H0_H0 ;  /* 0x2000002aff297230 */ /* 0x000fe40000004100 */
[----:B------:R-:W-:Y:S02]  /*5490*/  HADD2.F32 R42, -RZ, R83.H1_H1 ;  /* 0x30000053ff2a7230 */ /* 0x000fe40000004100 */
[-C--:B------:R-:W-:Y:S01]  /*54a0*/  FMUL.FTZ R86, R43, R84.reuse ;  /* 0x000000542b567220 */ /* 0x080fe20000410000 */
[--C-:B------:R-:W-:Y:S02]  /*54b0*/  HADD2.F32 R83, -RZ, R160.reuse.H1_H1 ;  /* 0x300000a0ff537230 */ /* 0x100fe40000004100 */
[----:B------:R-:W-:Y:S01]  /*54c0*/  FMUL.FTZ R84, R41, R84 ;  /* 0x0000005429547220 */ /* 0x000fe20000410000 */
[----:B------:R-:W-:-:S02]  /*54d0*/  HADD2.F32 R160, -RZ, R160.H0_H0 ;  /* 0x200000a0ffa07230 */ /* 0x000fc40000004100 */
[-C--:B------:R-:W-:Y:S01]  /*54e0*/  FFMA.FTZ R41, R41, R42.reuse, -R86 ;  /* 0x0000002a29297223 */ /* 0x080fe20000010856 */
[----:B------:R-:W-:Y:S01]  /*54f0*/  FFMA.FTZ R42, R43, R42, R84 ;  /* 0x0000002a2b2a7223 */ /* 0x000fe20000010054 */
[----:B------:R-:W-:-:S04]  /*5500*/  F2FP.F16.E4M3.UNPACK_B R84, R40.H1 ;  /* 0x00000028ff54723e */ /* 0x000fc800030006ff */
[----:B------:R-:W-:Y:S01]  /*5510*/  F2FP.SATFINITE.E4M3.F32.PACK_AB_MERGE_C R41, R42, R41, RZ ;  /* 0x000000292a29723e */ /* 0x000fe200048070ff */
[--C-:B------:R-:W-:Y:S02]  /*5520*/  HADD2.F32 R43, -RZ, R84.reuse.H1_H1 ;  /* 0x30000054ff2b7230 */ /* 0x100fe40000004100 */
[----:B------:R-:W-:Y:S01]  /*5530*/  HADD2.F32 R84, -RZ, R84.H0_H0 ;  /* 0x20000054ff547230 */ /* 0x000fe20000004100 */
[----:B------:R-:W-:Y:S01]  /*5540*/  F2FP.SATFINITE.E4M3.F32.PACK_AB_MERGE_C R42, R92, R87, R41 ;  /* 0x000000575c2a723e */ /* 0x000fe20004807029 */
[----:B------:R-:W-:Y:S02]  /*5550*/  IMAD.MOV.U32 R41, RZ, RZ, R85 ;  /* 0x000000ffff297224 */ /* 0x000fe400078e0055 */
[-C--:B------:R-:W-:Y:S01]  /*5560*/  FMUL.FTZ R86, R43, R93.reuse ;  /* 0x0000005d2b567220 */ /* 0x080fe20000410000 */
[----:B------:R-:W-:-:S03]  /*5570*/  FMUL.FTZ R93, R84, R93 ;  /* 0x0000005d545d7220 */ /* 0x000fc60000410000 */
        /* <DEDUP_REMOVED lines=12> */
.L_x_362:
[----:B------:R-:W-:Y:S05]  /*5640*/  BSYNC B3 ;  /* 0x0000000000037941 */ /* 0x000fea0003800000 */
.L_x_361:
[----:B-1----:R0:W-:Y:S02]  /*5650*/  STG.E.128 desc[UR54][R48.64+0x60], R40 ;  /* 0x0000602830007986 */ /* 0x0021e4000c101d36 */
.L_x_360:
[----:B------:R-:W-:Y:S05]  /*5660*/  BSYNC B2 ;  /* 0x0000000000027941 */ /* 0x000fea0003800000 */
.L_x_359:
[----:B------:R-:W-:Y:S01]  /*5670*/  ISETP.NE.AND P3, PT, R38, RZ, PT ;  /* 0x000000ff2600720c */ /* 0x000fe20003f65270 */
[----:B------:R-:W-:-:S12]  /*5680*/  BSSY B2, `(.L_x_363) ;  /* 0x0000072000027945 */ /* 0x000fd80003800000 */
[----:B------:R-:W-:Y:S05]  /*5690*/  @!P3 BRA `(.L_x_364) ;  /* 0x0000000400c0b947 */ /* 0x000fea0003800000 */
[----:B012-4-:R0:W1:Y:S01]  /*56a0*/  LDS.128 R40, [R47+0x1f400] ;  /* 0x01f400002f287984 */ /* 0x0170620000000c00 */
[----:B------:R-:W-:Y:S01]  /*56b0*/  ISETP.GE.AND P3, PT, R173, R133, PT ;  /* 0x00000085ad00720c */ /* 0x000fe20003f66270 */
[----:B------:R-:W-:-:S12]  /*56c0*/  BSSY B3, `(.L_x_365) ;  /* 0x000006c000037945 */ /* 0x000fd80003800000 */
[----:B0-----:R-:W-:Y:S05]  /*56d0*/  @P3 BRA `(.L_x_366) ;  /* 0x0000000400a83947 */ /* 0x001fea0003800000 */
[----:B-1----:R-:W-:Y:S02]  /*56e0*/  MOV R80, R41 ;  /* 0x0000002900507202 */ /* 0x002fe40000000f00 */
[----:B------:R-:W-:Y:S02]  /*56f0*/  F2FP.F16.E4M3.UNPACK_B R82, R159.H1 ;  /* 0x0000009fff52723e */ /* 0x000fe400030006ff */
[----:B------:R-:W-:Y:S02]  /*5700*/  F2FP.F16.E4M3.UNPACK_B R78, R80 ;  /* 0x00000050ff4e723e */ /* 0x000fe400020006ff */
[----:B------:R-:W-:Y:S01]  /*5710*/  F2FP.F16.E4M3.UNPACK_B R41, R158.H1 ;  /* 0x0000009eff29723e */ /* 0x000fe200030006ff */
[----:B------:R-:W-:Y:S02]  /*5720*/  HADD2.F32 R85, -RZ, R82.H0_H0 ;  /* 0x20000052ff557230 */ /* 0x000fe40000004100 */
[--C-:B------:R-:W-:Y:S02]  /*5730*/  HADD2.F32 R83, -RZ, R78.reuse.H1_H1 ;  /* 0x3000004eff537230 */ /* 0x100fe40000004100 */
[----:B------:R-:W-:-:S02]  /*5740*/  HADD2.F32 R78, -RZ, R78.H0_H0 ;  /* 0x2000004eff4e7230 */ /* 0x000fc40000004100 */
[--C-:B------:R-:W-:Y:S02]  /*5750*/  HADD2.F32 R84, -RZ, R41.reuse.H0_H0 ;  /* 0x20000029ff547230 */ /* 0x100fe40000004100 */
[CC--:B------:R-:W-:Y:S01]  /*5760*/  FMUL.FTZ R87, R83.reuse, R85.reuse ;  /* 0x0000005553577220 */ /* 0x0c0fe20000410000 */
[----:B------:R-:W-:Y:S02]  /*5770*/  HADD2.F32 R82, -RZ, R82.H1_H1 ;  /* 0x30000052ff527230 */ /* 0x000fe40000004100 */
[C---:B------:R-:W-:Y:S01]  /*5780*/  FMUL.FTZ R86, R78.reuse, R85 ;  /* 0x000000554e567220 */ /* 0x040fe20000410000 */
[----:B------:R-:W-:Y:S02]  /*5790*/  HADD2.F32 R41, -RZ, R41.H1_H1 ;  /* 0x30000029ff297230 */ /* 0x000fe40000004100 */
[-C--:B------:R-:W-:Y:S01]  /*57a0*/  FFMA.FTZ R78, R78, R84.reuse, -R87 ;  /* 0x000000544e4e7223 */ /* 0x080fe20000010857 */
[----:B------:R-:W-:Y:S01]  /*57b0*/  FFMA.FTZ R83, R83, R84, R86 ;  /* 0x0000005453537223 */ /* 0x000fe20000010056 */
[----:B------:R-:W-:Y:S01]  /*57c0*/  F2FP.F16.E4M3.UNPACK_B R84, R80.H1 ;  /* 0x00000050ff54723e */ /* 0x000fe200030006ff */
[----:B------:R-:W-:Y:S01]  /*57d0*/  IMAD.MOV.U32 R80, RZ, RZ, R40 ;  /* 0x000000ffff507224 */ /* 0x000fe200078e0028 */
[----:B------:R-:W-:-:S03]  /*57e0*/  F2FP.F16.E4M3.UNPACK_B R86, R159 ;  /* 0x0000009fff56723e */ /* 0x000fc600020006ff */
[--C-:B------:R-:W-:Y:S02]  /*57f0*/  HADD2.F32 R85, -RZ, R84.reuse.H1_H1 ;  /* 0x30000054ff557230 */ /* 0x100fe40000004100 */
[----:B------:R-:W-:Y:S02]  /*5800*/  HADD2.F32 R84, -RZ, R84.H0_H0 ;  /* 0x20000054ff547230 */ /* 0x000fe40000004100 */
[----:B------:R-:W-:Y:S02]  /*5810*/  HADD2.F32 R92, -RZ, R86.H1_H1 ;  /* 0x30000056ff5c7230 */ /* 0x000fe40000004100 */
[-C--:B------:R-:W-:Y:S01]  /*5820*/  FMUL.FTZ R87, R85, R82.reuse ;  /* 0x0000005255577220 */ /* 0x080fe20000410000 */
[----:B------:R-:W-:-:S03]  /*5830*/  FMUL.FTZ R40, R84, R82 ;  /* 0x0000005254287220 */ /* 0x000fc60000410000 */
[-C--:B------:R-:W-:Y:S01]  /*5840*/  FFMA.FTZ R82, R84, R41.reuse, -R87 ;  /* 0x0000002954527223 */ /* 0x080fe20000010857 */
[----:B------:R-:W-:Y:S01]  /*5850*/  F2FP.F16.E4M3.UNPACK_B R84, R158 ;  /* 0x0000009eff54723e */ /* 0x000fe200020006ff */
[----:B------:R-:W-:Y:S01]  /*5860*/  FFMA.FTZ R85, R85, R41, R40 ;  /* 0x0000002955557223 */ /* 0x000fe20000010028 */
[-C--:B------:R-:W-:Y:S02]  /*5870*/  F2FP.F16.E4M3.UNPACK_B R40, R80.reuse.H1 ;  /* 0x00000050ff28723e */ /* 0x080fe400030006ff */
[----:B------:R-:W-:Y:S01]  /*5880*/  F2FP.F16.E4M3.UNPACK_B R80, R80 ;  /* 0x00000050ff50723e */ /* 0x000fe200020006ff */
[----:B------:R-:W-:Y:S02]  /*5890*/  HADD2.F32 R87, -RZ, R84.H1_H1 ;  /* 0x30000054ff577230 */ /* 0x000fe40000004100 */
[--C-:B------:R-:W-:Y:S02]  /*58a0*/  HADD2.F32 R41, -RZ, R40.reuse.H1_H1 ;  /* 0x30000028ff297230 */ /* 0x100fe40000004100 */
[----:B------:R-:W-:-:S03]  /*58b0*/  HADD2.F32 R40, -RZ, R40.H0_H0 ;  /* 0x20000028ff287230 */ /* 0x000fc60000004100 */
[CC--:B------:R-:W-:Y:S02]  /*58c0*/  FMUL.FTZ R93, R41.reuse, R92.reuse ;  /* 0x0000005c295d7220 */ /* 0x0c0fe40000410000 */
[C---:B------:R-:W-:Y:S02]  /*58d0*/  FMUL.FTZ R92, R40.reuse, R92 ;  /* 0x0000005c285c7220 */ /* 0x040fe40000410000 */
[-C--:B------:R-:W-:Y:S02]  /*58e0*/  FFMA.FTZ R40, R40, R87.reuse, -R93 ;  /* 0x0000005728287223 */ /* 0x080fe4000001085d */
[----:B------:R-:W-:Y:S01]  /*58f0*/  FFMA.FTZ R41, R41, R87, R92 ;  /* 0x0000005729297223 */ /* 0x000fe2000001005c */
[----:B------:R-:W-:Y:S01]  /*5900*/  F2FP.SATFINITE.E4M3.F32.PACK_AB_MERGE_C R92, R85, R82, RZ ;  /* 0x00000052555c723e */ /* 0x000fe200048070ff */
[----:B------:R-:W-:Y:S01]  /*5910*/  HADD2.F32 R85, -RZ, R86.H0_H0 ;  /* 0x20000056ff557230 */ /* 0x000fe20000004100 */
[--C-:B------:R-:W-:Y:S01]  /*5920*/  SHF.R.U32.HI R86, RZ, 0x10, R81.reuse ;  /* 0x00000010ff567819 */ /* 0x100fe20000011651 */
[--C-:B------:R-:W-:Y:S01]  /*5930*/  HADD2.F32 R82, -RZ, R80.reuse.H1_H1 ;  /* 0x30000050ff527230 */ /* 0x100fe20000004100 */
[----:B------:R-:W-:Y:S01]  /*5940*/  F2FP.SATFINITE.E4M3.F32.PACK_AB_MERGE_C R78, R83, R78, R92 ;  /* 0x0000004e534e723e */ /* 0x000fe2000480705c */
[----:B------:R-:W-:Y:S01]  /*5950*/  HADD2.F32 R80, -RZ, R80.H0_H0 ;  /* 0x20000050ff507230 */ /* 0x000fe20000004100 */
[----:B------:R-:W-:Y:S01]  /*5960*/  SHF.R.U32.HI R83, RZ, 0x8, R81 ;  /* 0x00000008ff537819 */ /* 0x000fe20000011651 */
[----:B------:R-:W-:-:S02]  /*5970*/  HADD2.F32 R87, -RZ, R84.H0_H0 ;  /* 0x20000054ff577230 */ /* 0x000fc40000004100 */
[-C--:B------:R-:W-:Y:S01]  /*5980*/  FMUL.FTZ R93, R82, R85.reuse ;  /* 0x00000055525d7220 */ /* 0x080fe20000410000 */
[----:B------:R-:W-:Y:S01]  /*5990*/  LOP3.LUT R84, R81, 0xff0000ff, RZ, 0xc0, !PT ;  /* 0xff0000ff51547812 */ /* 0x000fe200078ec0ff */
[C---:B------:R-:W-:Y:S01]  /*59a0*/  FMUL.FTZ R95, R80.reuse, R85 ;  /* 0x00000055505f7220 */ /* 0x040fe20000410000 */
[----:B------:R-:W-:Y:S02]  /*59b0*/  IMAD.SHL.U32 R81, R83, 0x100, RZ ;  /* 0x0000010053517824 */ /* 0x000fe400078e00ff */
[-C--:B------:R-:W-:Y:S01]  /*59c0*/  FFMA.FTZ R85, R80, R87.reuse, -R93 ;  /* 0x0000005750557223 */ /* 0x080fe2000001085d */
[----:B------:R-:W-:Y:S01]  /*59d0*/  SHF.R.U32.HI R92, RZ, 0x10, R79 ;  /* 0x00000010ff5c7819 */ /* 0x000fe2000001164f */
[----:B------:R-:W-:Y:S01]  /*59e0*/  FFMA.FTZ R80, R82, R87, R95 ;  /* 0x0000005752507223 */ /* 0x000fe2000001005f */
[----:B------:R-:W-:Y:S02]  /*59f0*/  SHF.R.U32.HI R87, RZ, 0x8, R79 ;  /* 0x00000008ff577819 */ /* 0x000fe4000001164f */
[----:B------:R-:W-:-:S02]  /*5a00*/  LOP3.LUT R82, R79, 0xff0000ff, RZ, 0xc0, !PT ;  /* 0xff0000ff4f527812 */ /* 0x000fc400078ec0ff */
[----:B------:R-:W-:Y:S01]  /*5a10*/  LOP3.LUT R84, R84, 0xff00, R81, 0xf8, !PT ;  /* 0x0000ff0054547812 */ /* 0x000fe200078ef851 */
[----:B------:R-:W-:Y:S01]  /*5a20*/  IMAD.SHL.U32 R79, R87, 0x100, RZ ;  /* 0x00000100574f7824 */ /* 0x000fe200078e00ff */
[----:B------:R-:W-:Y:S01]  /*5a30*/  SHF.L.U32 R81, R86, 0x10, RZ ;  /* 0x0000001056517819 */ /* 0x000fe200000006ff */
[----:B------:R-:W-:Y:S01]  /*5a40*/  IMAD.MOV.U32 R86, RZ, RZ, R43 ;  /* 0x000000ffff567224 */ /* 0x000fe200078e002b */
[----:B------:R-:W-:Y:S01]  /*5a50*/  F2FP.SATFINITE.E4M3.F32.PACK_AB_MERGE_C R40, R41, R40, RZ ;  /* 0x000000282928723e */ /* 0x000fe200048070ff */
[----:B------:R-:W-:Y:S01]  /*5a60*/  IMAD.MOV.U32 R41, RZ, RZ, R78 ;  /* 0x000000ffff297224 */ /* 0x000fe200078e004e */
[----:B------:R-:W-:Y:S01]  /*5a70*/  LOP3.LUT R82, R82, 0xff00, R79, 0xf8, !PT ;  /* 0x0000ff0052527812 */ /* 0x000fe200078ef84f */
[----:B------:R-:W-:Y:S01]  /*5a80*/  IMAD.U32 R79, R92, 0x10000, RZ ;  /* 0x000100005c4f7824 */ /* 0x000fe200078e00ff */
[----:B------:R-:W-:Y:S02]  /*5a90*/  LOP3.LUT R81, R84, 0xff0000, R81, 0xf8, !PT ;  /* 0x00ff000054517812 */ /* 0x000fe400078ef851 */
[----:B------:R-:W-:-:S02]  /*5aa0*/  F2FP.F16.E4M3.UNPACK_B R43, R86 ;  /* 0x00000056ff2b723e */ /* 0x000fc400020006ff */
[----:B------:R-:W-:Y:S02]  /*5ab0*/  LOP3.LUT R79, R82, 0xff0000, R79, 0xf8, !PT ;  /* 0x00ff0000524f7812 */ /* 0x000fe400078ef84f */
[----:B------:R-:W-:Y:S01]  /*5ac0*/  F2FP.F16.E4M3.UNPACK_B R84, R81.H1 ;  /* 0x00000051ff54723e */ /* 0x000fe200030006ff */
[--C-:B------:R-:W-:Y:S01]  /*5ad0*/  HADD2.F32 R87, -RZ, R43.reuse.H1_H1 ;  /* 0x3000002bff577230 */ /* 0x100fe20000004100 */
[-C--:B------:R-:W-:Y:S01]  /*5ae0*/  F2FP.F16.E4M3.UNPACK_B R83, R79.reuse.H1 ;  /* 0x0000004fff53723e */ /* 0x080fe200030006ff */
[----:B------:R-:W-:Y:S01]  /*5af0*/  HADD2.F32 R43, -RZ, R43.H0_H0 ;  /* 0x2000002bff2b7230 */ /* 0x000fe20000004100 */
[----:B------:R-:W-:Y:S01]  /*5b00*/  F2FP.F16.E4M3.UNPACK_B R86, R86.H1 ;  /* 0x00000056ff56723e */ /* 0x000fe200030006ff */
[--C-:B------:R-:W-:Y:S01]  /*5b10*/  HADD2.F32 R82, -RZ, R84.reuse.H0_H0 ;  /* 0x20000054ff527230 */ /* 0x100fe20000004100 */
[----:B------:R-:W-:Y:S01]  /*5b20*/  F2FP.F16.E4M3.UNPACK_B R79, R79 ;  /* 0x0000004fff4f723e */ /* 0x000fe200020006ff */
[----:B------:R-:W-:Y:S01]  /*5b30*/  HADD2.F32 R92, -RZ, R83.H0_H0 ;  /* 0x20000053ff5c7230 */ /* 0x000fe20000004100 */
[----:B------:R-:W-:Y:S01]  /*5b40*/  F2FP.SATFINITE.E4M3.F32.PACK_AB_MERGE_C R40, R80, R85, R40 ;  /* 0x000000555028723e */ /* 0x000fe20004807028 */
[----:B------:R-:W-:-:S02]  /*5b50*/  HADD2.F32 R93, -RZ, R84.H1_H1 ;  /* 0x30000054ff5d7230 */ /* 0x000fc40000004100 */
[-C--:B------:R-:W-:Y:S01]  /*5b60*/  FMUL.FTZ R94, R87, R82.reuse ;  /* 0x00000052575e7220 */ /* 0x080fe20000410000 */
[C---:B------:R-:W-:Y:S01]  /*5b70*/  FMUL.FTZ R124, R43.reuse, R82 ;  /* 0x000000522b7c7220 */ /* 0x040fe20000410000 */
[--C-:B------:R-:W-:Y:S02]  /*5b80*/  HADD2.F32 R84, -RZ, R86.reuse.H1_H1 ;  /* 0x30000056ff547230 */ /* 0x100fe40000004100 */
[----:B------:R-:W-:Y:S02]  /*5b90*/  HADD2.F32 R86, -RZ, R86.H0_H0 ;  /* 0x20000056ff567230 */ /* 0x000fe40000004100 */
[-C--:B------:R-:W-:Y:S01]  /*5ba0*/  FFMA.FTZ R82, R43, R92.reuse, -R94 ;  /* 0x0000005c2b527223 */ /* 0x080fe2000001085e */
[----:B------:R-:W-:Y:S01]  /*5bb0*/  FFMA.FTZ R43, R87, R92, R124 ;  /* 0x0000005c572b7223 */ /* 0x000fe2000001007c */
[----:B------:R-:W-:Y:S02]  /*5bc0*/  HADD2.F32 R87, -RZ, R83.H1_H1 ;  /* 0x30000053ff577230 */ /* 0x000fe40000004100 */
[-C--:B------:R-:W-:Y:S01]  /*5bd0*/  FMUL.FTZ R83, R84, R93.reuse ;  /* 0x0000005d54537220 */ /* 0x080fe20000410000 */
[----:B------:R-:W-:Y:S01]  /*5be0*/  FMUL.FTZ R93, R86, R93 ;  /* 0x0000005d565d7220 */ /* 0x000fe20000410000 */
[----:B------:R-:W-:-:S02]  /*5bf0*/  HADD2.F32 R92, -RZ, R79.H1_H1 ;  /* 0x3000004fff5c7230 */ /* 0x000fc40000004100 */
[-C--:B------:R-:W-:Y:S01]  /*5c00*/  FFMA.FTZ R83, R86, R87.reuse, -R83 ;  /* 0x0000005756537223 */ /* 0x080fe20000010853 */
[----:B------:R-:W-:Y:S01]  /*5c10*/  FFMA.FTZ R84, R84, R87, R93 ;  /* 0x0000005754547223 */ /* 0x000fe2000001005d */
[----:B------:R-:W-:Y:S01]  /*5c20*/  F2FP.F16.E4M3.UNPACK_B R87, R81 ;  /* 0x00000051ff57723e */ /* 0x000fe200020006ff */
[----:B------:R-:W-:Y:S01]  /*5c30*/  HADD2.F32 R79, -RZ, R79.H0_H0 ;  /* 0x2000004fff4f7230 */ /* 0x000fe20000004100 */
[-C--:B------:R-:W-:Y:S02]  /*5c40*/  F2FP.F16.E4M3.UNPACK_B R81, R42.reuse.H1 ;  /* 0x0000002aff51723e */ /* 0x080fe400030006ff */
[----:B------:R-:W-:Y:S01]  /*5c50*/  F2FP.F16.E4M3.UNPACK_B R42, R42 ;  /* 0x0000002aff2a723e */ /* 0x000fe200020006ff */
[----:B------:R-:W-:Y:S01]  /*5c60*/  HADD2.F32 R93, -RZ, R87.H1_H1 ;  /* 0x30000057ff5d7230 */ /* 0x000fe20000004100 */
[----:B------:R-:W-:Y:S01]  /*5c70*/  F2FP.SATFINITE.E4M3.F32.PACK_AB_MERGE_C R83, R84, R83, RZ ;  /* 0x000000535453723e */ /* 0x000fe200048070ff */
[--C-:B------:R-:W-:Y:S02]  /*5c80*/  HADD2.F32 R86, -RZ, R81.reuse.H1_H1 ;  /* 0x30000051ff567230 */ /* 0x100fe40000004100 */
[----:B------:R-:W-:Y:S01]  /*5c90*/  HADD2.F32 R81, -RZ, R81.H0_H0 ;  /* 0x20000051ff517230 */ /* 0x000fe20000004100 */
[----:B------:R-:W-:-:S02]  /*5ca0*/  F2FP.SATFINITE.E4M3.F32.PACK_AB_MERGE_C R43, R43, R82, R83 ;  /* 0x000000522b2b723e */ /* 0x000fc40004807053 */
[CC--:B------:R-:W-:Y:S02]  /*5cb0*/  FMUL.FTZ R94, R86.reuse, R93.reuse ;  /* 0x0000005d565e7220 */ /* 0x0c0fe40000410000 */
[C---:B------:R-:W-:Y:S02]  /*5cc0*/  FMUL.FTZ R93, R81.reuse, R93 ;  /* 0x0000005d515d7220 */ /* 0x040fe40000410000 */
[-C--:B------:R-:W-:Y:S02]  /*5cd0*/  FFMA.FTZ R81, R81, R92.reuse, -R94 ;  /* 0x0000005c51517223 */ /* 0x080fe4000001085e */
[----:B------:R-:W-:Y:S01]  /*5ce0*/  FFMA.FTZ R86, R86, R92, R93 ;  /* 0x0000005c56567223 */ /* 0x000fe2000001005d */
[----:B------:R-:W-:Y:S02]  /*5cf0*/  HADD2.F32 R92, -RZ, R87.H0_H0 ;  /* 0x20000057ff5c7230 */ /* 0x000fe40000004100 */
[--C-:B------:R-:W-:Y:S02]  /*5d00*/  HADD2.F32 R87, -RZ, R42.reuse.H1_H1 ;  /* 0x3000002aff577230 */ /* 0x100fe40000004100 */
[----:B------:R-:W-:Y:S01]  /*5d10*/  HADD2.F32 R42, -RZ, R42.H0_H0 ;  /* 0x2000002aff2a7230 */ /* 0x000fe20000004100 */
[----:B------:R-:W-:-:S02]  /*5d20*/  F2FP.SATFINITE.E4M3.F32.PACK_AB_MERGE_C R81, R86, R81, RZ ;  /* 0x000000515651723e */ /* 0x000fc400048070ff */
[CC--:B------:R-:W-:Y:S02]  /*5d30*/  FMUL.FTZ R93, R87.reuse, R92.reuse ;  /* 0x0000005c575d7220 */ /* 0x0c0fe40000410000 */
[C---:B------:R-:W-:Y:S02]  /*5d40*/  FMUL.FTZ R92, R42.reuse, R92 ;  /* 0x0000005c2a5c7220 */ /* 0x040fe40000410000 */
[-C--:B------:R-:W-:Y:S02]  /*5d50*/  FFMA.FTZ R93, R42, R79.reuse, -R93 ;  /* 0x0000004f2a5d7223 */ /* 0x080fe4000001085d */
[----:B------:R-:W-:-:S05]  /*5d60*/  FFMA.FTZ R92, R87, R79, R92 ;  /* 0x0000004f575c7223 */ /* 0x000fca000001005c */
[----:B------:R-:W-:-:S07]  /*5d70*/  F2FP.SATFINITE.E4M3.F32.PACK_AB_MERGE_C R42, R92, R93, R81 ;  /* 0x0000005d5c2a723e */ /* 0x000fce0004807051 */
.L_x_366:
[----:B------:R-:W-:Y:S05]  /*5d80*/  BSYNC B3 ;  /* 0x0000000000037941 */ /* 0x000fea0003800000 */
.L_x_365:
[----:B-1----:R0:W-:Y:S02]  /*5d90*/  STG.E.128 desc[UR54][R48.64+0x80], R40 ;  /* 0x0000802830007986 */ /* 0x0021e4000c101d36 */
.L_x_364:
[----:B------:R-:W-:Y:S05]  /*5da0*/  BSYNC B2 ;  /* 0x0000000000027941 */ /* 0x000fea0003800000 */
.L_x_363:
[----:B------:R-:W-:-:S13]  /*5db0*/  ISETP.NE.AND P3, PT, R39, RZ, PT ;  /* 0x000000ff2700720c */ /* 0x000fda0003f65270 */
[----:B------:R-:W-:Y:S05]  /*5dc0*/  @!P3 BRA `(.L_x_346) ;  /* 0x0000000400c0b947 */ /* 0x000fea0003800000 */
[----:B012-4-:R0:W1:Y:S01]  /*5dd0*/  LDS.128 R40, [R46+0x1f400] ;  /* 0x01f400002e287984 */ /* 0x0170620000000c00 */
[----:B------:R-:W-:Y:S01]  /*5de0*/  ISETP.GE.AND P3, PT, R174, R133, PT ;  /* 0x00000085ae00720c */ /* 0x000fe20003f66270 */
[----:B------:R-:W-:-:S12]  /*5df0*/  BSSY B2, `(.L_x_367) ;  /* 0x000006c000027945 */ /* 0x000fd80003800000 */
[----:B0-----:R-:W-:Y:S05]  /*5e00*/  @P3 BRA `(.L_x_368) ;  /* 0x0000000400a83947 */ /* 0x001fea0003800000 */
[----:B-1----:R-:W-:Y:S01]  /*5e10*/  IMAD.MOV.U32 R76, RZ, RZ, R41 ;  /* 0x000000ffff4c7224 */ /* 0x002fe200078e0029 */
[-C--:B------:R-:W-:Y:S02]  /*5e20*/  F2FP.F16.E4M3.UNPACK_B R79, R157.reuse.H1 ;  /* 0x0000009dff4f723e */ /* 0x080fe400030006ff */
[----:B------:R-:W-:Y:S02]  /*5e30*/  F2FP.F16.E4M3.UNPACK_B R80, R156.H1 ;  /* 0x0000009cff50723e */ /* 0x000fe400030006ff */
[-C--:B------:R-:W-:Y:S01]  /*5e40*/  F2FP.F16.E4M3.UNPACK_B R41, R76.reuse ;  /* 0x0000004cff29723e */ /* 0x080fe200020006ff */
[----:B------:R-:W-:Y:S01]  /*5e50*/  HADD2.F32 R81, -RZ, R79.H0_H0 ;  /* 0x2000004fff517230 */ /* 0x000fe20000004100 */
[----:B------:R-:W-:Y:S01]  /*5e60*/  F2FP.F16.E4M3.UNPACK_B R76, R76.H1 ;  /* 0x0000004cff4c723e */ /* 0x000fe200030006ff */
[----:B------:R-:W-:Y:S01]  /*5e70*/  HADD2.F32 R78, -RZ, R80.H0_H0 ;  /* 0x20000050ff4e7230 */ /* 0x000fe20000004100 */
[----:B------:R-:W-:Y:S01]  /*5e80*/  F2FP.F16.E4M3.UNPACK_B R83, R157 ;  /* 0x0000009dff53723e */ /* 0x000fe200020006ff */
[--C-:B------:R-:W-:Y:S01]  /*5e90*/  HADD2.F32 R74, -RZ, R41.reuse.H1_H1 ;  /* 0x30000029ff4a7230 */ /* 0x100fe20000004100 */
[----:B------:R-:W-:Y:S01]  /*5ea0*/  SHF.R.U32.HI R86, RZ, 0x8, R75 ;  /* 0x00000008ff567819 */ /* 0x000fe2000001164b */
[----:B------:R-:W-:-:S02]  /*5eb0*/  HADD2.F32 R41, -RZ, R41.H0_H0 ;  /* 0x20000029ff297230 */ /* 0x000fc40000004100 */
[----:B------:R-:W-:Y:S02]  /*5ec0*/  HADD2.F32 R80, -RZ, R80.H1_H1 ;  /* 0x30000050ff507230 */ /* 0x000fe40000004100 */
[-C--:B------:R-:W-:Y:S01]  /*5ed0*/  FMUL.FTZ R82, R74, R81.reuse ;  /* 0x000000514a527220 */ /* 0x080fe20000410000 */
[----:B------:R-:W-:Y:S02]  /*5ee0*/  HADD2.F32 R84, -RZ, R83.H1_H1 ;  /* 0x30000053ff547230 */ /* 0x000fe40000004100 */
[C---:B------:R-:W-:Y:S01]  /*5ef0*/  FMUL.FTZ R81, R41.reuse, R81 ;  /* 0x0000005129517220 */ /* 0x040fe20000410000 */
[----:B------:R-:W-:-:S03]  /*5f00*/  FFMA.FTZ R41, R41, R78, -R82 ;  /* 0x0000004e29297223 */ /* 0x000fc60000010852 */
[----:B------:R-:W-:Y:S01]  /*5f10*/  FFMA.FTZ R74, R74, R78, R81 ;  /* 0x0000004e4a4a7223 */ /* 0x000fe20000010051 */
[----:B------:R-:W-:Y:S02]  /*5f20*/  IMAD.MOV.U32 R78, RZ, RZ, R40 ;  /* 0x000000ffff4e7224 */ /* 0x000fe400078e0028 */
[----:B------:R-:W-:Y:S02]  /*5f30*/  HADD2.F32 R40, -RZ, R79.H1_H1 ;  /* 0x3000004fff287230 */ /* 0x000fe40000004100 */
[--C-:B------:R-:W-:Y:S02]  /*5f40*/  HADD2.F32 R79, -RZ, R76.reuse.H1_H1 ;  /* 0x3000004cff4f7230 */ /* 0x100fe40000004100 */
[----:B------:R-:W-:-:S03]  /*5f50*/  HADD2.F32 R76, -RZ, R76.H0_H0 ;  /* 0x2000004cff4c7230 */ /* 0x000fc60000004100 */
[CC--:B------:R-:W-:Y:S02]  /*5f60*/  FMUL.FTZ R81, R79.reuse, R40.reuse ;  /* 0x000000284f517220 */ /* 0x0c0fe40000410000 */
[C---:B------:R-:W-:Y:S02]  /*5f70*/  FMUL.FTZ R82, R76.reuse, R40 ;  /* 0x000000284c527220 */ /* 0x040fe40000410000 */
[----:B------:R-:W-:Y:S01]  /*5f80*/  FFMA.FTZ R40, R76, R80, -R81 ;  /* 0x000000504c287223 */ /* 0x000fe20000010851 */
[----:B------:R-:W-:Y:S01]  /*5f90*/  F2FP.F16.E4M3.UNPACK_B R76, R78.H1 ;  /* 0x0000004eff4c723e */ /* 0x000fe200030006ff */
[----:B------:R-:W-:Y:S01]  /*5fa0*/  FFMA.FTZ R79, R79, R80, R82 ;  /* 0x000000504f4f7223 */ /* 0x000fe20000010052 */
[----:B------:R-:W-:Y:S02]  /*5fb0*/  F2FP.F16.E4M3.UNPACK_B R80, R156 ;  /* 0x0000009cff50723e */ /* 0x000fe400020006ff */
[----:B------:R-:W-:Y:S01]  /*5fc0*/  F2FP.F16.E4M3.UNPACK_B R78, R78 ;  /* 0x0000004eff4e723e */ /* 0x000fe200020006ff */
[--C-:B------:R-:W-:Y:S01]  /*5fd0*/  HADD2.F32 R81, -RZ, R76.reuse.H1_H1 ;  /* 0x3000004cff517230 */ /* 0x100fe20000004100 */
[----:B------:R-:W-:Y:S01]  /*5fe0*/  F2FP.SATFINITE.E4M3.F32.PACK_AB_MERGE_C R40, R79, R40, RZ ;  /* 0x000000284f28723e */ /* 0x000fe200048070ff */
[----:B------:R-:W-:-:S02]  /*5ff0*/  HADD2.F32 R76, -RZ, R76.H0_H0 ;  /* 0x2000004cff4c7230 */ /* 0x000fc40000004100 */
[--C-:B------:R-:W-:Y:S02]  /*6000*/  HADD2.F32 R82, -RZ, R80.reuse.H1_H1 ;  /* 0x30000050ff527230 */ /* 0x100fe40000004100 */
[CC--:B------:R-:W-:Y:S01]  /*6010*/  FMUL.FTZ R85, R81.reuse, R84.reuse ;  /* 0x0000005451557220 */ /* 0x0c0fe20000410000 */
[----:B------:R-:W-:Y:S02]  /*6020*/  HADD2.F32 R80, -RZ, R80.H0_H0 ;  /* 0x20000050ff507230 */ /* 0x000fe40000004100 */
[----:B------:R-:W-:Y:S01]  /*6030*/  FMUL.FTZ R84, R76, R84 ;  /* 0x000000544c547220 */ /* 0x000fe20000410000 */
[----:B------:R-:W-:Y:S01]  /*6040*/  F2FP.SATFINITE.E4M3.F32.PACK_AB_MERGE_C R41, R74, R41, R40 ;  /* 0x000000294a29723e */ /* 0x000fe20004807028 */
[-C--:B------:R-:W-:Y:S02]  /*6050*/  FFMA.FTZ R76, R76, R82.reuse, -R85 ;  /* 0x000000524c4c7223 */ /* 0x080fe40000010855 */
[----:B------:R-:W-:Y:S01]  /*6060*/  FFMA.FTZ R81, R81, R82, R84 ;  /* 0x0000005251517223 */ /* 0x000fe20000010054 */
[----:B------:R-:W-:Y:S01]  /*6070*/  HADD2.F32 R82, -RZ, R83.H0_H0 ;  /* 0x20000053ff527230 */ /* 0x000fe20000004100 */
[----:B------:R-:W-:Y:S01]  /*6080*/  SHF.R.U32.HI R84, RZ, 0x10, R75 ;  /* 0x00000010ff547819 */ /* 0x000fe2000001164b */
[----:B------:R-:W-:-:S02]  /*6090*/  HADD2.F32 R83, -RZ, R78.H1_H1 ;  /* 0x3000004eff537230 */ /* 0x000fc40000004100 */
[----:B------:R-:W-:Y:S01]  /*60a0*/  HADD2.F32 R78, -RZ, R78.H0_H0 ;  /* 0x2000004eff4e7230 */ /* 0x000fe20000004100 */
[----:B------:R-:W-:Y:S02]  /*60b0*/  F2FP.SATFINITE.E4M3.F32.PACK_AB_MERGE_C R76, R81, R76, RZ ;  /* 0x0000004c514c723e */ /* 0x000fe400048070ff */
[CC--:B------:R-:W-:Y:S02]  /*60c0*/  FMUL.FTZ R85, R83.reuse, R82.reuse ;  /* 0x0000005253557220 */ /* 0x0c0fe40000410000 */
[C---:B------:R-:W-:Y:S02]  /*60d0*/  FMUL.FTZ R82, R78.reuse, R82 ;  /* 0x000000524e527220 */ /* 0x040fe40000410000 */
[-C--:B------:R-:W-:Y:S01]  /*60e0*/  FFMA.FTZ R78, R78, R80.reuse, -R85 ;  /* 0x000000504e4e7223 */ /* 0x080fe20000010855 */
[--C-:B------:R-:W-:Y:S01]  /*60f0*/  SHF.R.U32.HI R85, RZ, 0x8, R77.reuse ;  /* 0x00000008ff557819 */ /* 0x100fe2000001164d */
[----:B------:R-:W-:Y:S01]  /*6100*/  FFMA.FTZ R83, R83, R80, R82 ;  /* 0x0000005053537223 */ /* 0x000fe20000010052 */
[----:B------:R-:W-:-:S02]  /*6110*/  SHF.R.U32.HI R82, RZ, 0x10, R77 ;  /* 0x00000010ff527819 */ /* 0x000fc4000001164d */
[----:B------:R-:W-:Y:S02]  /*6120*/  LOP3.LUT R80, R77, 0xff0000ff, RZ, 0xc0, !PT ;  /* 0xff0000ff4d507812 */ /* 0x000fe400078ec0ff */
[----:B------:R-:W-:Y:S01]  /*6130*/  SHF.L.U32 R85, R85, 0x8, RZ ;  /* 0x0000000855557819 */ /* 0x000fe200000006ff */
[----:B------:R-:W-:Y:S01]  /*6140*/  IMAD.U32 R82, R82, 0x10000, RZ ;  /* 0x0001000052527824 */ /* 0x000fe200078e00ff */
[----:B------:R-:W-:Y:S02]  /*6150*/  LOP3.LUT R77, R75, 0xff0000ff, RZ, 0xc0, !PT ;  /* 0xff0000ff4b4d7812 */ /* 0x000fe400078ec0ff */
[----:B------:R-:W-:Y:S01]  /*6160*/  LOP3.LUT R75, R80, 0xff00, R85, 0xf8, !PT ;  /* 0x0000ff00504b7812 */ /* 0x000fe200078ef855 */
[----:B------:R-:W-:Y:S01]  /*6170*/  IMAD.SHL.U32 R80, R86, 0x100, RZ ;  /* 0x0000010056507824 */ /* 0x000fe200078e00ff */
[----:B------:R-:W-:Y:S02]  /*6180*/  F2FP.SATFINITE.E4M3.F32.PACK_AB_MERGE_C R40, R83, R78, R76 ;  /* 0x0000004e5328723e */ /* 0x000fe4000480704c */
[----:B------:R-:W-:Y:S01]  /*6190*/  LOP3.LUT R75, R75, 0xff0000, R82, 0xf8, !PT ;  /* 0x00ff00004b4b7812 */ /* 0x000fe200078ef852 */
[----:B------:R-:W-:Y:S01]  /*61a0*/  IMAD.MOV.U32 R82, RZ, RZ, R43 ;  /* 0x000000ffff527224 */ /* 0x000fe200078e002b */
[----:B------:R-:W-:Y:S01]  /*61b0*/  LOP3.LUT R77, R77, 0xff00, R80, 0xf8, !PT ;  /* 0x0000ff004d4d7812 */ /* 0x000fe200078ef850 */
[----:B------:R-:W-:Y:S01]  /*61c0*/  IMAD.U32 R80, R84, 0x10000, RZ ;  /* 0x0001000054507824 */ /* 0x000fe200078e00ff */
[----:B------:R-:W-:-:S02]  /*61d0*/  F2FP.F16.E4M3.UNPACK_B R86, R75.H1 ;  /* 0x0000004bff56723e */ /* 0x000fc400030006ff */
[----:B------:R-:W-:Y:S02]  /*61e0*/  F2FP.F16.E4M3.UNPACK_B R43, R82 ;  /* 0x00000052ff2b723e */ /* 0x000fe400020006ff */
[----:B------:R-:W-:Y:S01]  /*61f0*/  LOP3.LUT R77, R77, 0xff0000, R80, 0xf8, !PT ;  /* 0x00ff00004d4d7812 */ /* 0x000fe200078ef850 */
[----:B------:R-:W-:Y:S02]  /*6200*/  HADD2.F32 R87, -RZ, R86.H0_H0 ;  /* 0x20000056ff577230 */ /* 0x000fe40000004100 */
[--C-:B------:R-:W-:Y:S01]  /*6210*/  HADD2.F32 R80, -RZ, R43.reuse.H1_H1 ;  /* 0x3000002bff507230 */ /* 0x100fe20000004100 */
[----:B------:R-:W-:Y:S01]  /*6220*/  F2FP.F16.E4M3.UNPACK_B R84, R77.H1 ;  /* 0x0000004dff54723e */ /* 0x000fe200030006ff */
[----:B------:R-:W-:-:S03]  /*6230*/  HADD2.F32 R43, -RZ, R43.H0_H0 ;  /* 0x2000002bff2b7230 */ /* 0x000fc60000004100 */
[CC--:B------:R-:W-:Y:S01]  /*6240*/  FMUL.FTZ R92, R80.reuse, R87.reuse ;  /* 0x00000057505c7220 */ /* 0x0c0fe20000410000 */
[--C-:B------:R-:W-:Y:S02]  /*6250*/  HADD2.F32 R85, -RZ, R84.reuse.H0_H0 ;  /* 0x20000054ff557230 */ /* 0x100fe40000004100 */
[C---:B------:R-:W-:Y:S01]  /*6260*/  FMUL.FTZ R87, R43.reuse, R87 ;  /* 0x000000572b577220 */ /* 0x040fe20000410000 */
[----:B------:R-:W-:Y:S02]  /*6270*/  HADD2.F32 R84, -RZ, R84.H1_H1 ;  /* 0x30000054ff547230 */ /* 0x000fe40000004100 */
[-C--:B------:R-:W-:Y:S01]  /*6280*/  FFMA.FTZ R43, R43, R85.reuse, -R92 ;  /* 0x000000552b2b7223 */ /* 0x080fe2000001085c */
[----:B------:R-:W-:Y:S01]  /*6290*/  FFMA.FTZ R80, R80, R85, R87 ;  /* 0x0000005550507223 */ /* 0x000fe20000010057 */
[----:B------:R-:W-:Y:S02]  /*62a0*/  F2FP.F16.E4M3.UNPACK_B R85, R82.H1 ;  /* 0x00000052ff55723e */ /* 0x000fe400030006ff */
[----:B------:R-:W-:Y:S01]  /*62b0*/  MOV R82, R42 ;  /* 0x0000002a00527202 */ /* 0x000fe20000000f00 */
[----:B------:R-:W-:-:S02]  /*62c0*/  HADD2.F32 R42, -RZ, R86.H1_H1 ;  /* 0x30000056ff2a7230 */ /* 0x000fc40000004100 */
[--C-:B------:R-:W-:Y:S02]  /*62d0*/  HADD2.F32 R86, -RZ, R85.reuse.H1_H1 ;  /* 0x30000055ff567230 */ /* 0x100fe40000004100 */
[----:B------:R-:W-:-:S03]  /*62e0*/  HADD2.F32 R85, -RZ, R85.H0_H0 ;  /* 0x20000055ff557230 */ /* 0x000fc60000004100 */
[CC--:B------:R-:W-:Y:S02]  /*62f0*/  FMUL.FTZ R92, R86.reuse, R42.reuse ;  /* 0x0000002a565c7220 */ /* 0x0c0fe40000410000 */
[C---:B------:R-:W-:Y:S02]  /*6300*/  FMUL.FTZ R87, R85.reuse, R42 ;  /* 0x0000002a55577220 */ /* 0x040fe40000410000 */
[-C--:B------:R-:W-:Y:S02]  /*6310*/  FFMA.FTZ R42, R85, R84.reuse, -R92 ;  /* 0x00000054552a7223 */ /* 0x080fe4000001085c */
[----:B------:R-:W-:Y:S01]  /*6320*/  FFMA.FTZ R85, R86, R84, R87 ;  /* 0x0000005456557223 */ /* 0x000fe20000010057 */
[----:B------:R-:W-:Y:S02]  /*6330*/  F2FP.F16.E4M3.UNPACK_B R87, R75 ;  /* 0x0000004bff57723e */ /* 0x000fe400020006ff */
[-C--:B------:R-:W-:Y:S02]  /*6340*/  F2FP.F16.E4M3.UNPACK_B R75, R82.reuse.H1 ;  /* 0x00000052ff4b723e */ /* 0x080fe400030006ff */
[----:B------:R-:W-:Y:S01]  /*6350*/  F2FP.F16.E4M3.UNPACK_B R84, R77 ;  /* 0x0000004dff54723e */ /* 0x000fe200020006ff */
[----:B------:R-:W-:Y:S01]  /*6360*/  HADD2.F32 R92, -RZ, R87.H1_H1 ;  /* 0x30000057ff5c7230 */ /* 0x000fe20000004100 */
[----:B------:R-:W-:Y:S01]  /*6370*/  F2FP.F16.E4M3.UNPACK_B R82, R82 ;  /* 0x00000052ff52723e */ /* 0x000fe200020006ff */
[--C-:B------:R-:W-:Y:S01]  /*6380*/  HADD2.F32 R77, -RZ, R75.reuse.H1_H1 ;  /* 0x3000004bff4d7230 */ /* 0x100fe20000004100 */
[----:B------:R-:W-:Y:S01]  /*6390*/  F2FP.SATFINITE.E4M3.F32.PACK_AB_MERGE_C R85, R85, R42, RZ ;  /* 0x0000002a5555723e */ /* 0x000fe200048070ff */
[----:B------:R-:W-:-:S02]  /*63a0*/  HADD2.F32 R75, -RZ, R75.H0_H0 ;  /* 0x2000004bff4b7230 */ /* 0x000fc40000004100 */
[--C-:B------:R-:W-:Y:S02]  /*63b0*/  HADD2.F32 R86, -RZ, R84.reuse.H1_H1 ;  /* 0x30000054ff567230 */ /* 0x100fe40000004100 */
[-C--:B------:R-:W-:Y:S01]  /*63c0*/  FMUL.FTZ R94, R77, R92.reuse ;  /* 0x0000005c4d5e7220 */ /* 0x080fe20000410000 */
[----:B------:R-:W-:Y:S02]  /*63d0*/  HADD2.F32 R87, -RZ, R87.H0_H0 ;  /* 0x20000057ff577230 */ /* 0x000fe40000004100 */
[C---:B------:R-:W-:Y:S01]  /*63e0*/  FMUL.FTZ R92, R75.reuse, R92 ;  /* 0x0000005c4b5c7220 */ /* 0x040fe20000410000 */
[----:B------:R-:W-:Y:S02]  /*63f0*/  HADD2.F32 R84, -RZ, R84.H0_H0 ;  /* 0x20000054ff547230 */ /* 0x000fe40000004100 */
[-C--:B------:R-:W-:Y:S01]  /*6400*/  FFMA.FTZ R75, R75, R86.reuse, -R94 ;  /* 0x000000564b4b7223 */ /* 0x080fe2000001085e */
[----:B------:R-:W-:Y:S01]  /*6410*/  F2FP.SATFINITE.E4M3.F32.PACK_AB_MERGE_C R43, R80, R43, R85 ;  /* 0x0000002b502b723e */ /* 0x000fe20004807055 */
[----:B------:R-:W-:Y:S01]  /*6420*/  FFMA.FTZ R92, R77, R86, R92 ;  /* 0x000000564d5c7223 */ /* 0x000fe2000001005c */
[----:B------:R-:W-:-:S02]  /*6430*/  HADD2.F32 R77, -RZ, R82.H1_H1 ;  /* 0x30000052ff4d7230 */ /* 0x000fc40000004100 */
[----:B------:R-:W-:Y:S02]  /*6440*/  HADD2.F32 R82, -RZ, R82.H0_H0 ;  /* 0x20000052ff527230 */ /* 0x000fe40000004100 */
[----:B------:R-:W-:Y:S01]  /*6450*/  F2FP.SATFINITE.E4M3.F32.PACK_AB_MERGE_C R75, R92, R75, RZ ;  /* 0x0000004b5c4b723e */ /* 0x000fe200048070ff */
[CC--:B------:R-:W-:Y:S02]  /*6460*/  FMUL.FTZ R93, R77.reuse, R87.reuse ;  /* 0x000000574d5d7220 */ /* 0x0c0fe40000410000 */
[C---:B------:R-:W-:Y:S02]  /*6470*/  FMUL.FTZ R86, R82.reuse, R87 ;  /* 0x0000005752567220 */ /* 0x040fe40000410000 */
[-C--:B------:R-:W-:Y:S02]  /*6480*/  FFMA.FTZ R93, R82, R84.reuse, -R93 ;  /* 0x00000054525d7223 */ /* 0x080fe4000001085d */
[----:B------:R-:W-:-:S05]  /*6490*/  FFMA.FTZ R86, R77, R84, R86 ;  /* 0x000000544d567223 */ /* 0x000fca0000010056 */
[----:B------:R-:W-:-:S07]  /*64a0*/  F2FP.SATFINITE.E4M3.F32.PACK_AB_MERGE_C R42, R86, R93, R75 ;  /* 0x0000005d562a723e */ /* 0x000fce000480704b */
.L_x_368:
[----:B------:R-:W-:Y:S05]  /*64b0*/  BSYNC B2 ;  /* 0x0000000000027941 */ /* 0x000fea0003800000 */
.L_x_367:
[----:B-1----:R0:W-:Y:S02]  /*64c0*/  STG.E.128 desc[UR54][R48.64+0xa0], R40 ;  /* 0x0000a02830007986 */ /* 0x0021e4000c101d36 */
.L_x_346:
[----:B------:R-:W-:Y:S05]  /*64d0*/  BSYNC B1 ;  /* 0x0000000000017941 */ /* 0x000fea0003800000 */
.L_x_345:
[----:B------:R-:W-:Y:S05]  /*64e0*/  @P4 BRA `(.L_x_369) ;  /* 0x0000009400084947 */ /* 0x000fea0003800000 */
[----:B------:R-:W-:Y:S01]  /*64f0*/  ISETP.NE.AND P3, PT, R34, RZ, PT ;  /* 0x000000ff2200720c */ /* 0x000fe20003f65270 */
[----:B------:R-:W-:-:S12]  /*6500*/  BSSY B1, `(.L_x_370) ;  /* 0x000006f000017945 */ /* 0x000fd80003800000 */
[----:B------:R-:W-:Y:S05]  /*6510*/  @!P3 BRA `(.L_x_371) ;  /* 0x0000000400b4b947 */ /* 0x000fea0003800000 */
[----:B012-4-:R0:W1:Y:S01]  /*6520*/  LDS.128 R40, [R47+0x1c400] ;  /* 0x01c400002f287984 */ /* 0x0170620000000c00 */
[----:B------:R-:W-:Y:S01]  /*6530*/  ISETP.GE.AND P3, PT, R22, R133, PT ;  /* 0x000000851600720c */ /* 0x000fe20003f66270 */
[----:B------:R-:W-:-:S12]  /*6540*/  BSSY B2, `(.L_x_372) ;  /* 0x0000069000027945 */ /* 0x000fd80003800000 */
[----:B0-----:R-:W-:Y:S05]  /*6550*/  @P3 BRA `(.L_x_373) ;  /* 0x00000004009c3947 */ /* 0x001fea0003800000 */
[----:B------:R-:W-:Y:S01]  /*6560*/  SHF.R.U32.HI R49, RZ, 0x8, R71 ;  /* 0x00000008ff317819 */ /* 0x000fe20000011647 */
[----:B-1----:R-:W-:Y:S01]  /*6570*/  IMAD.MOV.U32 R70, RZ, RZ, R40 ;  /* 0x000000ffff467224 */ /* 0x002fe200078e0028 */
[----:B------:R-:W-:Y:S02]  /*6580*/  SHF.R.U32.HI R72, RZ, 0x8, R73 ;  /* 0x00000008ff487819 */ /* 0x000fe40000011649 */
[----:B------:R-:W-:Y:S01]  /*6590*/  LOP3.LUT R48, R71, 0xff0000ff, RZ, 0xc0, !PT ;  /* 0xff0000ff47307812 */ /* 0x000fe200078ec0ff */
[----:B------:R-:W-:Y:S01]  /*65a0*/  IMAD.SHL.U32 R49, R49, 0x100, RZ ;  /* 0x0000010031317824 */ /* 0x000fe200078e00ff */
[----:B------:R-:W-:Y:S01]  /*65b0*/  SHF.R.U32.HI R75, RZ, 0x10, R71 ;  /* 0x00000010ff4b7819 */ /* 0x000fe20000011647 */
[----:B------:R-:W-:Y:S01]  /*65c0*/  IMAD.SHL.U32 R72, R72, 0x100, RZ ;  /* 0x0000010048487824 */ /* 0x000fe200078e00ff */
[----:B------:R-:W-:Y:S02]  /*65d0*/  LOP3.LUT R71, R73, 0xff0000ff, RZ, 0xc0, !PT ;  /* 0xff0000ff49477812 */ /* 0x000fe400078ec0ff */
[----:B------:R-:W-:-:S02]  /*65e0*/  SHF.R.U32.HI R74, RZ, 0x10, R73 ;  /* 0x00000010ff4a7819 */ /* 0x000fc40000011649 */
[----:B------:R-:W-:Y:S01]  /*65f0*/  LOP3.LUT R48, R48, 0xff00, R49, 0xf8, !PT ;  /* 0x0000ff0030307812 */ /* 0x000fe200078ef831 */
[----:B------:R-:W-:Y:S01]  /*6600*/  IMAD.U32 R49, R75, 0x10000, RZ ;  /* 0x000100004b317824 */ /* 0x000fe200078e00ff */
[----:B------:R-:W-:Y:S02]  /*6610*/  LOP3.LUT R71, R71, 0xff00, R72, 0xf8, !PT ;  /* 0x0000ff0047477812 */ /* 0x000fe400078ef848 */
[----:B------:R-:W-:Y:S02]  /*6620*/  SHF.L.U32 R74, R74, 0x10, RZ ;  /* 0x000000104a4a7819 */ /* 0x000fe400000006ff */
[----:B------:R-:W-:Y:S02]  /*6630*/  F2FP.F16.E4M3.UNPACK_B R72, R155.H1 ;  /* 0x0000009bff48723e */ /* 0x000fe400030006ff */
[-C--:B------:R-:W-:Y:S02]  /*6640*/  F2FP.F16.E4M3.UNPACK_B R40, R41.reuse ;  /* 0x00000029ff28723e */ /* 0x080fe400020006ff */
[----:B------:R-:W-:Y:S01]  /*6650*/  LOP3.LUT R48, R48, 0xff0000, R49, 0xf8, !PT ;  /* 0x00ff000030307812 */ /* 0x000fe200078ef831 */
[----:B------:R-:W-:Y:S01]  /*6660*/  HADD2.F32 R76, -RZ, R72.H0_H0 ;  /* 0x20000048ff4c7230 */ /* 0x000fe20000004100 */
[----:B------:R-:W-:Y:S01]  /*6670*/  LOP3.LUT R49, R71, 0xff0000, R74, 0xf8, !PT ;  /* 0x00ff000047317812 */ /* 0x000fe200078ef84a */
[--C-:B------:R-:W-:Y:S01]  /*6680*/  HADD2.F32 R71, -RZ, R40.reuse.H1_H1 ;  /* 0x30000028ff477230 */ /* 0x100fe20000004100 */
[----:B------:R-:W-:Y:S01]  /*6690*/  F2FP.F16.E4M3.UNPACK_B R74, R154.H1 ;  /* 0x0000009aff4a723e */ /* 0x000fe200030006ff */
[----:B------:R-:W-:Y:S01]  /*66a0*/  HADD2.F32 R40, -RZ, R40.H0_H0 ;  /* 0x20000028ff287230 */ /* 0x000fe20000004100 */
[----:B------:R-:W-:Y:S01]  /*66b0*/  F2FP.F16.E4M3.UNPACK_B R41, R41.H1 ;  /* 0x00000029ff29723e */ /* 0x000fe200030006ff */
[----:B------:R-:W-:-:S02]  /*66c0*/  HADD2.F32 R77, -RZ, R72.H1_H1 ;  /* 0x30000048ff4d7230 */ /* 0x000fc40000004100 */
[CC--:B------:R-:W-:Y:S01]  /*66d0*/  FMUL.FTZ R79, R71.reuse, R76.reuse ;  /* 0x0000004c474f7220 */ /* 0x0c0fe20000410000 */
[--C-:B------:R-:W-:Y:S02]  /*66e0*/  HADD2.F32 R75, -RZ, R74.reuse.H0_H0 ;  /* 0x2000004aff4b7230 */ /* 0x100fe40000004100 */
[C---:B------:R-:W-:Y:S01]  /*66f0*/  FMUL.FTZ R76, R40.reuse, R76 ;  /* 0x0000004c284c7220 */ /* 0x040fe20000410000 */
[--C-:B------:R-:W-:Y:S01]  /*6700*/  HADD2.F32 R73, -RZ, R41.reuse.H1_H1 ;  /* 0x30000029ff497230 */ /* 0x100fe20000004100 */
[----:B------:R-:W-:Y:S01]  /*6710*/  F2FP.F16.E4M3.UNPACK_B R155, R155 ;  /* 0x0000009bff9b723e */ /* 0x000fe200020006ff */
[----:B------:R-:W-:Y:S02]  /*6720*/  HADD2.F32 R72, -RZ, R41.H0_H0 ;  /* 0x20000029ff487230 */ /* 0x000fe40000004100 */
[-C--:B------:R-:W-:Y:S01]  /*6730*/  FFMA.FTZ R40, R40, R75.reuse, -R79 ;  /* 0x0000004b28287223 */ /* 0x080fe2000001084f */
[----:B------:R-:W-:Y:S02]  /*6740*/  HADD2.F32 R74, -RZ, R74.H1_H1 ;  /* 0x3000004aff4a7230 */ /* 0x000fe40000004100 */
[----:B------:R-:W-:Y:S01]  /*6750*/  FFMA.FTZ R41, R71, R75, R76 ;  /* 0x0000004b47297223 */ /* 0x000fe2000001004c */
[CC--:B------:R-:W-:Y:S01]  /*6760*/  FMUL.FTZ R79, R73.reuse, R77.reuse ;  /* 0x0000004d494f7220 */ /* 0x0c0fe20000410000 */
[C---:B------:R-:W-:Y:S01]  /*6770*/  FMUL.FTZ R78, R72.reuse, R77 ;  /* 0x0000004d484e7220 */ /* 0x040fe20000410000 */
[-C--:B------:R-:W-:Y:S01]  /*6780*/  F2FP.F16.E4M3.UNPACK_B R71, R70.reuse.H1 ;  /* 0x00000046ff47723e */ /* 0x080fe200030006ff */
[----:B------:R-:W-:Y:S01]  /*6790*/  HADD2.F32 R75, -RZ, R155.H1_H1 ;  /* 0x3000009bff4b7230 */ /* 0x000fe20000004100 */
[----:B------:R-:W-:Y:S01]  /*67a0*/  F2FP.F16.E4M3.UNPACK_B R70, R70 ;  /* 0x00000046ff46723e */ /* 0x000fe200020006ff */
[-C--:B------:R-:W-:Y:S01]  /*67b0*/  FFMA.FTZ R79, R72, R74.reuse, -R79 ;  /* 0x0000004a484f7223 */ /* 0x080fe2000001084f */
[----:B------:R-:W-:Y:S01]  /*67c0*/  FFMA.FTZ R80, R73, R74, R78 ;  /* 0x0000004a49507223 */ /* 0x000fe2000001004e */
[----:B------:R-:W-:Y:S01]  /*67d0*/  F2FP.F16.E4M3.UNPACK_B R154, R154 ;  /* 0x0000009aff9a723e */ /* 0x000fe200020006ff */
[--C-:B------:R-:W-:Y:S01]  /*67e0*/  HADD2.F32 R74, -RZ, R71.reuse.H1_H1 ;  /* 0x30000047ff4a7230 */ /* 0x100fe20000004100 */
[----:B------:R-:W-:Y:S01]  /*67f0*/  F2FP.F16.E4M3.UNPACK_B R82, R49.H1 ;  /* 0x00000031ff52723e */ /* 0x000fe200030006ff */
[----:B------:R-:W-:-:S02]  /*6800*/  HADD2.F32 R73, -RZ, R71.H0_H0 ;  /* 0x20000047ff497230 */ /* 0x000fc40000004100 */
[--C-:B------:R-:W-:Y:S02]  /*6810*/  HADD2.F32 R71, -RZ, R70.reuse.H0_H0 ;  /* 0x20000046ff477230 */ /* 0x100fe40000004100 */
[-C--:B------:R-:W-:Y:S01]  /*6820*/  FMUL.FTZ R78, R74, R75.reuse ;  /* 0x0000004b4a4e7220 */ /* 0x080fe20000410000 */
[----:B------:R-:W-:Y:S02]  /*6830*/  HADD2.F32 R72, -RZ, R70.H1_H1 ;  /* 0x30000046ff487230 */ /* 0x000fe40000004100 */
[----:B------:R-:W-:Y:S01]  /*6840*/  FMUL.FTZ R75, R73, R75 ;  /* 0x0000004b494b7220 */ /* 0x000fe20000410000 */
[----:B------:R-:W-:Y:S02]  /*6850*/  HADD2.F32 R155, -RZ, R155.H0_H0 ;  /* 0x2000009bff9b7230 */ /* 0x000fe40000004100 */
[--C-:B------:R-:W-:Y:S02]  /*6860*/  HADD2.F32 R70, -RZ, R154.reuse.H1_H1 ;  /* 0x3000009aff467230 */ /* 0x100fe40000004100 */
[----:B------:R-:W-:-:S02]  /*6870*/  HADD2.F32 R154, -RZ, R154.H0_H0 ;  /* 0x2000009aff9a7230 */ /* 0x000fc40000004100 */
[-C--:B------:R-:W-:Y:S01]  /*6880*/  FMUL.FTZ R76, R72, R155.reuse ;  /* 0x0000009b484c7220 */ /* 0x080fe20000410000 */
[----:B------:R-:W-:Y:S01]  /*6890*/  FMUL.FTZ R155, R71, R155 ;  /* 0x0000009b479b7220 */ /* 0x000fe20000410000 */
[-C--:B------:R-:W-:Y:S01]  /*68a0*/  FFMA.FTZ R73, R73, R70.reuse, -R78 ;  /* 0x0000004649497223 */ /* 0x080fe2000001084e */
[----:B------:R-:W-:Y:S01]  /*68b0*/  FFMA.FTZ R78, R74, R70, R75 ;  /* 0x000000464a4e7223 */ /* 0x000fe2000001004b */
[----:B------:R-:W-:Y:S01]  /*68c0*/  F2FP.F16.E4M3.UNPACK_B R74, R43.H1 ;  /* 0x0000002bff4a723e */ /* 0x000fe200030006ff */
[-C--:B------:R-:W-:Y:S01]  /*68d0*/  FFMA.FTZ R70, R71, R154.reuse, -R76 ;  /* 0x0000009a47467223 */ /* 0x080fe2000001084c */
[----:B------:R-:W-:Y:S01]  /*68e0*/  FFMA.FTZ R71, R72, R154, R155 ;  /* 0x0000009a48477223 */ /* 0x000fe2000001009b */
[----:B------:R-:W-:Y:S01]  /*68f0*/  F2FP.SATFINITE.E4M3.F32.PACK_AB_MERGE_C R72, R80, R79, RZ ;  /* 0x0000004f5048723e */ /* 0x000fe200048070ff */
[----:B------:R-:W-:Y:S01]  /*6900*/  HADD2.F32 R80, -RZ, R82.H1_H1 ;  /* 0x30000052ff507230 */ /* 0x000fe20000004100 */
[----:B------:R-:W-:Y:S01]  /*6910*/  F2FP.SATFINITE.E4M3.F32.PACK_AB_MERGE_C R73, R78, R73, RZ ;  /* 0x000000494e49723e */ /* 0x000fe200048070ff */
[--C-:B------:R-:W-:Y:S01]  /*6920*/  HADD2.F32 R78, -RZ, R74.reuse.H0_H0 ;  /* 0x2000004aff4e7230 */ /* 0x100fe20000004100 */
[----:B------:R-:W-:Y:S01]  /*6930*/  F2FP.F16.E4M3.UNPACK_B R76, R42.H1 ;  /* 0x0000002aff4c723e */ /* 0x000fe200030006ff */
[----:B------:R-:W-:Y:S01]  /*6940*/  HADD2.F32 R79, -RZ, R74.H1_H1 ;  /* 0x3000004aff4f7230 */ /* 0x000fe20000004100 */
[-C--:B------:R-:W-:Y:S01]  /*6950*/  F2FP.F16.E4M3.UNPACK_B R74, R48.reuse.H1 ;  /* 0x00000030ff4a723e */ /* 0x080fe200030006ff */
[----:B------:R-:W-:Y:S01]  /*6960*/  HADD2.F32 R82, -RZ, R82.H0_H0 ;  /* 0x20000052ff527230 */ /* 0x000fe20000004100 */
[----:B------:R-:W-:Y:S01]  /*6970*/  F2FP.F16.E4M3.UNPACK_B R75, R49 ;  /* 0x00000031ff4b723e */ /* 0x000fe200020006ff */
[----:B------:R-:W-:Y:S01]  /*6980*/  HADD2.F32 R77, -RZ, R76.H1_H1 ;  /* 0x3000004cff4d7230 */ /* 0x000fe20000004100 */
[----:B------:R-:W-:Y:S01]  /*6990*/  F2FP.F16.E4M3.UNPACK_B R49, R48 ;  /* 0x00000030ff31723e */ /* 0x000fe200020006ff */
[----:B------:R-:W-:-:S02]  /*69a0*/  HADD2.F32 R81, -RZ, R74.H1_H1 ;  /* 0x3000004aff517230 */ /* 0x000fc40000004100 */
[-C--:B------:R-:W-:Y:S01]  /*69b0*/  FMUL.FTZ R85, R79, R80.reuse ;  /* 0x000000504f557220 */ /* 0x080fe20000410000 */
[----:B------:R-:W-:Y:S02]  /*69c0*/  HADD2.F32 R83, -RZ, R75.H1_H1 ;  /* 0x3000004bff537230 */ /* 0x000fe40000004100 */
[C---:B------:R-:W-:Y:S01]  /*69d0*/  FMUL.FTZ R86, R78.reuse, R80 ;  /* 0x000000504e567220 */ /* 0x040fe20000410000 */
[----:B------:R-:W-:Y:S02]  /*69e0*/  HADD2.F32 R76, -RZ, R76.H0_H0 ;  /* 0x2000004cff4c7230 */ /* 0x000fe40000004100 */
[----:B------:R-:W-:Y:S01]  /*69f0*/  FFMA.FTZ R48, R78, R81, -R85 ;  /* 0x000000514e307223 */ /* 0x000fe20000010855 */
[----:B------:R-:W-:Y:S02]  /*6a00*/  HADD2.F32 R80, -RZ, R49.H1_H1 ;  /* 0x30000031ff507230 */ /* 0x000fe40000004100 */
[-C--:B------:R-:W-:Y:S01]  /*6a10*/  FMUL.FTZ R85, R77, R83.reuse ;  /* 0x000000534d557220 */ /* 0x080fe20000410000 */
[----:B------:R-:W-:Y:S01]  /*6a20*/  F2FP.F16.E4M3.UNPACK_B R42, R42 ;  /* 0x0000002aff2a723e */ /* 0x000fe200020006ff */
[C---:B------:R-:W-:Y:S01]  /*6a30*/  FMUL.FTZ R84, R76.reuse, R83 ;  /* 0x000000534c547220 */ /* 0x040fe20000410000 */
[----:B------:R-:W-:Y:S01]  /*6a40*/  F2FP.F16.E4M3.UNPACK_B R78, R43 ;  /* 0x0000002bff4e723e */ /* 0x000fe200020006ff */
[----:B------:R-:W-:Y:S01]  /*6a50*/  FFMA.FTZ R85, R76, R80, -R85 ;  /* 0x000000504c557223 */ /* 0x000fe20000010855 */
[----:B------:R-:W-:-:S02]  /*6a60*/  HADD2.F32 R75, -RZ, R75.H0_H0 ;  /* 0x2000004bff4b7230 */ /* 0x000fc40000004100 */
[----:B------:R-:W-:Y:S01]  /*6a70*/  FFMA.FTZ R84, R77, R80, R84 ;  /* 0x000000504d547223 */ /* 0x000fe20000010054 */
[----:B------:R-:W-:Y:S02]  /*6a80*/  HADD2.F32 R76, -RZ, R42.H0_H0 ;  /* 0x2000002aff4c7230 */ /* 0x000fe40000004100 */
[----:B------:R-:W-:Y:S01]  /*6a90*/  FFMA.FTZ R43, R79, R81, R86 ;  /* 0x000000514f2b7223 */ /* 0x000fe20000010056 */
[----:B------:R-:W-:Y:S01]  /*6aa0*/  HADD2.F32 R77, -RZ, R78.H0_H0 ;  /* 0x2000004eff4d7230 */ /* 0x000fe20000004100 */
[----:B------:R-:W-:Y:S01]  /*6ab0*/  F2FP.SATFINITE.E4M3.F32.PACK_AB_MERGE_C R41, R41, R40, R72 ;  /* 0x000000282929723e */ /* 0x000fe20004807048 */
[----:B------:R-:W-:Y:S01]  /*6ac0*/  HADD2.F32 R42, -RZ, R42.H1_H1 ;  /* 0x3000002aff2a7230 */ /* 0x000fe20000004100 */
[----:B------:R-:W-:Y:S01]  /*6ad0*/  F2FP.SATFINITE.E4M3.F32.PACK_AB_MERGE_C R84, R84, R85, RZ ;  /* 0x000000555454723e */ /* 0x000fe200048070ff */
[----:B------:R-:W-:Y:S02]  /*6ae0*/  HADD2.F32 R78, -RZ, R78.H1_H1 ;  /* 0x3000004eff4e7230 */ /* 0x000fe40000004100 */
[----:B------:R-:W-:Y:S01]  /*6af0*/  FMUL.FTZ R81, R77, R82 ;  /* 0x000000524d517220 */ /* 0x000fe20000410000 */
[----:B------:R-:W-:-:S02]  /*6b00*/  HADD2.F32 R74, -RZ, R74.H0_H0 ;  /* 0x2000004aff4a7230 */ /* 0x000fc40000004100 */
[-C--:B------:R-:W-:Y:S01]  /*6b10*/  FMUL.FTZ R79, R42, R75.reuse ;  /* 0x0000004b2a4f7220 */ /* 0x080fe20000410000 */
[----:B------:R-:W-:Y:S02]  /*6b20*/  HADD2.F32 R49, -RZ, R49.H0_H0 ;  /* 0x20000031ff317230 */ /* 0x000fe40000004100 */
[----:B------:R-:W-:Y:S01]  /*6b30*/  FMUL.FTZ R80, R78, R82 ;  /* 0x000000524e507220 */ /* 0x000fe20000410000 */
[----:B------:R-:W-:Y:S01]  /*6b40*/  FMUL.FTZ R75, R76, R75 ;  /* 0x0000004b4c4b7220 */ /* 0x000fe20000410000 */
[----:B------:R-:W-:Y:S01]  /*6b50*/  FFMA.FTZ R81, R78, R74, R81 ;  /* 0x0000004a4e517223 */ /* 0x000fe20000010051 */
[----:B------:R-:W-:Y:S01]  /*6b60*/  F2FP.SATFINITE.E4M3.F32.PACK_AB_MERGE_C R43, R43, R48, RZ ;  /* 0x000000302b2b723e */ /* 0x000fe200048070ff */
[----:B------:R-:W-:Y:S01]  /*6b70*/  FFMA.FTZ R80, R77, R74, -R80 ;  /* 0x0000004a4d507223 */ /* 0x000fe20000010850 */
[-C--:B------:R-:W-:Y:S01]  /*6b80*/  FFMA.FTZ R79, R76, R49.reuse, -R79 ;  /* 0x000000314c4f7223 */ /* 0x080fe2000001084f */
[----:B------:R-:W-:Y:S01]  /*6b90*/  FFMA.FTZ R42, R42, R49, R75 ;  /* 0x000000312a2a7223 */ /* 0x000fe2000001004b */
[----:B------:R-:W-:-:S02]  /*6ba0*/  F2FP.SATFINITE.E4M3.F32.PACK_AB_MERGE_C R40, R71, R70, R73 ;  /* 0x000000464728723e */ /* 0x000fc40004807049 */
[----:B------:R-:W-:Y:S02]  /*6bb0*/  F2FP.SATFINITE.E4M3.F32.PACK_AB_MERGE_C R43, R81, R80, R43 ;  /* 0x00000050512b723e */ /* 0x000fe4000480702b */
[----:B------:R-:W-:-:S07]  /*6bc0*/  F2FP.SATFINITE.E4M3.F32.PACK_AB_MERGE_C R42, R42, R79, R84 ;  /* 0x0000004f2a2a723e */ /* 0x000fce0004807054 */
.L_x_373:
[----:B------:R-:W-:Y:S05]  /*6bd0*/  BSYNC B2 ;  /* 0x0000000000027941 */ /* 0x000fea0003800000 */
.L_x_372:
[----:B-1----:R0:W-:Y:S02]  /*6be0*/  STG.E.128 desc[UR54][R44.64], R40 ;  /* 0x000000282c007986 */ /* 0x0021e4000c101d36 */
.L_x_371:
[----:B------:R-:W-:Y:S05]  /*6bf0*/  BSYNC B1 ;  /* 0x0000000000017941 */ /* 0x000fea0003800000 */
.L_x_370:
[----:B------:R-:W-:Y:S01]  /*6c00*/  ISETP.NE.AND P3, PT, R35, RZ, PT ;  /* 0x000000ff2300720c */ /* 0x000fe20003f65270 */
[----:B------:R-:W-:-:S12]  /*6c10*/  BSSY B1, `(.L_x_374) ;  /* 0x000006f000017945 */ /* 0x000fd80003800000 */
[----:B------:R-:W-:Y:S05]  /*6c20*/  @!P3 BRA `(.L_x_375) ;  /* 0x0000000400b4b947 */ /* 0x000fea0003800000 */
[----:B012-4-:R0:W1:Y:S01]  /*6c30*/  LDS.128 R40, [R46+0x1c400] ;  /* 0x01c400002e287984 */ /* 0x0170620000000c00 */
[----:B------:R-:W-:Y:S01]  /*6c40*/  ISETP.GE.AND P3, PT, R172, R133, PT ;  /* 0x00000085ac00720c */ /* 0x000fe20003f66270 */
[----:B------:R-:W-:-:S12]  /*6c50*/  BSSY B2, `(.L_x_376) ;  /* 0x0000069000027945 */ /* 0x000fd80003800000 */
[----:B0-----:R-:W-:Y:S05]  /*6c60*/  @P3 BRA `(.L_x_377) ;  /* 0x00000004009c3947 */ /* 0x001fea0003800000 */
[--C-:B------:R-:W-:Y:S01]  /*6c70*/  SHF.R.U32.HI R48, RZ, 0x8, R67.reuse ;  /* 0x00000008ff307819 */ /* 0x100fe20000011643 */
[----:B-1----:R-:W-:Y:S01]  /*6c80*/  IMAD.MOV.U32 R66, RZ, RZ, R40 ;  /* 0x000000ffff427224 */ /* 0x002fe200078e0028 */
[----:B------:R-:W-:Y:S02]  /*6c90*/  SHF.R.U32.HI R72, RZ, 0x10, R67 ;  /* 0x00000010ff487819 */ /* 0x000fe40000011643 */
[----:B------:R-:W-:Y:S01]  /*6ca0*/  LOP3.LUT R49, R67, 0xff0000ff, RZ, 0xc0, !PT ;  /* 0xff0000ff43317812 */ /* 0x000fe200078ec0ff */
[----:B------:R-:W-:Y:S01]  /*6cb0*/  IMAD.SHL.U32 R48, R48, 0x100, RZ ;  /* 0x0000010030307824 */ /* 0x000fe200078e00ff */
[--C-:B------:R-:W-:Y:S02]  /*6cc0*/  SHF.R.U32.HI R67, RZ, 0x8, R69.reuse ;  /* 0x00000008ff437819 */ /* 0x100fe40000011645 */
[----:B------:R-:W-:Y:S02]  /*6cd0*/  LOP3.LUT R68, R69, 0xff0000ff, RZ, 0xc0, !PT ;  /* 0xff0000ff45447812 */ /* 0x000fe400078ec0ff */
[----:B------:R-:W-:Y:S01]  /*6ce0*/  SHF.R.U32.HI R71, RZ, 0x10, R69 ;  /* 0x00000010ff477819 */ /* 0x000fe20000011645 */
[----:B------:R-:W-:Y:S01]  /*6cf0*/  IMAD.SHL.U32 R67, R67, 0x100, RZ ;  /* 0x0000010043437824 */ /* 0x000fe200078e00ff */
[----:B------:R-:W-:Y:S01]  /*6d00*/  LOP3.LUT R49, R49, 0xff00, R48, 0xf8, !PT ;  /* 0x0000ff0031317812 */ /* 0x000fe200078ef830 */
[----:B------:R-:W-:Y:S01]  /*6d10*/  IMAD.U32 R48, R72, 0x10000, RZ ;  /* 0x0001000048307824 */ /* 0x000fe200078e00ff */
[----:B------:R-:W-:-:S02]  /*6d20*/  F2FP.F16.E4M3.UNPACK_B R40, R41 ;  /* 0x00000029ff28723e */ /* 0x000fc400020006ff */
[----:B------:R-:W-:Y:S02]  /*6d30*/  LOP3.LUT R70, R68, 0xff00, R67, 0xf8, !PT ;  /* 0x0000ff0044467812 */ /* 0x000fe400078ef843 */
[----:B------:R-:W-:Y:S02]  /*6d40*/  SHF.L.U32 R67, R71, 0x10, RZ ;  /* 0x0000001047437819 */ /* 0x000fe400000006ff */
[----:B------:R-:W-:Y:S02]  /*6d50*/  F2FP.F16.E4M3.UNPACK_B R68, R153.H1 ;  /* 0x00000099ff44723e */ /* 0x000fe400030006ff */
[----:B------:R-:W-:Y:S02]  /*6d60*/  LOP3.LUT R48, R49, 0xff0000, R48, 0xf8, !PT ;  /* 0x00ff000031307812 */ /* 0x000fe400078ef830 */
[----:B------:R-:W-:Y:S01]  /*6d70*/  LOP3.LUT R49, R70, 0xff0000, R67, 0xf8, !PT ;  /* 0x00ff000046317812 */ /* 0x000fe200078ef843 */
[----:B------:R-:W-:Y:S01]  /*6d80*/  HADD2.F32 R72, -RZ, R68.H0_H0 ;  /* 0x20000044ff487230 */ /* 0x000fe20000004100 */
[----:B------:R-:W-:Y:S01]  /*6d90*/  F2FP.F16.E4M3.UNPACK_B R70, R152.H1 ;  /* 0x00000098ff46723e */ /* 0x000fe200030006ff */
[--C-:B------:R-:W-:Y:S01]  /*6da0*/  HADD2.F32 R67, -RZ, R40.reuse.H1_H1 ;  /* 0x30000028ff437230 */ /* 0x100fe20000004100 */
[----:B------:R-:W-:Y:S01]  /*6db0*/  F2FP.F16.E4M3.UNPACK_B R41, R41.H1 ;  /* 0x00000029ff29723e */ /* 0x000fe200030006ff */
[----:B------:R-:W-:Y:S01]  /*6dc0*/  HADD2.F32 R40, -RZ, R40.H0_H0 ;  /* 0x20000028ff287230 */ /* 0x000fe20000004100 */
[----:B------:R-:W-:Y:S01]  /*6dd0*/  F2FP.F16.E4M3.UNPACK_B R153, R153 ;  /* 0x00000099ff99723e */ /* 0x000fe200020006ff */
        /* <DEDUP_REMOVED lines=10> */
[-C--:B------:R-:W-:Y:S01]  /*6e80*/  FMUL.FTZ R75, R69, R73.reuse ;  /* 0x00000049454b7220 */ /* 0x080fe20000410000 */
[----:B------:R-:W-:Y:S01]  /*6e90*/  FMUL.FTZ R74, R68, R73 ;  /* 0x00000049444a7220 */ /* 0x000fe20000410000 */
[----:B------:R-:W-:Y:S01]  /*6ea0*/  F2FP.F16.E4M3.UNPACK_B R67, R66.H1 ;  /* 0x00000042ff43723e */ /* 0x000fe200030006ff */
[----:B------:R-:W-:-:S02]  /*6eb0*/  HADD2.F32 R71, -RZ, R153.H1_H1 ;  /* 0x30000099ff477230 */ /* 0x000fc40000004100 */
[-C--:B------:R-:W-:Y:S01]  /*6ec0*/  FFMA.FTZ R75, R68, R70.reuse, -R75 ;  /* 0x00000046444b7223 */ /* 0x080fe2000001084b */
[----:B------:R-:W-:Y:S01]  /*6ed0*/  FFMA.FTZ R76, R69, R70, R74 ;  /* 0x00000046454c7223 */ /* 0x000fe2000001004a */
[----:B------:R-:W-:Y:S01]  /*6ee0*/  F2FP.F16.E4M3.UNPACK_B R66, R66 ;  /* 0x00000042ff42723e */ /* 0x000fe200020006ff */
[--C-:B------:R-:W-:Y:S01]  /*6ef0*/  HADD2.F32 R70, -RZ, R67.reuse.H1_H1 ;  /* 0x30000043ff467230 */ /* 0x100fe20000004100 */
[----:B------:R-:W-:Y:S01]  /*6f00*/  F2FP.F16.E4M3.UNPACK_B R77, R49.H1 ;  /* 0x00000031ff4d723e */ /* 0x000fe200030006ff */
[----:B------:R-:W-:Y:S01]  /*6f10*/  HADD2.F32 R69, -RZ, R67.H0_H0 ;  /* 0x20000043ff457230 */ /* 0x000fe20000004100 */
[----:B------:R-:W-:Y:S01]  /*6f20*/  F2FP.F16.E4M3.UNPACK_B R73, R48 ;  /* 0x00000030ff49723e */ /* 0x000fe200020006ff */
[--C-:B------:R-:W-:Y:S02]  /*6f30*/  HADD2.F32 R67, -RZ, R66.reuse.H0_H0 ;  /* 0x20000042ff437230 */ /* 0x100fe40000004100 */
[----:B------:R-:W-:Y:S01]  /*6f40*/  FMUL.FTZ R74, R70, R71 ;  /* 0x00000047464a7220 */ /* 0x000fe20000410000 */
[----:B------:R-:W-:-:S02]  /*6f50*/  HADD2.F32 R68, -RZ, R66.H1_H1 ;  /* 0x30000042ff447230 */ /* 0x000fc40000004100 */
[----:B------:R-:W-:Y:S01]  /*6f60*/  FMUL.FTZ R71, R69, R71 ;  /* 0x0000004745477220 */ /* 0x000fe20000410000 */
[----:B------:R-:W-:Y:S02]  /*6f70*/  HADD2.F32 R153, -RZ, R153.H0_H0 ;  /* 0x20000099ff997230 */ /* 0x000fe40000004100 */
[--C-:B------:R-:W-:Y:S02]  /*6f80*/  HADD2.F32 R66, -RZ, R152.reuse.H1_H1 ;  /* 0x30000098ff427230 */ /* 0x100fe40000004100 */
[----:B------:R-:W-:Y:S02]  /*6f90*/  HADD2.F32 R152, -RZ, R152.H0_H0 ;  /* 0x20000098ff987230 */ /* 0x000fe40000004100 */
[-C--:B------:R-:W-:Y:S01]  /*6fa0*/  FMUL.FTZ R72, R68, R153.reuse ;  /* 0x0000009944487220 */ /* 0x080fe20000410000 */
[----:B------:R-:W-:Y:S01]  /*6fb0*/  FMUL.FTZ R153, R67, R153 ;  /* 0x0000009943997220 */ /* 0x000fe20000410000 */
[-C--:B------:R-:W-:Y:S01]  /*6fc0*/  FFMA.FTZ R70, R70, R66.reuse, R71 ;  /* 0x0000004246467223 */ /* 0x080fe20000010047 */
[----:B------:R-:W-:Y:S01]  /*6fd0*/  FFMA.FTZ R69, R69, R66, -R74 ;  /* 0x0000004245457223 */ /* 0x000fe2000001084a */
        /* <DEDUP_REMOVED lines=9> */
[----:B------:R-:W-:Y:S01]  /*7070*/  F2FP.F16.E4M3.UNPACK_B R70, R42.H1 ;  /* 0x0000002aff46723e */ /* 0x000fe200030006ff */
[----:B------:R-:W-:Y:S01]  /*7080*/  HADD2.F32 R77, -RZ, R77.H0_H0 ;  /* 0x2000004dff4d7230 */ /* 0x000fe20000004100 */
[----:B------:R-:W-:Y:S01]  /*7090*/  F2FP.F16.E4M3.UNPACK_B R76, R49 ;  /* 0x00000031ff4c723e */ /* 0x000fe200020006ff */
[----:B------:R-:W-:-:S02]  /*70a0*/  HADD2.F32 R75, -RZ, R74.H1_H1 ;  /* 0x3000004aff4b7230 */ /* 0x000fc40000004100 */
[-C--:B------:R-:W-:Y:S01]  /*70b0*/  FMUL.FTZ R81, R71, R79.reuse ;  /* 0x0000004f47517220 */ /* 0x080fe20000410000 */
[----:B------:R-:W-:Y:S02]  /*70c0*/  HADD2.F32 R49, -RZ, R70.H1_H1 ;  /* 0x30000046ff317230 */ /* 0x000fe40000004100 */
[C---:B------:R-:W-:Y:S01]  /*70d0*/  FMUL.FTZ R80, R72.reuse, R79 ;  /* 0x0000004f48507220 */ /* 0x040fe20000410000 */
[----:B------:R-:W-:Y:S02]  /*70e0*/  HADD2.F32 R78, -RZ, R76.H1_H1 ;  /* 0x3000004cff4e7230 */ /* 0x000fe40000004100 */
[----:B------:R-:W-:Y:S01]  /*70f0*/  FFMA.FTZ R48, R72, R75, -R81 ;  /* 0x0000004b48307223 */ /* 0x000fe20000010851 */
[----:B------:R-:W-:Y:S01]  /*7100*/  HADD2.F32 R70, -RZ, R70.H0_H0 ;  /* 0x20000046ff467230 */ /* 0x000fe20000004100 */
[----:B------:R-:W-:Y:S01]  /*7110*/  F2FP.F16.E4M3.UNPACK_B R43, R43 ;  /* 0x0000002bff2b723e */ /* 0x000fe200020006ff */
[----:B------:R-:W-:Y:S02]  /*7120*/  HADD2.F32 R72, -RZ, R73.H1_H1 ;  /* 0x30000049ff487230 */ /* 0x000fe40000004100 */
[----:B------:R-:W-:Y:S01]  /*7130*/  FMUL.FTZ R79, R49, R78 ;  /* 0x0000004e314f7220 */ /* 0x000fe20000410000 */
[----:B------:R-:W-:Y:S01]  /*7140*/  F2FP.F16.E4M3.UNPACK_B R42, R42 ;  /* 0x0000002aff2a723e */ /* 0x000fe200020006ff */
[----:B------:R-:W-:Y:S01]  /*7150*/  FMUL.FTZ R78, R70, R78 ;  /* 0x0000004e464e7220 */ /* 0x000fe20000410000 */
[----:B------:R-:W-:-:S02]  /*7160*/  HADD2.F32 R76, -RZ, R76.H0_H0 ;  /* 0x2000004cff4c7230 */ /* 0x000fc40000004100 */
[-C--:B------:R-:W-:Y:S01]  /*7170*/  FFMA.FTZ R79, R70, R72.reuse, -R79 ;  /* 0x00000048464f7223 */ /* 0x080fe2000001084f */
[--C-:B------:R-:W-:Y:S02]  /*7180*/  HADD2.F32 R70, -RZ, R43.reuse.H1_H1 ;  /* 0x3000002bff467230 */ /* 0x100fe40000004100 */
[----:B------:R-:W-:Y:S01]  /*7190*/  FFMA.FTZ R78, R49, R72, R78 ;  /* 0x00000048314e7223 */ /* 0x000fe2000001004e */
[----:B------:R-:W-:Y:S02]  /*71a0*/  HADD2.F32 R49, -RZ, R43.H0_H0 ;  /* 0x2000002bff317230 */ /* 0x000fe40000004100 */
[----:B------:R-:W-:Y:S01]  /*71b0*/  FFMA.FTZ R75, R71, R75, R80 ;  /* 0x0000004b474b7223 */ /* 0x000fe20000010050 */
[--C-:B------:R-:W-:Y:S02]  /*71c0*/  HADD2.F32 R43, -RZ, R42.reuse.H0_H0 ;  /* 0x2000002aff2b7230 */ /* 0x100fe40000004100 */
[----:B------:R-:W-:Y:S01]  /*71d0*/  FMUL.FTZ R80, R70, R77 ;  /* 0x0000004d46507220 */ /* 0x000fe20000410000 */
[----:B------:R-:W-:-:S02]  /*71e0*/  HADD2.F32 R42, -RZ, R42.H1_H1 ;  /* 0x3000002aff2a7230 */ /* 0x000fc40000004100 */
[----:B------:R-:W-:Y:S01]  /*71f0*/  FMUL.FTZ R77, R49, R77 ;  /* 0x0000004d314d7220 */ /* 0x000fe20000410000 */
[----:B------:R-:W-:Y:S02]  /*7200*/  HADD2.F32 R74, -RZ, R74.H0_H0 ;  /* 0x2000004aff4a7230 */ /* 0x000fe40000004100 */
[-C--:B------:R-:W-:Y:S01]  /*7210*/  FMUL.FTZ R71, R43, R76.reuse ;  /* 0x0000004c2b477220 */ /* 0x080fe20000410000 */
[----:B------:R-:W-:Y:S02]  /*7220*/  HADD2.F32 R73, -RZ, R73.H0_H0 ;  /* 0x20000049ff497230 */ /* 0x000fe40000004100 */
[----:B------:R-:W-:Y:S01]  /*7230*/  FMUL.FTZ R72, R42, R76 ;  /* 0x0000004c2a487220 */ /* 0x000fe20000410000 */
[----:B------:R-:W-:Y:S01]  /*7240*/  F2FP.SATFINITE.E4M3.F32.PACK_AB_MERGE_C R78, R78, R79, RZ ;  /* 0x0000004f4e4e723e */ /* 0x000fe200048070ff */
[-C--:B------:R-:W-:Y:S01]  /*7250*/  FFMA.FTZ R80, R49, R74.reuse, -R80 ;  /* 0x0000004a31507223 */ /* 0x080fe20000010850 */
[----:B------:R-:W-:Y:S01]  /*7260*/  FFMA.FTZ R77, R70, R74, R77 ;  /* 0x0000004a464d7223 */ /* 0x000fe2000001004d */
[-C--:B------:R-:W-:Y:S01]  /*7270*/  FFMA.FTZ R72, R43, R73.reuse, -R72 ;  /* 0x000000492b487223 */ /* 0x080fe20000010848 */
[----:B------:R-:W-:Y:S01]  /*7280*/  FFMA.FTZ R71, R42, R73, R71 ;  /* 0x000000492a477223 */ /* 0x000fe20000010047 */
[----:B------:R-:W-:-:S02]  /*7290*/  F2FP.SATFINITE.E4M3.F32.PACK_AB_MERGE_C R48, R75, R48, RZ ;  /* 0x000000304b30723e */ /* 0x000fc400048070ff */
[----:B------:R-:W-:Y:S02]  /*72a0*/  F2FP.SATFINITE.E4M3.F32.PACK_AB_MERGE_C R41, R41, R40, R68 ;  /* 0x000000282929723e */ /* 0x000fe40004807044 */
[----:B------:R-:W-:Y:S02]  /*72b0*/  F2FP.SATFINITE.E4M3.F32.PACK_AB_MERGE_C R40, R67, R66, R69 ;  /* 0x000000424328723e */ /* 0x000fe40004807045 */
[----:B------:R-:W-:Y:S02]  /*72c0*/  F2FP.SATFINITE.E4M3.F32.PACK_AB_MERGE_C R42, R71, R72, R78 ;  /* 0x00000048472a723e */ /* 0x000fe4000480704e */
[----:B------:R-:W-:-:S07]  /*72d0*/  F2FP.SATFINITE.E4M3.F32.PACK_AB_MERGE_C R43, R77, R80, R48 ;  /* 0x000000504d2b723e */ /* 0x000fce0004807030 */
.L_x_377:
[----:B------:R-:W-:Y:S05]  /*72e0*/  BSYNC B2 ;  /* 0x0000000000027941 */ /* 0x000fea0003800000 */
.L_x_376:
[----:B-1----:R0:W-:Y:S02]  /*72f0*/  STG.E.128 desc[UR54][R44.64+0x20], R40 ;  /* 0x000020282c007986 */ /* 0x0021e4000c101d36 */
.L_x_375:
[----:B------:R-:W-:Y:S05]  /*7300*/  BSYNC B1 ;  /* 0x0000000000017941 */ /* 0x000fea0003800000 */
.L_x_374:
        /* <DEDUP_REMOVED lines=47> */
[----:B------:R-:W-:Y:S01]  /*7600*/  F2FP.F16.E4M3.UNPACK_B R150, R150 ;  /* 0x00000096ff96723e */ /* 0x000fe200020006ff */
[----:B------:R-:W-:Y:S01]  /*7610*/  HADD2.F32 R65, -RZ, R63.H0_H0 ;  /* 0x2000003fff417230 */ /* 0x000fe20000004100 */
[----:B------:R-:W-:Y:S01]  /*7620*/  F2FP.F16.E4M3.UNPACK_B R73, R49.H1 ;  /* 0x00000031ff49723e */ /* 0x000fe200030006ff */
[----:B------:R-:W-:Y:S02]  /*7630*/  HADD2.F32 R151, -RZ, R151.H0_H0 ;  /* 0x20000097ff977230 */ /* 0x000fe40000004100 */
[----:B------:R-:W-:Y:S01]  /*7640*/  FMUL.FTZ R70, R66, R67 ;  /* 0x0000004342467220 */ /* 0x000fe20000410000 */
[----:B------:R-:W-:-:S02]  /*7650*/  HADD2.F32 R63, -RZ, R62.H0_H0 ;  /* 0x2000003eff3f7230 */ /* 0x000fc40000004100 */
[----:B------:R-:W-:Y:S01]  /*7660*/  FMUL.FTZ R67, R65, R67 ;  /* 0x0000004341437220 */ /* 0x000fe20000410000 */
[----:B------:R-:W-:Y:S01]  /*7670*/  HADD2.F32 R64, -RZ, R62.H1_H1 ;  /* 0x3000003eff407230 */ /* 0x000fe20000004100 */
[----:B------:R-:W-:Y:S01]  /*7680*/  F2FP.F16.E4M3.UNPACK_B R69, R48 ;  /* 0x00000030ff45723e */ /* 0x000fe200020006ff */
[--C-:B------:R-:W-:Y:S02]  /*7690*/  HADD2.F32 R62, -RZ, R150.reuse.H1_H1 ;  /* 0x30000096ff3e7230 */ /* 0x100fe40000004100 */
[----:B------:R-:W-:Y:S02]  /*76a0*/  HADD2.F32 R150, -RZ, R150.H0_H0 ;  /* 0x20000096ff967230 */ /* 0x000fe40000004100 */
[-C--:B------:R-:W-:Y:S01]  /*76b0*/  FMUL.FTZ R68, R64, R151.reuse ;  /* 0x0000009740447220 */ /* 0x080fe20000410000 */
[----:B------:R-:W-:Y:S01]  /*76c0*/  FMUL.FTZ R151, R63, R151 ;  /* 0x000000973f977220 */ /* 0x000fe20000410000 */
[-C--:B------:R-:W-:Y:S01]  /*76d0*/  FFMA.FTZ R65, R65, R62.reuse, -R70 ;  /* 0x0000003e41417223 */ /* 0x080fe20000010846 */
[----:B------:R-:W-:Y:S01]  /*76e0*/  FFMA.FTZ R66, R66, R62, R67 ;  /* 0x0000003e42427223 */ /* 0x000fe20000010043 */
[-C--:B------:R-:W-:Y:S01]  /*76f0*/  FFMA.FTZ R62, R63, R150.reuse, -R68 ;  /* 0x000000963f3e7223 */ /* 0x080fe20000010844 */
[----:B------:R-:W-:Y:S01]  /*7700*/  FFMA.FTZ R63, R64, R150, R151 ;  /* 0x00000096403f7223 */ /* 0x000fe20000010097 */
[----:B------:R-:W-:Y:S01]  /*7710*/  F2FP.F16.E4M3.UNPACK_B R67, R43.H1 ;  /* 0x0000002bff43723e */ /* 0x000fe200030006ff */
[--C-:B------:R-:W-:Y:S01]  /*7720*/  HADD2.F32 R75, -RZ, R73.reuse.H1_H1 ;  /* 0x30000049ff4b7230 */ /* 0x100fe20000004100 */
[----:B------:R-:W-:Y:S01]  /*7730*/  F2FP.SATFINITE.E4M3.F32.PACK_AB_MERGE_C R64, R72, R71, RZ ;  /* 0x000000474840723e */ /* 0x000fe200048070ff */
[----:B------:R-:W-:Y:S01]  /*7740*/  HADD2.F32 R73, -RZ, R73.H0_H0 ;  /* 0x20000049ff497230 */ /* 0x000fe20000004100 */
[----:B------:R-:W-:Y:S01]  /*7750*/  F2FP.SATFINITE.E4M3.F32.PACK_AB_MERGE_C R65, R66, R65, RZ ;  /* 0x000000414241723e */ /* 0x000fe200048070ff */
[--C-:B------:R-:W-:Y:S01]  /*7760*/  HADD2.F32 R68, -RZ, R67.reuse.H0_H0 ;  /* 0x20000043ff447230 */ /* 0x100fe20000004100 */
[----:B------:R-:W-:Y:S01]  /*7770*/  F2FP.F16.E4M3.UNPACK_B R66, R42.H1 ;  /* 0x0000002aff42723e */ /* 0x000fe200030006ff */
[----:B------:R-:W-:Y:S01]  /*7780*/  HADD2.F32 R67, -RZ, R67.H1_H1 ;  /* 0x30000043ff437230 */ /* 0x000fe20000004100 */
[----:B------:R-:W-:-:S02]  /*7790*/  F2FP.F16.E4M3.UNPACK_B R72, R49 ;  /* 0x00000031ff48723e */ /* 0x000fc400020006ff */
[----:B------:R-:W-:Y:S01]  /*77a0*/  F2FP.F16.E4M3.UNPACK_B R70, R48.H1 ;  /* 0x00000030ff46723e */ /* 0x000fe200030006ff */
[----:B------:R-:W-:Y:S02]  /*77b0*/  HADD2.F32 R49, -RZ, R66.H1_H1 ;  /* 0x30000042ff317230 */ /* 0x000fe40000004100 */
[-C--:B------:R-:W-:Y:S01]  /*77c0*/  FMUL.FTZ R77, R67, R75.reuse ;  /* 0x0000004b434d7220 */ /* 0x080fe20000410000 */
[----:B------:R-:W-:Y:S02]  /*77d0*/  HADD2.F32 R74, -RZ, R72.H1_H1 ;  /* 0x30000048ff4a7230 */ /* 0x000fe40000004100 */
[----:B------:R-:W-:Y:S01]  /*77e0*/  FMUL.FTZ R76, R68, R75 ;  /* 0x0000004b444c7220 */ /* 0x000fe20000410000 */
[----:B------:R-:W-:Y:S01]  /*77f0*/  HADD2.F32 R66, -RZ, R66.H0_H0 ;  /* 0x20000042ff427230 */ /* 0x000fe20000004100 */
[----:B------:R-:W-:Y:S01]  /*7800*/  F2FP.F16.E4M3.UNPACK_B R43, R43 ;  /* 0x0000002bff2b723e */ /* 0x000fe200020006ff */
[----:B------:R-:W-:Y:S02]  /*7810*/  HADD2.F32 R48, -RZ, R69.H1_H1 ;  /* 0x30000045ff307230 */ /* 0x000fe40000004100 */
[----:B------:R-:W-:Y:S01]  /*7820*/  FMUL.FTZ R75, R49, R74 ;  /* 0x0000004a314b7220 */ /* 0x000fe20000410000 */
[----:B------:R-:W-:Y:S01]  /*7830*/  F2FP.F16.E4M3.UNPACK_B R42, R42 ;  /* 0x0000002aff2a723e */ /* 0x000fe200020006ff */
[----:B------:R-:W-:Y:S01]  /*7840*/  FMUL.FTZ R74, R66, R74 ;  /* 0x0000004a424a7220 */ /* 0x000fe20000410000 */
[----:B------:R-:W-:-:S02]  /*7850*/  HADD2.F32 R71, -RZ, R70.H1_H1 ;  /* 0x30000046ff477230 */ /* 0x000fc40000004100 */
[-C--:B------:R-:W-:Y:S01]  /*7860*/  FFMA.FTZ R75, R66, R48.reuse, -R75 ;  /* 0x00000030424b7223 */ /* 0x080fe2000001084b */
[----:B------:R-:W-:Y:S02]  /*7870*/  HADD2.F32 R72, -RZ, R72.H0_H0 ;  /* 0x20000048ff487230 */ /* 0x000fe40000004100 */
[----:B------:R-:W-:Y:S01]  /*7880*/  FFMA.FTZ R74, R49, R48, R74 ;  /* 0x00000030314a7223 */ /* 0x000fe2000001004a */
[--C-:B------:R-:W-:Y:S02]  /*7890*/  HADD2.F32 R48, -RZ, R43.reuse.H0_H0 ;  /* 0x2000002bff307230 */ /* 0x100fe40000004100 */
[-C--:B------:R-:W-:Y:S01]  /*78a0*/  FFMA.FTZ R77, R68, R71.reuse, -R77 ;  /* 0x00000047444d7223 */ /* 0x080fe2000001084d */
[----:B------:R-:W-:Y:S02]  /*78b0*/  HADD2.F32 R49, -RZ, R43.H1_H1 ;  /* 0x3000002bff317230 */ /* 0x000fe40000004100 */
[----:B------:R-:W-:Y:S01]  /*78c0*/  FFMA.FTZ R76, R67, R71, R76 ;  /* 0x00000047434c7223 */ /* 0x000fe2000001004c */
[----:B------:R-:W-:-:S02]  /*78d0*/  HADD2.F32 R43, -RZ, R42.H0_H0 ;  /* 0x2000002aff2b7230 */ /* 0x000fc40000004100 */
[-C--:B------:R-:W-:Y:S01]  /*78e0*/  FMUL.FTZ R68, R48, R73.reuse ;  /* 0x0000004930447220 */ /* 0x080fe20000410000 */
[----:B------:R-:W-:Y:S02]  /*78f0*/  HADD2.F32 R42, -RZ, R42.H1_H1 ;  /* 0x3000002aff2a7230 */ /* 0x000fe40000004100 */
        /* <DEDUP_REMOVED lines=15> */
.L_x_381:
[----:B------:R-:W-:Y:S05]  /*79f0*/  BSYNC B2 ;  /* 0x0000000000027941 */ /* 0x000fea0003800000 */
.L_x_380:
[----:B-1----:R0:W-:Y:S02]  /*7a00*/  STG.E.128 desc[UR54][R44.64+0x40], R40 ;  /* 0x000040282c007986 */ /* 0x0021e4000c101d36 */
.L_x_379:
[----:B------:R-:W-:Y:S05]  /*7a10*/  BSYNC B1 ;  /* 0x0000000000017941 */ /* 0x000fea0003800000 */
.L_x_378:
        /* <DEDUP_REMOVED lines=47> */
[--C-:B------:R-:W-:Y:S02]  /*7d10*/  HADD2.F32 R62, -RZ, R59.reuse.H1_H1 ;  /* 0x3000003bff3e7230 */ /* 0x100fe40000004100 */
[----:B------:R-:W-:Y:S01]  /*7d20*/  HADD2.F32 R61, -RZ, R59.H0_H0 ;  /* 0x2000003bff3d7230 */ /* 0x000fe20000004100 */
[----:B------:R-:W-:Y:S01]  /*7d30*/  F2FP.SATFINITE.E4M3.F32.PACK_AB_MERGE_C R73, R68, R67, RZ ;  /* 0x000000434449723e */ /* 0x000fe200048070ff */
[--C-:B------:R-:W-:Y:S02]  /*7d40*/  HADD2.F32 R59, -RZ, R58.reuse.H0_H0 ;  /* 0x2000003aff3b7230 */ /* 0x100fe40000004100 */
[----:B------:R-:W-:Y:S01]  /*7d50*/  FMUL.FTZ R66, R62, R63 ;  /* 0x0000003f3e427220 */ /* 0x000fe20000410000 */
[----:B------:R-:W-:-:S02]  /*7d60*/  HADD2.F32 R60, -RZ, R58.H1_H1 ;  /* 0x3000003aff3c7230 */ /* 0x000fc40000004100 */
[----:B------:R-:W-:Y:S01]  /*7d70*/  FMUL.FTZ R63, R61, R63 ;  /* 0x0000003f3d3f7220 */ /* 0x000fe20000410000 */
[----:B------:R-:W-:Y:S01]  /*7d80*/  HADD2.F32 R141, -RZ, R141.H0_H0 ;  /* 0x2000008dff8d7230 */ /* 0x000fe20000004100 */
[----:B------:R-:W-:Y:S01]  /*7d90*/  F2FP.F16.E4M3.UNPACK_B R67, R49.H1 ;  /* 0x00000031ff43723e */ /* 0x000fe200030006ff */
[--C-:B------:R-:W-:Y:S01]  /*7da0*/  HADD2.F32 R58, -RZ, R140.reuse.H1_H1 ;  /* 0x3000008cff3a7230 */ /* 0x100fe20000004100 */
[----:B------:R-:W-:Y:S01]  /*7db0*/  F2FP.SATFINITE.E4M3.F32.PACK_AB_MERGE_C R41, R41, R40, R73 ;  /* 0x000000282929723e */ /* 0x000fe20004807049 */
[----:B------:R-:W-:Y:S02]  /*7dc0*/  HADD2.F32 R140, -RZ, R140.H0_H0 ;  /* 0x2000008cff8c7230 */ /* 0x000fe40000004100 */
[-C--:B------:R-:W-:Y:S01]  /*7dd0*/  FMUL.FTZ R64, R60, R141.reuse ;  /* 0x0000008d3c407220 */ /* 0x080fe20000410000 */
[----:B------:R-:W-:Y:S01]  /*7de0*/  FMUL.FTZ R141, R59, R141 ;  /* 0x0000008d3b8d7220 */ /* 0x000fe20000410000 */
[-C--:B------:R-:W-:Y:S01]  /*7df0*/  FFMA.FTZ R66, R61, R58.reuse, -R66 ;  /* 0x0000003a3d427223 */ /* 0x080fe20000010842 */
[----:B------:R-:W-:Y:S01]  /*7e00*/  FFMA.FTZ R63, R62, R58, R63 ;  /* 0x0000003a3e3f7223 */ /* 0x000fe2000001003f */
[-C--:B------:R-:W-:Y:S01]  /*7e10*/  FFMA.FTZ R58, R59, R140.reuse, -R64 ;  /* 0x0000008c3b3a7223 */ /* 0x080fe20000010840 */
[----:B------:R-:W-:Y:S01]  /*7e20*/  F2FP.F16.E4M3.UNPACK_B R61, R43.H1 ;  /* 0x0000002bff3d723e */ /* 0x000fe200030006ff */
[----:B------:R-:W-:Y:S01]  /*7e30*/  FFMA.FTZ R59, R60, R140, R141 ;  /* 0x0000008c3c3b7223 */ /* 0x000fe2000001008d */
[----:B------:R-:W-:Y:S01]  /*7e40*/  F2FP.F16.E4M3.UNPACK_B R60, R42.H1 ;  /* 0x0000002aff3c723e */ /* 0x000fe200030006ff */
[----:B------:R-:W-:Y:S01]  /*7e50*/  HADD2.F32 R69, -RZ, R67.H1_H1 ;  /* 0x30000043ff457230 */ /* 0x000fe20000004100 */
[----:B------:R-:W-:Y:S01]  /*7e60*/  F2FP.SATFINITE.E4M3.F32.PACK_AB_MERGE_C R72, R63, R66, RZ ;  /* 0x000000423f48723e */ /* 0x000fe200048070ff */
[--C-:B------:R-:W-:Y:S01]  /*7e70*/  HADD2.F32 R62, -RZ, R61.reuse.H0_H0 ;  /* 0x2000003dff3e7230 */ /* 0x100fe20000004100 */
[----:B------:R-:W-:Y:S01]  /*7e80*/  F2FP.F16.E4M3.UNPACK_B R66, R49 ;  /* 0x00000031ff42723e */ /* 0x000fe200020006ff */
[----:B------:R-:W-:Y:S01]  /*7e90*/  HADD2.F32 R61, -RZ, R61.H1_H1 ;  /* 0x3000003dff3d7230 */ /* 0x000fe20000004100 */
[-C--:B------:R-:W-:Y:S01]  /*7ea0*/  F2FP.F16.E4M3.UNPACK_B R63, R48.reuse ;  /* 0x00000030ff3f723e */ /* 0x080fe200020006ff */
[----:B------:R-:W-:Y:S01]  /*7eb0*/  HADD2.F32 R49, -RZ, R60.H1_H1 ;  /* 0x3000003cff317230 */ /* 0x000fe20000004100 */
[----:B------:R-:W-:Y:S01]  /*7ec0*/  F2FP.F16.E4M3.UNPACK_B R64, R48.H1 ;  /* 0x00000030ff40723e */ /* 0x000fe200030006ff */
[----:B------:R-:W-:-:S02]  /*7ed0*/  HADD2.F32 R68, -RZ, R66.H1_H1 ;  /* 0x30000042ff447230 */ /* 0x000fc40000004100 */
[-C--:B------:R-:W-:Y:S01]  /*7ee0*/  FMUL.FTZ R71, R61, R69.reuse ;  /* 0x000000453d477220 */ /* 0x080fe20000410000 */
[----:B------:R-:W-:Y:S02]  /*7ef0*/  HADD2.F32 R60, -RZ, R60.H0_H0 ;  /* 0x2000003cff3c7230 */ /* 0x000fe40000004100 */
[----:B------:R-:W-:Y:S01]  /*7f00*/  FMUL.FTZ R70, R62, R69 ;  /* 0x000000453e467220 */ /* 0x000fe20000410000 */
[----:B------:R-:W-:Y:S02]  /*7f10*/  HADD2.F32 R48, -RZ, R63.H1_H1 ;  /* 0x3000003fff307230 */ /* 0x000fe40000004100 */
[-C--:B------:R-:W-:Y:S01]  /*7f20*/  FMUL.FTZ R69, R49, R68.reuse ;  /* 0x0000004431457220 */ /* 0x080fe20000410000 */
[----:B------:R-:W-:Y:S01]  /*7f30*/  F2FP.F16.E4M3.UNPACK_B R43, R43 ;  /* 0x0000002bff2b723e */ /* 0x000fe200020006ff */
[C---:B------:R-:W-:Y:S01]  /*7f40*/  FMUL.FTZ R68, R60.reuse, R68 ;  /* 0x000000443c447220 */ /* 0x040fe20000410000 */
[----:B------:R-:W-:Y:S01]  /*7f50*/  F2FP.F16.E4M3.UNPACK_B R42, R42 ;  /* 0x0000002aff2a723e */ /* 0x000fe200020006ff */
[----:B------:R-:W-:Y:S01]  /*7f60*/  FFMA.FTZ R69, R60, R48, -R69 ;  /* 0x000000303c457223 */ /* 0x000fe20000010845 */
[----:B------:R-:W-:-:S02]  /*7f70*/  HADD2.F32 R65, -RZ, R64.H1_H1 ;  /* 0x30000040ff417230 */ /* 0x000fc40000004100 */
[----:B------:R-:W-:Y:S01]  /*7f80*/  FFMA.FTZ R68, R49, R48, R68 ;  /* 0x0000003031447223 */ /* 0x000fe20000010044 */
[--C-:B------:R-:W-:Y:S01]  /*7f90*/  HADD2.F32 R48, -RZ, R43.reuse.H0_H0 ;  /* 0x2000002bff307230 */ /* 0x100fe20000004100 */
[----:B------:R-:W-:Y:S01]  /*7fa0*/  F2FP.SATFINITE.E4M3.F32.PACK_AB_MERGE_C R40, R59, R58, R72 ;  /* 0x0000003a3b28723e */ /* 0x000fe20004807048 */
[----:B------:R-:W-:Y:S02]  /*7fb0*/  HADD2.F32 R49, -RZ, R43.H1_H1 ;  /* 0x3000002bff317230 */ /* 0x000fe40000004100 */
[-C--:B------:R-:W-:Y:S01]  /*7fc0*/  FFMA.FTZ R71, R62, R65.reuse, -R71 ;  /* 0x000000413e477223 */ /* 0x080fe20000010847 */
[--C-:B------:R-:W-:Y:S02]  /*7fd0*/  HADD2.F32 R43, -RZ, R42.reuse.H0_H0 ;  /* 0x2000002aff2b7230 */ /* 0x100fe40000004100 */
[----:B------:R-:W-:Y:S01]  /*7fe0*/  FFMA.FTZ R70, R61, R65, R70 ;  /* 0x000000413d467223 */ /* 0x000fe20000010046 */
[----:B------:R-:W-:Y:S01]  /*7ff0*/  HADD2.F32 R67, -RZ, R67.H0_H0 ;  /* 0x20000043ff437230 */ /* 0x000fe20000004100 */
[----:B------:R-:W-:Y:S01]  /*8000*/  F2FP.SATFINITE.E4M3.F32.PACK_AB_MERGE_C R68, R68, R69, RZ ;  /* 0x000000454444723e */ /* 0x000fe200048070ff */
[----:B------:R-:W-:-:S02]  /*8010*/  HADD2.F32 R42, -RZ, R42.H1_H1 ;  /* 0x3000002aff2a7230 */ /* 0x000fc40000004100 */
[----:B------:R-:W-:Y:S02]  /*8020*/  HADD2.F32 R66, -RZ, R66.H0_H0 ;  /* 0x20000042ff427230 */ /* 0x000fe40000004100 */
[-C--:B------:R-:W-:Y:S01]  /*8030*/  FMUL.FTZ R65, R49, R67.reuse ;  /* 0x0000004331417220 */ /* 0x080fe20000410000 */
[----:B------:R-:W-:Y:S02]  /*8040*/  HADD2.F32 R64, -RZ, R64.H0_H0 ;  /* 0x20000040ff407230 */ /* 0x000fe40000004100 */
[----:B------:R-:W-:Y:S01]  /*8050*/  FMUL.FTZ R62, R48, R67 ;  /* 0x00000043303e7220 */ /* 0x000fe20000410000 */
[----:B------:R-:W-:Y:S02]  /*8060*/  HADD2.F32 R63, -RZ, R63.H0_H0 ;  /* 0x2000003fff3f7230 */ /* 0x000fe40000004100 */
[-C--:B------:R-:W-:Y:S01]  /*8070*/  FMUL.FTZ R60, R42, R66.reuse ;  /* 0x000000422a3c7220 */ /* 0x080fe20000410000 */
[----:B------:R-:W-:Y:S01]  /*8080*/  FMUL.FTZ R61, R43, R66 ;  /* 0x000000422b3d7220 */ /* 0x000fe20000410000 */
[-C--:B------:R-:W-:Y:S01]  /*8090*/  FFMA.FTZ R65, R48, R64.reuse, -R65 ;  /* 0x0000004030417223 */ /* 0x080fe20000010841 */
[----:B------:R-:W-:Y:S01]  /*80a0*/  FFMA.FTZ R62, R49, R64, R62 ;  /* 0x00000040313e7223 */ /* 0x000fe2000001003e */
[-C--:B------:R-:W-:Y:S01]  /*80b0*/  FFMA.FTZ R60, R43, R63.reuse, -R60 ;  /* 0x0000003f2b3c7223 */ /* 0x080fe2000001083c */
[----:B------:R-:W-:Y:S01]  /*80c0*/  FFMA.FTZ R61, R42, R63, R61 ;  /* 0x0000003f2a3d7223 */ /* 0x000fe2000001003d */
[----:B------:R-:W-:-:S04]  /*80d0*/  F2FP.SATFINITE.E4M3.F32.PACK_AB_MERGE_C R70, R70, R71, RZ ;  /* 0x000000474646723e */ /* 0x000fc800048070ff */
[----:B------:R-:W-:Y:S02]  /*80e0*/  F2FP.SATFINITE.E4M3.F32.PACK_AB_MERGE_C R42, R61, R60, R68 ;  /* 0x0000003c3d2a723e */ /* 0x000fe40004807044 */
[----:B------:R-:W-:-:S07]  /*80f0*/  F2FP.SATFINITE.E4M3.F32.PACK_AB_MERGE_C R43, R62, R65, R70 ;  /* 0x000000413e2b723e */ /* 0x000fce0004807046 */
.L_x_385:
[----:B------:R-:W-:Y:S05]  /*8100*/  BSYNC B2 ;  /* 0x0000000000027941 */ /* 0x000fea0003800000 */
.L_x_384:
[----:B-1----:R0:W-:Y:S02]  /*8110*/  STG.E.128 desc[UR54][R44.64+0x60], R40 ;  /* 0x000060282c007986 */ /* 0x0021e4000c101d36 */
.L_x_383:
[----:B------:R-:W-:Y:S05]  /*8120*/  BSYNC B1 ;  /* 0x0000000000017941 */ /* 0x000fea0003800000 */
.L_x_382:
        /* <DEDUP_REMOVED lines=9> */
[----:B------:R-:W-:Y:S02]  /*81c0*/  LOP3.LUT R48, R55, 0xff0000ff, RZ, 0xc0, !PT ;  /* 0xff0000ff37307812 */ /* 0x000fe400078ec0ff */
[----:B------:R-:W-:Y:S01]  /*81d0*/  SHF.R.U32.HI R56, RZ, 0x10, R55 ;  /* 0x00000010ff387819 */ /* 0x000fe20000011637 */
[----:B------:R-:W-:Y:S01]  /*81e0*/  IMAD.SHL.U32 R49, R49, 0x100, RZ ;  /* 0x0000010031317824 */ /* 0x000fe200078e00ff */
[--C-:B------:R-:W-:Y:S02]  /*81f0*/  SHF.R.U32.HI R55, RZ, 0x8, R57.reuse ;  /* 0x00000008ff377819 */ /* 0x100fe40000011639 */
[----:B------:R-:W-:Y:S02]  /*8200*/  LOP3.LUT R54, R57, 0xff0000ff, RZ, 0xc0, !PT ;  /* 0xff0000ff39367812 */ /* 0x000fe400078ec0ff */
[----:B------:R-:W-:Y:S01]  /*8210*/  SHF.R.U32.HI R58, RZ, 0x10, R57 ;  /* 0x00000010ff3a7819 */ /* 0x000fe20000011639 */
[----:B------:R-:W-:Y:S01]  /*8220*/  IMAD.SHL.U32 R55, R55, 0x100, RZ ;  /* 0x0000010037377824 */ /* 0x000fe200078e00ff */
[----:B------:R-:W-:Y:S01]  /*8230*/  LOP3.LUT R48, R48, 0xff00, R49, 0xf8, !PT ;  /* 0x0000ff0030307812 */ /* 0x000fe200078ef831 */
[----:B------:R-:W-:Y:S01]  /*8240*/  IMAD.U32 R49, R56, 0x10000, RZ ;  /* 0x0001000038317824 */ /* 0x000fe200078e00ff */
[----:B------:R-:W-:-:S02]  /*8250*/  SHF.L.U32 R58, R58, 0x10, RZ ;  /* 0x000000103a3a7819 */ /* 0x000fc400000006ff */
[----:B------:R-:W-:Y:S02]  /*8260*/  LOP3.LUT R55, R54, 0xff00, R55, 0xf8, !PT ;  /* 0x0000ff0036377812 */ /* 0x000fe400078ef837 */
[----:B------:R-:W-:Y:S02]  /*8270*/  F2FP.F16.E4M3.UNPACK_B R40, R41 ;  /* 0x00000029ff28723e */ /* 0x000fe400020006ff */
[----:B------:R-:W-:Y:S02]  /*8280*/  F2FP.F16.E4M3.UNPACK_B R54, R91.H1 ;  /* 0x0000005bff36723e */ /* 0x000fe400030006ff */
[----:B------:R-:W-:Y:S01]  /*8290*/  LOP3.LUT R56, R48, 0xff0000, R49, 0xf8, !PT ;  /* 0x00ff000030387812 */ /* 0x000fe200078ef831 */
[----:B------:R-:W-:Y:S01]  /*82a0*/  HADD2.F32 R48, -RZ, R40.H1_H1 ;  /* 0x30000028ff307230 */ /* 0x000fe20000004100 */
[----:B------:R-:W-:Y:S01]  /*82b0*/  LOP3.LUT R60, R55, 0xff0000, R58, 0xf8, !PT ;  /* 0x00ff0000373c7812 */ /* 0x000fe200078ef83a */
[----:B------:R-:W-:Y:S01]  /*82c0*/  HADD2.F32 R59, -RZ, R54.H0_H0 ;  /* 0x20000036ff3b7230 */ /* 0x000fe20000004100 */
[----:B------:R-:W-:Y:S01]  /*82d0*/  F2FP.F16.E4M3.UNPACK_B R55, R90.H1 ;  /* 0x0000005aff37723e */ /* 0x000fe200030006ff */
[----:B------:R-:W-:Y:S01]  /*82e0*/  HADD2.F32 R40, -RZ, R40.H0_H0 ;  /* 0x20000028ff287230 */ /* 0x000fe20000004100 */
[----:B------:R-:W-:Y:S01]  /*82f0*/  F2FP.F16.E4M3.UNPACK_B R41, R41.H1 ;  /* 0x00000029ff29723e */ /* 0x000fe200030006ff */
[----:B------:R-:W-:-:S02]  /*8300*/  HADD2.F32 R58, -RZ, R54.H1_H1 ;  /* 0x30000036ff3a7230 */ /* 0x000fc40000004100 */
[----:B------:R-:W-:Y:S01]  /*8310*/  FMUL.FTZ R61, R48, R59 ;  /* 0x0000003b303d7220 */ /* 0x000fe20000410000 */
[----:B------:R-:W-:Y:S01]  /*8320*/  HADD2.F32 R57, -RZ, R55.H0_H0 ;  /* 0x20000037ff397230 */ /* 0x000fe20000004100 */
[----:B------:R-:W-:Y:S01]  /*8330*/  F2FP.F16.E4M3.UNPACK_B R91, R91 ;  /* 0x0000005bff5b723e */ /* 0x000fe200020006ff */
[--C-:B------:R-:W-:Y:S01]  /*8340*/  HADD2.F32 R54, -RZ, R41.reuse.H1_H1 ;  /* 0x30000029ff367230 */ /* 0x100fe20000004100 */
[----:B------:R-:W-:Y:S01]  /*8350*/  F2FP.F16.E4M3.UNPACK_B R90, R90 ;  /* 0x0000005aff5a723e */ /* 0x000fe200020006ff */
[----:B------:R-:W-:Y:S02]  /*8360*/  HADD2.F32 R49, -RZ, R41.H0_H0 ;  /* 0x20000029ff317230 */ /* 0x000fe40000004100 */
[----:B------:R-:W-:Y:S01]  /*8370*/  FMUL.FTZ R41, R40, R59 ;  /* 0x0000003b28297220 */ /* 0x000fe20000410000 */
[----:B------:R-:W-:Y:S02]  /*8380*/  HADD2.F32 R55, -RZ, R55.H1_H1 ;  /* 0x30000037ff377230 */ /* 0x000fe40000004100 */
[-C--:B------:R-:W-:Y:S01]  /*8390*/  FMUL.FTZ R62, R54, R58.reuse ;  /* 0x0000003a363e7220 */ /* 0x080fe20000410000 */
[-C--:B------:R-:W-:Y:S01]  /*83a0*/  FFMA.FTZ R40, R40, R57.reuse, -R61 ;  /* 0x0000003928287223 */ /* 0x080fe2000001083d */
[----:B------:R-:W-:Y:S01]  /*83b0*/  FFMA.FTZ R41, R48, R57, R41 ;  /* 0x0000003930297223 */ /* 0x000fe20000010029 */
[C---:B------:R-:W-:Y:S01]  /*83c0*/  FMUL.FTZ R59, R49.reuse, R58 ;  /* 0x0000003a313b7220 */ /* 0x040fe20000410000 */
[----:B------:R-:W-:Y:S01]  /*83d0*/  F2FP.F16.E4M3.UNPACK_B R48, R47.H1 ;  /* 0x0000002fff30723e */ /* 0x000fe200030006ff */
[----:B------:R-:W-:Y:S01]  /*83e0*/  FFMA.FTZ R61, R49, R55, -R62 ;  /* 0x00000037313d7223 */ /* 0x000fe2000001083e */
[----:B------:R-:W-:Y:S01]  /*83f0*/  F2FP.F16.E4M3.UNPACK_B R47, R47 ;  /* 0x0000002fff2f723e */ /* 0x000fe200020006ff */
[----:B------:R-:W-:Y:S01]  /*8400*/  FFMA.FTZ R64, R54, R55, R59 ;  /* 0x0000003736407223 */ /* 0x000fe2000001003b */
[----:B------:R-:W-:-:S02]  /*8410*/  HADD2.F32 R57, -RZ, R91.H1_H1 ;  /* 0x3000005bff397230 */ /* 0x000fc40000004100 */
[--C-:B------:R-:W-:Y:S02]  /*8420*/  HADD2.F32 R49, -RZ, R48.reuse.H0_H0 ;  /* 0x20000030ff317230 */ /* 0x100fe40000004100 */
[----:B------:R-:W-:Y:S01]  /*8430*/  HADD2.F32 R54, -RZ, R48.H1_H1 ;  /* 0x30000030ff367230 */ /* 0x000fe20000004100 */
[----:B------:R-:W-:Y:S01]  /*8440*/  F2FP.SATFINITE.E4M3.F32.PACK_AB_MERGE_C R69, R64, R61, RZ ;  /* 0x0000003d4045723e */ /* 0x000fe200048070ff */
[----:B------:R-:W-:Y:S02]  /*8450*/  HADD2.F32 R48, -RZ, R47.H0_H0 ;  /* 0x2000002fff307230 */ /* 0x000fe40000004100 */
[-C--:B------:R-:W-:Y:S01]  /*8460*/  FMUL.FTZ R59, R49, R57.reuse ;  /* 0x00000039313b7220 */ /* 0x080fe20000410000 */
[----:B------:R-:W-:Y:S02]  /*8470*/  HADD2.F32 R91, -RZ, R91.H0_H0 ;  /* 0x2000005bff5b7230 */ /* 0x000fe40000004100 */
[----:B------:R-:W-:Y:S01]  /*8480*/  FMUL.FTZ R62, R54, R57 ;  /* 0x00000039363e7220 */ /* 0x000fe20000410000 */
[----:B------:R-:W-:Y:S01]  /*8490*/  HADD2.F32 R47, -RZ, R47.H1_H1 ;  /* 0x3000002fff2f7230 */ /* 0x000fe20000004100 */
[----:B------:R-:W-:Y:S01]  /*84a0*/  F2FP.SATFINITE.E4M3.F32.PACK_AB_MERGE_C R41, R41, R40, R69 ;  /* 0x000000282929723e */ /* 0x000fe20004807045 */
[----:B------:R-:W-:-:S02]  /*84b0*/  HADD2.F32 R55, -RZ, R90.H1_H1 ;  /* 0x3000005aff377230 */ /* 0x000fc40000004100 */
[-C--:B------:R-:W-:Y:S01]  /*84c0*/  FMUL.FTZ R58, R48, R91.reuse ;  /* 0x0000005b303a7220 */ /* 0x080fe20000410000 */
[----:B------:R-:W-:Y:S02]  /*84d0*/  HADD2.F32 R90, -RZ, R90.H0_H0 ;  /* 0x2000005aff5a7230 */ /* 0x000fe40000004100 */
[----:B------:R-:W-:Y:S01]  /*84e0*/  FMUL.FTZ R57, R47, R91 ;  /* 0x0000005b2f397220 */ /* 0x000fe20000410000 */
[-C--:B------:R-:W-:Y:S01]  /*84f0*/  FFMA.FTZ R49, R49, R55.reuse, -R62 ;  /* 0x0000003731317223 */ /* 0x080fe2000001083e */
[----:B------:R-:W-:Y:S02]  /*8500*/  FFMA.FTZ R54, R54, R55, R59 ;  /* 0x0000003736367223 */ /* 0x000fe4000001003b */
[-C--:B------:R-:W-:Y:S01]  /*8510*/  FFMA.FTZ R62, R48, R90.reuse, -R57 ;  /* 0x0000005a303e7223 */ /* 0x080fe20000010839 */
[----:B------:R-:W-:Y:S01]  /*8520*/  FFMA.FTZ R63, R47, R90, R58 ;  /* 0x0000005a2f3f7223 */ /* 0x000fe2000001003a */
[----:B------:R-:W-:Y:S02]  /*8530*/  F2FP.F16.E4M3.UNPACK_B R48, R43.H1 ;  /* 0x0000002bff30723e */ /* 0x000fe400030006ff */
[----:B------:R-:W-:-:S02]  /*8540*/  F2FP.F16.E4M3.UNPACK_B R58, R60.H1 ;  /* 0x0000003cff3a723e */ /* 0x000fc400030006ff */
[----:B------:R-:W-:Y:S01]  /*8550*/  F2FP.SATFINITE.E4M3.F32.PACK_AB_MERGE_C R67, R54, R49, RZ ;  /* 0x000000313643723e */ /* 0x000fe200048070ff */
[----:B------:R-:W-:Y:S01]  /*8560*/  HADD2.F32 R54, -RZ, R48.H1_H1 ;  /* 0x30000030ff367230 */ /* 0x000fe20000004100 */
[----:B------:R-:W-:Y:S01]  /*8570*/  F2FP.F16.E4M3.UNPACK_B R55, R56.H1 ;  /* 0x00000038ff37723e */ /* 0x000fe200030006ff */
[----:B------:R-:W-:Y:S01]  /*8580*/  HADD2.F32 R61, -RZ, R58.H1_H1 ;  /* 0x3000003aff3d7230 */ /* 0x000fe20000004100 */
[----:B------:R-:W-:Y:S01]  /*8590*/  F2FP.F16.E4M3.UNPACK_B R47, R42.H1 ;  /* 0x0000002aff2f723e */ /* 0x000fe200030006ff */
[----:B------:R-:W-:Y:S01]  /*85a0*/  HADD2.F32 R49, -RZ, R48.H0_H0 ;  /* 0x20000030ff317230 */ /* 0x000fe20000004100 */
[----:B------:R-:W-:Y:S01]  /*85b0*/  F2FP.F16.E4M3.UNPACK_B R60, R60 ;  /* 0x0000003cff3c723e */ /* 0x000fe200020006ff */
[----:B------:R-:W-:Y:S01]  /*85c0*/  HADD2.F32 R57, -RZ, R55.H1_H1 ;  /* 0x30000037ff397230 */ /* 0x000fe20000004100 */
[----:B------:R-:W-:Y:S01]  /*85d0*/  F2FP.F16.E4M3.UNPACK_B R56, R56 ;  /* 0x00000038ff38723e */ /* 0x000fe200020006ff */
[----:B------:R-:W-:Y:S02]  /*85e0*/  HADD2.F32 R48, -RZ, R47.H1_H1 ;  /* 0x3000002fff307230 */ /* 0x000fe40000004100 */
[----:B------:R-:W-:Y:S01]  /*85f0*/  FMUL.FTZ R64, R54, R61 ;  /* 0x0000003d36407220 */ /* 0x000fe20000410000 */
[----:B------:R-:W-:-:S02]  /*8600*/  HADD2.F32 R59, -RZ, R60.H1_H1 ;  /* 0x3000003cff3b7230 */ /* 0x000fc40000004100 */
[C---:B------:R-:W-:Y:S01]  /*8610*/  FMUL.FTZ R65, R49.reuse, R61 ;  /* 0x0000003d31417220 */ /* 0x040fe20000410000 */
[----:B------:R-:W-:Y:S02]  /*8620*/  HADD2.F32 R47, -RZ, R47.H0_H0 ;  /* 0x2000002fff2f7230 */ /* 0x000fe40000004100 */
[----:B------:R-:W-:Y:S01]  /*8630*/  FFMA.FTZ R61, R49, R57, -R64 ;  /* 0x00000039313d7223 */ /* 0x000fe20000010840 */
[----:B------:R-:W-:Y:S02]  /*8640*/  HADD2.F32 R49, -RZ, R56.H1_H1 ;  /* 0x30000038ff317230 */ /* 0x000fe40000004100 */
[----:B------:R-:W-:Y:S01]  /*8650*/  FMUL.FTZ R64, R48, R59 ;  /* 0x0000003b30407220 */ /* 0x000fe20000410000 */
[----:B------:R-:W-:Y:S01]  /*8660*/  F2FP.F16.E4M3.UNPACK_B R43, R43 ;  /* 0x0000002bff2b723e */ /* 0x000fe200020006ff */
[C---:B------:R-:W-:Y:S01]  /*8670*/  FMUL.FTZ R59, R47.reuse, R59 ;  /* 0x0000003b2f3b7220 */ /* 0x040fe20000410000 */
[----:B------:R-:W-:Y:S01]  /*8680*/  F2FP.F16.E4M3.UNPACK_B R42, R42 ;  /* 0x0000002aff2a723e */ /* 0x000fe200020006ff */
[----:B------:R-:W-:Y:S01]  /*8690*/  FFMA.FTZ R64, R47, R49, -R64 ;  /* 0x000000312f407223 */ /* 0x000fe20000010840 */
[----:B------:R-:W-:-:S02]  /*86a0*/  HADD2.F32 R58, -RZ, R58.H0_H0 ;  /* 0x2000003aff3a7230 */ /* 0x000fc40000004100 */
[----:B------:R-:W-:Y:S01]  /*86b0*/  FFMA.FTZ R59, R48, R49, R59 ;  /* 0x00000031303b7223 */ /* 0x000fe2000001003b */
[--C-:B------:R-:W-:Y:S02]  /*86c0*/  HADD2.F32 R47, -RZ, R43.reuse.H0_H0 ;  /* 0x2000002bff2f7230 */ /* 0x100fe40000004100 */
[----:B------:R-:W-:Y:S01]  /*86d0*/  FFMA.FTZ R68, R54, R57, R65 ;  /* 0x0000003936447223 */ /* 0x000fe20000010041 */
[----:B------:R-:W-:Y:S01]  /*86e0*/  HADD2.F32 R48, -RZ, R43.H1_H1 ;  /* 0x3000002bff307230 */ /* 0x000fe20000004100 */
[----:B------:R-:W-:Y:S01]  /*86f0*/  F2FP.SATFINITE.E4M3.F32.PACK_AB_MERGE_C R40, R63, R62, R67 ;  /* 0x0000003e3f28723e */ /* 0x000fe20004807043 */
[--C-:B------:R-:W-:Y:S02]  /*8700*/  HADD2.F32 R43, -RZ, R42.reuse.H0_H0 ;  /* 0x2000002aff2b7230 */ /* 0x100fe40000004100 */
[-C--:B------:R-:W-:Y:S01]  /*8710*/  FMUL.FTZ R57, R47, R58.reuse ;  /* 0x0000003a2f397220 */ /* 0x080fe20000410000 */
[----:B------:R-:W-:Y:S02]  /*8720*/  HADD2.F32 R42, -RZ, R42.H1_H1 ;  /* 0x3000002aff2a7230 */ /* 0x000fe40000004100 */
[----:B------:R-:W-:Y:S01]  /*8730*/  FMUL.FTZ R66, R48, R58 ;  /* 0x0000003a30427220 */ /* 0x000fe20000410000 */
[----:B------:R-:W-:Y:S01]  /*8740*/  HADD2.F32 R60, -RZ, R60.H0_H0 ;  /* 0x2000003cff3c7230 */ /* 0x000fe20000004100 */
[----:B------:R-:W-:Y:S01]  /*8750*/  F2FP.SATFINITE.E4M3.F32.PACK_AB_MERGE_C R59, R59, R64, RZ ;  /* 0x000000403b3b723e */ /* 0x000fe200048070ff */
[----:B------:R-:W-:Y:S01]  /*8760*/  HADD2.F32 R55, -RZ, R55.H0_H0 ;  /* 0x20000037ff377230 */ /* 0x000fe20000004100 */
[----:B------:R-:W-:Y:S01]  /*8770*/  F2FP.SATFINITE.E4M3.F32.PACK_AB_MERGE_C R61, R68, R61, RZ ;  /* 0x0000003d443d723e */ /* 0x000fe200048070ff */
[----:B------:R-:W-:-:S02]  /*8780*/  HADD2.F32 R56, -RZ, R56.H0_H0 ;  /* 0x20000038ff387230 */ /* 0x000fc40000004100 */
[-C--:B------:R-:W-:Y:S01]  /*8790*/  FMUL.FTZ R54, R42, R60.reuse ;  /* 0x0000003c2a367220 */ /* 0x080fe20000410000 */
[----:B------:R-:W-:Y:S01]  /*87a0*/  FMUL.FTZ R49, R43, R60 ;  /* 0x0000003c2b317220 */ /* 0x000fe20000410000 */
[-C--:B------:R-:W-:Y:S01]  /*87b0*/  FFMA.FTZ R66, R47, R55.reuse, -R66 ;  /* 0x000000372f427223 */ /* 0x080fe20000010842 */
[----:B------:R-:W-:Y:S01]  /*87c0*/  FFMA.FTZ R57, R48, R55, R57 ;  /* 0x0000003730397223 */ /* 0x000fe20000010039 */
[-C--:B------:R-:W-:Y:S01]  /*87d0*/  FFMA.FTZ R54, R43, R56.reuse, -R54 ;  /* 0x000000382b367223 */ /* 0x080fe20000010836 */
[----:B------:R-:W-:-:S03]  /*87e0*/  FFMA.FTZ R49, R42, R56, R49 ;  /* 0x000000382a317223 */ /* 0x000fc60000010031 */
[----:B------:R-:W-:Y:S02]  /*87f0*/  F2FP.SATFINITE.E4M3.F32.PACK_AB_MERGE_C R43, R57, R66, R61 ;  /* 0x00000042392b723e */ /* 0x000fe4000480703d */
[----:B------:R-:W-:-:S07]  /*8800*/  F2FP.SATFINITE.E4M3.F32.PACK_AB_MERGE_C R42, R49, R54, R59 ;  /* 0x00000036312a723e */ /* 0x000fce000480703b */
.L_x_389:
[----:B------:R-:W-:Y:S05]  /*8810*/  BSYNC B2 ;  /* 0x0000000000027941 */ /* 0x000fea0003800000 */
.L_x_388:
[----:B-1----:R0:W-:Y:S02]  /*8820*/  STG.E.128 desc[UR54][R44.64+0x80], R40 ;  /* 0x000080282c007986 */ /* 0x0021e4000c101d36 */
.L_x_387:
[----:B------:R-:W-:Y:S05]  /*8830*/  BSYNC B1 ;  /* 0x0000000000017941 */ /* 0x000fea0003800000 */
.L_x_386:
[----:B------:R-:W-:-:S13]  /*8840*/  ISETP.NE.AND P3, PT, R39, RZ, PT ;  /* 0x000000ff2700720c */ /* 0x000fda0003f65270 */
        /* <DEDUP_REMOVED lines=8> */
[----:B------:R-:W-:Y:S01]  /*88d0*/  SHF.R.U32.HI R54, RZ, 0x10, R51 ;  /* 0x00000010ff367819 */ /* 0x000fe20000011633 */
[----:B------:R-:W-:Y:S01]  /*88e0*/  IMAD.SHL.U32 R47, R47, 0x100, RZ ;  /* 0x000001002f2f7824 */ /* 0x000fe200078e00ff */
[----:B------:R-:W-:Y:S01]  /*88f0*/  LOP3.LUT R48, R51, 0xff0000ff, RZ, 0xc0, !PT ;  /* 0xff0000ff33307812 */ /* 0x000fe200078ec0ff */
[----:B------:R-:W-:Y:S01]  /*8900*/  IMAD.SHL.U32 R49, R49, 0x100, RZ ;  /* 0x0000010031317824 */ /* 0x000fe200078e00ff */
[----:B------:R-:W-:Y:S02]  /*8910*/  LOP3.LUT R50, R53, 0xff0000ff, RZ, 0xc0, !PT ;  /* 0xff0000ff35327812 */ /* 0x000fe400078ec0ff */
[----:B------:R-:W-:-:S02]  /*8920*/  SHF.R.U32.HI R52, RZ, 0x10, R53 ;  /* 0x00000010ff347819 */ /* 0x000fc40000011635 */
[----:B------:R-:W-:Y:S01]  /*8930*/  LOP3.LUT R48, R48, 0xff00, R47, 0xf8, !PT ;  /* 0x0000ff0030307812 */ /* 0x000fe200078ef82f */
[----:B------:R-:W-:Y:S01]  /*8940*/  IMAD.U32 R47, R54, 0x10000, RZ ;  /* 0x00010000362f7824 */ /* 0x000fe200078e00ff */
[----:B------:R-:W-:Y:S02]  /*8950*/  LOP3.LUT R51, R50, 0xff00, R49, 0xf8, !PT ;  /* 0x0000ff0032337812 */ /* 0x000fe400078ef831 */
[----:B------:R-:W-:Y:S02]  /*8960*/  SHF.L.U32 R50, R52, 0x10, RZ ;  /* 0x0000001034327819 */ /* 0x000fe400000006ff */
[----:B------:R-:W-:Y:S02]  /*8970*/  F2FP.F16.E4M3.UNPACK_B R40, R41 ;  /* 0x00000029ff28723e */ /* 0x000fe400020006ff */
[----:B------:R-:W-:Y:S02]  /*8980*/  F2FP.F16.E4M3.UNPACK_B R49, R89.H1 ;  /* 0x00000059ff31723e */ /* 0x000fe400030006ff */
[----:B------:R-:W-:Y:S01]  /*8990*/  LOP3.LUT R52, R48, 0xff0000, R47, 0xf8, !PT ;  /* 0x00ff000030347812 */ /* 0x000fe200078ef82f */
[--C-:B------:R-:W-:Y:S01]  /*89a0*/  HADD2.F32 R47, -RZ, R40.reuse.H1_H1 ;  /* 0x30000028ff2f7230 */ /* 0x100fe20000004100 */
[----:B------:R-:W-:Y:S01]  /*89b0*/  LOP3.LUT R55, R51, 0xff0000, R50, 0xf8, !PT ;  /* 0x00ff000033377812 */ /* 0x000fe200078ef832 */
[--C-:B------:R-:W-:Y:S01]  /*89c0*/  HADD2.F32 R53, -RZ, R49.reuse.H0_H0 ;  /* 0x20000031ff357230 */ /* 0x100fe20000004100 */
[----:B------:R-:W-:Y:S01]  /*89d0*/  F2FP.F16.E4M3.UNPACK_B R50, R88.H1 ;  /* 0x00000058ff32723e */ /* 0x000fe200030006ff */
[----:B------:R-:W-:Y:S01]  /*89e0*/  HADD2.F32 R40, -RZ, R40.H0_H0 ;  /* 0x20000028ff287230 */ /* 0x000fe20000004100 */
[----:B------:R-:W-:Y:S01]  /*89f0*/  F2FP.F16.E4M3.UNPACK_B R41, R41.H1 ;  /* 0x00000029ff29723e */ /* 0x000fe200030006ff */
[----:B------:R-:W-:-:S02]  /*8a00*/  HADD2.F32 R54, -RZ, R49.H1_H1 ;  /* 0x30000031ff367230 */ /* 0x000fc40000004100 */
[CC--:B------:R-:W-:Y:S01]  /*8a10*/  FMUL.FTZ R57, R47.reuse, R53.reuse ;  /* 0x000000352f397220 */ /* 0x0c0fe20000410000 */
[--C-:B------:R-:W-:Y:S02]  /*8a20*/  HADD2.F32 R51, -RZ, R50.reuse.H0_H0 ;  /* 0x20000032ff337230 */ /* 0x100fe40000004100 */
[----:B------:R-:W-:Y:S01]  /*8a30*/  FMUL.FTZ R56, R40, R53 ;  /* 0x0000003528387220 */ /* 0x000fe20000410000 */
[--C-:B------:R-:W-:Y:S01]  /*8a40*/  HADD2.F32 R49, -RZ, R41.reuse.H1_H1 ;  /* 0x30000029ff317230 */ /* 0x100fe20000004100 */
[----:B------:R-:W-:Y:S01]  /*8a50*/  F2FP.F16.E4M3.UNPACK_B R89, R89 ;  /* 0x00000059ff59723e */ /* 0x000fe200020006ff */
[----:B------:R-:W-:Y:S02]  /*8a60*/  HADD2.F32 R48, -RZ, R41.H0_H0 ;  /* 0x20000029ff307230 */ /* 0x000fe40000004100 */
[-C--:B------:R-:W-:Y:S01]  /*8a70*/  FFMA.FTZ R41, R47, R51.reuse, R56 ;  /* 0x000000332f297223 */ /* 0x080fe20000010038 */
[----:B------:R-:W-:Y:S02]  /*8a80*/  HADD2.F32 R50, -RZ, R50.H1_H1 ;  /* 0x30000032ff327230 */ /* 0x000fe40000004100 */
[C---:B------:R-:W-:Y:S01]  /*8a90*/  FMUL.FTZ R53, R49.reuse, R54 ;  /* 0x0000003631357220 */ /* 0x040fe20000410000 */
[----:B------:R-:W-:Y:S01]  /*8aa0*/  F2FP.F16.E4M3.UNPACK_B R47, R46.H1 ;  /* 0x0000002eff2f723e */ /* 0x000fe200030006ff */
[----:B------:R-:W-:Y:S01]  /*8ab0*/  FMUL.FTZ R54, R48, R54 ;  /* 0x0000003630367220 */ /* 0x000fe20000410000 */
[----:B------:R-:W-:Y:S01]  /*8ac0*/  FFMA.FTZ R40, R40, R51, -R57 ;  /* 0x0000003328287223 */ /* 0x000fe20000010839 */
[----:B------:R-:W-:Y:S01]  /*8ad0*/  FFMA.FTZ R58, R48, R50, -R53 ;  /* 0x00000032303a7223 */ /* 0x000fe20000010835 */
[----:B------:R-:W-:Y:S01]  /*8ae0*/  F2FP.F16.E4M3.UNPACK_B R46, R46 ;  /* 0x0000002eff2e723e */ /* 0x000fe200020006ff */
[----:B------:R-:W-:Y:S01]  /*8af0*/  FFMA.FTZ R59, R49, R50, R54 ;  /* 0x00000032313b7223 */ /* 0x000fe20000010036 */
[----:B------:R-:W-:Y:S01]  /*8b00*/  F2FP.F16.E4M3.UNPACK_B R88, R88 ;  /* 0x00000058ff58723e */ /* 0x000fe200020006ff */
[----:B------:R-:W-:-:S02]  /*8b10*/  HADD2.F32 R51, -RZ, R89.H1_H1 ;  /* 0x30000059ff337230 */ /* 0x000fc40000004100 */
[--C-:B------:R-:W-:Y:S01]  /*8b20*/  HADD2.F32 R48, -RZ, R47.reuse.H0_H0 ;  /* 0x2000002fff307230 */ /* 0x100fe20000004100 */
[----:B------:R-:W-:Y:S01]  /*8b30*/  F2FP.SATFINITE.E4M3.F32.PACK_AB_MERGE_C R61, R59, R58, RZ ;  /* 0x0000003a3b3d723e */ /* 0x000fe200048070ff */
[----:B------:R-:W-:Y:S02]  /*8b40*/  HADD2.F32 R49, -RZ, R47.H1_H1 ;  /* 0x3000002fff317230 */ /* 0x000fe40000004100 */
[----:B------:R-:W-:Y:S02]  /*8b50*/  HADD2.F32 R47, -RZ, R46.H0_H0 ;  /* 0x2000002eff2f7230 */ /* 0x000fe40000004100 */
[-C--:B------:R-:W-:Y:S01]  /*8b60*/  FMUL.FTZ R56, R48, R51.reuse ;  /* 0x0000003330387220 */ /* 0x080fe20000410000 */
[----:B------:R-:W-:Y:S02]  /*8b70*/  HADD2.F32 R50, -RZ, R88.H1_H1 ;  /* 0x30000058ff327230 */ /* 0x000fe40000004100 */
[----:B------:R-:W-:Y:S01]  /*8b80*/  FMUL.FTZ R53, R49, R51 ;  /* 0x0000003331357220 */ /* 0x000fe20000410000 */
[----:B------:R-:W-:Y:S01]  /*8b90*/  HADD2.F32 R89, -RZ, R89.H0_H0 ;  /* 0x20000059ff597230 */ /* 0x000fe20000004100 */
[----:B------:R-:W-:Y:S01]  /*8ba0*/  F2FP.SATFINITE.E4M3.F32.PACK_AB_MERGE_C R41, R41, R40, R61 ;  /* 0x000000282929723e */ /* 0x000fe2000480703d */
[----:B------:R-:W-:-:S02]  /*8bb0*/  HADD2.F32 R46, -RZ, R46.H1_H1 ;  /* 0x3000002eff2e7230 */ /* 0x000fc40000004100 */
[-C--:B------:R-:W-:Y:S01]  /*8bc0*/  FFMA.FTZ R53, R48, R50.reuse, -R53 ;  /* 0x0000003230357223 */ /* 0x080fe20000010835 */
[----:B------:R-:W-:Y:S02]  /*8bd0*/  HADD2.F32 R88, -RZ, R88.H0_H0 ;  /* 0x20000058ff587230 */ /* 0x000fe40000004100 */
[----:B------:R-:W-:Y:S01]  /*8be0*/  FFMA.FTZ R56, R49, R50, R56 ;  /* 0x0000003231387223 */ /* 0x000fe20000010038 */
[-C--:B------:R-:W-:Y:S01]  /*8bf0*/  F2FP.F16.E4M3.UNPACK_B R50, R52.reuse.H1 ;  /* 0x00000034ff32723e */ /* 0x080fe200030006ff */
[-C--:B------:R-:W-:Y:S01]  /*8c00*/  FMUL.FTZ R54, R46, R89.reuse ;  /* 0x000000592e367220 */ /* 0x080fe20000410000 */
[C---:B------:R-:W-:Y:S01]  /*8c10*/  FMUL.FTZ R89, R47.reuse, R89 ;  /* 0x000000592f597220 */ /* 0x040fe20000410000 */
[----:B------:R-:W-:Y:S02]  /*8c20*/  F2FP.F16.E4M3.UNPACK_B R52, R52 ;  /* 0x00000034ff34723e */ /* 0x000fe400020006ff */
[-C--:B------:R-:W-:Y:S01]  /*8c30*/  FFMA.FTZ R57, R47, R88.reuse, -R54 ;  /* 0x000000582f397223 */ /* 0x080fe20000010836 */
[----:B------:R-:W-:Y:S01]  /*8c40*/  F2FP.SATFINITE.E4M3.F32.PACK_AB_MERGE_C R60, R56, R53, RZ ;  /* 0x00000035383c723e */ /* 0x000fe200048070ff */
[----:B------:R-:W-:Y:S01]  /*8c50*/  FFMA.FTZ R88, R46, R88, R89 ;  /* 0x000000582e587223 */ /* 0x000fe20000010059 */
[----:B------:R-:W-:Y:S01]  /*8c60*/  F2FP.F16.E4M3.UNPACK_B R47, R43.H1 ;  /* 0x0000002bff2f723e */ /* 0x000fe200030006ff */
[--C-:B------:R-:W-:Y:S01]  /*8c70*/  HADD2.F32 R51, -RZ, R50.reuse.H1_H1 ;  /* 0x30000032ff337230 */ /* 0x100fe20000004100 */
[-C--:B------:R-:W-:Y:S01]  /*8c80*/  F2FP.F16.E4M3.UNPACK_B R53, R55.reuse.H1 ;  /* 0x00000037ff35723e */ /* 0x080fe200030006ff */
[----:B------:R-:W-:Y:S01]  /*8c90*/  HADD2.F32 R50, -RZ, R50.H0_H0 ;  /* 0x20000032ff327230 */ /* 0x000fe20000004100 */
[-C--:B------:R-:W-:Y:S01]  /*8ca0*/  F2FP.F16.E4M3.UNPACK_B R46, R42.reuse.H1 ;  /* 0x0000002aff2e723e */ /* 0x080fe200030006ff */
[----:B------:R-:W-:Y:S01]  /*8cb0*/  HADD2.F32 R49, -RZ, R47.H1_H1 ;  /* 0x3000002fff317230 */ /* 0x000fe20000004100 */
[----:B------:R-:W-:Y:S01]  /*8cc0*/  F2FP.F16.E4M3.UNPACK_B R55, R55 ;  /* 0x00000037ff37723e */ /* 0x000fe200020006ff */
[----:B------:R-:W-:Y:S01]  /*8cd0*/  HADD2.F32 R56, -RZ, R53.H1_H1 ;  /* 0x30000035ff387230 */ /* 0x000fe20000004100 */
[----:B------:R-:W-:Y:S01]  /*8ce0*/  F2FP.F16.E4M3.UNPACK_B R43, R43 ;  /* 0x0000002bff2b723e */ /* 0x000fe200020006ff */
[----:B------:R-:W-:Y:S01]  /*8cf0*/  HADD2.F32 R48, -RZ, R47.H0_H0 ;  /* 0x2000002fff307230 */ /* 0x000fe20000004100 */
[----:B------:R-:W-:Y:S01]  /*8d00*/  F2FP.F16.E4M3.UNPACK_B R42, R42 ;  /* 0x0000002aff2a723e */ /* 0x000fe200020006ff */
[----:B------:R-:W-:-:S02]  /*8d10*/  HADD2.F32 R47, -RZ, R46.H1_H1 ;  /* 0x3000002eff2f7230 */ /* 0x000fc40000004100 */
[-C--:B------:R-:W-:Y:S01]  /*8d20*/  FMUL.FTZ R59, R49, R56.reuse ;  /* 0x00000038313b7220 */ /* 0x080fe20000410000 */
[--C-:B------:R-:W-:Y:S02]  /*8d30*/  HADD2.F32 R54, -RZ, R55.reuse.H1_H1 ;  /* 0x30000037ff367230 */ /* 0x100fe40000004100 */
[C---:B------:R-:W-:Y:S01]  /*8d40*/  FMUL.FTZ R56, R48.reuse, R56 ;  /* 0x0000003830387220 */ /* 0x040fe20000410000 */
[----:B------:R-:W-:Y:S02]  /*8d50*/  HADD2.F32 R46, -RZ, R46.H0_H0 ;  /* 0x2000002eff2e7230 */ /* 0x000fe40000004100 */
[----:B------:R-:W-:Y:S01]  /*8d60*/  FFMA.FTZ R58, R48, R51, -R59 ;  /* 0x00000033303a7223 */ /* 0x000fe2000001083b */
[----:B------:R-:W-:Y:S02]  /*8d70*/  HADD2.F32 R48, -RZ, R52.H1_H1 ;  /* 0x30000034ff307230 */ /* 0x000fe40000004100 */
[----:B------:R-:W-:Y:S01]  /*8d80*/  FMUL.FTZ R59, R47, R54 ;  /* 0x000000362f3b7220 */ /* 0x000fe20000410000 */
[----:B------:R-:W-:-:S02]  /*8d90*/  HADD2.F32 R55, -RZ, R55.H0_H0 ;  /* 0x20000037ff377230 */ /* 0x000fc40000004100 */
[C---:B------:R-:W-:Y:S01]  /*8da0*/  FMUL.FTZ R54, R46.reuse, R54 ;  /* 0x000000362e367220 */ /* 0x040fe20000410000 */
[----:B------:R-:W-:Y:S02]  /*8db0*/  HADD2.F32 R53, -RZ, R53.H0_H0 ;  /* 0x20000035ff357230 */ /* 0x000fe40000004100 */
[-C--:B------:R-:W-:Y:S01]  /*8dc0*/  FFMA.FTZ R59, R46, R48.reuse, -R59 ;  /* 0x000000302e3b7223 */ /* 0x080fe2000001083b */
[--C-:B------:R-:W-:Y:S02]  /*8dd0*/  HADD2.F32 R46, -RZ, R43.reuse.H0_H0 ;  /* 0x2000002bff2e7230 */ /* 0x100fe40000004100 */
[----:B------:R-:W-:Y:S01]  /*8de0*/  FFMA.FTZ R54, R47, R48, R54 ;  /* 0x000000302f367223 */ /* 0x000fe20000010036 */
[----:B------:R-:W-:Y:S02]  /*8df0*/  HADD2.F32 R47, -RZ, R43.H1_H1 ;  /* 0x3000002bff2f7230 */ /* 0x000fe40000004100 */
[----:B------:R-:W-:Y:S01]  /*8e00*/  FFMA.FTZ R51, R49, R51, R56 ;  /* 0x0000003331337223 */ /* 0x000fe20000010038 */
[----:B------:R-:W-:-:S02]  /*8e10*/  HADD2.F32 R43, -RZ, R42.H0_H0 ;  /* 0x2000002aff2b7230 */ /* 0x000fc40000004100 */
[-C--:B------:R-:W-:Y:S01]  /*8e20*/  FMUL.FTZ R56, R46, R53.reuse ;  /* 0x000000352e387220 */ /* 0x080fe20000410000 */
[----:B------:R-:W-:Y:S02]  /*8e30*/  HADD2.F32 R42, -RZ, R42.H1_H1 ;  /* 0x3000002aff2a7230 */ /* 0x000fe40000004100 */
[C---:B------:R-:W-:Y:S01]  /*8e40*/  FMUL.FTZ R49, R47.reuse, R53 ;  /* 0x000000352f317220 */ /* 0x040fe20000410000 */
[----:B------:R-:W-:Y:S02]  /*8e50*/  HADD2.F32 R52, -RZ, R52.H0_H0 ;  /* 0x20000034ff347230 */ /* 0x000fe40000004100 */
[-C--:B------:R-:W-:Y:S01]  /*8e60*/  FFMA.FTZ R56, R47, R50.reuse, R56 ;  /* 0x000000322f387223 */ /* 0x080fe20000010038 */
[----:B------:R-:W-:Y:S01]  /*8e70*/  F2FP.SATFINITE.E4M3.F32.PACK_AB_MERGE_C R54, R54, R59, RZ ;  /* 0x0000003b3636723e */ /* 0x000fe200048070ff */
[-C--:B------:R-:W-:Y:S01]  /*8e80*/  FMUL.FTZ R48, R42, R55.reuse ;  /* 0x000000372a307220 */ /* 0x080fe20000410000 */
[----:B------:R-:W-:Y:S01]  /*8e90*/  FMUL.FTZ R55, R43, R55 ;  /* 0x000000372b377220 */ /* 0x000fe20000410000 */
[----:B------:R-:W-:Y:S01]  /*8ea0*/  FFMA.FTZ R49, R46, R50, -R49 ;  /* 0x000000322e317223 */ /* 0x000fe20000010831 */
[----:B------:R-:W-:Y:S01]  /*8eb0*/  F2FP.SATFINITE.E4M3.F32.PACK_AB_MERGE_C R51, R51, R58, RZ ;  /* 0x0000003a3333723e */ /* 0x000fe200048070ff */
[-C--:B------:R-:W-:Y:S01]  /*8ec0*/  FFMA.FTZ R48, R43, R52.reuse, -R48 ;  /* 0x000000342b307223 */ /* 0x080fe20000010830 */
[----:B------:R-:W-:Y:S01]  /*8ed0*/  FFMA.FTZ R55, R42, R52, R55 ;  /* 0x000000342a377223 */ /* 0x000fe20000010037 */
[----:B------:R-:W-:-:S02]  /*8ee0*/  F2FP.SATFINITE.E4M3.F32.PACK_AB_MERGE_C R40, R88, R57, R60 ;  /* 0x000000395828723e */ /* 0x000fc4000480703c */
[----:B------:R-:W-:Y:S02]  /*8ef0*/  F2FP.SATFINITE.E4M3.F32.PACK_AB_MERGE_C R43, R56, R49, R51 ;  /* 0x00000031382b723e */ /* 0x000fe40004807033 */
[----:B------:R-:W-:-:S07]  /*8f00*/  F2FP.SATFINITE.E4M3.F32.PACK_AB_MERGE_C R42, R55, R48, R54 ;  /* 0x00000030372a723e */ /* 0x000fce0004807036 */
.L_x_391:
[----:B------:R-:W-:Y:S05]  /*8f10*/  BSYNC B1 ;  /* 0x0000000000017941 */ /* 0x000fea0003800000 */
.L_x_390:
[----:B-1----:R0:W-:Y:S01]  /*8f20*/  STG.E.128 desc[UR54][R44.64+0xa0], R40 ;  /* 0x0000a0282c007986 */ /* 0x0021e2000c101d36 */
[----:B------:R-:W-:Y:S05]  /*8f30*/  BRA `(.L_x_369) ;  /* 0x0000006800747947 */ /* 0x000fea0003800000 */
.L_x_337:
[----:B------:R-:W-:Y:S01]  /*8f40*/  ISETP.GE.AND P4, PT, R168, R96, PT ;  /* 0x00000060a800720c */ /* 0x000fe20003f86270 */
[----:B------:R-:W-:Y:S01]  /*8f50*/  BSSY B1, `(.L_x_392) ;  /* 0x000002f000017945 */ /* 0x000fe20003800000 */
[----:B------:R-:W-:Y:S02]  /*8f60*/  CS2R R60, SRZ ;  /* 0x00000000003c7805 */ /* 0x000fe4000001ff00 */
[----:B------:R-:W-:Y:S02]  /*8f70*/  CS2R R40, SRZ ;  /* 0x0000000000287805 */ /* 0x000fe4000001ff00 */
[----:B0-----:R-:W-:Y:S02]  /*8f80*/  CS2R R42, SRZ ;  /* 0x00000000002a7805 */ /* 0x001fe4000001ff00 */
        /* <DEDUP_REMOVED lines=14> */
[----:B------:R-:W-:Y:S01]  /*9070*/  CS2R R74, SRZ ;  /* 0x00000000004a7805 */ /* 0x000fe2000001ff00 */
[----:B------:R-:W-:Y:S06]  /*9080*/  @P4 BRA `(.L_x_393) ;  /* 0x00000000006c4947 */ /* 0x000fec0003800000 */
[----:B------:R-:W-:Y:S01]  /*9090*/  ULDC.64 UR4, c[0x0][0x3e8] ;  /* 0x0000fa0000047ab9 */ /* 0x000fe20000000a00 */
[----:B------:R-:W-:Y:S02]  /*90a0*/  CS2R R52, SRZ ;  /* 0x0000000000347805 */ /* 0x000fe4000001ff00 */
[----:B------:R-:W-:Y:S02]  /*90b0*/  IADD3 R76, P2, P3, R108, UR4, R90 ;  /* 0x000000046c4c7c10 */ /* 0x000fe4000fb5e05a */
[----:B------:R-:W-:Y:S02]  /*90c0*/  CS2R R54, SRZ ;  /* 0x0000000000367805 */ /* 0x000fe4000001ff00 */
[----:B------:R-:W-:Y:S02]  /*90d0*/  CS2R R40, SRZ ;  /* 0x0000000000287805 */ /* 0x000fe4000001ff00 */
[----:B------:R-:W-:Y:S02]  /*90e0*/  CS2R R42, SRZ ;  /* 0x00000000002a7805 */ /* 0x000fe4000001ff00 */
[----:B------:R-:W-:Y:S01]  /*90f0*/  IADD3.X R77, R14, UR5, R97, P2, P3 ;  /* 0x000000050e4d7c10 */ /* 0x000fe200097e6461 */
[----:B------:R-:W-:-:S02]  /*9100*/  ULDC.64 UR4, c[0x0][0x400] ;  /* 0x0001000000047ab9 */ /* 0x000fc40000000a00 */
[----:B------:R-:W-:-:S04]  /*9110*/  IADD3 R78, P2, P3, R102, UR4, R88 ;  /* 0x00000004664e7c10 */ /* 0x000fc8000fb5e058 */
[----:B------:R-:W-:Y:S02]  /*9120*/  IADD3.X R79, R20, UR5, R98, P2, P3 ;  /* 0x00000005144f7c10 */ /* 0x000fe400097e6462 */
[----:B------:R-:W-:Y:S02]  /*9130*/  ISETP.GE.AND P2, PT, R18, R133, PT ;  /* 0x000000851200720c */ /* 0x000fe40003f46270 */
[----:B------:R-:W-:Y:S02]  /*9140*/  CS2R R56, SRZ ;  /* 0x0000000000387805 */ /* 0x000fe4000001ff00 */
[----:B------:R-:W-:Y:S02]  /*9150*/  CS2R R58, SRZ ;  /* 0x00000000003a7805 */ /* 0x000fe4000001ff00 */
[----:B------:R-:W-:Y:S02]  /*9160*/  CS2R R44, SRZ ;  /* 0x00000000002c7805 */ /* 0x000fe4000001ff00 */
[----:B------:R-:W-:-:S05]  /*9170*/  CS2R R46, SRZ ;  /* 0x00000000002e7805 */ /* 0x000fca000001ff00 */
[----:B------:R0:W5:Y:S04]  /*9180*/  @!P2 LDG.E.128 R52, desc[UR54][R76.64] ;  /* 0x000000364c34a981 */ /* 0x000168000c1e1d00 */
[----:B------:R0:W5:Y:S01]  /*9190*/  @!P2 LDG.E.128 R40, desc[UR54][R78.64] ;  /* 0x000000364e28a981 */ /* 0x000162000c1e1d00 */
[----:B------:R-:W-:Y:S02]  /*91a0*/  ISETP.GE.AND P2, PT, R0, R133, PT ;  /* 0x000000850000720c */ /* 0x000fe40003f46270 */
[----:B------:R-:W-:Y:S02]  /*91b0*/  CS2R R72, SRZ ;  /* 0x0000000000487805 */ /* 0x000fe4000001ff00 */
[----:B------:R-:W-:Y:S02]  /*91c0*/  CS2R R74, SRZ ;  /* 0x00000000004a7805 */ /* 0x000fe4000001ff00 */
[----:B------:R-:W-:-:S02]  /*91d0*/  CS2R R48, SRZ ;  /* 0x0000000000307805 */ /* 0x000fc4000001ff00 */
[----:B------:R-:W-:-:S05]  /*91e0*/  CS2R R50, SRZ ;  /* 0x0000000000327805 */ /* 0x000fca000001ff00 */
[----:B------:R0:W5:Y:S04]  /*91f0*/  @!P2 LDG.E.128 R56, desc[UR54][R76.64+0x20] ;  /* 0x000020364c38a981 */ /* 0x000168000c1e1d00 */
[----:B------:R0:W5:Y:S01]  /*9200*/  @!P2 LDG.E.128 R44, desc[UR54][R78.64+0x20] ;  /* 0x000020364e2ca981 */ /* 0x000162000c1e1d00 */
[----:B------:R-:W-:-:S13]  /*9210*/  ISETP.GE.AND P2, PT, R6, R133, PT ;  /* 0x000000850600720c */ /* 0x000fda0003f46270 */
[----:B------:R0:W5:Y:S04]  /*9220*/  @!P2 LDG.E.128 R72, desc[UR54][R76.64+0x40] ;  /* 0x000040364c48a981 */ /* 0x000168000c1e1d00 */
[----:B------:R0:W5:Y:S02]  /*9230*/  @!P2 LDG.E.128 R48, desc[UR54][R78.64+0x40] ;  /* 0x000040364e30a981 */ /* 0x000164000c1e1d00 */
.L_x_393:
[----:B------:R-:W-:Y:S05]  /*9240*/  BSYNC B1 ;  /* 0x0000000000017941 */ /* 0x000fea0003800000 */
.L_x_392:
[----:B------:R-:W-:Y:S01]  /*9250*/  ISETP.GE.AND P3, PT, R216, R96, PT ;  /* 0x00000060d800720c */ /* 0x000fe20003f66270 */
[----:B------:R-:W-:Y:S01]  /*9260*/  BSSY B1, `(.L_x_394) ;  /* 0x0000027000017945 */ /* 0x000fe20003800000 */
[----:B0-----:R-:W-:Y:S02]  /*9270*/  CS2R R76, SRZ ;  /* 0x00000000004c7805 */ /* 0x001fe4000001ff00 */
[----:B------:R-:W-:Y:S02]  /*9280*/  CS2R R78, SRZ ;  /* 0x00000000004e7805 */ /* 0x000fe4000001ff00 */
[----:B------:R-:W-:Y:S02]  /*9290*/  CS2R R80, SRZ ;  /* 0x0000000000507805 */ /* 0x000fe4000001ff00 */
[----:B------:R-:W-:Y:S02]  /*92a0*/  CS2R R82, SRZ ;  /* 0x0000000000527805 */ /* 0x000fe4000001ff00 */
[----:B------:R-:W-:-:S02]  /*92b0*/  CS2R R84, SRZ ;  /* 0x0000000000547805 */ /* 0x000fc4000001ff00 */
[----:B------:R-:W-:Y:S01]  /*92c0*/  CS2R R86, SRZ ;  /* 0x0000000000567805 */ /* 0x000fe2000001ff00 */
[----:B------:R-:W-:Y:S06]  /*92d0*/  @P3 BRA `(.L_x_395) ;  /* 0x00000000007c3947 */ /* 0x000fec0003800000 */
[----:B------:R-:W-:Y:S01]  /*92e0*/  IADD3 R89, P2, P5, R108, R90, R10 ;  /* 0x0000005a6c597210 */ /* 0x000fe20007d5e00a */
[----:B------:R-:W-:Y:S01]  /*92f0*/  ULDC.64 UR4, c[0x0][0x3e8] ;  /* 0x0000fa0000047ab9 */ /* 0x000fe20000000a00 */
[----:B------:R-:W-:Y:S02]  /*9300*/  CS2R R76, SRZ ;  /* 0x00000000004c7805 */ /* 0x000fe4000001ff00 */
[----:B------:R-:W-:Y:S02]  /*9310*/  CS2R R78, SRZ ;  /* 0x00000000004e7805 */ /* 0x000fe4000001ff00 */
[----:B------:R-:W-:Y:S02]  /*9320*/  IADD3.X R97, R14, R97, R9, P2, P5 ;  /* 0x000000610e617210 */ /* 0x000fe400017ea409 */
[----:B------:R-:W-:Y:S02]  /*9330*/  CS2R R60, SRZ ;  /* 0x00000000003c7805 */ /* 0x000fe4000001ff00 */
[----:B------:R-:W-:-:S02]  /*9340*/  IADD3 R90, P2, P5, R102, R88, R12 ;  /* 0x00000058665a7210 */ /* 0x000fc40007d5e00c */
[----:B------:R-:W-:Y:S02]  /*9350*/  CS2R R62, SRZ ;  /* 0x00000000003e7805 */ /* 0x000fe4000001ff00 */
        /* <DEDUP_REMOVED lines=23> */
.L_x_395:
[----:B------:R-:W-:Y:S05]  /*94d0*/  BSYNC B1 ;  /* 0x0000000000017941 */ /* 0x000fea0003800000 */
.L_x_394:
[----:B------:R-:W-:Y:S01]  /*94e0*/  UISETP.NE.AND UP0, UPT, UR53, 0x3, UPT ;  /* 0x000000033500788c */ /* 0x000fe2000bf05270 */
[----:B-----5:R-:W-:Y:S01]  /*94f0*/  IMAD.MOV.U32 R183, RZ, RZ, R40 ;  /* 0x000000ffffb77224 */ /* 0x020fe200078e0028 */
        /* <DEDUP_REMOVED lines=23> */
[----:B------:R-:W-:Y:S01]  /*9670*/  IMAD.MOV.U32 R153, RZ, RZ, R86 ;  /* 0x000000ffff997224 */ /* 0x000fe200078e0056 */
[----:B------:R-:W-:Y:S06]  /*9680*/  @!P2 BRA `(.L_x_396) ;  /* 0x000000000004a947 */ /* 0x000fec0003800000 */
[----:B------:R-:W-:Y:S01]  /*9690*/  BPT.TRAP 0x1 ;  /* 0x000000040000795c */ /* 0x000fe20000300000 */
.L_x_396:
[----:B------:R-:W-:Y:S01]  /*96a0*/  IMAD R97, R17, 0x8, R16 ;  /* 0x0000000811617824 */ /* 0x000fe200078e0210 */
[----:B------:R-:W-:Y:S01]  /*96b0*/  SHF.L.U32 R98, R169, 0x1f, RZ ;  /* 0x0000001fa9627819 */ /* 0x000fe200000006ff */
[----:B------:R-:W1:Y:S01]  /*96c0*/  LDC R154, c[0x0][0x2f4] ;  /* 0x0000bd00ff9a7b82 */ /* 0x000e620000000800 */
[----:B------:R-:W-:Y:S01]  /*96d0*/  BSSY B1, `(.L_x_397) ;  /* 0x0000004000017945 */ /* 0x000fe20003800000 */
[----:B------:R-:W-:Y:S01]  /*96e0*/  MOV R137, R92 ;  /* 0x0000005c00897202 */ /* 0x000fe20000000f00 */
[----:B------:R-:W2:Y:S02]  /*96f0*/  SYNCS.PHASECHK.TRANS64.TRYWAIT P5, [R97+URZ+0x29890], R98 ;  /* 0x02989062610075a7 */ /* 0x000ea400080a017f */
[----:B--2---:R-:W-:Y:S05]  /*9700*/  @!P5 BRA `(.L_x_398) ;  /* 0x000002180090d947 */ /* 0x004fea0003800000 */
.L_x_664:
[----:B------:R-:W-:Y:S05]  /*9710*/  BSYNC B1 ;  /* 0x0000000000017941 */ /* 0x000fea0003800000 */
.L_x_397:
[----:B------:R-:W3:Y:S01]  /*9720*/  LDC.64 R138, c[0x0][0x300] ;  /* 0x0000c000ff8a7b82 */ /* 0x000ee20000000a00 */
[----:B------:R-:W-:Y:S01]  /*9730*/  BSSY B1, `(.L_x_399) ;  /* 0x00002f7000017945 */ /* 0x000fe20003800000 */
[----:B-1----:R-:W-:-:S03]  /*9740*/  IMAD.IADD R159, R154, 0x1, -R99 ;  /* 0x000000019a9f7824 */ /* 0x002fc600078e0a63 */
[----:B------:R-:W-:Y:S05]  /*9750*/  @P4 BRA `(.L_x_400) ;  /* 0x0000002c00d04947 */ /* 0x000fea0003800000 */
[----:B------:R-:W-:Y:S01]  /*9760*/  ISETP.NE.AND P4, PT, R34, RZ, PT ;  /* 0x000000ff2200720c */ /* 0x000fe20003f85270 */
[-C--:B---3--:R-:W-:Y:S01]  /*9770*/  IMAD R176, R219, R138.reuse, RZ ;  /* 0x0000008adbb07224 */ /* 0x088fe200078e02ff */
[----:B------:R-:W-:Y:S01]  /*9780*/  BSSY B2, `(.L_x_401) ;  /* 0x00000fc000027945 */ /* 0x000fe20003800000 */
[----:B------:R-:W-:-:S04]  /*9790*/  IMAD.WIDE.U32 R140, R168, R138, R136 ;  /* 0x0000008aa88c7225 */ /* 0x000fc800078e0088 */
[----:B------:R-:W-:-:S04]  /*97a0*/  IMAD R176, R168, R139, R176 ;  /* 0x0000008ba8b07224 */ /* 0x000fc800078e02b0 */
[----:B------:R-:W-:Y:S02]  /*97b0*/  IMAD.IADD R176, R176, 0x1, R141 ;  /* 0x00000001b0b07824 */ /* 0x000fe400078e028d */
[----:B------:R-:W-:Y:S05]  /*97c0*/  @!P4 BRA `(.L_x_402) ;  /* 0x0000000c00dcc947 */ /* 0x000fea0003800000 */
[----:B0-----:R-:W-:Y:S01]  /*97d0*/  SEL R88, R99, R159, !P0 ;  /* 0x0000009f63587207 */ /* 0x001fe20004000000 */
[----:B------:R-:W-:Y:S01]  /*97e0*/  BSSY B3, `(.L_x_403) ;  /* 0x00000e9000037945 */ /* 0x000fe20003800000 */
[----:B------:R-:W-:Y:S02]  /*97f0*/  ISETP.GE.AND P4, PT, R18, R133, PT ;  /* 0x000000851200720c */ /* 0x000fe40003f86270 */
[----:B------:R-:W-:-:S04]  /*9800*/  SHF.R.S32.HI R89, RZ, 0x1f, R88 ;  /* 0x0000001fff597819 */ /* 0x000fc80000011458 */
[----:B------:R-:W-:-:S04]  /*9810*/  LEA.HI R89, R89, R88, RZ, 0x5 ;  /* 0x0000005859597211 */ /* 0x000fc800078f28ff */
[----:B------:R-:W-:-:S04]  /*9820*/  LEA.HI.SX32 R186, R89, R21, 0x1b ;  /* 0x0000001559ba7211 */ /* 0x000fc800078fdaff */
[----:B------:R-:W-:-:S04]  /*9830*/  SHF.R.S32.HI R89, RZ, 0x1f, R186 ;  /* 0x0000001fff597819 */ /* 0x000fc800000114ba */
[----:B------:R-:W-:Y:S01]  /*9840*/  LEA.HI R89, R89, R186, RZ, 0x2 ;  /* 0x000000ba59597211 */ /* 0x000fe200078f10ff */
[----:B------:R-:W-:-:S03]  /*9850*/  IMAD.SHL.U32 R186, R186, 0x10, RZ ;  /* 0x00000010baba7824 */ /* 0x000fc600078e00ff */
[----:B------:R-:W-:Y:S02]  /*9860*/  SHF.R.S32.HI R89, RZ, 0x2, R89 ;  /* 0x00000002ff597819 */ /* 0x000fe40000011459 */
[----:B------:R-:W-:-:S03]  /*9870*/  LOP3.LUT R88, R175, 0x30, R186, 0xf8, !PT ;  /* 0x00000030af587812 */ /* 0x000fc600078ef8ba */
[----:B------:R-:W-:Y:S01]  /*9880*/  IMAD R89, R89, 0x2800, R197 ;  /* 0x0000280059597824 */ /* 0x000fe200078e02c5 */
[----:B------:R-:W-:-:S04]  /*9890*/  LOP3.LUT R88, R88, R196, RZ, 0x3c, !PT ;  /* 0x000000c458587212 */ /* 0x000fc800078e3cff */
[----:B------:R-:W-:-:S05]  /*98a0*/  IADD3 R88, R89, R88, RZ ;  /* 0x0000005859587210 */ /* 0x000fca0007ffe0ff */
[C---:B------:R-:W-:Y:S02]  /*98b0*/  IMAD R92, R17.reuse, 0x7800, R88 ;  /* 0x00007800115c7824 */ /* 0x040fe400078e0258 */
[----:B------:R-:W-:Y:S02]  /*98c0*/  IMAD R88, R17, 0x7800, R143 ;  /* 0x0000780011587824 */ /* 0x000fe400078e028f */
[C---:B------:R-:W-:Y:S02]  /*98d0*/  IMAD.IADD R92, R16.reuse, 0x1, R92 ;  /* 0x00000001105c7824 */ /* 0x040fe400078e025c */
[----:B------:R-:W-:-:S04]  /*98e0*/  IMAD.IADD R88, R16, 0x1, R88 ;  /* 0x0000000110587824 */ /* 0x000fc800078e0258 */
[----:B------:R-:W0:Y:S04]  /*98f0*/  LDS.128 R92, [R92+0x1a400] ;  /* 0x01a400005c5c7984 */ /* 0x000e280000000c00 */
[----:B------:R-:W1:Y:S01]  /*9900*/  LDS.128 R88, [R88+0x1a400] ;  /* 0x01a4000058587984 */ /* 0x000e620000000c00 */
[----:B------:R-:W-:Y:S05]  /*9910*/  @P4 BRA `(.L_x_404) ;  /* 0x0000000c00544947 */ /* 0x000fea0003800000 */
[--C-:B------:R-:W-:Y:S02]  /*9920*/  SHF.R.U32.HI R54, RZ, 0x8, R53.reuse ;  /* 0x00000008ff367819 */ /* 0x100fe40000011635 */
[----:B------:R-:W-:Y:S02]  /*9930*/  SHF.R.U32.HI R40, RZ, 0x10, R53 ;  /* 0x00000010ff287819 */ /* 0x000fe40000011635 */
[----:B------:R-:W-:Y:S01]  /*9940*/  LOP3.LUT R52, R53, 0xff0000ff, RZ, 0xc0, !PT ;  /* 0xff0000ff35347812 */ /* 0x000fe200078ec0ff */
[----:B------:R-:W-:Y:S01]  /*9950*/  IMAD.SHL.U32 R190, R54, 0x100, RZ ;  /* 0x0000010036be7824 */ /* 0x000fe200078e00ff */
[--C-:B------:R-:W-:Y:S01]  /*9960*/  SHF.R.U32.HI R53, RZ, 0x8, R55.reuse ;  /* 0x00000008ff357819 */ /* 0x100fe20000011637 */
[----:B------:R-:W-:Y:S01]  /*9970*/  IMAD.U32 R40, R40, 0x10000, RZ ;  /* 0x0001000028287824 */ /* 0x000fe200078e00ff */
[----:B------:R-:W-:Y:S02]  /*9980*/  SHF.R.U32.HI R42, RZ, 0x10, R55 ;  /* 0x00000010ff2a7819 */ /* 0x000fe40000011637 */
[----:B------:R-:W-:Y:S01]  /*9990*/  LOP3.LUT R188, R55, 0xff0000ff, RZ, 0xc0, !PT ;  /* 0xff0000ff37bc7812 */ /* 0x000fe200078ec0ff */
[----:B------:R-:W-:Y:S01]  /*99a0*/  IMAD.SHL.U32 R53, R53, 0x100, RZ ;  /* 0x0000010035357824 */ /* 0x000fe200078e00ff */
[--C-:B------:R-:W-:Y:S01]  /*99b0*/  SHF.R.U32.HI R55, RZ, 0x8, R41.reuse ;  /* 0x00000008ff377819 */ /* 0x100fe20000011629 */
[----:B------:R-:W-:Y:S01]  /*99c0*/  IMAD.U32 R42, R42, 0x10000, RZ ;  /* 0x000100002a2a7824 */ /* 0x000fe200078e00ff */
[----:B------:R-:W-:-:S02]  /*99d0*/  SHF.R.U32.HI R187, RZ, 0x10, R41 ;  /* 0x00000010ffbb7819 */ /* 0x000fc40000011629 */
[----:B------:R-:W-:Y:S02]  /*99e0*/  LOP3.LUT R52, R52, 0xff00, R190, 0xf8, !PT ;  /* 0x0000ff0034347812 */ /* 0x000fe400078ef8be */
[----:B------:R-:W-:Y:S02]  /*99f0*/  LOP3.LUT R189, R41, 0xff0000ff, RZ, 0xc0, !PT ;  /* 0xff0000ff29bd7812 */ /* 0x000fe400078ec0ff */
[----:B------:R-:W-:Y:S02]  /*9a00*/  SHF.L.U32 R190, R55, 0x8, RZ ;  /* 0x0000000837be7819 */ /* 0x000fe400000006ff */
[----:B------:R-:W-:Y:S01]  /*9a10*/  LOP3.LUT R55, R188, 0xff00, R53, 0xf8, !PT ;  /* 0x0000ff00bc377812 */ /* 0x000fe200078ef835 */
[----:B------:R-:W-:Y:S01]  /*9a20*/  IMAD.U32 R53, R187, 0x10000, RZ ;  /* 0x00010000bb357824 */ /* 0x000fe200078e00ff */
[----:B------:R-:W-:Y:S02]  /*9a30*/  LOP3.LUT R189, R189, 0xff00, R190, 0xf8, !PT ;  /* 0x0000ff00bdbd7812 */ /* 0x000fe400078ef8be */
[----:B------:R-:W-:-:S02]  /*9a40*/  LOP3.LUT R187, R52, 0xff0000, R40, 0xf8, !PT ;  /* 0x00ff000034bb7812 */ /* 0x000fc400078ef828 */
[----:B------:R-:W-:Y:S02]  /*9a50*/  LOP3.LUT R40, R189, 0xff0000, R53, 0xf8, !PT ;  /* 0x00ff0000bd287812 */ /* 0x000fe400078ef835 */
[----:B0-----:R-:W-:Y:S02]  /*9a60*/  F2FP.F16.E4M3.UNPACK_B R188, R93 ;  /* 0x0000005dffbc723e */ /* 0x001fe400020006ff */
[----:B------:R-:W-:Y:S02]  /*9a70*/  F2FP.F16.E4M3.UNPACK_B R190, R40 ;  /* 0x00000028ffbe723e */ /* 0x000fe400020006ff */
[----:B-1----:R-:W-:Y:S01]  /*9a80*/  F2FP.F16.E4M3.UNPACK_B R52, R89 ;  /* 0x00000059ff34723e */ /* 0x002fe200020006ff */
[----:B------:R-:W-:Y:S01]  /*9a90*/  HADD2.F32 R53, -RZ, R188.H0_H0 ;  /* 0x200000bcff357230 */ /* 0x000fe20000004100 */
[----:B------:R-:W-:Y:S01]  /*9aa0*/  F2FP.F16.E4M3.UNPACK_B R191, R187 ;  /* 0x000000bbffbf723e */ /* 0x000fe200020006ff */
[----:B------:R-:W-:Y:S01]  /*9ab0*/  HADD2.F32 R193, -RZ, R190.H0_H0 ;  /* 0x200000beffc17230 */ /* 0x000fe20000004100 */
[----:B------:R-:W-:Y:S01]  /*9ac0*/  F2FP.F16.E4M3.UNPACK_B R93, R93.H1 ;  /* 0x0000005dff5d723e */ /* 0x000fe200030006ff */
[----:B------:R-:W-:Y:S01]  /*9ad0*/  HADD2.F32 R189, -RZ, R52.H0_H0 ;  /* 0x20000034ffbd7230 */ /* 0x000fe20000004100 */
[----:B------:R-:W-:Y:S01]  /*9ae0*/  F2FP.F16.E4M3.UNPACK_B R187, R187.H1 ;  /* 0x000000bbffbb723e */ /* 0x000fe200030006ff */
[----:B------:R-:W-:-:S02]  /*9af0*/  HADD2.F32 R192, -RZ, R191.H0_H0 ;  /* 0x200000bfffc07230 */ /* 0x000fc40000004100 */
[-C--:B------:R-:W-:Y:S01]  /*9b00*/  FMUL.FTZ R194, R53, R193.reuse ;  /* 0x000000c135c27220 */ /* 0x080fe20000410000 */
[----:B------:R-:W-:Y:S02]  /*9b10*/  HADD2.F32 R190, -RZ, R190.H1_H1 ;  /* 0x300000beffbe7230 */ /* 0x000fe40000004100 */
[C---:B------:R-:W-:Y:S01]  /*9b20*/  FMUL.FTZ R193, R189.reuse, R193 ;  /* 0x000000c1bdc17220 */ /* 0x040fe20000410000 */
[----:B------:R-:W-:Y:S02]  /*9b30*/  HADD2.F32 R52, -RZ, R52.H1_H1 ;  /* 0x30000034ff347230 */ /* 0x000fe40000004100 */
[-C--:B------:R-:W-:Y:S01]  /*9b40*/  FFMA.FTZ R189, R189, R192.reuse, -R194 ;  /* 0x000000c0bdbd7223 */ /* 0x080fe200000108c2 */
[----:B------:R-:W-:Y:S02]  /*9b50*/  HADD2.F32 R191, -RZ, R191.H1_H1 ;  /* 0x300000bfffbf7230 */ /* 0x000fe40000004100 */
[----:B------:R-:W-:Y:S01]  /*9b60*/  FFMA.FTZ R53, R53, R192, R193 ;  /* 0x000000c035357223 */ /* 0x000fe200000100c1 */
[----:B------:R-:W-:Y:S01]  /*9b70*/  HADD2.F32 R192, -RZ, R188.H1_H1 ;  /* 0x300000bcffc07230 */ /* 0x000fe20000004100 */
[----:B------:R-:W-:-:S02]  /*9b80*/  SHF.R.U32.HI R54, RZ, 0x8, R43 ;  /* 0x00000008ff367819 */ /* 0x000fc4000001162b */
[----:B------:R-:W-:Y:S02]  /*9b90*/  SHF.R.U32.HI R41, RZ, 0x10, R43 ;  /* 0x00000010ff297819 */ /* 0x000fe4000001162b */
[-C--:B------:R-:W-:Y:S01]  /*9ba0*/  FMUL.FTZ R188, R192, R190.reuse ;  /* 0x000000bec0bc7220 */ /* 0x080fe20000410000 */
[----:B------:R-:W-:Y:S01]  /*9bb0*/  FMUL.FTZ R190, R52, R190 ;  /* 0x000000be34be7220 */ /* 0x000fe20000410000 */
[----:B------:R-:W-:Y:S01]  /*9bc0*/  IMAD.SHL.U32 R54, R54, 0x100, RZ ;  /* 0x0000010036367824 */ /* 0x000fe200078e00ff */
[----:B------:R-:W-:Y:S01]  /*9bd0*/  LOP3.LUT R43, R43, 0xff0000ff, RZ, 0xc0, !PT ;  /* 0xff0000ff2b2b7812 */ /* 0x000fe200078ec0ff */
[-C--:B------:R-:W-:Y:S01]  /*9be0*/  FFMA.FTZ R188, R52, R191.reuse, -R188 ;  /* 0x000000bf34bc7223 */ /* 0x080fe200000108bc */
[----:B------:R-:W-:Y:S01]  /*9bf0*/  FFMA.FTZ R52, R192, R191, R190 ;  /* 0x000000bfc0347223 */ /* 0x000fe200000100be */
[----:B------:R-:W-:Y:S01]  /*9c00*/  F2FP.F16.E4M3.UNPACK_B R190, R40.H1 ;  /* 0x00000028ffbe723e */ /* 0x000fe200030006ff */
[----:B------:R-:W-:Y:S01]  /*9c10*/  HADD2.F32 R40, -RZ, R93.H0_H0 ;  /* 0x2000005dff287230 */ /* 0x000fe20000004100 */
[----:B------:R-:W-:Y:S01]  /*9c20*/  F2FP.F16.E4M3.UNPACK_B R191, R89.H1 ;  /* 0x00000059ffbf723e */ /* 0x000fe200030006ff */
[----:B------:R-:W-:Y:S01]  /*9c30*/  HADD2.F32 R192, -RZ, R187.H0_H0 ;  /* 0x200000bbffc07230 */ /* 0x000fe20000004100 */
[----:B------:R-:W-:Y:S01]  /*9c40*/  LOP3.LUT R43, R43, 0xff00, R54, 0xf8, !PT ;  /* 0x0000ff002b2b7812 */ /* 0x000fe200078ef836 */
[----:B------:R-:W-:Y:S01]  /*9c50*/  HADD2.F32 R193, -RZ, R190.H0_H0 ;  /* 0x200000beffc17230 */ /* 0x000fe20000004100 */
[----:B------:R-:W-:Y:S01]  /*9c60*/  SHF.L.U32 R41, R41, 0x10, RZ ;  /* 0x0000001029297819 */ /* 0x000fe200000006ff */
[----:B------:R-:W-:Y:S01]  /*9c70*/  HADD2.F32 R89, -RZ, R191.H0_H0 ;  /* 0x200000bfff597230 */ /* 0x000fe20000004100 */
[----:B------:R-:W-:Y:S01]  /*9c80*/  F2FP.F16.E4M3.UNPACK_B R54, R91 ;  /* 0x0000005bff36723e */ /* 0x000fe200020006ff */
[----:B------:R-:W-:-:S02]  /*9c90*/  HADD2.F32 R93, -RZ, R93.H1_H1 ;  /* 0x3000005dff5d7230 */ /* 0x000fc40000004100 */
[CC--:B------:R-:W-:Y:S01]  /*9ca0*/  FMUL.FTZ R194, R40.reuse, R193.reuse ;  /* 0x000000c128c27220 */ /* 0x0c0fe20000410000 */
[----:B------:R-:W-:Y:S02]  /*9cb0*/  HADD2.F32 R190, -RZ, R190.H1_H1 ;  /* 0x300000beffbe7230 */ /* 0x000fe40000004100 */
[C---:B------:R-:W-:Y:S01]  /*9cc0*/  FMUL.FTZ R193, R89.reuse, R193 ;  /* 0x000000c159c17220 */ /* 0x040fe20000410000 */
[----:B------:R-:W-:Y:S02]  /*9cd0*/  HADD2.F32 R191, -RZ, R191.H1_H1 ;  /* 0x300000bfffbf7230 */ /* 0x000fe40000004100 */
[-C--:B------:R-:W-:Y:S01]  /*9ce0*/  FFMA.FTZ R89, R89, R192.reuse, -R194 ;  /* 0x000000c059597223 */ /* 0x080fe200000108c2 */
[----:B------:R-:W-:Y:S02]  /*9cf0*/  HADD2.F32 R187, -RZ, R187.H1_H1 ;  /* 0x300000bbffbb7230 */ /* 0x000fe40000004100 */
[----:B------:R-:W-:Y:S01]  /*9d00*/  FFMA.FTZ R40, R40, R192, R193 ;  /* 0x000000c028287223 */ /* 0x000fe200000100c1 */
[-C--:B------:R-:W-:Y:S01]  /*9d10*/  FMUL.FTZ R192, R93, R190.reuse ;  /* 0x000000be5dc07220 */ /* 0x080fe20000410000 */
[----:B------:R-:W-:Y:S01]  /*9d20*/  FMUL.FTZ R193, R191, R190 ;  /* 0x000000bebfc17220 */ /* 0x000fe20000410000 */
[----:B------:R-:W-:Y:S01]  /*9d30*/  LOP3.LUT R41, R43, 0xff0000, R41, 0xf8, !PT ;  /* 0x00ff00002b297812 */ /* 0x000fe200078ef829 */
[----:B------:R-:W-:-:S02]  /*9d40*/  HADD2.F32 R194, -RZ, R54.H0_H0 ;  /* 0x20000036ffc27230 */ /* 0x000fc40000004100 */
[-C--:B------:R-:W-:Y:S01]  /*9d50*/  FFMA.FTZ R190, R191, R187.reuse, -R192 ;  /* 0x000000bbbfbe7223 */ /* 0x080fe200000108c0 */
[----:B------:R-:W-:Y:S01]  /*9d60*/  FFMA.FTZ R187, R93, R187, R193 ;  /* 0x000000bb5dbb7223 */ /* 0x000fe200000100c1 */
[----:B------:R-:W-:Y:S01]  /*9d70*/  LOP3.LUT R93, R55, 0xff0000, R42, 0xf8, !PT ;  /* 0x00ff0000375d7812 */ /* 0x000fe200078ef82a */
[----:B------:R-:W-:Y:S01]  /*9d80*/  IMAD.MOV.U32 R42, RZ, RZ, R95 ;  /* 0x000000ffff2a7224 */ /* 0x000fe200078e005f */
[----:B------:R-:W-:Y:S02]  /*9d90*/  F2FP.F16.E4M3.UNPACK_B R95, R41 ;  /* 0x00000029ff5f723e */ /* 0x000fe400020006ff */
[----:B------:R-:W-:Y:S02]  /*9da0*/  F2FP.F16.E4M3.UNPACK_B R191, R93 ;  /* 0x0000005dffbf723e */ /* 0x000fe400020006ff */
[-C--:B------:R-:W-:Y:S01]  /*9db0*/  F2FP.F16.E4M3.UNPACK_B R43, R42.reuse ;  /* 0x0000002aff2b723e */ /* 0x080fe200020006ff */
[----:B------:R-:W-:Y:S01]  /*9dc0*/  HADD2.F32 R55, -RZ, R95.H0_H0 ;  /* 0x2000005fff377230 */ /* 0x000fe20000004100 */
[----:B------:R-:W-:Y:S01]  /*9dd0*/  F2FP.F16.E4M3.UNPACK_B R42, R42.H1 ;  /* 0x0000002aff2a723e */ /* 0x000fe200030006ff */
[----:B------:R-:W-:Y:S01]  /*9de0*/  HADD2.F32 R193, -RZ, R191.H0_H0 ;  /* 0x200000bfffc17230 */ /* 0x000fe20000004100 */
[----:B------:R-:W-:Y:S01]  /*9df0*/  F2FP.F16.E4M3.UNPACK_B R41, R41.H1 ;  /* 0x00000029ff29723e */ /* 0x000fe200030006ff */
[--C-:B------:R-:W-:Y:S01]  /*9e00*/  HADD2.F32 R192, -RZ, R43.reuse.H0_H0 ;  /* 0x2000002bffc07230 */ /* 0x100fe20000004100 */
[----:B------:R-:W-:Y:S01]  /*9e10*/  F2FP.F16.E4M3.UNPACK_B R93, R93.H1 ;  /* 0x0000005dff5d723e */ /* 0x000fe200030006ff */
[----:B------:R-:W-:Y:S01]  /*9e20*/  HADD2.F32 R43, -RZ, R43.H1_H1 ;  /* 0x3000002bff2b7230 */ /* 0x000fe20000004100 */
[----:B------:R-:W-:Y:S01]  /*9e30*/  F2FP.SATFINITE.E4M3.F32.PACK_AB_MERGE_C R89, R190, R89, RZ ;  /* 0x00000059be59723e */ /* 0x000fe200048070ff */
[----:B------:R-:W-:-:S02]  /*9e40*/  HADD2.F32 R95, -RZ, R95.H1_H1 ;  /* 0x3000005fff5f7230 */ /* 0x000fc40000004100 */
[-C--:B------:R-:W-:Y:S01]  /*9e50*/  FMUL.FTZ R195, R192, R55.reuse ;  /* 0x00000037c0c37220 */ /* 0x080fe20000410000 */
[----:B------:R-:W-:Y:S01]  /*9e60*/  FMUL.FTZ R55, R194, R55 ;  /* 0x00000037c2377220 */ /* 0x000fe20000410000 */
[----:B------:R-:W-:Y:S01]  /*9e70*/  HADD2.F32 R191, -RZ, R191.H1_H1 ;  /* 0x300000bfffbf7230 */ /* 0x000fe20000004100 */
[----:B------:R-:W-:Y:S01]  /*9e80*/  F2FP.SATFINITE.E4M3.F32.PACK_AB_MERGE_C R188, R188, R189, R89 ;  /* 0x000000bdbcbc723e */ /* 0x000fe20004807059 */
[-C--:B------:R-:W-:Y:S01]  /*9e90*/  FFMA.FTZ R195, R194, R193.reuse, -R195 ;  /* 0x000000c1c2c37223 */ /* 0x080fe200000108c3 */
[----:B------:R-:W-:Y:S01]  /*9ea0*/  FFMA.FTZ R192, R192, R193, R55 ;  /* 0x000000c1c0c07223 */ /* 0x000fe20000010037 */
[----:B------:R-:W-:Y:S02]  /*9eb0*/  HADD2.F32 R55, -RZ, R54.H1_H1 ;  /* 0x30000036ff377230 */ /* 0x000fe40000004100 */
[----:B------:R-:W-:Y:S01]  /*9ec0*/  FMUL.FTZ R54, R43, R95 ;  /* 0x0000005f2b367220 */ /* 0x000fe20000410000 */
[--C-:B------:R-:W-:Y:S01]  /*9ed0*/  HADD2.F32 R193, -RZ, R41.reuse.H0_H0 ;  /* 0x20000029ffc17230 */ /* 0x100fe20000004100 */
[----:B------:R-:W-:Y:S01]  /*9ee0*/  F2FP.F16.E4M3.UNPACK_B R89, R92.H1 ;  /* 0x0000005cff59723e */ /* 0x000fe200030006ff */
[----:B------:R-:W-:-:S02]  /*9ef0*/  HADD2.F32 R41, -RZ, R41.H1_H1 ;  /* 0x30000029ff297230 */ /* 0x000fc40000004100 */
[C---:B------:R-:W-:Y:S01]  /*9f00*/  FFMA.FTZ R54, R55.reuse, R191, -R54 ;  /* 0x000000bf37367223 */ /* 0x040fe20000010836 */
[----:B------:R-:W-:Y:S01]  /*9f10*/  FMUL.FTZ R55, R55, R95 ;  /* 0x0000005f37377220 */ /* 0x000fe20000410000 */
[--C-:B------:R-:W-:Y:S01]  /*9f20*/  HADD2.F32 R95, -RZ, R93.reuse.H0_H0 ;  /* 0x2000005dff5f7230 */ /* 0x100fe20000004100 */
[----:B------:R-:W-:Y:S01]  /*9f30*/  F2FP.SATFINITE.E4M3.F32.PACK_AB_MERGE_C R40, R187, R40, RZ ;  /* 0x00000028bb28723e */ /* 0x000fe200048070ff */
[----:B------:R-:W-:Y:S02]  /*9f40*/  HADD2.F32 R93, -RZ, R93.H1_H1 ;  /* 0x3000005dff5d7230 */ /* 0x000fe40000004100 */
[----:B------:R-:W-:Y:S01]  /*9f50*/  FFMA.FTZ R43, R43, R191, R55 ;  /* 0x000000bf2b2b7223 */ /* 0x000fe20000010037 */
[----:B------:R-:W-:Y:S01]  /*9f60*/  F2FP.F16.E4M3.UNPACK_B R55, R91.H1 ;  /* 0x0000005bff37723e */ /* 0x000fe200030006ff */
[--C-:B------:R-:W-:Y:S01]  /*9f70*/  HADD2.F32 R91, -RZ, R42.reuse.H0_H0 ;  /* 0x2000002aff5b7230 */ /* 0x100fe20000004100 */
[----:B------:R-:W-:Y:S01]  /*9f80*/  F2FP.F16.E4M3.UNPACK_B R92, R92 ;  /* 0x0000005cff5c723e */ /* 0x000fe200020006ff */
[----:B------:R-:W-:Y:S01]  /*9f90*/  HADD2.F32 R42, -RZ, R42.H1_H1 ;  /* 0x3000002aff2a7230 */ /* 0x000fe20000004100 */
[----:B------:R-:W-:Y:S01]  /*9fa0*/  F2FP.SATFINITE.E4M3.F32.PACK_AB_MERGE_C R40, R52, R53, R40 ;  /* 0x000000353428723e */ /* 0x000fe20004807028 */
[----:B------:R-:W-:-:S02]  /*9fb0*/  HADD2.F32 R191, -RZ, R55.H0_H0 ;  /* 0x20000037ffbf7230 */ /* 0x000fc40000004100 */
[----:B------:R-:W-:Y:S01]  /*9fc0*/  FMUL.FTZ R194, R91, R193 ;  /* 0x000000c15bc27220 */ /* 0x000fe20000410000 */
[----:B------:R-:W-:-:S03]  /*9fd0*/  HADD2.F32 R55, -RZ, R55.H1_H1 ;  /* 0x30000037ff377230 */ /* 0x000fc60000004100 */
[C---:B------:R-:W-:Y:S01]  /*9fe0*/  FFMA.FTZ R194, R191.reuse, R95, -R194 ;  /* 0x0000005fbfc27223 */ /* 0x040fe200000108c2 */
[----:B------:R-:W-:-:S04]  /*9ff0*/  FMUL.FTZ R191, R191, R193 ;  /* 0x000000c1bfbf7220 */ /* 0x000fc80000410000 */
[----:B------:R-:W-:Y:S01]  /*a000*/  FFMA.FTZ R191, R91, R95, R191 ;  /* 0x0000005f5bbf7223 */ /* 0x000fe200000100bf */
[CC--:B------:R-:W-:Y:S01]  /*a010*/  FMUL.FTZ R91, R42.reuse, R41.reuse ;  /* 0x000000292a5b7220 */ /* 0x0c0fe20000410000 */
[C---:B------:R-:W-:Y:S01]  /*a020*/  FMUL.FTZ R41, R55.reuse, R41 ;  /* 0x0000002937297220 */ /* 0x040fe20000410000 */
[-C--:B------:R-:W-:Y:S02]  /*a030*/  F2FP.F16.E4M3.UNPACK_B R95, R182.reuse.H1 ;  /* 0x000000b6ff5f723e */ /* 0x080fe400030006ff */
[-C--:B------:R-:W-:Y:S01]  /*a040*/  FFMA.FTZ R91, R55, R93.reuse, -R91 ;  /* 0x0000005d375b7223 */ /* 0x080fe2000001085b */
[----:B------:R-:W-:Y:S01]  /*a050*/  FFMA.FTZ R42, R42, R93, R41 ;  /* 0x0000005d2a2a7223 */ /* 0x000fe20000010029 */
[----:B------:R-:W-:Y:S01]  /*a060*/  IMAD.MOV.U32 R41, RZ, RZ, R88 ;  /* 0x000000ffff297224 */ /* 0x000fe200078e0058 */
[-C--:B------:R-:W-:Y:S01]  /*a070*/  F2FP.F16.E4M3.UNPACK_B R55, R183.reuse.H1 ;  /* 0x000000b7ff37723e */ /* 0x080fe200030006ff */
[----:B------:R-:W-:Y:S01]  /*a080*/  HADD2.F32 R93, -RZ, R89.H0_H0 ;  /* 0x20000059ff5d7230 */ /* 0x000fe20000004100 */
[----:B------:R-:W-:Y:S01]  /*a090*/  F2FP.F16.E4M3.UNPACK_B R183, R183 ;  /* 0x000000b7ffb7723e */ /* 0x000fe200020006ff */
[----:B------:R-:W-:Y:S01]  /*a0a0*/  HADD2.F32 R189, -RZ, R95.H0_H0 ;  /* 0x2000005fffbd7230 */ /* 0x000fe20000004100 */
[-C--:B------:R-:W-:Y:S01]  /*a0b0*/  F2FP.F16.E4M3.UNPACK_B R88, R41.reuse.H1 ;  /* 0x00000029ff58723e */ /* 0x080fe200030006ff */
[--C-:B------:R-:W-:Y:S01]  /*a0c0*/  HADD2.F32 R193, -RZ, R55.reuse.H0_H0 ;  /* 0x20000037ffc17230 */ /* 0x100fe20000004100 */
[----:B------:R-:W-:Y:S01]  /*a0d0*/  F2FP.F16.E4M3.UNPACK_B R41, R41 ;  /* 0x00000029ff29723e */ /* 0x000fe200020006ff */
[----:B------:R-:W-:Y:S01]  /*a0e0*/  HADD2.F32 R55, -RZ, R55.H1_H1 ;  /* 0x30000037ff377230 */ /* 0x000fe20000004100 */
[----:B------:R-:W-:Y:S01]  /*a0f0*/  F2FP.F16.E4M3.UNPACK_B R182, R182 ;  /* 0x000000b6ffb6723e */ /* 0x000fe200020006ff */
[----:B------:R-:W-:-:S02]  /*a100*/  HADD2.F32 R187, -RZ, R88.H0_H0 ;  /* 0x20000058ffbb7230 */ /* 0x000fc40000004100 */
[-C--:B------:R-:W-:Y:S01]  /*a110*/  FMUL.FTZ R190, R93, R193.reuse ;  /* 0x000000c15dbe7220 */ /* 0x080fe20000410000 */
[----:B------:R-:W-:Y:S01]  /*a120*/  HADD2.F32 R89, -RZ, R89.H1_H1 ;  /* 0x30000059ff597230 */ /* 0x000fe20000004100 */
[----:B------:R-:W-:Y:S01]  /*a130*/  F2FP.SATFINITE.E4M3.F32.PACK_AB_MERGE_C R91, R91, R194, RZ ;  /* 0x000000c25b5b723e */ /* 0x000fe200048070ff */
[----:B------:R-:W-:Y:S02]  /*a140*/  HADD2.F32 R88, -RZ, R88.H1_H1 ;  /* 0x30000058ff587230 */ /* 0x000fe40000004100 */
[C---:B------:R-:W-:Y:S01]  /*a150*/  FMUL.FTZ R193, R187.reuse, R193 ;  /* 0x000000c1bbc17220 */ /* 0x040fe20000410000 */
[----:B------:R-:W-:Y:S02]  /*a160*/  HADD2.F32 R95, -RZ, R95.H1_H1 ;  /* 0x3000005fff5f7230 */ /* 0x000fe40000004100 */
[----:B------:R-:W-:Y:S01]  /*a170*/  FFMA.FTZ R190, R187, R189, -R190 ;  /* 0x000000bdbbbe7223 */ /* 0x000fe200000108be */
[----:B------:R-:W-:Y:S01]  /*a180*/  F2FP.SATFINITE.E4M3.F32.PACK_AB_MERGE_C R42, R42, R191, RZ ;  /* 0x000000bf2a2a723e */ /* 0x000fe200048070ff */
[----:B------:R-:W-:Y:S01]  /*a190*/  FFMA.FTZ R193, R93, R189, R193 ;  /* 0x000000bd5dc17223 */ /* 0x000fe200000100c1 */
[-C--:B------:R-:W-:Y:S01]  /*a1a0*/  FMUL.FTZ R93, R89, R55.reuse ;  /* 0x00000037595d7220 */ /* 0x080fe20000410000 */
[C---:B------:R-:W-:Y:S01]  /*a1b0*/  FMUL.FTZ R55, R88.reuse, R55 ;  /* 0x0000003758377220 */ /* 0x040fe20000410000 */
[----:B------:R-:W-:Y:S01]  /*a1c0*/  HADD2.F32 R189, -RZ, R183.H0_H0 ;  /* 0x200000b7ffbd7230 */ /* 0x000fe20000004100 */
[----:B------:R-:W-:Y:S01]  /*a1d0*/  F2FP.SATFINITE.E4M3.F32.PACK_AB_MERGE_C R42, R43, R192, R42 ;  /* 0x000000c02b2a723e */ /* 0x000fe2000480702a */
[-C--:B------:R-:W-:Y:S01]  /*a1e0*/  FFMA.FTZ R88, R88, R95.reuse, -R93 ;  /* 0x0000005f58587223 */ /* 0x080fe2000001085d */
[----:B------:R-:W-:Y:S01]  /*a1f0*/  FFMA.FTZ R55, R89, R95, R55 ;  /* 0x0000005f59377223 */ /* 0x000fe20000010037 */
[----:B------:R-:W-:Y:S01]  /*a200*/  HADD2.F32 R89, -RZ, R92.H0_H0 ;  /* 0x2000005cff597230 */ /* 0x000fe20000004100 */
[----:B------:R-:W-:Y:S01]  /*a210*/  F2FP.SATFINITE.E4M3.F32.PACK_AB_MERGE_C R91, R54, R195, R91 ;  /* 0x000000c3365b723e */ /* 0x000fe2000480705b */
[----:B------:R-:W-:Y:S01]  /*a220*/  HADD2.F32 R95, -RZ, R41.H0_H0 ;  /* 0x20000029ff5f7230 */ /* 0x000fe20000004100 */
[----:B------:R-:W-:Y:S01]  /*a230*/  F2FP.SATFINITE.E4M3.F32.PACK_AB_MERGE_C R88, R88, R190, RZ ;  /* 0x000000be5858723e */ /* 0x000fe200048070ff */
        /* <DEDUP_REMOVED lines=8> */
[----:B------:R-:W-:-:S02]  /*a2c0*/  HADD2.F32 R182, -RZ, R182.H1_H1 ;  /* 0x300000b6ffb67230 */ /* 0x000fc40000004100 */
[C---:B------:R-:W-:Y:S01]  /*a2d0*/  FMUL.FTZ R89, R92.reuse, R183 ;  /* 0x000000b75c597220 */ /* 0x040fe20000410000 */
[----:B------:R-:W-:Y:S01]  /*a2e0*/  F2FP.F16.E4M3.UNPACK_B R95, R185.H1 ;  /* 0x000000b9ff5f723e */ /* 0x000fe200030006ff */
[C---:B------:R-:W-:Y:S01]  /*a2f0*/  FMUL.FTZ R183, R41.reuse, R183 ;  /* 0x000000b729b77220 */ /* 0x040fe20000410000 */
[----:B------:R-:W-:Y:S01]  /*a300*/  F2FP.F16.E4M3.UNPACK_B R185, R185 ;  /* 0x000000b9ffb9723e */ /* 0x000fe200020006ff */
[-C--:B------:R-:W-:Y:S01]  /*a310*/  FFMA.FTZ R89, R41, R182.reuse, -R89 ;  /* 0x000000b629597223 */ /* 0x080fe20000010859 */
[----:B------:R-:W-:Y:S01]  /*a320*/  F2FP.SATFINITE.E4M3.F32.PACK_AB_MERGE_C R55, R55, R193, RZ ;  /* 0x000000c13737723e */ /* 0x000fe200048070ff */
[----:B------:R-:W-:Y:S01]  /*a330*/  FFMA.FTZ R41, R92, R182, R183 ;  /* 0x000000b65c297223 */ /* 0x000fe200000100b7 */
[----:B------:R-:W-:Y:S01]  /*a340*/  F2FP.F16.E4M3.UNPACK_B R92, R94.H1 ;  /* 0x0000005eff5c723e */ /* 0x000fe200030006ff */
[--C-:B------:R-:W-:Y:S01]  /*a350*/  HADD2.F32 R183, -RZ, R95.reuse.H0_H0 ;  /* 0x2000005fffb77230 */ /* 0x100fe20000004100 */
[----:B------:R-:W-:Y:S01]  /*a360*/  F2FP.SATFINITE.E4M3.F32.PACK_AB_MERGE_C R187, R89, R187, R88 ;  /* 0x000000bb59bb723e */ /* 0x000fe20004807058 */
[----:B------:R-:W-:Y:S01]  /*a370*/  HADD2.F32 R95, -RZ, R95.H1_H1 ;  /* 0x3000005fff5f7230 */ /* 0x000fe20000004100 */
[----:B------:R-:W-:Y:S01]  /*a380*/  F2FP.F16.E4M3.UNPACK_B R88, R184.H1 ;  /* 0x000000b8ff58723e */ /* 0x000fe200030006ff */
[--C-:B------:R-:W-:Y:S01]  /*a390*/  HADD2.F32 R93, -RZ, R92.reuse.H0_H0 ;  /* 0x2000005cff5d7230 */ /* 0x100fe20000004100 */
[----:B------:R-:W-:Y:S01]  /*a3a0*/  F2FP.F16.E4M3.UNPACK_B R89, R90.H1 ;  /* 0x0000005aff59723e */ /* 0x000fe200030006ff */
[----:B------:R-:W-:Y:S01]  /*a3b0*/  HADD2.F32 R92, -RZ, R92.H1_H1 ;  /* 0x3000005cff5c7230 */ /* 0x000fe20000004100 */
[----:B------:R-:W-:Y:S01]  /*a3c0*/  F2FP.F16.E4M3.UNPACK_B R184, R184 ;  /* 0x000000b8ffb8723e */ /* 0x000fe200020006ff */
[--C-:B------:R-:W-:Y:S01]  /*a3d0*/  HADD2.F32 R194, -RZ, R88.reuse.H0_H0 ;  /* 0x20000058ffc27230 */ /* 0x100fe20000004100 */
[----:B------:R-:W-:Y:S01]  /*a3e0*/  F2FP.F16.E4M3.UNPACK_B R94, R94 ;  /* 0x0000005eff5e723e */ /* 0x000fe200020006ff */
[----:B------:R-:W-:Y:S01]  /*a3f0*/  HADD2.F32 R182, -RZ, R89.H0_H0 ;  /* 0x20000059ffb67230 */ /* 0x000fe20000004100 */
[----:B------:R-:W-:Y:S01]  /*a400*/  F2FP.F16.E4M3.UNPACK_B R90, R90 ;  /* 0x0000005aff5a723e */ /* 0x000fe200020006ff */
[----:B------:R-:W-:-:S02]  /*a410*/  HADD2.F32 R88, -RZ, R88.H1_H1 ;  /* 0x30000058ff587230 */ /* 0x000fc40000004100 */
[-C--:B------:R-:W-:Y:S01]  /*a420*/  FMUL.FTZ R190, R93, R194.reuse ;  /* 0x000000c25dbe7220 */ /* 0x080fe20000410000 */
[----:B------:R-:W-:Y:S02]  /*a430*/  HADD2.F32 R89, -RZ, R89.H1_H1 ;  /* 0x30000059ff597230 */ /* 0x000fe40000004100 */
[C---:B------:R-:W-:Y:S01]  /*a440*/  FMUL.FTZ R194, R182.reuse, R194 ;  /* 0x000000c2b6c27220 */ /* 0x040fe20000410000 */
[----:B------:R-:W-:Y:S01]  /*a450*/  F2FP.SATFINITE.E4M3.F32.PACK_AB_MERGE_C R41, R41, R189, R55 ;  /* 0x000000bd2929723e */ /* 0x000fe20004807037 */
[-C--:B------:R-:W-:Y:S02]  /*a460*/  FFMA.FTZ R190, R182, R183.reuse, -R190 ;  /* 0x000000b7b6be7223 */ /* 0x080fe400000108be */
[----:B------:R-:W-:Y:S01]  /*a470*/  FFMA.FTZ R194, R93, R183, R194 ;  /* 0x000000b75dc27223 */ /* 0x000fe200000100c2 */
[-C--:B------:R-:W-:Y:S01]  /*a480*/  FMUL.FTZ R93, R92, R88.reuse ;  /* 0x000000585c5d7220 */ /* 0x080fe20000410000 */
[----:B------:R-:W-:Y:S01]  /*a490*/  FMUL.FTZ R88, R89, R88 ;  /* 0x0000005859587220 */ /* 0x000fe20000410000 */
[----:B------:R-:W-:-:S02]  /*a4a0*/  HADD2.F32 R183, -RZ, R184.H0_H0 ;  /* 0x200000b8ffb77230 */ /* 0x000fc40000004100 */
[-C--:B------:R-:W-:Y:S01]  /*a4b0*/  FFMA.FTZ R89, R89, R95.reuse, -R93 ;  /* 0x0000005f59597223 */ /* 0x080fe2000001085d */
[----:B------:R-:W-:Y:S01]  /*a4c0*/  FFMA.FTZ R88, R92, R95, R88 ;  /* 0x0000005f5c587223 */ /* 0x000fe20000010058 */
[----:B------:R-:W-:Y:S02]  /*a4d0*/  HADD2.F32 R92, -RZ, R94.H0_H0 ;  /* 0x2000005eff5c7230 */ /* 0x000fe40000004100 */
[----:B------:R-:W-:Y:S01]  /*a4e0*/  HADD2.F32 R95, -RZ, R90.H0_H0 ;  /* 0x2000005aff5f7230 */ /* 0x000fe20000004100 */
[----:B------:R-:W-:Y:S01]  /*a4f0*/  F2FP.SATFINITE.E4M3.F32.PACK_AB_MERGE_C R89, R89, R190, RZ ;  /* 0x000000be5959723e */ /* 0x000fe200048070ff */
[----:B------:R-:W-:Y:S02]  /*a500*/  HADD2.F32 R93, -RZ, R185.H0_H0 ;  /* 0x200000b9ff5d7230 */ /* 0x000fe40000004100 */
[-C--:B------:R-:W-:Y:S01]  /*a510*/  FMUL.FTZ R182, R92, R183.reuse ;  /* 0x000000b75cb67220 */ /* 0x080fe20000410000 */
[----:B------:R-:W-:Y:S02]  /*a520*/  HADD2.F32 R184, -RZ, R184.H1_H1 ;  /* 0x300000b8ffb87230 */ /* 0x000fe40000004100 */
[----:B------:R-:W-:Y:S01]  /*a530*/  FMUL.FTZ R183, R95, R183 ;  /* 0x000000b75fb77220 */ /* 0x000fe20000410000 */
[----:B------:R-:W-:-:S02]  /*a540*/  HADD2.F32 R94, -RZ, R94.H1_H1 ;  /* 0x3000005eff5e7230 */ /* 0x000fc40000004100 */
[-C--:B------:R-:W-:Y:S01]  /*a550*/  FFMA.FTZ R182, R95, R93.reuse, -R182 ;  /* 0x0000005d5fb67223 */ /* 0x080fe200000108b6 */
[----:B------:R-:W-:Y:S02]  /*a560*/  HADD2.F32 R90, -RZ, R90.H1_H1 ;  /* 0x3000005aff5a7230 */ /* 0x000fe40000004100 */
[----:B------:R-:W-:Y:S01]  /*a570*/  FFMA.FTZ R183, R92, R93, R183 ;  /* 0x0000005d5cb77223 */ /* 0x000fe200000100b7 */
[----:B------:R-:W-:Y:S02]  /*a580*/  HADD2.F32 R185, -RZ, R185.H1_H1 ;  /* 0x300000b9ffb97230 */ /* 0x000fe40000004100 */
[----:B------:R-:W-:Y:S01]  /*a590*/  FMUL.FTZ R92, R94, R184 ;  /* 0x000000b85e5c7220 */ /* 0x000fe20000410000 */
[----:B------:R-:W-:Y:S01]  /*a5a0*/  F2FP.SATFINITE.E4M3.F32.PACK_AB_MERGE_C R88, R88, R194, RZ ;  /* 0x000000c25858723e */ /* 0x000fe200048070ff */
[C---:B------:R-:W-:Y:S01]  /*a5b0*/  FMUL.FTZ R184, R90.reuse, R184 ;  /* 0x000000b85ab87220 */ /* 0x040fe20000410000 */
[----:B------:R-:W-:Y:S02]  /*a5c0*/  IMAD.MOV.U32 R93, RZ, RZ, R40 ;  /* 0x000000ffff5d7224 */ /* 0x000fe400078e0028 */
[----:B------:R-:W-:Y:S01]  /*a5d0*/  FFMA.FTZ R92, R90, R185, -R92 ;  /* 0x000000b95a5c7223 */ /* 0x000fe2000001085c */
[----:B------:R-:W-:-:S02]  /*a5e0*/  IMAD.MOV.U32 R95, RZ, RZ, R42 ;  /* 0x000000ffff5f7224 */ /* 0x000fc400078e002a */
[----:B------:R-:W-:Y:S02]  /*a5f0*/  FFMA.FTZ R184, R94, R185, R184 ;  /* 0x000000b95eb87223 */ /* 0x000fe400000100b8 */
[----:B------:R-:W-:Y:S01]  /*a600*/  F2FP.SATFINITE.E4M3.F32.PACK_AB_MERGE_C R182, R92, R182, R89 ;  /* 0x000000b65cb6723e */ /* 0x000fe20004807059 */
[----:B------:R-:W-:Y:S02]  /*a610*/  IMAD.MOV.U32 R89, RZ, RZ, R188 ;  /* 0x000000ffff597224 */ /* 0x000fe400078e00bc */
[----:B------:R-:W-:Y:S01]  /*a620*/  F2FP.SATFINITE.E4M3.F32.PACK_AB_MERGE_C R183, R184, R183, R88 ;  /* 0x000000b7b8b7723e */ /* 0x000fe20004807058 */
[----:B------:R-:W-:Y:S01]  /*a630*/  IMAD.MOV.U32 R88, RZ, RZ, R187 ;  /* 0x000000ffff587224 */ /* 0x000fe200078e00bb */
[----:B------:R-:W-:Y:S01]  /*a640*/  MOV R92, R41 ;  /* 0x00000029005c7202 */ /* 0x000fe20000000f00 */
[----:B------:R-:W-:Y:S02]  /*a650*/  IMAD.MOV.U32 R90, RZ, RZ, R182 ;  /* 0x000000ffff5a7224 */ /* 0x000fe400078e00b6 */
[----:B------:R-:W-:-:S07]  /*a660*/  IMAD.MOV.U32 R94, RZ, RZ, R183 ;  /* 0x000000ffff5e7224 */ /* 0x000fce00078e00b7 */
.L_x_404:
[----:B------:R-:W-:Y:S05]  /*a670*/  BSYNC B3 ;  /* 0x0000000000037941 */ /* 0x000fea0003800000 */
.L_x_403:
[----:B------:R-:W-:-:S13]  /*a680*/  ISETP.GE.AND P4, PT, R186, R154, PT ;  /* 0x0000009aba00720c */ /* 0x000fda0003f86270 */
[--C-:B------:R-:W-:Y:S02]  /*a690*/  @!P4 SHF.R.S32.HI R43, RZ, 0x1f, R186.reuse ;  /* 0x0000001fff2bc819 */ /* 0x100fe400000114ba */
[----:B------:R-:W-:-:S04]  /*a6a0*/  @!P4 IADD3 R42, P5, P6, R116, R140, R186 ;  /* 0x0000008c742ac210 */ /* 0x000fc80007ebe0ba */
[----:B------:R-:W-:Y:S02]  /*a6b0*/  @!P4 IADD3.X R43, R4, R176, R43, P5, P6 ;  /* 0x000000b0042bc210 */ /* 0x000fe40002fec42b */
[----:B------:R-:W-:-:S04]  /*a6c0*/  IADD3 R40, P5, P6, R116, R140, R25 ;  /* 0x0000008c74287210 */ /* 0x000fc80007ebe019 */
[----:B------:R-:W-:Y:S02]  /*a6d0*/  IADD3.X R41, R4, R176, R30, P5, P6 ;  /* 0x000000b004297210 */ /* 0x000fe40002fec41e */
[----:B------:R-:W-:-:S04]  /*a6e0*/  IADD3 R40, P5, R40, R124, RZ ;  /* 0x0000007c28287210 */ /* 0x000fc80007fbe0ff */
[----:B------:R-:W-:Y:S02]  /*a6f0*/  IADD3.X R41, R41, R125, RZ, P5, !PT ;  /* 0x0000007d29297210 */ /* 0x000fe40002ffe4ff */
[----:B------:R-:W-:-:S03]  /*a700*/  @!P4 IADD3 R42, P5, R42, R124, RZ ;  /* 0x0000007c2a2ac210 */ /* 0x000fc60007fbe0ff */
[----:B-1----:R1:W-:Y:S02]  /*a710*/  STG.E.128 desc[UR54][R40.64], R88 ;  /* 0x0000005828007986 */ /* 0x0023e4000c101d36 */
[----:B------:R-:W-:-:S05]  /*a720*/  @!P4 IMAD.X R43, R43, 0x1, R125, P5 ;  /* 0x000000012b2bc824 */ /* 0x000fca00028e067d */
[----:B0-----:R1:W-:Y:S03]  /*a730*/  @!P4 STG.E.128 desc[UR54][R42.64], R92 ;  /* 0x0000005c2a00c986 */ /* 0x0013e6000c101d36 */
.L_x_402:
[----:B------:R-:W-:Y:S05]  /*a740*/  BSYNC B2 ;  /* 0x0000000000027941 */ /* 0x000fea0003800000 */
.L_x_401:
[----:B------:R-:W-:Y:S01]  /*a750*/  ISETP.NE.AND P4, PT, R35, RZ, PT ;  /* 0x000000ff2300720c */ /* 0x000fe20003f85270 */
[----:B------:R-:W-:-:S12]  /*a760*/  BSSY B2, `(.L_x_405) ;  /* 0x00000fb000027945 */ /* 0x000fd80003800000 */
[----:B------:R-:W-:Y:S05]  /*a770*/  @!P4 BRA `(.L_x_406) ;  /* 0x0000000c00e4c947 */ /* 0x000fea0003800000 */
[----:B-1----:R-:W-:Y:S01]  /*a780*/  SEL R40, R99, R159, !P1 ;  /* 0x0000009f63287207 */ /* 0x002fe20004800000 */
[----:B------:R-:W-:Y:S01]  /*a790*/  BSSY B3, `(.L_x_407) ;  /* 0x00000eb000037945 */ /* 0x000fe20003800000 */
[----:B------:R-:W-:Y:S02]  /*a7a0*/  ISETP.GE.AND P4, PT, R0, R133, PT ;  /* 0x000000850000720c */ /* 0x000fe40003f86270 */
[----:B------:R-:W-:-:S04]  /*a7b0*/  SHF.R.S32.HI R41, RZ, 0x1f, R40 ;  /* 0x0000001fff297819 */ /* 0x000fc80000011428 */
[----:B------:R-:W-:-:S04]  /*a7c0*/  LEA.HI R41, R41, R40, RZ, 0x5 ;  /* 0x0000002829297211 */ /* 0x000fc800078f28ff */
[----:B0-----:R-:W-:-:S04]  /*a7d0*/  LEA.HI.SX32 R88, R41, R26, 0x1b ;  /* 0x0000001a29587211 */ /* 0x001fc800078fdaff */
[----:B------:R-:W-:-:S04]  /*a7e0*/  SHF.R.S32.HI R41, RZ, 0x1f, R88 ;  /* 0x0000001fff297819 */ /* 0x000fc80000011458 */
[----:B------:R-:W-:Y:S01]  /*a7f0*/  LEA.HI R41, R41, R88, RZ, 0x2 ;  /* 0x0000005829297211 */ /* 0x000fe200078f10ff */
[----:B------:R-:W-:-:S03]  /*a800*/  IMAD.SHL.U32 R88, R88, 0x10, RZ ;  /* 0x0000001058587824 */ /* 0x000fc600078e00ff */
[----:B------:R-:W-:Y:S02]  /*a810*/  SHF.R.S32.HI R41, RZ, 0x2, R41 ;  /* 0x00000002ff297819 */ /* 0x000fe40000011429 */
[----:B------:R-:W-:-:S03]  /*a820*/  LOP3.LUT R40, R175, 0x30, R88, 0xf8, !PT ;  /* 0x00000030af287812 */ /* 0x000fc600078ef858 */
[----:B------:R-:W-:Y:S01]  /*a830*/  IMAD R41, R41, 0x2800, R197 ;  /* 0x0000280029297824 */ /* 0x000fe200078e02c5 */
[----:B------:R-:W-:-:S05]  /*a840*/  LOP3.LUT R40, R40, R196, RZ, 0x3c, !PT ;  /* 0x000000c428287212 */ /* 0x000fca00078e3cff */
[----:B------:R-:W-:-:S04]  /*a850*/  IMAD.IADD R40, R41, 0x1, R40 ;  /* 0x0000000129287824 */ /* 0x000fc800078e0228 */
[C---:B------:R-:W-:Y:S02]  /*a860*/  IMAD R52, R17.reuse, 0x7800, R40 ;  /* 0x0000780011347824 */ /* 0x040fe400078e0228 */
[----:B------:R-:W-:-:S03]  /*a870*/  IMAD R40, R17, 0x7800, R142 ;  /* 0x0000780011287824 */ /* 0x000fc600078e028e */
[C---:B------:R-:W-:Y:S01]  /*a880*/  IADD3 R52, R16.reuse, R52, RZ ;  /* 0x0000003410347210 */ /* 0x040fe20007ffe0ff */
[----:B------:R-:W-:-:S05]  /*a890*/  IMAD.IADD R40, R16, 0x1, R40 ;  /* 0x0000000110287824 */ /* 0x000fca00078e0228 */
[----:B------:R-:W0:Y:S04]  /*a8a0*/  LDS.128 R52, [R52+0x1a400] ;  /* 0x01a4000034347984 */ /* 0x000e280000000c00 */
[----:B------:R-:W1:Y:S01]  /*a8b0*/  LDS.128 R40, [R40+0x1a400] ;  /* 0x01a4000028287984 */ /* 0x000e620000000c00 */
[----:B------:R-:W-:Y:S05]  /*a8c0*/  @P4 BRA `(.L_x_408) ;  /* 0x0000000c005c4947 */ /* 0x000fea0003800000 */
[----:B------:R-:W-:Y:S02]  /*a8d0*/  SHF.R.U32.HI R46, RZ, 0x8, R57 ;  /* 0x00000008ff2e7819 */ /* 0x000fe40000011639 */
[--C-:B------:R-:W-:Y:S02]  /*a8e0*/  SHF.R.U32.HI R90, RZ, 0x8, R59.reuse ;  /* 0x00000008ff5a7819 */ /* 0x100fe4000001163b */
[----:B------:R-:W-:Y:S01]  /*a8f0*/  LOP3.LUT R89, R59, 0xff0000ff, RZ, 0xc0, !PT ;  /* 0xff0000ff3b597812 */ /* 0x000fe200078ec0ff */
[----:B------:R-:W-:Y:S01]  /*a900*/  IMAD.SHL.U32 R93, R46, 0x100, RZ ;  /* 0x000001002e5d7824 */ /* 0x000fe200078e00ff */
[----:B------:R-:W-:Y:S01]  /*a910*/  SHF.R.U32.HI R44, RZ, 0x10, R59 ;  /* 0x00000010ff2c7819 */ /* 0x000fe2000001163b */
[----:B------:R-:W-:Y:S01]  /*a920*/  IMAD.SHL.U32 R90, R90, 0x100, RZ ;  /* 0x000001005a5a7824 */ /* 0x000fe200078e00ff */
[----:B------:R-:W-:Y:S02]  /*a930*/  SHF.R.U32.HI R59, RZ, 0x8, R45 ;  /* 0x00000008ff3b7819 */ /* 0x000fe4000001162d */
[----:B------:R-:W-:Y:S01]  /*a940*/  SHF.R.U32.HI R58, RZ, 0x10, R57 ;  /* 0x00000010ff3a7819 */ /* 0x000fe20000011639 */
[----:B------:R-:W-:Y:S01]  /*a950*/  IMAD.U32 R44, R44, 0x10000, RZ ;  /* 0x000100002c2c7824 */ /* 0x000fe200078e00ff */
[----:B------:R-:W-:-:S02]  /*a960*/  LOP3.LUT R56, R57, 0xff0000ff, RZ, 0xc0, !PT ;  /* 0xff0000ff39387812 */ /* 0x000fc400078ec0ff */
[----:B------:R-:W-:Y:S01]  /*a970*/  LOP3.LUT R91, R45, 0xff0000ff, RZ, 0xc0, !PT ;  /* 0xff0000ff2d5b7812 */ /* 0x000fe200078ec0ff */
[----:B------:R-:W-:Y:S01]  /*a980*/  IMAD.U32 R58, R58, 0x10000, RZ ;  /* 0x000100003a3a7824 */ /* 0x000fe200078e00ff */
[----:B------:R-:W-:Y:S02]  /*a990*/  SHF.R.U32.HI R92, RZ, 0x10, R45 ;  /* 0x00000010ff5c7819 */ /* 0x000fe4000001162d */
[--C-:B------:R-:W-:Y:S02]  /*a9a0*/  SHF.R.U32.HI R45, RZ, 0x8, R47.reuse ;  /* 0x00000008ff2d7819 */ /* 0x100fe4000001162f */
[----:B------:R-:W-:Y:S02]  /*a9b0*/  LOP3.LUT R46, R47, 0xff0000ff, RZ, 0xc0, !PT ;  /* 0xff0000ff2f2e7812 */ /* 0x000fe400078ec0ff */
[----:B------:R-:W-:Y:S01]  /*a9c0*/  SHF.R.U32.HI R57, RZ, 0x10, R47 ;  /* 0x00000010ff397819 */ /* 0x000fe2000001162f */
[----:B------:R-:W-:Y:S01]  /*a9d0*/  IMAD.SHL.U32 R47, R59, 0x100, RZ ;  /* 0x000001003b2f7824 */ /* 0x000fe200078e00ff */
[----:B------:R-:W-:Y:S01]  /*a9e0*/  LOP3.LUT R56, R56, 0xff00, R93, 0xf8, !PT ;  /* 0x0000ff0038387812 */ /* 0x000fe200078ef85d */
[----:B------:R-:W-:Y:S01]  /*a9f0*/  IMAD.SHL.U32 R45, R45, 0x100, RZ ;  /* 0x000001002d2d7824 */ /* 0x000fe200078e00ff */
[----:B------:R-:W-:-:S02]  /*aa00*/  SHF.L.U32 R92, R92, 0x10, RZ ;  /* 0x000000105c5c7819 */ /* 0x000fc400000006ff */
[----:B------:R-:W-:Y:S02]  /*aa10*/  LOP3.LUT R47, R91, 0xff00, R47, 0xf8, !PT ;  /* 0x0000ff005b2f7812 */ /* 0x000fe400078ef82f */
[----:B------:R-:W-:Y:S01]  /*aa20*/  LOP3.LUT R91, R56, 0xff0000, R58, 0xf8, !PT ;  /* 0x00ff0000385b7812 */ /* 0x000fe200078ef83a */
[----:B0-----:R-:W-:Y:S01]  /*aa30*/  IMAD.MOV.U32 R58, RZ, RZ, R53 ;  /* 0x000000ffff3a7224 */ /* 0x001fe200078e0035 */
[----:B------:R-:W-:Y:S02]  /*aa40*/  LOP3.LUT R56, R47, 0xff0000, R92, 0xf8, !PT ;  /* 0x00ff00002f387812 */ /* 0x000fe400078ef85c */
[----:B------:R-:W-:Y:S02]  /*aa50*/  LOP3.LUT R59, R89, 0xff00, R90, 0xf8, !PT ;  /* 0x0000ff00593b7812 */ /* 0x000fe400078ef85a */
[----:B------:R-:W-:Y:S02]  /*aa60*/  F2FP.F16.E4M3.UNPACK_B R89, R58 ;  /* 0x0000003aff59723e */ /* 0x000fe400020006ff */
[----:B------:R-:W-:-:S02]  /*aa70*/  F2FP.F16.E4M3.UNPACK_B R92, R56 ;  /* 0x00000038ff5c723e */ /* 0x000fc400020006ff */
[----:B-1----:R-:W-:Y:S01]  /*aa80*/  F2FP.F16.E4M3.UNPACK_B R47, R41 ;  /* 0x00000029ff2f723e */ /* 0x002fe200020006ff */
[----:B------:R-:W-:Y:S01]  /*aa90*/  HADD2.F32 R53, -RZ, R89.H0_H0 ;  /* 0x20000059ff357230 */ /* 0x000fe20000004100 */
[-C--:B------:R-:W-:Y:S01]  /*aaa0*/  F2FP.F16.E4M3.UNPACK_B R93, R91.reuse ;  /* 0x0000005bff5d723e */ /* 0x080fe200020006ff */
[--C-:B------:R-:W-:Y:S01]  /*aab0*/  HADD2.F32 R95, -RZ, R92.reuse.H0_H0 ;  /* 0x2000005cff5f7230 */ /* 0x100fe20000004100 */
[----:B------:R-:W-:Y:S01]  /*aac0*/  F2FP.F16.E4M3.UNPACK_B R58, R58.H1 ;  /* 0x0000003aff3a723e */ /* 0x000fe200030006ff */
[----:B------:R-:W-:Y:S01]  /*aad0*/  HADD2.F32 R90, -RZ, R47.H0_H0 ;  /* 0x2000002fff5a7230 */ /* 0x000fe20000004100 */
[----:B------:R-:W-:Y:S01]  /*aae0*/  F2FP.F16.E4M3.UNPACK_B R91, R91.H1 ;  /* 0x0000005bff5b723e */ /* 0x000fe200030006ff */
[----:B------:R-:W-:Y:S02]  /*aaf0*/  HADD2.F32 R94, -RZ, R93.H0_H0 ;  /* 0x2000005dff5e7230 */ /* 0x000fe40000004100 */
[----:B------:R-:W-:Y:S01]  /*ab00*/  FMUL.FTZ R182, R53, R95 ;  /* 0x0000005f35b67220 */ /* 0x000fe20000410000 */
[----:B------:R-:W-:-:S02]  /*ab10*/  HADD2.F32 R92, -RZ, R92.H1_H1 ;  /* 0x3000005cff5c7230 */ /* 0x000fc40000004100 */
[C---:B------:R-:W-:Y:S01]  /*ab20*/  FMUL.FTZ R95, R90.reuse, R95 ;  /* 0x0000005f5a5f7220 */ /* 0x040fe20000410000 */
[----:B------:R-:W-:Y:S02]  /*ab30*/  HADD2.F32 R47, -RZ, R47.H1_H1 ;  /* 0x3000002fff2f7230 */ /* 0x000fe40000004100 */
[-C--:B------:R-:W-:Y:S01]  /*ab40*/  FFMA.FTZ R90, R90, R94.reuse, -R182 ;  /* 0x0000005e5a5a7223 */ /* 0x080fe200000108b6 */
[----:B------:R-:W-:Y:S02]  /*ab50*/  HADD2.F32 R93, -RZ, R93.H1_H1 ;  /* 0x3000005dff5d7230 */ /* 0x000fe40000004100 */
[----:B------:R-:W-:Y:S01]  /*ab60*/  FFMA.FTZ R53, R53, R94, R95 ;  /* 0x0000005e35357223 */ /* 0x000fe2000001005f */
[----:B------:R-:W-:Y:S01]  /*ab70*/  HADD2.F32 R94, -RZ, R89.H1_H1 ;  /* 0x30000059ff5e7230 */ /* 0x000fe20000004100 */
[----:B------:R-:W-:Y:S01]  /*ab80*/  LOP3.LUT R46, R46, 0xff00, R45, 0xf8, !PT ;  /* 0x0000ff002e2e7812 */ /* 0x000fe200078ef82d */
[----:B------:R-:W-:Y:S01]  /*ab90*/  IMAD.U32 R45, R57, 0x10000, RZ ;  /* 0x00010000392d7824 */ /* 0x000fe200078e00ff */
[----:B------:R-:W-:Y:S01]  /*aba0*/  LOP3.LUT R57, R59, 0xff0000, R44, 0xf8, !PT ;  /* 0x00ff00003b397812 */ /* 0x000fe200078ef82c */
[----:B------:R-:W-:-:S02]  /*abb0*/  IMAD.MOV.U32 R59, RZ, RZ, R43 ;  /* 0x000000ffff3b7224 */ /* 0x000fc400078e002b */
[-C--:B------:R-:W-:Y:S01]  /*abc0*/  FMUL.FTZ R89, R94, R92.reuse ;  /* 0x0000005c5e597220 */ /* 0x080fe20000410000 */
[C---:B------:R-:W-:Y:S01]  /*abd0*/  FMUL.FTZ R92, R47.reuse, R92 ;  /* 0x0000005c2f5c7220 */ /* 0x040fe20000410000 */
[----:B------:R-:W-:Y:S02]  /*abe0*/  LOP3.LUT R44, R46, 0xff0000, R45, 0xf8, !PT ;  /* 0x00ff00002e2c7812 */ /* 0x000fe400078ef82d */
[-C--:B------:R-:W-:Y:S01]  /*abf0*/  FFMA.FTZ R89, R47, R93.reuse, -R89 ;  /* 0x0000005d2f597223 */ /* 0x080fe20000010859 */
[----:B------:R-:W-:Y:S01]  /*ac00*/  FFMA.FTZ R47, R94, R93, R92 ;  /* 0x0000005d5e2f7223 */ /* 0x000fe2000001005c */
[----:B------:R-:W-:Y:S01]  /*ac10*/  F2FP.F16.E4M3.UNPACK_B R92, R56.H1 ;  /* 0x00000038ff5c723e */ /* 0x000fe200030006ff */
[----:B------:R-:W-:Y:S01]  /*ac20*/  HADD2.F32 R94, -RZ, R91.H0_H0 ;  /* 0x2000005bff5e7230 */ /* 0x000fe20000004100 */
[----:B------:R-:W-:Y:S01]  /*ac30*/  F2FP.F16.E4M3.UNPACK_B R93, R41.H1 ;  /* 0x00000029ff5d723e */ /* 0x000fe200030006ff */
[----:B------:R-:W-:Y:S01]  /*ac40*/  HADD2.F32 R41, -RZ, R58.H0_H0 ;  /* 0x2000003aff297230 */ /* 0x000fe20000004100 */
[----:B------:R-:W-:Y:S01]  /*ac50*/  MOV R45, R55 ;  /* 0x00000037002d7202 */ /* 0x000fe20000000f00 */
[----:B------:R-:W-:Y:S01]  /*ac60*/  HADD2.F32 R95, -RZ, R92.H0_H0 ;  /* 0x2000005cff5f7230 */ /* 0x000fe20000004100 */
[----:B------:R-:W-:Y:S01]  /*ac70*/  F2FP.F16.E4M3.UNPACK_B R43, R59 ;  /* 0x0000003bff2b723e */ /* 0x000fe200020006ff */
[----:B------:R-:W-:Y:S01]  /*ac80*/  HADD2.F32 R56, -RZ, R93.H0_H0 ;  /* 0x2000005dff387230 */ /* 0x000fe20000004100 */
[----:B------:R-:W-:Y:S01]  /*ac90*/  F2FP.F16.E4M3.UNPACK_B R46, R45 ;  /* 0x0000002dff2e723e */ /* 0x000fe200020006ff */
[----:B------:R-:W-:-:S02]  /*aca0*/  HADD2.F32 R58, -RZ, R58.H1_H1 ;  /* 0x3000003aff3a7230 */ /* 0x000fc40000004100 */
[CC--:B------:R-:W-:Y:S01]  /*acb0*/  FMUL.FTZ R182, R41.reuse, R95.reuse ;  /* 0x0000005f29b67220 */ /* 0x0c0fe20000410000 */
[----:B------:R-:W-:Y:S02]  /*acc0*/  HADD2.F32 R92, -RZ, R92.H1_H1 ;  /* 0x3000005cff5c7230 */ /* 0x000fe40000004100 */
[C---:B------:R-:W-:Y:S01]  /*acd0*/  FMUL.FTZ R95, R56.reuse, R95 ;  /* 0x0000005f385f7220 */ /* 0x040fe20000410000 */
[----:B------:R-:W-:Y:S01]  /*ace0*/  F2FP.F16.E4M3.UNPACK_B R45, R45.H1 ;  /* 0x0000002dff2d723e */ /* 0x000fe200030006ff */
[-C--:B------:R-:W-:Y:S01]  /*acf0*/  FFMA.FTZ R56, R56, R94.reuse, -R182 ;  /* 0x0000005e38387223 */ /* 0x080fe200000108b6 */
[----:B------:R-:W-:Y:S02]  /*ad00*/  HADD2.F32 R182, -RZ, R43.H0_H0 ;  /* 0x2000002bffb67230 */ /* 0x000fe40000004100 */
[----:B------:R-:W-:Y:S01]  /*ad10*/  FFMA.FTZ R41, R41, R94, R95 ;  /* 0x0000005e29297223 */ /* 0x000fe2000001005f */
[----:B------:R-:W-:Y:S02]  /*ad20*/  HADD2.F32 R94, -RZ, R93.H1_H1 ;  /* 0x3000005dff5e7230 */ /* 0x000fe40000004100 */
[----:B------:R-:W-:-:S02]  /*ad30*/  HADD2.F32 R93, -RZ, R91.H1_H1 ;  /* 0x3000005bff5d7230 */ /* 0x000fc40000004100 */
[-C--:B------:R-:W-:Y:S01]  /*ad40*/  FMUL.FTZ R91, R58, R92.reuse ;  /* 0x0000005c3a5b7220 */ /* 0x080fe20000410000 */
[----:B------:R-:W-:Y:S02]  /*ad50*/  HADD2.F32 R43, -RZ, R43.H1_H1 ;  /* 0x3000002bff2b7230 */ /* 0x000fe40000004100 */
[C---:B------:R-:W-:Y:S01]  /*ad60*/  FMUL.FTZ R92, R94.reuse, R92 ;  /* 0x0000005c5e5c7220 */ /* 0x040fe20000410000 */
[-C--:B------:R-:W-:Y:S01]  /*ad70*/  FFMA.FTZ R91, R94, R93.reuse, -R91 ;  /* 0x0000005d5e5b7223 */ /* 0x080fe2000001085b */
[----:B------:R-:W-:Y:S02]  /*ad80*/  HADD2.F32 R94, -RZ, R46.H0_H0 ;  /* 0x2000002eff5e7230 */ /* 0x000fe40000004100 */
[----:B------:R-:W-:Y:S01]  /*ad90*/  FFMA.FTZ R58, R58, R93, R92 ;  /* 0x0000005d3a3a7223 */ /* 0x000fe2000001005c */
[----:B------:R-:W-:Y:S02]  /*ada0*/  F2FP.F16.E4M3.UNPACK_B R92, R44 ;  /* 0x0000002cff5c723e */ /* 0x000fe400020006ff */
[----:B------:R-:W-:-:S02]  /*adb0*/  F2FP.F16.E4M3.UNPACK_B R93, R57 ;  /* 0x00000039ff5d723e */ /* 0x000fc400020006ff */
[----:B------:R-:W-:Y:S01]  /*adc0*/  F2FP.F16.E4M3.UNPACK_B R44, R44.H1 ;  /* 0x0000002cff2c723e */ /* 0x000fe200030006ff */
[--C-:B------:R-:W-:Y:S01]  /*add0*/  HADD2.F32 R55, -RZ, R92.reuse.H0_H0 ;  /* 0x2000005cff377230 */ /* 0x100fe20000004100 */
[----:B------:R-:W-:Y:S01]  /*ade0*/  F2FP.F16.E4M3.UNPACK_B R57, R57.H1 ;  /* 0x00000039ff39723e */ /* 0x000fe200030006ff */
[--C-:B------:R-:W-:Y:S01]  /*adf0*/  HADD2.F32 R95, -RZ, R93.reuse.H0_H0 ;  /* 0x2000005dff5f7230 */ /* 0x100fe20000004100 */
[----:B------:R-:W-:Y:S01]  /*ae00*/  F2FP.SATFINITE.E4M3.F32.PACK_AB_MERGE_C R56, R91, R56, RZ ;  /* 0x000000385b38723e */ /* 0x000fe200048070ff */
[----:B------:R-:W-:Y:S02]  /*ae10*/  HADD2.F32 R92, -RZ, R92.H1_H1 ;  /* 0x3000005cff5c7230 */ /* 0x000fe40000004100 */
[-C--:B------:R-:W-:Y:S01]  /*ae20*/  FMUL.FTZ R183, R94, R55.reuse ;  /* 0x000000375eb77220 */ /* 0x080fe20000410000 */
[C---:B------:R-:W-:Y:S01]  /*ae30*/  FMUL.FTZ R55, R182.reuse, R55 ;  /* 0x00000037b6377220 */ /* 0x040fe20000410000 */
[----:B------:R-:W-:Y:S01]  /*ae40*/  HADD2.F32 R93, -RZ, R93.H1_H1 ;  /* 0x3000005dff5d7230 */ /* 0x000fe20000004100 */
[----:B------:R-:W-:Y:S01]  /*ae50*/  F2FP.SATFINITE.E4M3.F32.PACK_AB_MERGE_C R89, R89, R90, R56 ;  /* 0x0000005a5959723e */ /* 0x000fe20004807038 */
[-C--:B------:R-:W-:Y:S01]  /*ae60*/  FFMA.FTZ R183, R182, R95.reuse, -R183 ;  /* 0x0000005fb6b77223 */ /* 0x080fe200000108b7 */
[----:B------:R-:W-:Y:S01]  /*ae70*/  FFMA.FTZ R94, R94, R95, R55 ;  /* 0x0000005f5e5e7223 */ /* 0x000fe20000010037 */
[----:B------:R-:W-:Y:S01]  /*ae80*/  HADD2.F32 R55, -RZ, R46.H1_H1 ;  /* 0x3000002eff377230 */ /* 0x000fe20000004100 */
[----:B------:R-:W-:Y:S01]  /*ae90*/  F2FP.F16.E4M3.UNPACK_B R56, R52.H1 ;  /* 0x00000034ff38723e */ /* 0x000fe200030006ff */
[--C-:B------:R-:W-:Y:S01]  /*aea0*/  HADD2.F32 R95, -RZ, R44.reuse.H0_H0 ;  /* 0x2000002cff5f7230 */ /* 0x100fe20000004100 */
[----:B------:R-:W-:Y:S01]  /*aeb0*/  F2FP.SATFINITE.E4M3.F32.PACK_AB_MERGE_C R41, R58, R41, RZ ;  /* 0x000000293a29723e */ /* 0x000fe200048070ff */
[----:B------:R-:W-:-:S02]  /*aec0*/  HADD2.F32 R44, -RZ, R44.H1_H1 ;  /* 0x3000002cff2c7230 */ /* 0x000fc40000004100 */
[----:B------:R-:W-:Y:S01]  /*aed0*/  FMUL.FTZ R46, R55, R92 ;  /* 0x0000005c372e7220 */ /* 0x000fe20000410000 */
[----:B------:R-:W-:Y:S02]  /*aee0*/  F2FP.F16.E4M3.UNPACK_B R58, R179.H1 ;  /* 0x000000b3ff3a723e */ /* 0x000fe400030006ff */
[----:B------:R-:W-:Y:S01]  /*aef0*/  F2FP.F16.E4M3.UNPACK_B R52, R52 ;  /* 0x00000034ff34723e */ /* 0x000fe200020006ff */
[C---:B------:R-:W-:Y:S01]  /*af00*/  FFMA.FTZ R46, R43.reuse, R93, -R46 ;  /* 0x0000005d2b2e7223 */ /* 0x040fe2000001082e */
[----:B------:R-:W-:Y:S01]  /*af10*/  FMUL.FTZ R43, R43, R92 ;  /* 0x0000005c2b2b7220 */ /* 0x000fe20000410000 */
[--C-:B------:R-:W-:Y:S01]  /*af20*/  HADD2.F32 R92, -RZ, R57.reuse.H0_H0 ;  /* 0x20000039ff5c7230 */ /* 0x100fe20000004100 */
[----:B------:R-:W-:Y:S01]  /*af30*/  F2FP.F16.E4M3.UNPACK_B R179, R179 ;  /* 0x000000b3ffb3723e */ /* 0x000fe200020006ff */
[----:B------:R-:W-:Y:S02]  /*af40*/  HADD2.F32 R57, -RZ, R57.H1_H1 ;  /* 0x30000039ff397230 */ /* 0x000fe40000004100 */
[----:B------:R-:W-:Y:S01]  /*af50*/  FFMA.FTZ R43, R55, R93, R43 ;  /* 0x0000005d372b7223 */ /* 0x000fe2000001002b */
[----:B------:R-:W-:Y:S01]  /*af60*/  F2FP.F16.E4M3.UNPACK_B R55, R59.H1 ;  /* 0x0000003bff37723e */ /* 0x000fe200030006ff */
[--C-:B------:R-:W-:Y:S01]  /*af70*/  HADD2.F32 R59, -RZ, R45.reuse.H0_H0 ;  /* 0x2000002dff3b7230 */ /* 0x100fe20000004100 */
[----:B------:R-:W-:Y:S01]  /*af80*/  F2FP.SATFINITE.E4M3.F32.PACK_AB_MERGE_C R53, R47, R53, R41 ;  /* 0x000000352f35723e */ /* 0x000fe20004807029 */
[----:B------:R-:W-:-:S02]  /*af90*/  HADD2.F32 R45, -RZ, R45.H1_H1 ;  /* 0x3000002dff2d7230 */ /* 0x000fc40000004100 */
[--C-:B------:R-:W-:Y:S02]  /*afa0*/  HADD2.F32 R93, -RZ, R55.reuse.H0_H0 ;  /* 0x20000037ff5d7230 */ /* 0x100fe40000004100 */
[-C--:B------:R-:W-:Y:S01]  /*afb0*/  FMUL.FTZ R182, R59, R95.reuse ;  /* 0x0000005f3bb67220 */ /* 0x080fe20000410000 */
[----:B------:R-:W-:Y:S02]  /*afc0*/  HADD2.F32 R55, -RZ, R55.H1_H1 ;  /* 0x30000037ff377230 */ /* 0x000fe40000004100 */
[--C-:B------:R-:W-:Y:S02]  /*afd0*/  HADD2.F32 R91, -RZ, R58.reuse.H0_H0 ;  /* 0x2000003aff5b7230 */ /* 0x100fe40000004100 */
[C---:B------:R-:W-:Y:S01]  /*afe0*/  FFMA.FTZ R182, R93.reuse, R92, -R182 ;  /* 0x0000005c5db67223 */ /* 0x040fe200000108b6 */
[----:B------:R-:W-:Y:S01]  /*aff0*/  FMUL.FTZ R93, R93, R95 ;  /* 0x0000005f5d5d7220 */ /* 0x000fe20000410000 */
[----:B------:R-:W-:Y:S02]  /*b000*/  HADD2.F32 R58, -RZ, R58.H1_H1 ;  /* 0x3000003aff3a7230 */ /* 0x000fe40000004100 */
[----:B------:R-:W-:-:S02]  /*b010*/  IMAD.MOV.U32 R41, RZ, RZ, R89 ;  /* 0x000000ffff297224 */ /* 0x000fc400078e0059 */
[----:B------:R-:W-:Y:S01]  /*b020*/  FFMA.FTZ R93, R59, R92, R93 ;  /* 0x0000005c3b5d7223 */ /* 0x000fe2000001005d */
[-C--:B------:R-:W-:Y:S01]  /*b030*/  FMUL.FTZ R59, R45, R44.reuse ;  /* 0x0000002c2d3b7220 */ /* 0x080fe20000410000 */
[----:B------:R-:W-:-:S03]  /*b040*/  FMUL.FTZ R44, R55, R44 ;  /* 0x0000002c372c7220 */ /* 0x000fc60000410000 */
[-C--:B------:R-:W-:Y:S01]  /*b050*/  FFMA.FTZ R59, R55, R57.reuse, -R59 ;  /* 0x00000039373b7223 */ /* 0x080fe2000001083b */
[----:B------:R-:W-:Y:S01]  /*b060*/  FFMA.FTZ R45, R45, R57, R44 ;  /* 0x000000392d2d7223 */ /* 0x000fe2000001002c */
[-C--:B------:R-:W-:Y:S01]  /*b070*/  F2FP.F16.E4M3.UNPACK_B R44, R181.reuse.H1 ;  /* 0x000000b5ff2c723e */ /* 0x080fe200030006ff */
[--C-:B------:R-:W-:Y:S01]  /*b080*/  HADD2.F32 R57, -RZ, R56.reuse.H0_H0 ;  /* 0x20000038ff397230 */ /* 0x100fe20000004100 */
[-C--:B------:R-:W-:Y:S01]  /*b090*/  F2FP.F16.E4M3.UNPACK_B R55, R40.reuse.H1 ;  /* 0x00000028ff37723e */ /* 0x080fe200030006ff */
[----:B------:R-:W-:Y:S01]  /*b0a0*/  HADD2.F32 R56, -RZ, R56.H1_H1 ;  /* 0x30000038ff387230 */ /* 0x000fe20000004100 */
[----:B------:R-:W-:Y:S01]  /*b0b0*/  F2FP.F16.E4M3.UNPACK_B R181, R181 ;  /* 0x000000b5ffb5723e */ /* 0x000fe200020006ff */
[--C-:B------:R-:W-:Y:S01]  /*b0c0*/  HADD2.F32 R95, -RZ, R44.reuse.H0_H0 ;  /* 0x2000002cff5f7230 */ /* 0x100fe20000004100 */
[----:B------:R-:W-:Y:S01]  /*b0d0*/  F2FP.F16.E4M3.UNPACK_B R40, R40 ;  /* 0x00000028ff28723e */ /* 0x000fe200020006ff */
[----:B------:R-:W-:Y:S01]  /*b0e0*/  HADD2.F32 R90, -RZ, R55.H0_H0 ;  /* 0x20000037ff5a7230 */ /* 0x000fe20000004100 */
[----:B------:R-:W-:Y:S01]  /*b0f0*/  F2FP.SATFINITE.E4M3.F32.PACK_AB_MERGE_C R59, R59, R182, RZ ;  /* 0x000000b63b3b723e */ /* 0x000fe200048070ff */
[----:B------:R-:W-:-:S02]  /*b100*/  HADD2.F32 R44, -RZ, R44.H1_H1 ;  /* 0x3000002cff2c7230 */ /* 0x000fc40000004100 */
[-C--:B------:R-:W-:Y:S01]  /*b110*/  FMUL.FTZ R92, R57, R95.reuse ;  /* 0x0000005f395c7220 */ /* 0x080fe20000410000 */
[----:B------:R-:W-:Y:S02]  /*b120*/  HADD2.F32 R55, -RZ, R55.H1_H1 ;  /* 0x30000037ff377230 */ /* 0x000fe40000004100 */
[C---:B------:R-:W-:Y:S01]  /*b130*/  FMUL.FTZ R95, R90.reuse, R95 ;  /* 0x0000005f5a5f7220 */ /* 0x040fe20000410000 */
[----:B------:R-:W-:Y:S01]  /*b140*/  F2FP.SATFINITE.E4M3.F32.PACK_AB_MERGE_C R45, R45, R93, RZ ;  /* 0x0000005d2d2d723e */ /* 0x000fe200048070ff */
[----:B------:R-:W-:Y:S01]  /*b150*/  FFMA.FTZ R92, R90, R91, -R92 ;  /* 0x0000005b5a5c7223 */ /* 0x000fe2000001085c */
[----:B------:R-:W-:Y:S01]  /*b160*/  F2FP.SATFINITE.E4M3.F32.PACK_AB_MERGE_C R46, R46, R183, R59 ;  /* 0x000000b72e2e723e */ /* 0x000fe2000480703b */
[----:B------:R-:W-:Y:S01]  /*b170*/  FFMA.FTZ R95, R57, R91, R95 ;  /* 0x0000005b395f7223 */ /* 0x000fe2000001005f */
[CC--:B------:R-:W-:Y:S01]  /*b180*/  FMUL.FTZ R57, R56.reuse, R44.reuse ;  /* 0x0000002c38397220 */ /* 0x0c0fe20000410000 */
[----:B------:R-:W-:Y:S01]  /*b190*/  FMUL.FTZ R44, R55, R44 ;  /* 0x0000002c372c7220 */ /* 0x000fe20000410000 */
[----:B------:R-:W-:Y:S01]  /*b1a0*/  HADD2.F32 R91, -RZ, R181.H0_H0 ;  /* 0x200000b5ff5b7230 */ /* 0x000fe20000004100 */
[----:B------:R-:W-:Y:S01]  /*b1b0*/  F2FP.SATFINITE.E4M3.F32.PACK_AB_MERGE_C R45, R43, R94, R45 ;  /* 0x0000005e2b2d723e */ /* 0x000fe2000480702d */
[-C--:B------:R-:W-:Y:S01]  /*b1c0*/  FFMA.FTZ R55, R55, R58.reuse, -R57 ;  /* 0x0000003a37377223 */ /* 0x080fe20000010839 */
[----:B------:R-:W-:Y:S01]  /*b1d0*/  FFMA.FTZ R44, R56, R58, R44 ;  /* 0x0000003a382c7223 */ /* 0x000fe2000001002c */
[----:B------:R-:W-:-:S02]  /*b1e0*/  HADD2.F32 R56, -RZ, R52.H0_H0 ;  /* 0x20000034ff387230 */ /* 0x000fc40000004100 */
[----:B------:R-:W-:Y:S01]  /*b1f0*/  HADD2.F32 R58, -RZ, R40.H0_H0 ;  /* 0x20000028ff3a7230 */ /* 0x000fe20000004100 */
[----:B------:R-:W-:Y:S01]  /*b200*/  F2FP.SATFINITE.E4M3.F32.PACK_AB_MERGE_C R55, R55, R92, RZ ;  /* 0x0000005c3737723e */ /* 0x000fe200048070ff */
[----:B------:R-:W-:Y:S02]  /*b210*/  HADD2.F32 R57, -RZ, R179.H0_H0 ;  /* 0x200000b3ff397230 */ /* 0x000fe40000004100 */
[-C--:B------:R-:W-:Y:S01]  /*b220*/  FMUL.FTZ R90, R56, R91.reuse ;  /* 0x0000005b385a7220 */ /* 0x080fe20000410000 */
[----:B------:R-:W-:Y:S02]  /*b230*/  HADD2.F32 R181, -RZ, R181.H1_H1 ;  /* 0x300000b5ffb57230 */ /* 0x000fe40000004100 */
[C---:B------:R-:W-:Y:S01]  /*b240*/  FMUL.FTZ R91, R58.reuse, R91 ;  /* 0x0000005b3a5b7220 */ /* 0x040fe20000410000 */
[----:B------:R-:W-:Y:S02]  /*b250*/  HADD2.F32 R52, -RZ, R52.H1_H1 ;  /* 0x30000034ff347230 */ /* 0x000fe40000004100 */
[----:B------:R-:W-:Y:S01]  /*b260*/  FFMA.FTZ R90, R58, R57, -R90 ;  /* 0x000000393a5a7223 */ /* 0x000fe2000001085a */
[----:B------:R-:W-:-:S02]  /*b270*/  HADD2.F32 R40, -RZ, R40.H1_H1 ;  /* 0x30000028ff287230 */ /* 0x000fc40000004100 */
[----:B------:R-:W-:Y:S01]  /*b280*/  FFMA.FTZ R91, R56, R57, R91 ;  /* 0x00000039385b7223 */ /* 0x000fe2000001005b */
[----:B------:R-:W-:Y:S02]  /*b290*/  HADD2.F32 R179, -RZ, R179.H1_H1 ;  /* 0x300000b3ffb37230 */ /* 0x000fe40000004100 */
[-C--:B------:R-:W-:Y:S01]  /*b2a0*/  FMUL.FTZ R56, R52, R181.reuse ;  /* 0x000000b534387220 */ /* 0x080fe20000410000 */
[-C--:B------:R-:W-:Y:S01]  /*b2b0*/  F2FP.F16.E4M3.UNPACK_B R58, R178.reuse.H1 ;  /* 0x000000b2ff3a723e */ /* 0x080fe200030006ff */
[C---:B------:R-:W-:Y:S01]  /*b2c0*/  FMUL.FTZ R181, R40.reuse, R181 ;  /* 0x000000b528b57220 */ /* 0x040fe20000410000 */
[----:B------:R-:W-:Y:S01]  /*b2d0*/  F2FP.F16.E4M3.UNPACK_B R178, R178 ;  /* 0x000000b2ffb2723e */ /* 0x000fe200020006ff */
[----:B------:R-:W-:Y:S01]  /*b2e0*/  FFMA.FTZ R56, R40, R179, -R56 ;  /* 0x000000b328387223 */ /* 0x000fe20000010838 */
[----:B------:R-:W-:Y:S01]  /*b2f0*/  F2FP.SATFINITE.E4M3.F32.PACK_AB_MERGE_C R44, R44, R95, RZ ;  /* 0x0000005f2c2c723e */ /* 0x000fe200048070ff */
[----:B------:R-:W-:Y:S01]  /*b300*/  FFMA.FTZ R40, R52, R179, R181 ;  /* 0x000000b334287223 */ /* 0x000fe200000100b5 */
[----:B------:R-:W-:Y:S01]  /*b310*/  IMAD.MOV.U32 R52, RZ, RZ, R42 ;  /* 0x000000ffff347224 */ /* 0x000fe200078e002a */
        /* <DEDUP_REMOVED lines=14> */
[CC--:B------:R-:W-:Y:S01]  /*b400*/  FMUL.FTZ R181, R57.reuse, R182.reuse ;  /* 0x000000b639b57220 */ /* 0x0c0fe20000410000 */
[----:B------:R-:W-:Y:S02]  /*b410*/  HADD2.F32 R55, -RZ, R55.H1_H1 ;  /* 0x30000037ff377230 */ /* 0x000fe40000004100 */
[----:B------:R-:W-:Y:S01]  /*b420*/  FMUL.FTZ R182, R92, R182 ;  /* 0x000000b65cb67220 */ /* 0x000fe20000410000 */
[----:B------:R-:W-:Y:S01]  /*b430*/  F2FP.SATFINITE.E4M3.F32.PACK_AB_MERGE_C R44, R40, R91, R44 ;  /* 0x0000005b282c723e */ /* 0x000fe2000480702c */
[-C--:B------:R-:W-:Y:S01]  /*b440*/  FFMA.FTZ R181, R92, R179.reuse, -R181 ;  /* 0x000000b35cb57223 */ /* 0x080fe200000108b5 */
[----:B------:R-:W-:Y:S02]  /*b450*/  IMAD.MOV.U32 R40, RZ, RZ, R90 ;  /* 0x000000ffff287224 */ /* 0x000fe400078e005a */
        /* <DEDUP_REMOVED lines=23> */
[----:B------:R-:W-:Y:S01]  /*b5d0*/  MOV R52, R44 ;  /* 0x0000002c00347202 */ /* 0x000fe20000000f00 */
[----:B------:R-:W-:-:S03]  /*b5e0*/  FFMA.FTZ R180, R54, R178, R180 ;  /* 0x000000b236b47223 */ /* 0x000fc600000100b4 */
[----:B------:R-:W-:Y:S02]  /*b5f0*/  F2FP.SATFINITE.E4M3.F32.PACK_AB_MERGE_C R55, R56, R92, R55 ;  /* 0x0000005c3837723e */ /* 0x000fe40004807037 */
[----:B------:R-:W-:-:S03]  /*b600*/  F2FP.SATFINITE.E4M3.F32.PACK_AB_MERGE_C R179, R180, R179, R42 ;  /* 0x000000b3b4b3723e */ /* 0x000fc6000480702a */
[----:B------:R-:W-:Y:S02]  /*b610*/  IMAD.MOV.U32 R42, RZ, RZ, R55 ;  /* 0x000000ffff2a7224 */ /* 0x000fe400078e0037 */
[----:B------:R-:W-:Y:S02]  /*b620*/  IMAD.MOV.U32 R54, RZ, RZ, R179 ;  /* 0x000000ffff367224 */ /* 0x000fe400078e00b3 */
[----:B------:R-:W-:-:S07]  /*b630*/  IMAD.MOV.U32 R55, RZ, RZ, R45 ;  /* 0x000000ffff377224 */ /* 0x000fce00078e002d */
.L_x_408:
[----:B------:R-:W-:Y:S05]  /*b640*/  BSYNC B3 ;  /* 0x0000000000037941 */ /* 0x000fea0003800000 */
.L_x_407:
        /* <DEDUP_REMOVED lines=12> */
.L_x_406:
[----:B------:R-:W-:Y:S05]  /*b710*/  BSYNC B2 ;  /* 0x0000000000027941 */ /* 0x000fea0003800000 */
.L_x_405:
[----:B------:R-:W-:-:S13]  /*b720*/  ISETP.NE.AND P4, PT, R36, RZ, PT ;  /* 0x000000ff2400720c */ /* 0x000fda0003f85270 */
[----:B------:R-:W-:Y:S05]  /*b730*/  @!P4 BRA `(.L_x_400) ;  /* 0x0000000c00d8c947 */ /* 0x000fea0003800000 */
[----:B-1-3--:R-:W3:Y:S01]  /*b740*/  LDL R40, [R1+0x10] ;  /* 0x0000100001287983 */ /* 0x00aee20000100800 */
[----:B------:R-:W-:Y:S01]  /*b750*/  ISETP.GE.AND P4, PT, R6, R133, PT ;  /* 0x000000850600720c */ /* 0x000fe20003f86270 */
[----:B------:R-:W-:Y:S01]  /*b760*/  BSSY B2, `(.L_x_409) ;  /* 0x00000e7000027945 */ /* 0x000fe20003800000 */
[----:B---3--:R-:W-:-:S04]  /*b770*/  LOP3.LUT P5, RZ, R40, 0x1, RZ, 0xc0, !PT ;  /* 0x0000000128ff7812 */ /* 0x008fc800078ac0ff */
[----:B------:R-:W-:-:S04]  /*b780*/  SEL R40, R99, R159, !P5 ;  /* 0x0000009f63287207 */ /* 0x000fc80006800000 */
[----:B------:R-:W-:-:S04]  /*b790*/  SHF.R.S32.HI R41, RZ, 0x1f, R40 ;  /* 0x0000001fff297819 */ /* 0x000fc80000011428 */
[----:B------:R-:W-:-:S04]  /*b7a0*/  LEA.HI R41, R41, R40, RZ, 0x5 ;  /* 0x0000002829297211 */ /* 0x000fc800078f28ff */
[----:B------:R-:W-:-:S04]  /*b7b0*/  LEA.HI.SX32 R41, R41, R28, 0x1b ;  /* 0x0000001c29297211 */ /* 0x000fc800078fdaff */
[----:B------:R-:W-:Y:S01]  /*b7c0*/  SHF.R.S32.HI R40, RZ, 0x1f, R41 ;  /* 0x0000001fff287819 */ /* 0x000fe20000011429 */
[----:B------:R-:W-:-:S03]  /*b7d0*/  IMAD.SHL.U32 R52, R41, 0x10, RZ ;  /* 0x0000001029347824 */ /* 0x000fc600078e00ff */
[----:B------:R-:W-:Y:S02]  /*b7e0*/  LEA.HI R40, R40, R41, RZ, 0x2 ;  /* 0x0000002928287211 */ /* 0x000fe400078f10ff */
[----:B------:R-:W-:Y:S02]  /*b7f0*/  LOP3.LUT R41, R175, 0x30, R52, 0xf8, !PT ;  /* 0x00000030af297812 */ /* 0x000fe400078ef834 */
[----:B------:R-:W-:Y:S02]  /*b800*/  SHF.R.S32.HI R40, RZ, 0x2, R40 ;  /* 0x00000002ff287819 */ /* 0x000fe40000011428 */
[----:B------:R-:W-:-:S03]  /*b810*/  LOP3.LUT R41, R41, R196, RZ, 0x3c, !PT ;  /* 0x000000c429297212 */ /* 0x000fc600078e3cff */
[----:B------:R-:W-:-:S04]  /*b820*/  IMAD R40, R40, 0x2800, R197 ;  /* 0x0000280028287824 */ /* 0x000fc800078e02c5 */
[----:B------:R-:W-:Y:S02]  /*b830*/  IMAD.IADD R40, R40, 0x1, R41 ;  /* 0x0000000128287824 */ /* 0x000fe400078e0229 */
[C---:B------:R-:W-:Y:S02]  /*b840*/  IMAD R41, R17.reuse, 0x7800, R134 ;  /* 0x0000780011297824 */ /* 0x040fe400078e0286 */
[----:B------:R-:W-:Y:S02]  /*b850*/  IMAD R43, R17, 0x7800, R40 ;  /* 0x00007800112b7824 */ /* 0x000fe400078e0228 */
[----:B------:R-:W-:-:S03]  /*b860*/  IMAD.IADD R41, R16, 0x1, R41 ;  /* 0x0000000110297824 */ /* 0x000fc600078e0229 */
[----:B------:R-:W-:-:S03]  /*b870*/  IADD3 R44, R16, R43, RZ ;  /* 0x0000002b102c7210 */ /* 0x000fc60007ffe0ff */
[----:B------:R-:W1:Y:S04]  /*b880*/  LDS.128 R40, [R41+0x1a400] ;  /* 0x01a4000029287984 */ /* 0x000e680000000c00 */
[----:B------:R-:W3:Y:S01]  /*b890*/  LDS.128 R44, [R44+0x1a400] ;  /* 0x01a400002c2c7984 */ /* 0x000ee20000000c00 */
[----:B------:R-:W-:Y:S05]  /*b8a0*/  @P4 BRA `(.L_x_410) ;  /* 0x0000000c00484947 */ /* 0x000fea0003800000 */
[----:B------:R-:W-:Y:S02]  /*b8b0*/  SHF.R.U32.HI R54, RZ, 0x8, R73 ;  /* 0x00000008ff367819 */ /* 0x000fe40000011649 */
[----:B------:R-:W-:Y:S02]  /*b8c0*/  SHF.R.U32.HI R58, RZ, 0x8, R49 ;  /* 0x00000008ff3a7819 */ /* 0x000fe40000011631 */
[----:B------:R-:W-:Y:S01]  /*b8d0*/  SHF.R.U32.HI R55, RZ, 0x8, R75 ;  /* 0x00000008ff377819 */ /* 0x000fe2000001164b */
[----:B------:R-:W-:Y:S01]  /*b8e0*/  IMAD.SHL.U32 R59, R54, 0x100, RZ ;  /* 0x00000100363b7824 */ /* 0x000fe200078e00ff */
[----:B------:R-:W-:Y:S01]  /*b8f0*/  SHF.R.U32.HI R50, RZ, 0x10, R73 ;  /* 0x00000010ff327819 */ /* 0x000fe20000011649 */
[----:B------:R-:W-:Y:S01]  /*b900*/  IMAD.SHL.U32 R58, R58, 0x100, RZ ;  /* 0x000001003a3a7824 */ /* 0x000fe200078e00ff */
[----:B------:R-:W-:Y:S01]  /*b910*/  SHF.R.U32.HI R57, RZ, 0x10, R49 ;  /* 0x00000010ff397819 */ /* 0x000fe20000011631 */
[----:B------:R-:W-:Y:S01]  /*b920*/  IMAD.SHL.U32 R55, R55, 0x100, RZ ;  /* 0x0000010037377824 */ /* 0x000fe200078e00ff */
[----:B------:R-:W-:Y:S01]  /*b930*/  LOP3.LUT R53, R73, 0xff0000ff, RZ, 0xc0, !PT ;  /* 0xff0000ff49357812 */ /* 0x000fe200078ec0ff */
[----:B------:R-:W-:Y:S01]  /*b940*/  IMAD.U32 R50, R50, 0x10000, RZ ;  /* 0x0001000032327824 */ /* 0x000fe200078e00ff */
[----:B------:R-:W-:-:S02]  /*b950*/  LOP3.LUT R49, R49, 0xff0000ff, RZ, 0xc0, !PT ;  /* 0xff0000ff31317812 */ /* 0x000fc400078ec0ff */
[----:B------:R-:W-:Y:S02]  /*b960*/  LOP3.LUT R72, R75, 0xff0000ff, RZ, 0xc0, !PT ;  /* 0xff0000ff4b487812 */ /* 0x000fe400078ec0ff */
[----:B------:R-:W-:Y:S02]  /*b970*/  LOP3.LUT R53, R53, 0xff00, R59, 0xf8, !PT ;  /* 0x0000ff0035357812 */ /* 0x000fe400078ef83b */
[----:B------:R-:W-:Y:S02]  /*b980*/  LOP3.LUT R49, R49, 0xff00, R58, 0xf8, !PT ;  /* 0x0000ff0031317812 */ /* 0x000fe400078ef83a */
[----:B------:R-:W-:Y:S02]  /*b990*/  SHF.L.U32 R58, R57, 0x10, RZ ;  /* 0x00000010393a7819 */ /* 0x000fe400000006ff */
[----:B------:R-:W-:Y:S02]  /*b9a0*/  LOP3.LUT R72, R72, 0xff00, R55, 0xf8, !PT ;  /* 0x0000ff0048487812 */ /* 0x000fe400078ef837 */
[----:B------:R-:W-:-:S02]  /*b9b0*/  LOP3.LUT R55, R53, 0xff0000, R50, 0xf8, !PT ;  /* 0x00ff000035377812 */ /* 0x000fc400078ef832 */
[----:B------:R-:W-:Y:S02]  /*b9c0*/  LOP3.LUT R53, R49, 0xff0000, R58, 0xf8, !PT ;  /* 0x00ff000031357812 */ /* 0x000fe400078ef83a */
[----:B---3--:R-:W-:Y:S02]  /*b9d0*/  F2FP.F16.E4M3.UNPACK_B R57, R45 ;  /* 0x0000002dff39723e */ /* 0x008fe400020006ff */
[----:B------:R-:W-:Y:S02]  /*b9e0*/  F2FP.F16.E4M3.UNPACK_B R59, R53 ;  /* 0x00000035ff3b723e */ /* 0x000fe400020006ff */
[----:B-1----:R-:W-:Y:S01]  /*b9f0*/  F2FP.F16.E4M3.UNPACK_B R49, R41 ;  /* 0x00000029ff31723e */ /* 0x002fe200020006ff */
[----:B------:R-:W-:Y:S01]  /*ba00*/  HADD2.F32 R50, -RZ, R57.H0_H0 ;  /* 0x20000039ff327230 */ /* 0x000fe20000004100 */
[----:B------:R-:W-:Y:S01]  /*ba10*/  SHF.R.U32.HI R48, RZ, 0x10, R75 ;  /* 0x00000010ff307819 */ /* 0x000fe2000001164b */
[----:B------:R-:W-:Y:S01]  /*ba20*/  HADD2.F32 R75, -RZ, R59.H0_H0 ;  /* 0x2000003bff4b7230 */ /* 0x000fe20000004100 */
[----:B------:R-:W-:Y:S01]  /*ba30*/  F2FP.F16.E4M3.UNPACK_B R73, R55 ;  /* 0x00000037ff49723e */ /* 0x000fe200020006ff */
[----:B------:R-:W-:Y:S01]  /*ba40*/  HADD2.F32 R58, -RZ, R49.H0_H0 ;  /* 0x20000031ff3a7230 */ /* 0x000fe20000004100 */
[----:B------:R-:W-:Y:S01]  /*ba50*/  F2FP.F16.E4M3.UNPACK_B R45, R45.H1 ;  /* 0x0000002dff2d723e */ /* 0x000fe200030006ff */
[----:B------:R-:W-:-:S02]  /*ba60*/  HADD2.F32 R59, -RZ, R59.H1_H1 ;  /* 0x3000003bff3b7230 */ /* 0x000fc40000004100 */
[-C--:B0-----:R-:W-:Y:S01]  /*ba70*/  FMUL.FTZ R88, R50, R75.reuse ;  /* 0x0000004b32587220 */ /* 0x081fe20000410000 */
[----:B------:R-:W-:Y:S02]  /*ba80*/  HADD2.F32 R74, -RZ, R73.H0_H0 ;  /* 0x20000049ff4a7230 */ /* 0x000fe40000004100 */
[C---:B------:R-:W-:Y:S01]  /*ba90*/  FMUL.FTZ R75, R58.reuse, R75 ;  /* 0x0000004b3a4b7220 */ /* 0x040fe20000410000 */
[----:B------:R-:W-:Y:S01]  /*baa0*/  HADD2.F32 R49, -RZ, R49.H1_H1 ;  /* 0x30000031ff317230 */ /* 0x000fe20000004100 */
[----:B------:R-:W-:Y:S01]  /*bab0*/  F2FP.F16.E4M3.UNPACK_B R55, R55.H1 ;  /* 0x00000037ff37723e */ /* 0x000fe200030006ff */
[----:B------:R-:W-:Y:S02]  /*bac0*/  HADD2.F32 R73, -RZ, R73.H1_H1 ;  /* 0x30000049ff497230 */ /* 0x000fe40000004100 */
[-C--:B------:R-:W-:Y:S01]  /*bad0*/  FFMA.FTZ R58, R58, R74.reuse, -R88 ;  /* 0x0000004a3a3a7223 */ /* 0x080fe20000010858 */
[----:B------:R-:W-:Y:S01]  /*bae0*/  FFMA.FTZ R50, R50, R74, R75 ;  /* 0x0000004a32327223 */ /* 0x000fe2000001004b */
[----:B------:R-:W-:Y:S01]  /*baf0*/  HADD2.F32 R74, -RZ, R57.H1_H1 ;  /* 0x30000039ff4a7230 */ /* 0x000fe20000004100 */
[--C-:B------:R-:W-:Y:S01]  /*bb00*/  SHF.R.U32.HI R56, RZ, 0x8, R51.reuse ;  /* 0x00000008ff387819 */ /* 0x100fe20000011633 */
[----:B------:R-:W-:Y:S01]  /*bb10*/  IMAD.U32 R48, R48, 0x10000, RZ ;  /* 0x0001000030307824 */ /* 0x000fe200078e00ff */
[----:B------:R-:W-:-:S02]  /*bb20*/  SHF.R.U32.HI R54, RZ, 0x10, R51 ;  /* 0x00000010ff367819 */ /* 0x000fc40000011633 */
[CC--:B------:R-:W-:Y:S01]  /*bb30*/  FMUL.FTZ R57, R74.reuse, R59.reuse ;  /* 0x0000003b4a397220 */ /* 0x0c0fe20000410000 */
[----:B------:R-:W-:Y:S01]  /*bb40*/  FMUL.FTZ R59, R49, R59 ;  /* 0x0000003b313b7220 */ /* 0x000fe20000410000 */
[----:B------:R-:W-:Y:S02]  /*bb50*/  LOP3.LUT R51, R51, 0xff0000ff, RZ, 0xc0, !PT ;  /* 0xff0000ff33337812 */ /* 0x000fe400078ec0ff */
[-C--:B------:R-:W-:Y:S01]  /*bb60*/  FFMA.FTZ R57, R49, R73.reuse, -R57 ;  /* 0x0000004931397223 */ /* 0x080fe20000010839 */
[----:B------:R-:W-:Y:S01]  /*bb70*/  FFMA.FTZ R49, R74, R73, R59 ;  /* 0x000000494a317223 */ /* 0x000fe2000001003b */
[----:B------:R-:W-:Y:S01]  /*bb80*/  F2FP.F16.E4M3.UNPACK_B R59, R53.H1 ;  /* 0x00000035ff3b723e */ /* 0x000fe200030006ff */
[----:B------:R-:W-:Y:S01]  /*bb90*/  HADD2.F32 R74, -RZ, R55.H0_H0 ;  /* 0x20000037ff4a7230 */ /* 0x000fe20000004100 */
[----:B------:R-:W-:Y:S01]  /*bba0*/  F2FP.F16.E4M3.UNPACK_B R73, R41.H1 ;  /* 0x00000029ff49723e */ /* 0x000fe200030006ff */
[----:B------:R-:W-:Y:S02]  /*bbb0*/  HADD2.F32 R41, -RZ, R45.H0_H0 ;  /* 0x2000002dff297230 */ /* 0x000fe40000004100 */
[----:B------:R-:W-:-:S02]  /*bbc0*/  HADD2.F32 R75, -RZ, R59.H0_H0 ;  /* 0x2000003bff4b7230 */ /* 0x000fc40000004100 */
[----:B------:R-:W-:Y:S02]  /*bbd0*/  HADD2.F32 R53, -RZ, R73.H0_H0 ;  /* 0x20000049ff357230 */ /* 0x000fe40000004100 */
[----:B------:R-:W-:Y:S02]  /*bbe0*/  HADD2.F32 R45, -RZ, R45.H1_H1 ;  /* 0x3000002dff2d7230 */ /* 0x000fe40000004100 */
[-C--:B------:R-:W-:Y:S01]  /*bbf0*/  FMUL.FTZ R88, R41, R75.reuse ;  /* 0x0000004b29587220 */ /* 0x080fe20000410000 */
[----:B------:R-:W-:Y:S02]  /*bc00*/  HADD2.F32 R59, -RZ, R59.H1_H1 ;  /* 0x3000003bff3b7230 */ /* 0x000fe40000004100 */
[C---:B------:R-:W-:Y:S01]  /*bc10*/  FMUL.FTZ R75, R53.reuse, R75 ;  /* 0x0000004b354b7220 */ /* 0x040fe20000410000 */
[----:B------:R-:W-:Y:S02]  /*bc20*/  HADD2.F32 R73, -RZ, R73.H1_H1 ;  /* 0x30000049ff497230 */ /* 0x000fe40000004100 */
[----:B------:R-:W-:Y:S01]  /*bc30*/  FFMA.FTZ R53, R53, R74, -R88 ;  /* 0x0000004a35357223 */ /* 0x000fe20000010858 */
[----:B------:R-:W-:-:S02]  /*bc40*/  HADD2.F32 R55, -RZ, R55.H1_H1 ;  /* 0x30000037ff377230 */ /* 0x000fc40000004100 */
[----:B------:R-:W-:Y:S01]  /*bc50*/  FFMA.FTZ R41, R41, R74, R75 ;  /* 0x0000004a29297223 */ /* 0x000fe2000001004b */
[-C--:B------:R-:W-:Y:S01]  /*bc60*/  FMUL.FTZ R74, R45, R59.reuse ;  /* 0x0000003b2d4a7220 */ /* 0x080fe20000410000 */
[----:B------:R-:W-:-:S03]  /*bc70*/  FMUL.FTZ R75, R73, R59 ;  /* 0x0000003b494b7220 */ /* 0x000fc60000410000 */
[-C--:B------:R-:W-:Y:S01]  /*bc80*/  FFMA.FTZ R59, R73, R55.reuse, -R74 ;  /* 0x00000037493b7223 */ /* 0x080fe2000001084a */
[----:B------:R-:W-:Y:S01]  /*bc90*/  FFMA.FTZ R55, R45, R55, R75 ;  /* 0x000000372d377223 */ /* 0x000fe2000001004b */
[----:B------:R-:W-:Y:S02]  /*bca0*/  IMAD.SHL.U32 R45, R56, 0x100, RZ ;  /* 0x00000100382d7824 */ /* 0x000fe400078e00ff */
[----:B------:R-:W-:Y:S01]  /*bcb0*/  IMAD.MOV.U32 R56, RZ, RZ, R43 ;  /* 0x000000ffff387224 */ /* 0x000fe200078e002b */
[----:B------:R-:W-:Y:S02]  /*bcc0*/  F2FP.SATFINITE.E4M3.F32.PACK_AB_MERGE_C R53, R59, R53, RZ ;  /* 0x000000353b35723e */ /* 0x000fe400048070ff */
[----:B------:R-:W-:Y:S01]  /*bcd0*/  LOP3.LUT R45, R51, 0xff00, R45, 0xf8, !PT ;  /* 0x0000ff00332d7812 */ /* 0x000fe200078ef82d */
[----:B------:R-:W-:Y:S01]  /*bce0*/  IMAD.U32 R51, R54, 0x10000, RZ ;  /* 0x0001000036337824 */ /* 0x000fe200078e00ff */
[----:B------:R-:W-:Y:S02]  /*bcf0*/  LOP3.LUT R54, R72, 0xff0000, R48, 0xf8, !PT ;  /* 0x00ff000048367812 */ /* 0x000fe400078ef830 */
[----:B------:R-:W-:-:S02]  /*bd00*/  F2FP.F16.E4M3.UNPACK_B R48, R47 ;  /* 0x0000002fff30723e */ /* 0x000fc400020006ff */
[----:B------:R-:W-:Y:S02]  /*bd10*/  LOP3.LUT R45, R45, 0xff0000, R51, 0xf8, !PT ;  /* 0x00ff00002d2d7812 */ /* 0x000fe400078ef833 */
[----:B------:R-:W-:Y:S01]  /*bd20*/  F2FP.F16.E4M3.UNPACK_B R43, R56 ;  /* 0x00000038ff2b723e */ /* 0x000fe200020006ff */
[----:B------:R-:W-:Y:S01]  /*bd30*/  HADD2.F32 R74, -RZ, R48.H0_H0 ;  /* 0x20000030ff4a7230 */ /* 0x000fe20000004100 */
[----:B------:R-:W-:Y:S02]  /*bd40*/  F2FP.F16.E4M3.UNPACK_B R72, R45 ;  /* 0x0000002dff48723e */ /* 0x000fe400020006ff */
[-C--:B------:R-:W-:Y:S01]  /*bd50*/  F2FP.F16.E4M3.UNPACK_B R73, R54.reuse ;  /* 0x00000036ff49723e */ /* 0x080fe200020006ff */
[----:B------:R-:W-:Y:S01]  /*bd60*/  HADD2.F32 R88, -RZ, R43.H0_H0 ;  /* 0x2000002bff587230 */ /* 0x000fe20000004100 */
[----:B------:R-:W-:Y:S01]  /*bd70*/  F2FP.F16.E4M3.UNPACK_B R47, R47.H1 ;  /* 0x0000002fff2f723e */ /* 0x000fe200030006ff */
[--C-:B------:R-:W-:Y:S01]  /*bd80*/  HADD2.F32 R51, -RZ, R72.reuse.H0_H0 ;  /* 0x20000048ff337230 */ /* 0x100fe20000004100 */
[----:B------:R-:W-:Y:S01]  /*bd90*/  F2FP.F16.E4M3.UNPACK_B R45, R45.H1 ;  /* 0x0000002dff2d723e */ /* 0x000fe200030006ff */
[----:B------:R-:W-:Y:S01]  /*bda0*/  HADD2.F32 R75, -RZ, R73.H0_H0 ;  /* 0x20000049ff4b7230 */ /* 0x000fe20000004100 */
[----:B------:R-:W-:Y:S01]  /*bdb0*/  F2FP.F16.E4M3.UNPACK_B R54, R54.H1 ;  /* 0x00000036ff36723e */ /* 0x000fe200030006ff */
[----:B------:R-:W-:-:S02]  /*bdc0*/  HADD2.F32 R72, -RZ, R72.H1_H1 ;  /* 0x30000048ff487230 */ /* 0x000fc40000004100 */
[-C--:B------:R-:W-:Y:S01]  /*bdd0*/  FMUL.FTZ R89, R74, R51.reuse ;  /* 0x000000334a597220 */ /* 0x080fe20000410000 */
[----:B------:R-:W-:Y:S01]  /*bde0*/  FMUL.FTZ R51, R88, R51 ;  /* 0x0000003358337220 */ /* 0x000fe20000410000 */
[----:B------:R-:W-:Y:S01]  /*bdf0*/  HADD2.F32 R43, -RZ, R43.H1_H1 ;  /* 0x3000002bff2b7230 */ /* 0x000fe20000004100 */
[----:B------:R-:W-:Y:S01]  /*be00*/  F2FP.SATFINITE.E4M3.F32.PACK_AB_MERGE_C R57, R57, R58, R53 ;  /* 0x0000003a3939723e */ /* 0x000fe20004807035 */
[----:B------:R-:W-:Y:S02]  /*be10*/  HADD2.F32 R73, -RZ, R73.H1_H1 ;  /* 0x30000049ff497230 */ /* 0x000fe40000004100 */
[-C--:B------:R-:W-:Y:S01]  /*be20*/  FFMA.FTZ R74, R74, R75.reuse, R51 ;  /* 0x0000004b4a4a7223 */ /* 0x080fe20000010033 */
[----:B------:R-:W-:Y:S02]  /*be30*/  HADD2.F32 R51, -RZ, R48.H1_H1 ;  /* 0x30000030ff337230 */ /* 0x000fe40000004100 */
[----:B------:R-:W-:Y:S01]  /*be40*/  FFMA.FTZ R89, R88, R75, -R89 ;  /* 0x0000004b58597223 */ /* 0x000fe20000010859 */
[--C-:B------:R-:W-:Y:S01]  /*be50*/  HADD2.F32 R75, -RZ, R45.reuse.H0_H0 ;  /* 0x2000002dff4b7230 */ /* 0x100fe20000004100 */
[----:B------:R-:W-:Y:S01]  /*be60*/  F2FP.F16.E4M3.UNPACK_B R53, R44.H1 ;  /* 0x0000002cff35723e */ /* 0x000fe200030006ff */
[----:B------:R-:W-:-:S02]  /*be70*/  HADD2.F32 R45, -RZ, R45.H1_H1 ;  /* 0x3000002dff2d7230 */ /* 0x000fc40000004100 */
[----:B------:R-:W-:Y:S01]  /*be80*/  FMUL.FTZ R48, R51, R72 ;  /* 0x0000004833307220 */ /* 0x000fe20000410000 */
[----:B------:R-:W-:Y:S02]  /*be90*/  F2FP.SATFINITE.E4M3.F32.PACK_AB_MERGE_C R41, R55, R41, RZ ;  /* 0x000000293729723e */ /* 0x000fe400048070ff */
[----:B------:R-:W-:Y:S01]  /*bea0*/  F2FP.F16.E4M3.UNPACK_B R55, R166.H1 ;  /* 0x000000a6ff37723e */ /* 0x000fe200030006ff */
[CC--:B------:R-:W-:Y:S01]  /*beb0*/  FFMA.FTZ R48, R43.reuse, R73.reuse, -R48 ;  /* 0x000000492b307223 */ /* 0x0c0fe20000010830 */
[----:B------:R-:W-:Y:S01]  /*bec0*/  FMUL.FTZ R43, R43, R72 ;  /* 0x000000482b2b7220 */ /* 0x000fe20000410000 */
[--C-:B------:R-:W-:Y:S01]  /*bed0*/  HADD2.F32 R72, -RZ, R54.reuse.H0_H0 ;  /* 0x20000036ff487230 */ /* 0x100fe20000004100 */
[----:B------:R-:W-:Y:S01]  /*bee0*/  F2FP.F16.E4M3.UNPACK_B R44, R44 ;  /* 0x0000002cff2c723e */ /* 0x000fe200020006ff */
[----:B------:R-:W-:Y:S02]  /*bef0*/  HADD2.F32 R54, -RZ, R54.H1_H1 ;  /* 0x30000036ff367230 */ /* 0x000fe40000004100 */
[----:B------:R-:W-:Y:S01]  /*bf00*/  FFMA.FTZ R43, R51, R73, R43 ;  /* 0x00000049332b7223 */ /* 0x000fe2000001002b */
[----:B------:R-:W-:Y:S01]  /*bf10*/  F2FP.F16.E4M3.UNPACK_B R51, R56.H1 ;  /* 0x00000038ff33723e */ /* 0x000fe200030006ff */
[--C-:B------:R-:W-:Y:S01]  /*bf20*/  HADD2.F32 R56, -RZ, R47.reuse.H0_H0 ;  /* 0x2000002fff387230 */ /* 0x100fe20000004100 */
[----:B------:R-:W-:Y:S01]  /*bf30*/  F2FP.F16.E4M3.UNPACK_B R166, R166 ;  /* 0x000000a6ffa6723e */ /* 0x000fe200020006ff */
[----:B------:R-:W-:-:S02]  /*bf40*/  HADD2.F32 R47, -RZ, R47.H1_H1 ;  /* 0x3000002fff2f7230 */ /* 0x000fc40000004100 */
[--C-:B------:R-:W-:Y:S02]  /*bf50*/  HADD2.F32 R73, -RZ, R51.reuse.H0_H0 ;  /* 0x20000033ff497230 */ /* 0x100fe40000004100 */
[-C--:B------:R-:W-:Y:S01]  /*bf60*/  FMUL.FTZ R88, R56, R75.reuse ;  /* 0x0000004b38587220 */ /* 0x080fe20000410000 */
[----:B------:R-:W-:Y:S02]  /*bf70*/  HADD2.F32 R51, -RZ, R51.H1_H1 ;  /* 0x30000033ff337230 */ /* 0x000fe40000004100 */
[--C-:B------:R-:W-:Y:S02]  /*bf80*/  HADD2.F32 R59, -RZ, R55.reuse.H0_H0 ;  /* 0x20000037ff3b7230 */ /* 0x100fe40000004100 */
[C---:B------:R-:W-:Y:S01]  /*bf90*/  FFMA.FTZ R88, R73.reuse, R72, -R88 ;  /* 0x0000004849587223 */ /* 0x040fe20000010858 */
[----:B------:R-:W-:Y:S01]  /*bfa0*/  FMUL.FTZ R73, R73, R75 ;  /* 0x0000004b49497220 */ /* 0x000fe20000410000 */
[----:B------:R-:W-:-:S03]  /*bfb0*/  HADD2.F32 R55, -RZ, R55.H1_H1 ;  /* 0x30000037ff377230 */ /* 0x000fc60000004100 */
[----:B------:R-:W-:Y:S01]  /*bfc0*/  FFMA.FTZ R73, R56, R72, R73 ;  /* 0x0000004838497223 */ /* 0x000fe20000010049 */
[-C--:B------:R-:W-:Y:S01]  /*bfd0*/  FMUL.FTZ R56, R47, R45.reuse ;  /* 0x0000002d2f387220 */ /* 0x080fe20000410000 */
[----:B------:R-:W-:-:S03]  /*bfe0*/  FMUL.FTZ R45, R51, R45 ;  /* 0x0000002d332d7220 */ /* 0x000fc60000410000 */
[-C--:B------:R-:W-:Y:S01]  /*bff0*/  FFMA.FTZ R56, R51, R54.reuse, -R56 ;  /* 0x0000003633387223 */ /* 0x080fe20000010838 */
[----:B------:R-:W-:Y:S01]  /*c000*/  FFMA.FTZ R47, R47, R54, R45 ;  /* 0x000000362f2f7223 */ /* 0x000fe2000001002d */
[----:B------:R-:W-:Y:S01]  /*c010*/  F2FP.F16.E4M3.UNPACK_B R45, R164.H1 ;  /* 0x000000a4ff2d723e */ /* 0x000fe200030006ff */
[--C-:B------:R-:W-:Y:S01]  /*c020*/  HADD2.F32 R54, -RZ, R53.reuse.H0_H0 ;  /* 0x20000035ff367230 */ /* 0x100fe20000004100 */
[----:B------:R-:W-:Y:S01]  /*c030*/  F2FP.F16.E4M3.UNPACK_B R51, R40.H1 ;  /* 0x00000028ff33723e */ /* 0x000fe200030006ff */
[----:B------:R-:W-:Y:S01]  /*c040*/  HADD2.F32 R53, -RZ, R53.H1_H1 ;  /* 0x30000035ff357230 */ /* 0x000fe20000004100 */
[----:B------:R-:W-:Y:S01]  /*c050*/  F2FP.F16.E4M3.UNPACK_B R164, R164 ;  /* 0x000000a4ffa4723e */ /* 0x000fe200020006ff */
[----:B------:R-:W-:Y:S01]  /*c060*/  HADD2.F32 R75, -RZ, R45.H0_H0 ;  /* 0x2000002dff4b7230 */ /* 0x000fe20000004100 */
        /* <DEDUP_REMOVED lines=11> */
[-C--:B------:R-:W-:Y:S01]  /*c120*/  FMUL.FTZ R54, R53, R45.reuse ;  /* 0x0000002d35367220 */ /* 0x080fe20000410000 */
        /* <DEDUP_REMOVED lines=21> */
[-C--:B------:R-:W-:Y:S01]  /*c280*/  FFMA.FTZ R53, R40, R166.reuse, -R53 ;  /* 0x000000a628357223 */ /* 0x080fe20000010835 */
[----:B------:R-:W-:Y:S01]  /*c290*/  F2FP.SATFINITE.E4M3.F32.PACK_AB_MERGE_C R45, R45, R75, RZ ;  /* 0x0000004b2d2d723e */ /* 0x000fe200048070ff */
[----:B------:R-:W-:Y:S01]  /*c2a0*/  FFMA.FTZ R40, R44, R166, R164 ;  /* 0x000000a62c287223 */ /* 0x000fe200000100a4 */
[----:B------:R-:W-:Y:S01]  /*c2b0*/  MOV R44, R42 ;  /* 0x0000002a002c7202 */ /* 0x000fe20000000f00 */
[--C-:B------:R-:W-:Y:S01]  /*c2c0*/  HADD2.F32 R88, -RZ, R55.reuse.H0_H0 ;  /* 0x20000037ff587230 */ /* 0x100fe20000004100 */
[----:B------:R-:W-:Y:S01]  /*c2d0*/  F2FP.SATFINITE.E4M3.F32.PACK_AB_MERGE_C R58, R53, R58, R51 ;  /* 0x0000003a353a723e */ /* 0x000fe20004807033 */
[----:B------:R-:W-:Y:S01]  /*c2e0*/  HADD2.F32 R55, -RZ, R55.H1_H1 ;  /* 0x30000037ff377230 */ /* 0x000fe20000004100 */
[----:B------:R-:W-:Y:S01]  /*c2f0*/  F2FP.F16.E4M3.UNPACK_B R42, R165.H1 ;  /* 0x000000a5ff2a723e */ /* 0x000fe200030006ff */
[----:B------:R-:W-:Y:S01]  /*c300*/  IMAD.MOV.U32 R43, RZ, RZ, R48 ;  /* 0x000000ffff2b7224 */ /* 0x000fe200078e0030 */
[----:B------:R-:W-:-:S02]  /*c310*/  F2FP.F16.E4M3.UNPACK_B R53, R46.H1 ;  /* 0x0000002eff35723e */ /* 0x000fc400030006ff */
[----:B------:R-:W-:Y:S01]  /*c320*/  F2FP.F16.E4M3.UNPACK_B R51, R44.H1 ;  /* 0x0000002cff33723e */ /* 0x000fe200030006ff */
[--C-:B------:R-:W-:Y:S01]  /*c330*/  HADD2.F32 R91, -RZ, R42.reuse.H0_H0 ;  /* 0x2000002aff5b7230 */ /* 0x100fe20000004100 */
[----:B------:R-:W-:Y:S01]  /*c340*/  F2FP.F16.E4M3.UNPACK_B R165, R165 ;  /* 0x000000a5ffa5723e */ /* 0x000fe200020006ff */
[----:B------:R-:W-:Y:S01]  /*c350*/  HADD2.F32 R54, -RZ, R53.H0_H0 ;  /* 0x20000035ff367230 */ /* 0x000fe20000004100 */
[----:B------:R-:W-:Y:S01]  /*c360*/  F2FP.F16.E4M3.UNPACK_B R46, R46 ;  /* 0x0000002eff2e723e */ /* 0x000fe200020006ff */
[----:B------:R-:W-:Y:S01]  /*c370*/  HADD2.F32 R72, -RZ, R51.H0_H0 ;  /* 0x20000033ff487230 */ /* 0x000fe20000004100 */
[----:B------:R-:W-:Y:S01]  /*c380*/  F2FP.F16.E4M3.UNPACK_B R44, R44 ;  /* 0x0000002cff2c723e */ /* 0x000fe200020006ff */
[----:B------:R-:W-:Y:S02]  /*c390*/  HADD2.F32 R42, -RZ, R42.H1_H1 ;  /* 0x3000002aff2a7230 */ /* 0x000fe40000004100 */
[----:B------:R-:W-:Y:S01]  /*c3a0*/  FMUL.FTZ R90, R54, R91 ;  /* 0x0000005b365a7220 */ /* 0x000fe20000410000 */
[----:B------:R-:W-:-:S02]  /*c3b0*/  HADD2.F32 R53, -RZ, R53.H1_H1 ;  /* 0x30000035ff357230 */ /* 0x000fc40000004100 */
[C---:B------:R-:W-:Y:S01]  /*c3c0*/  FMUL.FTZ R91, R72.reuse, R91 ;  /* 0x0000005b485b7220 */ /* 0x040fe20000410000 */
[----:B------:R-:W-:Y:S02]  /*c3d0*/  HADD2.F32 R51, -RZ, R51.H1_H1 ;  /* 0x30000033ff337230 */ /* 0x000fe40000004100 */
[-C--:B------:R-:W-:Y:S01]  /*c3e0*/  FFMA.FTZ R90, R72, R88.reuse, -R90 ;  /* 0x00000058485a7223 */ /* 0x080fe2000001085a */
[----:B------:R-:W-:Y:S01]  /*c3f0*/  FFMA.FTZ R91, R54, R88, R91 ;  /* 0x00000058365b7223 */ /* 0x000fe2000001005b */
[-C--:B------:R-:W-:Y:S01]  /*c400*/  FMUL.FTZ R54, R53, R42.reuse ;  /* 0x0000002a35367220 */ /* 0x080fe20000410000 */
[C---:B------:R-:W-:Y:S01]  /*c410*/  FMUL.FTZ R42, R51.reuse, R42 ;  /* 0x0000002a332a7220 */ /* 0x040fe20000410000 */
[----:B------:R-:W-:Y:S02]  /*c420*/  HADD2.F32 R88, -RZ, R165.H0_H0 ;  /* 0x200000a5ff587230 */ /* 0x000fe40000004100 */
        /* <DEDUP_REMOVED lines=14> */
[----:B------:R-:W-:Y:S01]  /*c510*/  FMUL.FTZ R53, R46, R165 ;  /* 0x000000a52e357220 */ /* 0x000fe20000410000 */
[----:B------:R-:W-:Y:S01]  /*c520*/  F2FP.SATFINITE.E4M3.F32.PACK_AB_MERGE_C R42, R42, R91, RZ ;  /* 0x0000005b2a2a723e */ /* 0x000fe200048070ff */
[C---:B------:R-:W-:Y:S02]  /*c530*/  FMUL.FTZ R165, R44.reuse, R165 ;  /* 0x000000a52ca57220 */ /* 0x040fe40000410000 */
[----:B------:R-:W-:Y:S01]  /*c540*/  FFMA.FTZ R53, R44, R167, -R53 ;  /* 0x000000a72c357223 */ /* 0x000fe20000010835 */
[----:B------:R-:W-:Y:S01]  /*c550*/  F2FP.SATFINITE.E4M3.F32.PACK_AB_MERGE_C R44, R40, R59, R45 ;  /* 0x0000003b282c723e */ /* 0x000fe2000480702d */
[----:B------:R-:W-:Y:S01]  /*c560*/  FFMA.FTZ R165, R46, R167, R165 ;  /* 0x000000a72ea57223 */ /* 0x000fe200000100a5 */
[----:B------:R-:W-:Y:S01]  /*c570*/  F2FP.SATFINITE.E4M3.F32.PACK_AB_MERGE_C R45, R49, R50, R41 ;  /* 0x00000032312d723e */ /* 0x000fe20004807029 */
[----:B------:R-:W-:Y:S01]  /*c580*/  IMAD.MOV.U32 R40, RZ, RZ, R58 ;  /* 0x000000ffff287224 */ /* 0x000fe200078e003a */
[----:B------:R-:W-:Y:S01]  /*c590*/  F2FP.SATFINITE.E4M3.F32.PACK_AB_MERGE_C R51, R53, R72, R51 ;  /* 0x000000483533723e */ /* 0x000fe20004807033 */
[----:B------:R-:W-:Y:S01]  /*c5a0*/  IMAD.MOV.U32 R41, RZ, RZ, R57 ;  /* 0x000000ffff297224 */ /* 0x000fe200078e0039 */
[----:B------:R-:W-:-:S03]  /*c5b0*/  F2FP.SATFINITE.E4M3.F32.PACK_AB_MERGE_C R46, R165, R88, R42 ;  /* 0x00000058a52e723e */ /* 0x000fc6000480702a */
[----:B------:R-:W-:-:S07]  /*c5c0*/  IMAD.MOV.U32 R42, RZ, RZ, R51 ;  /* 0x000000ffff2a7224 */ /* 0x000fce00078e0033 */
.L_x_410:
[----:B------:R-:W-:Y:S05]  /*c5d0*/  BSYNC B2 ;  /* 0x0000000000027941 */ /* 0x000fea0003800000 */
.L_x_409:
        /* <DEDUP_REMOVED lines=11> */
[----:B---3--:R4:W-:Y:S03]  /*c690*/  @!P4 STG.E.128 desc[UR54][R50.64], R44 ;  /* 0x0000002c3200c986 */ /* 0x0089e6000c101d36 */
.L_x_400:
[----:B------:R-:W-:Y:S05]  /*c6a0*/  BSYNC B1 ;  /* 0x0000000000017941 */ /* 0x000fea0003800000 */
.L_x_399:
[-C--:B-1-34-:R-:W-:Y:S02]  /*c6b0*/  IMAD R40, R146, R138.reuse, RZ ;  /* 0x0000008a92287224 */ /* 0x09afe400078e02ff */
[----:B------:R-:W-:-:S04]  /*c6c0*/  IMAD.WIDE.U32 R136, R216, R138, R136 ;  /* 0x0000008ad8887225 */ /* 0x000fc800078e0088 */
[----:B------:R-:W-:Y:S01]  /*c6d0*/  IMAD R139, R216, R139, R40 ;  /* 0x0000008bd88b7224 */ /* 0x000fe200078e0228 */
[----:B------:R-:W-:Y:S06]  /*c6e0*/  @P3 BRA `(.L_x_369) ;  /* 0x0000003000883947 */ /* 0x000fec0003800000 */
[----:B------:R-:W-:Y:S01]  /*c6f0*/  ISETP.NE.AND P3, PT, R34, RZ, PT ;  /* 0x000000ff2200720c */ /* 0x000fe20003f65270 */
[----:B------:R-:W-:Y:S01]  /*c700*/  BSSY B1, `(.L_x_411) ;  /* 0x00000f5000017945 */ /* 0x000fe20003800000 */
[----:B------:R-:W-:-:S11]  /*c710*/  IMAD.IADD R52, R137, 0x1, R139 ;  /* 0x0000000189347824 */ /* 0x000fd600078e028b */
[----:B------:R-:W-:Y:S05]  /*c720*/  @!P3 BRA `(.L_x_412) ;  /* 0x0000000c00c8b947 */ /* 0x000fea0003800000 */
[----:B------:R-:W-:Y:S01]  /*c730*/  SEL R40, R99, R159, !P0 ;  /* 0x0000009f63287207 */ /* 0x000fe20004000000 */
[----:B------:R-:W-:Y:S01]  /*c740*/  BSSY B2, `(.L_x_413) ;  /* 0x00000e6000027945 */ /* 0x000fe20003800000 */
[----:B------:R-:W-:Y:S02]  /*c750*/  IADD3 R48, P3, P4, R116, R136, R25 ;  /* 0x0000008874307210 */ /* 0x000fe40007c7e019 */
[----:B------:R-:W-:Y:S02]  /*c760*/  SHF.R.S32.HI R41, RZ, 0x1f, R40 ;  /* 0x0000001fff297819 */ /* 0x000fe40000011428 */
[----:B------:R-:W-:Y:S02]  /*c770*/  IADD3.X R49, R4, R52, R30, P3, P4 ;  /* 0x0000003404317210 */ /* 0x000fe40001fe841e */
[----:B------:R-:W-:Y:S02]  /*c780*/  LEA.HI R40, R41, R40, RZ, 0x5 ;  /* 0x0000002829287211 */ /* 0x000fe400078f28ff */
[----:B------:R-:W-:-:S02]  /*c790*/  ISETP.GE.AND P3, PT, R18, R133, PT ;  /* 0x000000851200720c */ /* 0x000fc40003f66270 */
[----:B------:R-:W-:-:S04]  /*c7a0*/  LEA.HI.SX32 R40, R40, R21, 0x1b ;  /* 0x0000001528287211 */ /* 0x000fc800078fdaff */
[----:B------:R-:W-:Y:S01]  /*c7b0*/  SHF.R.S32.HI R41, RZ, 0x1f, R40 ;  /* 0x0000001fff297819 */ /* 0x000fe20000011428 */
[----:B------:R-:W-:-:S03]  /*c7c0*/  IMAD.SHL.U32 R50, R40, 0x10, RZ ;  /* 0x0000001028327824 */ /* 0x000fc600078e00ff */
[----:B------:R-:W-:-:S04]  /*c7d0*/  LEA.HI R41, R41, R40, RZ, 0x2 ;  /* 0x0000002829297211 */ /* 0x000fc800078f10ff */
[----:B------:R-:W-:Y:S02]  /*c7e0*/  SHF.R.S32.HI R43, RZ, 0x2, R41 ;  /* 0x00000002ff2b7819 */ /* 0x000fe40000011429 */
[----:B------:R-:W-:-:S03]  /*c7f0*/  LOP3.LUT R41, R199, 0x30, R50, 0xf8, !PT ;  /* 0x00000030c7297812 */ /* 0x000fc600078ef832 */
[----:B------:R-:W-:Y:S01]  /*c800*/  IMAD R40, R43, 0x2800, R200 ;  /* 0x000028002b287824 */ /* 0x000fe200078e02c8 */
[----:B------:R-:W-:-:S05]  /*c810*/  LOP3.LUT R41, R41, R8, RZ, 0x3c, !PT ;  /* 0x0000000829297212 */ /* 0x000fca00078e3cff */
[----:B------:R-:W-:Y:S02]  /*c820*/  IMAD.IADD R40, R40, 0x1, R41 ;  /* 0x0000000128287824 */ /* 0x000fe400078e0229 */
[C---:B------:R-:W-:Y:S02]  /*c830*/  IMAD R41, R17.reuse, 0x7800, R135 ;  /* 0x0000780011297824 */ /* 0x040fe400078e0287 */
[----:B------:R-:W-:-:S03]  /*c840*/  IMAD R43, R17, 0x7800, R40 ;  /* 0x00007800112b7824 */ /* 0x000fc600078e0228 */
[C---:B------:R-:W-:Y:S01]  /*c850*/  IADD3 R41, R16.reuse, R41, RZ ;  /* 0x0000002910297210 */ /* 0x040fe20007ffe0ff */
[----:B------:R-:W-:-:S05]  /*c860*/  IMAD.IADD R44, R16, 0x1, R43 ;  /* 0x00000001102c7824 */ /* 0x000fca00078e022b */
[----:B------:R-:W1:Y:S04]  /*c870*/  LDS.128 R40, [R41+0x1a400] ;  /* 0x01a4000029287984 */ /* 0x000e680000000c00 */
[----:B------:R-:W3:Y:S01]  /*c880*/  LDS.128 R44, [R44+0x1a400] ;  /* 0x01a400002c2c7984 */ /* 0x000ee20000000c00 */
[----:B------:R-:W-:Y:S05]  /*c890*/  @P3 BRA `(.L_x_414) ;  /* 0x0000000c00403947 */ /* 0x000fea0003800000 */
[----:B---3--:R-:W-:Y:S01]  /*c8a0*/  IMAD.MOV.U32 R55, RZ, RZ, R44 ;  /* 0x000000ffff377224 */ /* 0x008fe200078e002c */
[----:B------:R-:W-:Y:S01]  /*c8b0*/  F2FP.F16.E4M3.UNPACK_B R58, R160.H1 ;  /* 0x000000a0ff3a723e */ /* 0x000fe200030006ff */
[----:B-1----:R-:W-:Y:S01]  /*c8c0*/  IMAD.MOV.U32 R54, RZ, RZ, R40 ;  /* 0x000000ffff367224 */ /* 0x002fe200078e0028 */
[----:B------:R-:W-:Y:S01]  /*c8d0*/  F2FP.F16.E4M3.UNPACK_B R51, R162.H1 ;  /* 0x000000a2ff33723e */ /* 0x000fe200030006ff */
[----:B------:R-:W-:Y:S01]  /*c8e0*/  IMAD.MOV.U32 R78, RZ, RZ, R46 ;  /* 0x000000ffff4e7224 */ /* 0x000fe200078e002e */
[----:B------:R-:W-:Y:S01]  /*c8f0*/  F2FP.F16.E4M3.UNPACK_B R56, R55.H1 ;  /* 0x00000037ff38723e */ /* 0x000fe200030006ff */
[----:B------:R-:W-:Y:S01]  /*c900*/  HADD2.F32 R59, -RZ, R58.H0_H0 ;  /* 0x2000003aff3b7230 */ /* 0x000fe20000004100 */
[-C--:B------:R-:W-:Y:S01]  /*c910*/  F2FP.F16.E4M3.UNPACK_B R53, R54.reuse.H1 ;  /* 0x00000036ff35723e */ /* 0x080fe200030006ff */
[----:B------:R-:W-:Y:S01]  /*c920*/  HADD2.F32 R57, -RZ, R51.H0_H0 ;  /* 0x20000033ff397230 */ /* 0x000fe20000004100 */
[----:B------:R-:W-:Y:S01]  /*c930*/  F2FP.F16.E4M3.UNPACK_B R54, R54 ;  /* 0x00000036ff36723e */ /* 0x000fe200020006ff */
[----:B------:R-:W-:Y:S01]  /*c940*/  HADD2.F32 R40, -RZ, R56.H0_H0 ;  /* 0x20000038ff287230 */ /* 0x000fe20000004100 */
[----:B------:R-:W-:Y:S01]  /*c950*/  SHF.R.U32.HI R72, RZ, 0x10, R79 ;  /* 0x00000010ff487819 */ /* 0x000fe2000001164f */
[----:B------:R-:W-:Y:S01]  /*c960*/  HADD2.F32 R44, -RZ, R53.H0_H0 ;  /* 0x20000035ff2c7230 */ /* 0x000fe20000004100 */
[----:B------:R-:W-:Y:S01]  /*c970*/  F2FP.F16.E4M3.UNPACK_B R46, R161.H1 ;  /* 0x000000a1ff2e723e */ /* 0x000fe200030006ff */
[----:B------:R-:W-:-:S02]  /*c980*/  HADD2.F32 R58, -RZ, R58.H1_H1 ;  /* 0x3000003aff3a7230 */ /* 0x000fc40000004100 */
[-C--:B------:R-:W-:Y:S01]  /*c990*/  FMUL.FTZ R73, R40, R59.reuse ;  /* 0x0000003b28497220 */ /* 0x080fe20000410000 */
        /* <DEDUP_REMOVED lines=8> */
[----:B------:R-:W-:Y:S01]  /*ca20*/  F2FP.F16.E4M3.UNPACK_B R59, R162 ;  /* 0x000000a2ff3b723e */ /* 0x000fe200020006ff */
[----:B------:R-:W-:-:S02]  /*ca30*/  HADD2.F32 R58, -RZ, R54.H0_H0 ;  /* 0x20000036ff3a7230 */ /* 0x000fc40000004100 */
[-C--:B------:R-:W-:Y:S01]  /*ca40*/  FFMA.FTZ R53, R53, R51.reuse, -R60 ;  /* 0x0000003335357223 */ /* 0x080fe2000001083c */
[----:B------:R-:W-:Y:S01]  /*ca50*/  FFMA.FTZ R51, R56, R51, R57 ;  /* 0x0000003338337223 */ /* 0x000fe20000010039 */
[----:B------:R-:W-:Y:S01]  /*ca60*/  F2FP.F16.E4M3.UNPACK_B R57, R160 ;  /* 0x000000a0ff39723e */ /* 0x000fe200020006ff */
[----:B------:R-:W-:Y:S01]  /*ca70*/  HADD2.F32 R60, -RZ, R59.H0_H0 ;  /* 0x2000003bff3c7230 */ /* 0x000fe20000004100 */
[----:B------:R-:W-:Y:S01]  /*ca80*/  F2FP.F16.E4M3.UNPACK_B R56, R55 ;  /* 0x00000037ff38723e */ /* 0x000fe200020006ff */
[----:B------:R-:W-:Y:S01]  /*ca90*/  HADD2.F32 R94, -RZ, R46.H0_H0 ;  /* 0x2000002eff5e7230 */ /* 0x000fe20000004100 */
[-C--:B0-----:R-:W-:Y:S01]  /*caa0*/  F2FP.F16.E4M3.UNPACK_B R88, R78.reuse.H1 ;  /* 0x0000004eff58723e */ /* 0x081fe200030006ff */
[----:B------:R-:W-:Y:S01]  /*cab0*/  HADD2.F32 R62, -RZ, R57.H0_H0 ;  /* 0x20000039ff3e7230 */ /* 0x000fe20000004100 */
[----:B------:R-:W-:Y:S01]  /*cac0*/  F2FP.F16.E4M3.UNPACK_B R90, R163.H1 ;  /* 0x000000a3ff5a723e */ /* 0x000fe200030006ff */
[----:B------:R-:W-:Y:S01]  /*cad0*/  HADD2.F32 R55, -RZ, R56.H0_H0 ;  /* 0x20000038ff377230 */ /* 0x000fe20000004100 */
[----:B------:R-:W-:Y:S01]  /*cae0*/  F2FP.F16.E4M3.UNPACK_B R161, R161 ;  /* 0x000000a1ffa1723e */ /* 0x000fe200020006ff */
[----:B------:R-:W-:Y:S01]  /*caf0*/  HADD2.F32 R89, -RZ, R88.H0_H0 ;  /* 0x20000058ff597230 */ /* 0x000fe20000004100 */
[----:B------:R-:W-:Y:S01]  /*cb00*/  F2FP.F16.E4M3.UNPACK_B R78, R78 ;  /* 0x0000004eff4e723e */ /* 0x000fe200020006ff */
[----:B------:R-:W-:-:S02]  /*cb10*/  HADD2.F32 R92, -RZ, R90.H0_H0 ;  /* 0x2000005aff5c7230 */ /* 0x000fc40000004100 */
[-C--:B------:R-:W-:Y:S01]  /*cb20*/  FMUL.FTZ R73, R55, R62.reuse ;  /* 0x0000003e37497220 */ /* 0x080fe20000410000 */
[C---:B------:R-:W-:Y:S01]  /*cb30*/  FMUL.FTZ R62, R58.reuse, R62 ;  /* 0x0000003e3a3e7220 */ /* 0x040fe20000410000 */
[----:B------:R-:W-:Y:S01]  /*cb40*/  FMUL.FTZ R93, R89, R94 ;  /* 0x0000005e595d7220 */ /* 0x000fe20000410000 */
[----:B------:R-:W-:Y:S02]  /*cb50*/  HADD2.F32 R46, -RZ, R46.H1_H1 ;  /* 0x3000002eff2e7230 */ /* 0x000fe40000004100 */
[-C--:B------:R-:W-:Y:S01]  /*cb60*/  FFMA.FTZ R58, R58, R60.reuse, -R73 ;  /* 0x0000003c3a3a7223 */ /* 0x080fe20000010849 */
[----:B------:R-:W-:Y:S01]  /*cb70*/  FFMA.FTZ R55, R55, R60, R62 ;  /* 0x0000003c37377223 */ /* 0x000fe2000001003e */
[----:B------:R-:W-:Y:S01]  /*cb80*/  SHF.R.U32.HI R62, RZ, 0x8, R79 ;  /* 0x00000008ff3e7819 */ /* 0x000fe2000001164f */
[----:B------:R-:W-:Y:S01]  /*cb90*/  HADD2.F32 R88, -RZ, R88.H1_H1 ;  /* 0x30000058ff587230 */ /* 0x000fe20000004100 */
[----:B------:R-:W-:Y:S01]  /*cba0*/  LOP3.LUT R60, R79, 0xff0000ff, RZ, 0xc0, !PT ;  /* 0xff0000ff4f3c7812 */ /* 0x000fe200078ec0ff */
[----:B------:R-:W-:Y:S01]  /*cbb0*/  HADD2.F32 R90, -RZ, R90.H1_H1 ;  /* 0x3000005aff5a7230 */ /* 0x000fe20000004100 */
[-C--:B------:R-:W-:Y:S01]  /*cbc0*/  F2FP.F16.E4M3.UNPACK_B R79, R42.reuse.H1 ;  /* 0x0000002aff4f723e */ /* 0x080fe200030006ff */
[----:B------:R-:W-:Y:S01]  /*cbd0*/  HADD2.F32 R57, -RZ, R57.H1_H1 ;  /* 0x30000039ff397230 */ /* 0x000fe20000004100 */
[----:B------:R-:W-:Y:S01]  /*cbe0*/  F2FP.F16.E4M3.UNPACK_B R42, R42 ;  /* 0x0000002aff2a723e */ /* 0x000fe200020006ff */
[----:B------:R-:W-:Y:S01]  /*cbf0*/  HADD2.F32 R56, -RZ, R56.H1_H1 ;  /* 0x30000038ff387230 */ /* 0x000fe20000004100 */
[----:B------:R-:W-:Y:S01]  /*cc00*/  F2FP.F16.E4M3.UNPACK_B R163, R163 ;  /* 0x000000a3ffa3723e */ /* 0x000fe200020006ff */
[--C-:B------:R-:W-:Y:S01]  /*cc10*/  HADD2.F32 R91, -RZ, R79.reuse.H0_H0 ;  /* 0x2000004fff5b7230 */ /* 0x100fe20000004100 */
[----:B------:R-:W-:Y:S01]  /*cc20*/  LOP3.LUT R74, R61, 0xff0000ff, RZ, 0xc0, !PT ;  /* 0xff0000ff3d4a7812 */ /* 0x000fe200078ec0ff */
[----:B------:R-:W-:-:S02]  /*cc30*/  HADD2.F32 R79, -RZ, R79.H1_H1 ;  /* 0x3000004fff4f7230 */ /* 0x000fc40000004100 */
[----:B------:R-:W-:Y:S01]  /*cc40*/  FMUL.FTZ R73, R56, R57 ;  /* 0x0000003938497220 */ /* 0x000fe20000410000 */
[----:B------:R-:W-:Y:S02]  /*cc50*/  HADD2.F32 R54, -RZ, R54.H1_H1 ;  /* 0x30000036ff367230 */ /* 0x000fe40000004100 */
[C---:B------:R-:W-:Y:S01]  /*cc60*/  FMUL.FTZ R94, R91.reuse, R94 ;  /* 0x0000005e5b5e7220 */ /* 0x040fe20000410000 */
[-C--:B------:R-:W-:Y:S01]  /*cc70*/  FFMA.FTZ R93, R91, R92.reuse, -R93 ;  /* 0x0000005c5b5d7223 */ /* 0x080fe2000001085d */
[----:B------:R-:W-:Y:S01]  /*cc80*/  HADD2.F32 R59, -RZ, R59.H1_H1 ;  /* 0x3000003bff3b7230 */ /* 0x000fe20000004100 */
[----:B------:R-:W-:Y:S01]  /*cc90*/  SHF.R.U32.HI R76, RZ, 0x10, R77 ;  /* 0x00000010ff4c7819 */ /* 0x000fe2000001164d */
[----:B------:R-:W-:Y:S01]  /*cca0*/  FFMA.FTZ R94, R89, R92, R94 ;  /* 0x0000005c595e7223 */ /* 0x000fe2000001005e */
[-C--:B------:R-:W-:Y:S01]  /*ccb0*/  FMUL.FTZ R89, R88, R46.reuse ;  /* 0x0000002e58597220 */ /* 0x080fe20000410000 */
[----:B------:R-:W-:Y:S01]  /*ccc0*/  FMUL.FTZ R46, R79, R46 ;  /* 0x0000002e4f2e7220 */ /* 0x000fe20000410000 */
[----:B------:R-:W-:-:S02]  /*ccd0*/  HADD2.F32 R92, -RZ, R161.H0_H0 ;  /* 0x200000a1ff5c7230 */ /* 0x000fc40000004100 */
[----:B------:R-:W-:Y:S01]  /*cce0*/  FMUL.FTZ R75, R54, R57 ;  /* 0x00000039364b7220 */ /* 0x000fe20000410000 */
[-C--:B------:R-:W-:Y:S01]  /*ccf0*/  FFMA.FTZ R79, R79, R90.reuse, -R89 ;  /* 0x0000005a4f4f7223 */ /* 0x080fe20000010859 */
[----:B------:R-:W-:Y:S01]  /*cd00*/  FFMA.FTZ R46, R88, R90, R46 ;  /* 0x0000005a582e7223 */ /* 0x000fe2000001002e */
[----:B------:R-:W-:Y:S02]  /*cd10*/  HADD2.F32 R88, -RZ, R78.H0_H0 ;  /* 0x2000004eff587230 */ /* 0x000fe40000004100 */
[-C--:B------:R-:W-:Y:S01]  /*cd20*/  FFMA.FTZ R57, R54, R59.reuse, -R73 ;  /* 0x0000003b36397223 */ /* 0x080fe20000010849 */
[----:B------:R-:W-:Y:S02]  /*cd30*/  HADD2.F32 R90, -RZ, R42.H0_H0 ;  /* 0x2000002aff5a7230 */ /* 0x000fe40000004100 */
[----:B------:R-:W-:Y:S01]  /*cd40*/  FFMA.FTZ R54, R56, R59, R75 ;  /* 0x0000003b38367223 */ /* 0x000fe2000001004b */
        /* <DEDUP_REMOVED lines=8> */
[----:B------:R-:W-:Y:S02]  /*cdd0*/  HADD2.F32 R163, -RZ, R163.H1_H1 ;  /* 0x300000a3ffa37230 */ /* 0x000fe40000004100 */
[-C--:B------:R-:W-:Y:S01]  /*cde0*/  FMUL.FTZ R89, R78, R161.reuse ;  /* 0x000000a14e597220 */ /* 0x080fe20000410000 */
[----:B------:R-:W-:Y:S01]  /*cdf0*/  SHF.R.U32.HI R56, RZ, 0x8, R77 ;  /* 0x00000008ff387819 */ /* 0x000fe2000001164d */
[C---:B------:R-:W-:Y:S01]  /*ce00*/  FMUL.FTZ R161, R42.reuse, R161 ;  /* 0x000000a12aa17220 */ /* 0x040fe20000410000 */
[----:B------:R-:W-:Y:S01]  /*ce10*/  SHF.R.U32.HI R73, RZ, 0x8, R61 ;  /* 0x00000008ff497819 */ /* 0x000fe2000001163d */
[-C--:B------:R-:W-:Y:S01]  /*ce20*/  FFMA.FTZ R42, R42, R163.reuse, -R89 ;  /* 0x000000a32a2a7223 */ /* 0x080fe20000010859 */
[----:B------:R-:W-:Y:S01]  /*ce30*/  SHF.R.U32.HI R75, RZ, 0x8, R63 ;  /* 0x00000008ff4b7819 */ /* 0x000fe2000001163f */
[----:B------:R-:W-:Y:S01]  /*ce40*/  IMAD.SHL.U32 R89, R62, 0x100, RZ ;  /* 0x000001003e597824 */ /* 0x000fe200078e00ff */
[----:B------:R-:W-:Y:S01]  /*ce50*/  LOP3.LUT R59, R77, 0xff0000ff, RZ, 0xc0, !PT ;  /* 0xff0000ff4d3b7812 */ /* 0x000fe200078ec0ff */
[----:B------:R-:W-:Y:S01]  /*ce60*/  IMAD.SHL.U32 R73, R73, 0x100, RZ ;  /* 0x0000010049497824 */ /* 0x000fe200078e00ff */
[----:B------:R-:W-:Y:S01]  /*ce70*/  SHF.R.U32.HI R61, RZ, 0x10, R61 ;  /* 0x00000010ff3d7819 */ /* 0x000fe2000001163d */
[----:B------:R-:W-:Y:S01]  /*ce80*/  IMAD.SHL.U32 R62, R75, 0x100, RZ ;  /* 0x000001004b3e7824 */ /* 0x000fe200078e00ff */
[----:B------:R-:W-:Y:S01]  /*ce90*/  SHF.L.U32 R56, R56, 0x8, RZ ;  /* 0x0000000838387819 */ /* 0x000fe200000006ff */
[----:B------:R-:W-:Y:S01]  /*cea0*/  IMAD.U32 R76, R76, 0x10000, RZ ;  /* 0x000100004c4c7824 */ /* 0x000fe200078e00ff */
[----:B------:R-:W-:Y:S01]  /*ceb0*/  LOP3.LUT R77, R63, 0xff0000ff, RZ, 0xc0, !PT ;  /* 0xff0000ff3f4d7812 */ /* 0x000fe200078ec0ff */
[----:B------:R-:W-:Y:S01]  /*cec0*/  IMAD.U32 R61, R61, 0x10000, RZ ;  /* 0x000100003d3d7824 */ /* 0x000fe200078e00ff */
[----:B------:R-:W-:Y:S01]  /*ced0*/  SHF.R.U32.HI R63, RZ, 0x10, R63 ;  /* 0x00000010ff3f7819 */ /* 0x000fe2000001163f */
[----:B------:R-:W-:Y:S01]  /*cee0*/  FFMA.FTZ R161, R78, R163, R161 ;  /* 0x000000a34ea17223 */ /* 0x000fe200000100a1 */
[----:B------:R-:W-:-:S02]  /*cef0*/  LOP3.LUT R59, R59, 0xff00, R56, 0xf8, !PT ;  /* 0x0000ff003b3b7812 */ /* 0x000fc400078ef838 */
[----:B------:R-:W-:Y:S01]  /*cf00*/  LOP3.LUT R56, R60, 0xff00, R89, 0xf8, !PT ;  /* 0x0000ff003c387812 */ /* 0x000fe200078ef859 */
[----:B------:R-:W-:Y:S01]  /*cf10*/  IMAD.U32 R63, R63, 0x10000, RZ ;  /* 0x000100003f3f7824 */ /* 0x000fe200078e00ff */
[----:B------:R-:W-:Y:S02]  /*cf20*/  LOP3.LUT R60, R74, 0xff00, R73, 0xf8, !PT ;  /* 0x0000ff004a3c7812 */ /* 0x000fe400078ef849 */
[----:B------:R-:W-:Y:S02]  /*cf30*/  LOP3.LUT R62, R77, 0xff00, R62, 0xf8, !PT ;  /* 0x0000ff004d3e7812 */ /* 0x000fe400078ef83e */
[----:B------:R-:W-:Y:S02]  /*cf40*/  F2FP.SATFINITE.E4M3.F32.PACK_AB_MERGE_C R53, R53, R44, RZ ;  /* 0x0000002c3535723e */ /* 0x000fe400048070ff */
[----:B------:R-:W-:Y:S02]  /*cf50*/  LOP3.LUT R60, R60, 0xff0000, R61, 0xf8, !PT ;  /* 0x00ff00003c3c7812 */ /* 0x000fe400078ef83d */
[----:B------:R-:W-:-:S02]  /*cf60*/  F2FP.SATFINITE.E4M3.F32.PACK_AB_MERGE_C R51, R51, R40, RZ ;  /* 0x000000283333723e */ /* 0x000fc400048070ff */
[----:B------:R-:W-:Y:S02]  /*cf70*/  LOP3.LUT R44, R62, 0xff0000, R63, 0xf8, !PT ;  /* 0x00ff00003e2c7812 */ /* 0x000fe400078ef83f */
[----:B------:R-:W-:Y:S02]  /*cf80*/  F2FP.SATFINITE.E4M3.F32.PACK_AB_MERGE_C R40, R57, R58, R53 ;  /* 0x0000003a3928723e */ /* 0x000fe40004807035 */
[----:B------:R-:W-:Y:S02]  /*cf90*/  F2FP.F16.E4M3.UNPACK_B R57, R45 ;  /* 0x0000002dff39723e */ /* 0x000fe400020006ff */
[----:B------:R-:W-:Y:S02]  /*cfa0*/  F2FP.SATFINITE.E4M3.F32.PACK_AB_MERGE_C R54, R54, R55, R51 ;  /* 0x000000373636723e */ /* 0x000fe40004807033 */
[----:B------:R-:W-:Y:S01]  /*cfb0*/  F2FP.F16.E4M3.UNPACK_B R63, R60 ;  /* 0x0000003cff3f723e */ /* 0x000fe200020006ff */
[--C-:B------:R-:W-:Y:S01]  /*cfc0*/  HADD2.F32 R51, -RZ, R57.reuse.H0_H0 ;  /* 0x20000039ff337230 */ /* 0x100fe20000004100 */
[----:B------:R-:W-:Y:S01]  /*cfd0*/  LOP3.LUT R59, R59, 0xff0000, R76, 0xf8, !PT ;  /* 0x00ff00003b3b7812 */ /* 0x000fe200078ef84c */
[----:B------:R-:W-:Y:S01]  /*cfe0*/  HADD2.F32 R61, -RZ, R57.H1_H1 ;  /* 0x30000039ff3d7230 */ /* 0x000fe20000004100 */
[----:B------:R-:W-:-:S02]  /*cff0*/  F2FP.F16.E4M3.UNPACK_B R55, R41 ;  /* 0x00000029ff37723e */ /* 0x000fc400020006ff */
[----:B------:R-:W-:Y:S01]  /*d000*/  SHF.L.U32 R73, R72, 0x10, RZ ;  /* 0x0000001048497819 */ /* 0x000fe200000006ff */
[----:B------:R-:W-:Y:S01]  /*d010*/  HADD2.F32 R72, -RZ, R63.H0_H0 ;  /* 0x2000003fff487230 */ /* 0x000fe20000004100 */
[----:B------:R-:W-:Y:S01]  /*d020*/  F2FP.F16.E4M3.UNPACK_B R58, R59 ;  /* 0x0000003bff3a723e */ /* 0x000fe200020006ff */
[--C-:B------:R-:W-:Y:S01]  /*d030*/  HADD2.F32 R53, -RZ, R55.reuse.H0_H0 ;  /* 0x20000037ff357230 */ /* 0x100fe20000004100 */
[----:B------:R-:W-:Y:S01]  /*d040*/  LOP3.LUT R56, R56, 0xff0000, R73, 0xf8, !PT ;  /* 0x00ff000038387812 */ /* 0x000fe200078ef849 */
[----:B------:R-:W-:Y:S02]  /*d050*/  HADD2.F32 R55, -RZ, R55.H1_H1 ;  /* 0x30000037ff377230 */ /* 0x000fe40000004100 */
[-C--:B------:R-:W-:Y:S01]  /*d060*/  FMUL.FTZ R74, R51, R72.reuse ;  /* 0x00000048334a7220 */ /* 0x080fe20000410000 */
[----:B------:R-:W-:Y:S02]  /*d070*/  HADD2.F32 R62, -RZ, R58.H0_H0 ;  /* 0x2000003aff3e7230 */ /* 0x000fe40000004100 */
[----:B------:R-:W-:Y:S01]  /*d080*/  FMUL.FTZ R72, R53, R72 ;  /* 0x0000004835487220 */ /* 0x000fe20000410000 */
[----:B------:R-:W-:-:S02]  /*d090*/  F2FP.F16.E4M3.UNPACK_B R57, R45.H1 ;  /* 0x0000002dff39723e */ /* 0x000fc400030006ff */
[----:B------:R-:W-:Y:S01]  /*d0a0*/  F2FP.F16.E4M3.UNPACK_B R73, R60.H1 ;  /* 0x0000003cff49723e */ /* 0x000fe200030006ff */
[-C--:B------:R-:W-:Y:S01]  /*d0b0*/  FFMA.FTZ R51, R51, R62.reuse, R72 ;  /* 0x0000003e33337223 */ /* 0x080fe20000010048 */
[----:B------:R-:W-:Y:S02]  /*d0c0*/  HADD2.F32 R72, -RZ, R63.H1_H1 ;  /* 0x3000003fff487230 */ /* 0x000fe40000004100 */
[----:B------:R-:W-:Y:S01]  /*d0d0*/  FFMA.FTZ R53, R53, R62, -R74 ;  /* 0x0000003e35357223 */ /* 0x000fe2000001084a */
[----:B------:R-:W-:Y:S01]  /*d0e0*/  F2FP.F16.E4M3.UNPACK_B R45, R41.H1 ;  /* 0x00000029ff2d723e */ /* 0x000fe200030006ff */
[----:B------:R-:W-:Y:S01]  /*d0f0*/  HADD2.F32 R62, -RZ, R58.H1_H1 ;  /* 0x3000003aff3e7230 */ /* 0x000fe20000004100 */
[----:B------:R-:W-:Y:S01]  /*d100*/  F2FP.F16.E4M3.UNPACK_B R59, R59.H1 ;  /* 0x0000003bff3b723e */ /* 0x000fe200030006ff */
[----:B------:R-:W-:Y:S02]  /*d110*/  HADD2.F32 R63, -RZ, R57.H0_H0 ;  /* 0x20000039ff3f7230 */ /* 0x000fe40000004100 */
[-C--:B------:R-:W-:Y:S01]  /*d120*/  FMUL.FTZ R58, R61, R72.reuse ;  /* 0x000000483d3a7220 */ /* 0x080fe20000410000 */
[----:B------:R-:W-:Y:S01]  /*d130*/  FMUL.FTZ R60, R55, R72 ;  /* 0x00000048373c7220 */ /* 0x000fe20000410000 */
[----:B------:R-:W-:Y:S01]  /*d140*/  HADD2.F32 R76, -RZ, R73.H0_H0 ;  /* 0x20000049ff4c7230 */ /* 0x000fe20000004100 */
[----:B------:R-:W-:Y:S01]  /*d150*/  F2FP.SATFINITE.E4M3.F32.PACK_AB_MERGE_C R79, R79, R93, RZ ;  /* 0x0000005d4f4f723e */ /* 0x000fe200048070ff */
[----:B------:R-:W-:-:S02]  /*d160*/  HADD2.F32 R41, -RZ, R45.H0_H0 ;  /* 0x2000002dff297230 */ /* 0x000fc40000004100 */
[-C--:B------:R-:W-:Y:S01]  /*d170*/  FFMA.FTZ R58, R55, R62.reuse, -R58 ;  /* 0x0000003e373a7223 */ /* 0x080fe2000001083a */
[----:B------:R-:W-:Y:S01]  /*d180*/  FFMA.FTZ R60, R61, R62, R60 ;  /* 0x0000003e3d3c7223 */ /* 0x000fe2000001003c */
[----:B------:R-:W-:Y:S02]  /*d190*/  HADD2.F32 R74, -RZ, R59.H0_H0 ;  /* 0x2000003bff4a7230 */ /* 0x000fe40000004100 */
[-C--:B------:R-:W-:Y:S01]  /*d1a0*/  FMUL.FTZ R62, R63, R76.reuse ;  /* 0x0000004c3f3e7220 */ /* 0x080fe20000410000 */
[----:B------:R-:W-:Y:S02]  /*d1b0*/  HADD2.F32 R72, -RZ, R57.H1_H1 ;  /* 0x30000039ff487230 */ /* 0x000fe40000004100 */
[C---:B------:R-:W-:Y:S01]  /*d1c0*/  FMUL.FTZ R76, R41.reuse, R76 ;  /* 0x0000004c294c7220 */ /* 0x040fe20000410000 */
[----:B------:R-:W-:Y:S02]  /*d1d0*/  HADD2.F32 R73, -RZ, R73.H1_H1 ;  /* 0x30000049ff497230 */ /* 0x000fe40000004100 */
[----:B------:R-:W-:Y:S01]  /*d1e0*/  FFMA.FTZ R41, R41, R74, -R62 ;  /* 0x0000004a29297223 */ /* 0x000fe2000001083e */
[----:B------:R-:W-:Y:S01]  /*d1f0*/  HADD2.F32 R62, -RZ, R45.H1_H1 ;  /* 0x3000002dff3e7230 */ /* 0x000fe20000004100 */
[----:B------:R-:W-:Y:S01]  /*d200*/  F2FP.F16.E4M3.UNPACK_B R57, R47 ;  /* 0x0000002fff39723e */ /* 0x000fe200020006ff */
[----:B------:R-:W-:-:S02]  /*d210*/  HADD2.F32 R61, -RZ, R59.H1_H1 ;  /* 0x3000003bff3d7230 */ /* 0x000fc40000004100 */
[-C--:B------:R-:W-:Y:S01]  /*d220*/  FMUL.FTZ R55, R72, R73.reuse ;  /* 0x0000004948377220 */ /* 0x080fe20000410000 */
[----:B------:R-:W-:Y:S01]  /*d230*/  F2FP.F16.E4M3.UNPACK_B R59, R44 ;  /* 0x0000002cff3b723e */ /* 0x000fe200020006ff */
[C---:B------:R-:W-:Y:S01]  /*d240*/  FMUL.FTZ R73, R62.reuse, R73 ;  /* 0x000000493e497220 */ /* 0x040fe20000410000 */
[----:B------:R-:W-:Y:S01]  /*d250*/  FFMA.FTZ R45, R63, R74, R76 ;  /* 0x0000004a3f2d7223 */ /* 0x000fe2000001004c */
[----:B------:R-:W-:Y:S01]  /*d260*/  FFMA.FTZ R62, R62, R61, -R55 ;  /* 0x0000003d3e3e7223 */ /* 0x000fe20000010837 */
[----:B------:R-:W-:Y:S01]  /*d270*/  F2FP.F16.E4M3.UNPACK_B R55, R43 ;  /* 0x0000002bff37723e */ /* 0x000fe200020006ff */
[----:B------:R-:W-:Y:S01]  /*d280*/  FFMA.FTZ R72, R72, R61, R73 ;  /* 0x0000003d48487223 */ /* 0x000fe20000010049 */
[----:B------:R-:W-:Y:S01]  /*d290*/  HADD2.F32 R73, -RZ, R57.H0_H0 ;  /* 0x20000039ff497230 */ /* 0x000fe20000004100 */
[-C--:B------:R-:W-:Y:S01]  /*d2a0*/  F2FP.F16.E4M3.UNPACK_B R63, R56.reuse ;  /* 0x00000038ff3f723e */ /* 0x080fe200020006ff */
[----:B------:R-:W-:Y:S01]  /*d2b0*/  HADD2.F32 R76, -RZ, R59.H0_H0 ;  /* 0x2000003bff4c7230 */ /* 0x000fe20000004100 */
[----:B------:R-:W-:Y:S01]  /*d2c0*/  F2FP.F16.E4M3.UNPACK_B R56, R56.H1 ;  /* 0x00000038ff38723e */ /* 0x000fe200030006ff */
[----:B------:R-:W-:Y:S01]  /*d2d0*/  HADD2.F32 R61, -RZ, R55.H0_H0 ;  /* 0x20000037ff3d7230 */ /* 0x000fe20000004100 */
[----:B------:R-:W-:Y:S01]  /*d2e0*/  F2FP.SATFINITE.E4M3.F32.PACK_AB_MERGE_C R46, R46, R94, RZ ;  /* 0x0000005e2e2e723e */ /* 0x000fe200048070ff */
[----:B------:R-:W-:-:S02]  /*d2f0*/  HADD2.F32 R74, -RZ, R63.H0_H0 ;  /* 0x2000003fff4a7230 */ /* 0x000fc40000004100 */
[-C--:B------:R-:W-:Y:S01]  /*d300*/  FMUL.FTZ R78, R73, R76.reuse ;  /* 0x0000004c494e7220 */ /* 0x080fe20000410000 */
[--C-:B------:R-:W-:Y:S02]  /*d310*/  HADD2.F32 R75, -RZ, R56.reuse.H0_H0 ;  /* 0x20000038ff4b7230 */ /* 0x100fe40000004100 */
[C---:B------:R-:W-:Y:S01]  /*d320*/  FMUL.FTZ R76, R61.reuse, R76 ;  /* 0x0000004c3d4c7220 */ /* 0x040fe20000410000 */
[----:B------:R-:W-:Y:S02]  /*d330*/  HADD2.F32 R56, -RZ, R56.H1_H1 ;  /* 0x30000038ff387230 */ /* 0x000fe40000004100 */
[-C--:B------:R-:W-:Y:S01]  /*d340*/  FFMA.FTZ R61, R61, R74.reuse, -R78 ;  /* 0x0000004a3d3d7223 */ /* 0x080fe2000001084e */
[----:B------:R-:W-:Y:S02]  /*d350*/  HADD2.F32 R57, -RZ, R57.H1_H1 ;  /* 0x30000039ff397230 */ /* 0x000fe40000004100 */
[----:B------:R-:W-:Y:S01]  /*d360*/  FFMA.FTZ R73, R73, R74, R76 ;  /* 0x0000004a49497223 */ /* 0x000fe2000001004c */
[----:B------:R-:W-:Y:S01]  /*d370*/  F2FP.F16.E4M3.UNPACK_B R74, R47.H1 ;  /* 0x0000002fff4a723e */ /* 0x000fe200030006ff */
[----:B------:R-:W-:Y:S01]  /*d380*/  HADD2.F32 R55, -RZ, R55.H1_H1 ;  /* 0x30000037ff377230 */ /* 0x000fe20000004100 */
[----:B------:R-:W-:-:S02]  /*d390*/  F2FP.F16.E4M3.UNPACK_B R76, R44.H1 ;  /* 0x0000002cff4c723e */ /* 0x000fc400030006ff */
[----:B------:R-:W-:Y:S01]  /*d3a0*/  F2FP.F16.E4M3.UNPACK_B R47, R43.H1 ;  /* 0x0000002bff2f723e */ /* 0x000fe200030006ff */
[----:B------:R-:W-:Y:S01]  /*d3b0*/  HADD2.F32 R44, -RZ, R74.H0_H0 ;  /* 0x2000004aff2c7230 */ /* 0x000fe20000004100 */
[----:B------:R-:W-:Y:S01]  /*d3c0*/  F2FP.SATFINITE.E4M3.F32.PACK_AB_MERGE_C R41, R62, R41, RZ ;  /* 0x000000293e29723e */ /* 0x000fe200048070ff */
[--C-:B------:R-:W-:Y:S01]  /*d3d0*/  HADD2.F32 R77, -RZ, R76.reuse.H0_H0 ;  /* 0x2000004cff4d7230 */ /* 0x100fe20000004100 */
[----:B------:R-:W-:Y:S01]  /*d3e0*/  F2FP.SATFINITE.E4M3.F32.PACK_AB_MERGE_C R45, R72, R45, RZ ;  /* 0x0000002d482d723e */ /* 0x000fe200048070ff */
[--C-:B------:R-:W-:Y:S01]  /*d3f0*/  HADD2.F32 R43, -RZ, R47.reuse.H0_H0 ;  /* 0x2000002fff2b7230 */ /* 0x100fe20000004100 */
[----:B------:R-:W-:Y:S01]  /*d400*/  F2FP.SATFINITE.E4M3.F32.PACK_AB_MERGE_C R42, R42, R91, R79 ;  /* 0x0000005b2a2a723e */ /* 0x000fe2000480704f */
[----:B------:R-:W-:Y:S02]  /*d410*/  HADD2.F32 R76, -RZ, R76.H1_H1 ;  /* 0x3000004cff4c7230 */ /* 0x000fe40000004100 */
[----:B------:R-:W-:Y:S01]  /*d420*/  FMUL.FTZ R78, R44, R77 ;  /* 0x0000004d2c4e7220 */ /* 0x000fe20000410000 */
[----:B------:R-:W-:-:S02]  /*d430*/  HADD2.F32 R47, -RZ, R47.H1_H1 ;  /* 0x3000002fff2f7230 */ /* 0x000fc40000004100 */
[C---:B------:R-:W-:Y:S01]  /*d440*/  FMUL.FTZ R77, R43.reuse, R77 ;  /* 0x0000004d2b4d7220 */ /* 0x040fe20000410000 */
[----:B------:R-:W-:Y:S02]  /*d450*/  HADD2.F32 R74, -RZ, R74.H1_H1 ;  /* 0x3000004aff4a7230 */ /* 0x000fe40000004100 */
[-C--:B------:R-:W-:Y:S01]  /*d460*/  FFMA.FTZ R43, R43, R75.reuse, -R78 ;  /* 0x0000004b2b2b7223 */ /* 0x080fe2000001084e */
[----:B------:R-:W-:Y:S01]  /*d470*/  F2FP.SATFINITE.E4M3.F32.PACK_AB_MERGE_C R46, R161, R92, R46 ;  /* 0x0000005ca12e723e */ /* 0x000fe2000480702e */
[----:B------:R-:W-:Y:S01]  /*d480*/  FFMA.FTZ R44, R44, R75, R77 ;  /* 0x0000004b2c2c7223 */ /* 0x000fe2000001004d */
[-C--:B------:R-:W-:Y:S01]  /*d490*/  FMUL.FTZ R75, R47, R76.reuse ;  /* 0x0000004c2f4b7220 */ /* 0x080fe20000410000 */
[----:B------:R-:W-:Y:S01]  /*d4a0*/  FMUL.FTZ R78, R74, R76 ;  /* 0x0000004c4a4e7220 */ /* 0x000fe20000410000 */
[----:B------:R-:W-:Y:S02]  /*d4b0*/  F2FP.SATFINITE.E4M3.F32.PACK_AB_MERGE_C R41, R58, R53, R41 ;  /* 0x000000353a29723e */ /* 0x000fe40004807029 */
[----:B------:R-:W-:Y:S01]  /*d4c0*/  FFMA.FTZ R75, R74, R56, R75 ;  /* 0x000000384a4b7223 */ /* 0x000fe2000001004b */
[----:B------:R-:W-:-:S02]  /*d4d0*/  HADD2.F32 R74, -RZ, R59.H1_H1 ;  /* 0x3000003bff4a7230 */ /* 0x000fc40000004100 */
[----:B------:R-:W-:Y:S01]  /*d4e0*/  FFMA.FTZ R78, R47, R56, -R78 ;  /* 0x000000382f4e7223 */ /* 0x000fe2000001084e */
[----:B------:R-:W-:Y:S01]  /*d4f0*/  HADD2.F32 R56, -RZ, R63.H1_H1 ;  /* 0x3000003fff387230 */ /* 0x000fe20000004100 */
[----:B------:R-:W-:Y:S01]  /*d500*/  F2FP.SATFINITE.E4M3.F32.PACK_AB_MERGE_C R45, R60, R51, R45 ;  /* 0x000000333c2d723e */ /* 0x000fe2000480702d */
[-C--:B------:R-:W-:Y:S01]  /*d510*/  FMUL.FTZ R76, R57, R74.reuse ;  /* 0x0000004a394c7220 */ /* 0x080fe20000410000 */
[----:B------:R-:W-:Y:S01]  /*d520*/  FMUL.FTZ R74, R55, R74 ;  /* 0x0000004a374a7220 */ /* 0x000fe20000410000 */
[----:B------:R-:W-:Y:S02]  /*d530*/  F2FP.SATFINITE.E4M3.F32.PACK_AB_MERGE_C R44, R75, R44, RZ ;  /* 0x0000002c4b2c723e */ /* 0x000fe400048070ff */
[-C--:B------:R-:W-:Y:S01]  /*d540*/  FFMA.FTZ R76, R55, R56.reuse, -R76 ;  /* 0x00000038374c7223 */ /* 0x080fe2000001084c */
[----:B------:R-:W-:Y:S01]  /*d550*/  FFMA.FTZ R74, R57, R56, R74 ;  /* 0x00000038394a7223 */ /* 0x000fe2000001004a */
[----:B------:R-:W-:-:S04]  /*d560*/  F2FP.SATFINITE.E4M3.F32.PACK_AB_MERGE_C R43, R78, R43, RZ ;  /* 0x0000002b4e2b723e */ /* 0x000fc800048070ff */
[----:B------:R-:W-:Y:S01]  /*d570*/  F2FP.SATFINITE.E4M3.F32.PACK_AB_MERGE_C R47, R74, R73, R44 ;  /* 0x000000494a2f723e */ /* 0x000fe2000480702c */
[----:B------:R-:W-:Y:S01]  /*d580*/  IMAD.MOV.U32 R44, RZ, RZ, R54 ;  /* 0x000000ffff2c7224 */ /* 0x000fe200078e0036 */
[----:B------:R-:W-:-:S07]  /*d590*/  F2FP.SATFINITE.E4M3.F32.PACK_AB_MERGE_C R43, R76, R61, R43 ;  /* 0x0000003d4c2b723e */ /* 0x000fce000480702b */
.L_x_414:
[----:B------:R-:W-:Y:S05]  /*d5a0*/  BSYNC B2 ;  /* 0x0000000000027941 */ /* 0x000fea0003800000 */
.L_x_413:
[----:B------:R-:W-:-:S13]  /*d5b0*/  ISETP.GE.AND P3, PT, R50, R154, PT ;  /* 0x0000009a3200720c */ /* 0x000fda0003f66270 */
[--C-:B------:R-:W-:Y:S02]  /*d5c0*/  @!P3 SHF.R.S32.HI R53, RZ, 0x1f, R50.reuse ;  /* 0x0000001fff35b819 */ /* 0x100fe40000011432 */
[----:B------:R-:W-:-:S04]  /*d5d0*/  @!P3 IADD3 R51, P4, P5, R116, R136, R50 ;  /* 0x000000887433b210 */ /* 0x000fc80007d9e032 */
[----:B------:R-:W-:Y:S02]  /*d5e0*/  @!P3 IADD3.X R54, R4, R52, R53, P4, P5 ;  /* 0x000000340436b210 */ /* 0x000fe400027ea435 */
[----:B------:R-:W-:-:S05]  /*d5f0*/  IADD3 R48, P4, R48, R124, RZ ;  /* 0x0000007c30307210 */ /* 0x000fca0007f9e0ff */
[----:B------:R-:W-:Y:S01]  /*d600*/  IMAD.X R49, R49, 0x1, R125, P4 ;  /* 0x0000000131317824 */ /* 0x000fe200020e067d */
[----:B------:R-:W-:-:S04]  /*d610*/  @!P3 IADD3 R50, P4, R51, R124, RZ ;  /* 0x0000007c3332b210 */ /* 0x000fc80007f9e0ff */
[----:B------:R-:W-:Y:S01]  /*d620*/  @!P3 IADD3.X R51, R54, R125, RZ, P4, !PT ;  /* 0x0000007d3633b210 */ /* 0x000fe200027fe4ff */
[----:B-1----:R1:W-:Y:S04]  /*d630*/  STG.E.128 desc[UR54][R48.64], R40 ;  /* 0x0000002830007986 */ /* 0x0023e8000c101d36 */
[----:B---3--:R1:W-:Y:S04]  /*d640*/  @!P3 STG.E.128 desc[UR54][R50.64], R44 ;  /* 0x0000002c3200b986 */ /* 0x0083e8000c101d36 */
.L_x_412:
[----:B------:R-:W-:Y:S05]  /*d650*/  BSYNC B1 ;  /* 0x0000000000017941 */ /* 0x000fea0003800000 */
.L_x_411:
[----:B------:R-:W-:Y:S01]  /*d660*/  ISETP.NE.AND P3, PT, R35, RZ, PT ;  /* 0x000000ff2300720c */ /* 0x000fe20003f65270 */
[----:B------:R-:W-:-:S12]  /*d670*/  BSSY B1, `(.L_x_415) ;  /* 0x00000f8000017945 */ /* 0x000fd80003800000 */
[----:B------:R-:W-:Y:S05]  /*d680*/  @!P3 BRA `(.L_x_416) ;  /* 0x0000000c00d8b947 */ /* 0x000fea0003800000 */
[----:B-1----:R-:W-:Y:S01]  /*d690*/  SEL R40, R99, R159, !P1 ;  /* 0x0000009f63287207 */ /* 0x002fe20004800000 */
        /* <DEDUP_REMOVED lines=17> */
[C---:B------:R-:W-:Y:S02]  /*d7b0*/  IMAD.IADD R41, R16.reuse, 0x1, R41 ;  /* 0x0000000110297824 */ /* 0x040fe400078e0229 */
[----:B------:R-:W-:-:S04]  /*d7c0*/  IMAD.IADD R44, R16, 0x1, R43 ;  /* 0x00000001102c7824 */ /* 0x000fc800078e022b */
[----:B------:R-:W1:Y:S04]  /*d7d0*/  LDS.128 R40, [R41+0x1a400] ;  /* 0x01a4000029287984 */ /* 0x000e680000000c00 */
[----:B------:R-:W3:Y:S01]  /*d7e0*/  LDS.128 R44, [R44+0x1a400] ;  /* 0x01a400002c2c7984 */ /* 0x000ee20000000c00 */
[----:B------:R-:W-:Y:S05]  /*d7f0*/  @P3 BRA `(.L_x_418) ;  /* 0x0000000c00503947 */ /* 0x000fea0003800000 */
[----:B------:R-:W-:Y:S01]  /*d800*/  SHF.R.U32.HI R54, RZ, 0x8, R81 ;  /* 0x00000008ff367819 */ /* 0x000fe20000011651 */
[----:B---3--:R-:W-:Y:S01]  /*d810*/  IMAD.MOV.U32 R57, RZ, RZ, R44 ;  /* 0x000000ffff397224 */ /* 0x008fe200078e002c */
[----:B-1----:R-:W-:Y:S01]  /*d820*/  MOV R56, R40 ;  /* 0x0000002800387202 */ /* 0x002fe20000000f00 */
[----:B------:R-:W-:Y:S01]  /*d830*/  IMAD.MOV.U32 R55, RZ, RZ, R46 ;  /* 0x000000ffff377224 */ /* 0x000fe200078e002e */
[----:B------:R-:W-:Y:S01]  /*d840*/  LOP3.LUT R59, R81, 0xff0000ff, RZ, 0xc0, !PT ;  /* 0xff0000ff513b7812 */ /* 0x000fe200078ec0ff */
[----:B------:R-:W-:Y:S01]  /*d850*/  IMAD.SHL.U32 R40, R54, 0x100, RZ ;  /* 0x0000010036287824 */ /* 0x000fe200078e00ff */
[----:B------:R-:W-:Y:S01]  /*d860*/  SHF.R.U32.HI R60, RZ, 0x8, R65 ;  /* 0x00000008ff3c7819 */ /* 0x000fe20000011641 */
[----:B------:R-:W-:Y:S01]  /*d870*/  IMAD.MOV.U32 R54, RZ, RZ, R42 ;  /* 0x000000ffff367224 */ /* 0x000fe200078e002a */
[----:B------:R-:W-:Y:S02]  /*d880*/  SHF.R.U32.HI R62, RZ, 0x8, R83 ;  /* 0x00000008ff3e7819 */ /* 0x000fe40000011653 */
[----:B------:R-:W-:Y:S01]  /*d890*/  LOP3.LUT R59, R59, 0xff00, R40, 0xf8, !PT ;  /* 0x0000ff003b3b7812 */ /* 0x000fe200078ef828 */
[----:B------:R-:W-:Y:S01]  /*d8a0*/  IMAD.SHL.U32 R42, R60, 0x100, RZ ;  /* 0x000001003c2a7824 */ /* 0x000fe200078e00ff */
[----:B------:R-:W-:-:S02]  /*d8b0*/  SHF.R.U32.HI R66, RZ, 0x10, R81 ;  /* 0x00000010ff427819 */ /* 0x000fc40000011651 */
[----:B------:R-:W-:Y:S02]  /*d8c0*/  SHF.R.U32.HI R64, RZ, 0x10, R83 ;  /* 0x00000010ff407819 */ /* 0x000fe40000011653 */
[----:B------:R-:W-:Y:S01]  /*d8d0*/  LOP3.LUT R61, R83, 0xff0000ff, RZ, 0xc0, !PT ;  /* 0xff0000ff533d7812 */ /* 0x000fe200078ec0ff */
[----:B------:R-:W-:Y:S01]  /*d8e0*/  IMAD.U32 R44, R66, 0x10000, RZ ;  /* 0x00010000422c7824 */ /* 0x000fe200078e00ff */
[----:B------:R-:W-:Y:S02]  /*d8f0*/  SHF.R.U32.HI R58, RZ, 0x8, R67 ;  /* 0x00000008ff3a7819 */ /* 0x000fe40000011643 */
[----:B------:R-:W-:Y:S02]  /*d900*/  SHF.L.U32 R40, R62, 0x8, RZ ;  /* 0x000000083e287819 */ /* 0x000fe400000006ff */
[----:B------:R-:W-:Y:S01]  /*d910*/  LOP3.LUT R63, R65, 0xff0000ff, RZ, 0xc0, !PT ;  /* 0xff0000ff413f7812 */ /* 0x000fe200078ec0ff */
[----:B------:R-:W-:Y:S01]  /*d920*/  IMAD.SHL.U32 R46, R58, 0x100, RZ ;  /* 0x000001003a2e7824 */ /* 0x000fe200078e00ff */
[----:B------:R-:W-:-:S02]  /*d930*/  SHF.R.U32.HI R48, RZ, 0x10, R65 ;  /* 0x00000010ff307819 */ /* 0x000fc40000011641 */
[----:B------:R-:W-:Y:S01]  /*d940*/  LOP3.LUT R61, R61, 0xff00, R40, 0xf8, !PT ;  /* 0x0000ff003d3d7812 */ /* 0x000fe200078ef828 */
[----:B------:R-:W-:Y:S01]  /*d950*/  IMAD.U32 R40, R64, 0x10000, RZ ;  /* 0x0001000040287824 */ /* 0x000fe200078e00ff */
[----:B------:R-:W-:Y:S02]  /*d960*/  LOP3.LUT R65, R63, 0xff00, R42, 0xf8, !PT ;  /* 0x0000ff003f417812 */ /* 0x000fe400078ef82a */
[----:B------:R-:W-:Y:S02]  /*d970*/  F2FP.F16.E4M3.UNPACK_B R63, R158.H1 ;  /* 0x0000009eff3f723e */ /* 0x000fe400030006ff */
[----:B------:R-:W-:Y:S02]  /*d980*/  F2FP.F16.E4M3.UNPACK_B R60, R57.H1 ;  /* 0x00000039ff3c723e */ /* 0x000fe400030006ff */
[----:B------:R-:W-:Y:S01]  /*d990*/  F2FP.F16.E4M3.UNPACK_B R58, R56.H1 ;  /* 0x00000038ff3a723e */ /* 0x000fe200030006ff */
[----:B------:R-:W-:Y:S01]  /*d9a0*/  HADD2.F32 R42, -RZ, R63.H0_H0 ;  /* 0x2000003fff2a7230 */ /* 0x000fe20000004100 */
[----:B------:R-:W-:-:S02]  /*d9b0*/  SHF.R.U32.HI R53, RZ, 0x10, R67 ;  /* 0x00000010ff357819 */ /* 0x000fc40000011643 */
[----:B------:R-:W-:Y:S02]  /*d9c0*/  LOP3.LUT R67, R67, 0xff0000ff, RZ, 0xc0, !PT ;  /* 0xff0000ff43437812 */ /* 0x000fe400078ec0ff */
[----:B------:R-:W-:Y:S01]  /*d9d0*/  LOP3.LUT R44, R59, 0xff0000, R44, 0xf8, !PT ;  /* 0x00ff00003b2c7812 */ /* 0x000fe200078ef82c */
[----:B------:R-:W-:Y:S01]  /*d9e0*/  HADD2.F32 R59, -RZ, R58.H0_H0 ;  /* 0x2000003aff3b7230 */ /* 0x000fe20000004100 */
[----:B------:R-:W-:Y:S01]  /*d9f0*/  LOP3.LUT R40, R61, 0xff0000, R40, 0xf8, !PT ;  /* 0x00ff00003d287812 */ /* 0x000fe200078ef828 */
[----:B------:R-:W-:Y:S01]  /*da00*/  HADD2.F32 R61, -RZ, R60.H0_H0 ;  /* 0x2000003cff3d7230 */ /* 0x000fe20000004100 */
[----:B------:R-:W-:Y:S01]  /*da10*/  F2FP.F16.E4M3.UNPACK_B R62, R156.H1 ;  /* 0x0000009cff3e723e */ /* 0x000fe200030006ff */
[----:B------:R-:W-:Y:S01]  /*da20*/  IMAD.U32 R53, R53, 0x10000, RZ ;  /* 0x0001000035357824 */ /* 0x000fe200078e00ff */
[----:B------:R-:W-:Y:S01]  /*da30*/  LOP3.LUT R66, R67, 0xff00, R46, 0xf8, !PT ;  /* 0x0000ff0043427812 */ /* 0x000fe200078ef82e */
[----:B------:R-:W-:Y:S01]  /*da40*/  FMUL.FTZ R72, R59, R42 ;  /* 0x0000002a3b487220 */ /* 0x000fe20000410000 */
[----:B------:R-:W-:Y:S01]  /*da50*/  SHF.L.U32 R46, R48, 0x10, RZ ;  /* 0x00000010302e7819 */ /* 0x000fe200000006ff */
[----:B------:R-:W-:-:S02]  /*da60*/  HADD2.F32 R64, -RZ, R62.H0_H0 ;  /* 0x2000003eff407230 */ /* 0x000fc40000004100 */
[----:B------:R-:W-:Y:S01]  /*da70*/  FMUL.FTZ R48, R61, R42 ;  /* 0x0000002a3d307220 */ /* 0x000fe20000410000 */
[----:B------:R-:W-:Y:S02]  /*da80*/  LOP3.LUT R42, R66, 0xff0000, R53, 0xf8, !PT ;  /* 0x00ff0000422a7812 */ /* 0x000fe400078ef835 */
[----:B------:R-:W-:Y:S01]  /*da90*/  F2FP.F16.E4M3.UNPACK_B R158, R158 ;  /* 0x0000009eff9e723e */ /* 0x000fe200020006ff */
[-C--:B------:R-:W-:Y:S01]  /*daa0*/  FFMA.FTZ R48, R59, R64.reuse, -R48 ;  /* 0x000000403b307223 */ /* 0x080fe20000010830 */
[----:B------:R-:W-:Y:S01]  /*dab0*/  FFMA.FTZ R53, R61, R64, R72 ;  /* 0x000000403d357223 */ /* 0x000fe20000010048 */
[----:B------:R-:W-:Y:S01]  /*dac0*/  HADD2.F32 R64, -RZ, R62.H1_H1 ;  /* 0x3000003eff407230 */ /* 0x000fe20000004100 */
[----:B------:R-:W-:Y:S01]  /*dad0*/  F2FP.F16.E4M3.UNPACK_B R61, R57 ;  /* 0x00000039ff3d723e */ /* 0x000fe200020006ff */
[----:B------:R-:W-:Y:S01]  /*dae0*/  HADD2.F32 R62, -RZ, R63.H1_H1 ;  /* 0x3000003fff3e7230 */ /* 0x000fe20000004100 */
[----:B------:R-:W-:Y:S01]  /*daf0*/  LOP3.LUT R46, R65, 0xff0000, R46, 0xf8, !PT ;  /* 0x00ff0000412e7812 */ /* 0x000fe200078ef82e */
[----:B------:R-:W-:Y:S01]  /*db00*/  HADD2.F32 R59, -RZ, R58.H1_H1 ;  /* 0x3000003aff3b7230 */ /* 0x000fe20000004100 */
[----:B------:R-:W-:Y:S01]  /*db10*/  F2FP.F16.E4M3.UNPACK_B R156, R156 ;  /* 0x0000009cff9c723e */ /* 0x000fe200020006ff */
[----:B------:R-:W-:Y:S01]  /*db20*/  HADD2.F32 R63, -RZ, R60.H1_H1 ;  /* 0x3000003cff3f7230 */ /* 0x000fe20000004100 */
[----:B------:R-:W-:Y:S01]  /*db30*/  F2FP.F16.E4M3.UNPACK_B R60, R56 ;  /* 0x00000038ff3c723e */ /* 0x000fe200020006ff */
[----:B------:R-:W-:-:S02]  /*db40*/  HADD2.F32 R65, -RZ, R158.H0_H0 ;  /* 0x2000009eff417230 */ /* 0x000fc40000004100 */
[-C--:B------:R-:W-:Y:S01]  /*db50*/  FMUL.FTZ R66, R59, R62.reuse ;  /* 0x0000003e3b427220 */ /* 0x080fe20000410000 */
[----:B------:R-:W-:Y:S02]  /*db60*/  HADD2.F32 R158, -RZ, R158.H1_H1 ;  /* 0x3000009eff9e7230 */ /* 0x000fe40000004100 */
[----:B------:R-:W-:Y:S01]  /*db70*/  FMUL.FTZ R56, R63, R62 ;  /* 0x0000003e3f387220 */ /* 0x000fe20000410000 */
[--C-:B------:R-:W-:Y:S02]  /*db80*/  HADD2.F32 R62, -RZ, R61.reuse.H0_H0 ;  /* 0x2000003dff3e7230 */ /* 0x100fe40000004100 */
[----:B------:R-:W-:Y:S02]  /*db90*/  HADD2.F32 R58, -RZ, R60.H0_H0 ;  /* 0x2000003cff3a7230 */ /* 0x000fe40000004100 */
[-C--:B------:R-:W-:Y:S01]  /*dba0*/  FFMA.FTZ R57, R59, R64.reuse, -R56 ;  /* 0x000000403b397223 */ /* 0x080fe20000010838 */
[----:B------:R-:W-:Y:S02]  /*dbb0*/  HADD2.F32 R59, -RZ, R156.H0_H0 ;  /* 0x2000009cff3b7230 */ /* 0x000fe40000004100 */
[----:B------:R-:W-:Y:S01]  /*dbc0*/  FFMA.FTZ R56, R63, R64, R66 ;  /* 0x000000403f387223 */ /* 0x000fe20000010042 */
[-C--:B------:R-:W-:Y:S01]  /*dbd0*/  FMUL.FTZ R67, R62, R65.reuse ;  /* 0x000000413e437220 */ /* 0x080fe20000410000 */
[C---:B------:R-:W-:Y:S01]  /*dbe0*/  FMUL.FTZ R65, R58.reuse, R65 ;  /* 0x000000413a417220 */ /* 0x040fe20000410000 */
[----:B------:R-:W-:Y:S01]  /*dbf0*/  HADD2.F32 R63, -RZ, R61.H1_H1 ;  /* 0x3000003dff3f7230 */ /* 0x000fe20000004100 */
[----:B------:R-:W-:Y:S01]  /*dc00*/  F2FP.F16.E4M3.UNPACK_B R66, R157.H1 ;  /* 0x0000009dff42723e */ /* 0x000fe200030006ff */
[----:B------:R-:W-:Y:S01]  /*dc10*/  HADD2.F32 R60, -RZ, R60.H1_H1 ;  /* 0x3000003cff3c7230 */ /* 0x000fe20000004100 */
[----:B------:R-:W-:Y:S01]  /*dc20*/  F2FP.F16.E4M3.UNPACK_B R64, R55.H1 ;  /* 0x00000037ff40723e */ /* 0x000fe200030006ff */
[-C--:B------:R-:W-:Y:S01]  /*dc30*/  FFMA.FTZ R58, R58, R59.reuse, -R67 ;  /* 0x0000003b3a3a7223 */ /* 0x080fe20000010843 */
[----:B------:R-:W-:Y:S01]  /*dc40*/  FFMA.FTZ R59, R62, R59, R65 ;  /* 0x0000003b3e3b7223 */ /* 0x000fe20000010041 */
[----:B------:R-:W-:Y:S01]  /*dc50*/  HADD2.F32 R156, -RZ, R156.H1_H1 ;  /* 0x3000009cff9c7230 */ /* 0x000fe20000004100 */
[----:B------:R-:W-:Y:S01]  /*dc60*/  F2FP.F16.E4M3.UNPACK_B R67, R155.H1 ;  /* 0x0000009bff43723e */ /* 0x000fe200030006ff */
[----:B------:R-:W-:Y:S01]  /*dc70*/  FMUL.FTZ R61, R63, R158 ;  /* 0x0000009e3f3d7220 */ /* 0x000fe20000410000 */
[----:B------:R-:W-:Y:S01]  /*dc80*/  F2FP.F16.E4M3.UNPACK_B R62, R54.H1 ;  /* 0x00000036ff3e723e */ /* 0x000fe200030006ff */
[----:B------:R-:W-:-:S02]  /*dc90*/  HADD2.F32 R74, -RZ, R66.H0_H0 ;  /* 0x20000042ff4a7230 */ /* 0x000fc40000004100 */
[C---:B------:R-:W-:Y:S01]  /*dca0*/  FMUL.FTZ R158, R60.reuse, R158 ;  /* 0x0000009e3c9e7220 */ /* 0x040fe20000410000 */
[----:B------:R-:W-:Y:S02]  /*dcb0*/  HADD2.F32 R73, -RZ, R66.H1_H1 ;  /* 0x30000042ff497230 */ /* 0x000fe40000004100 */
[-C--:B------:R-:W-:Y:S01]  /*dcc0*/  FFMA.FTZ R61, R60, R156.reuse, -R61 ;  /* 0x0000009c3c3d7223 */ /* 0x080fe2000001083d */
[--C-:B------:R-:W-:Y:S02]  /*dcd0*/  HADD2.F32 R66, -RZ, R64.reuse.H1_H1 ;  /* 0x30000040ff427230 */ /* 0x100fe40000004100 */
[----:B------:R-:W-:Y:S01]  /*dce0*/  FFMA.FTZ R60, R63, R156, R158 ;  /* 0x0000009c3f3c7223 */ /* 0x000fe2000001009e */
[----:B------:R-:W-:Y:S01]  /*dcf0*/  HADD2.F32 R65, -RZ, R64.H0_H0 ;  /* 0x20000040ff417230 */ /* 0x000fe20000004100 */
[----:B------:R-:W-:Y:S01]  /*dd00*/  F2FP.F16.E4M3.UNPACK_B R157, R157 ;  /* 0x0000009dff9d723e */ /* 0x000fe200020006ff */
[----:B------:R-:W-:Y:S02]  /*dd10*/  HADD2.F32 R72, -RZ, R67.H0_H0 ;  /* 0x20000043ff487230 */ /* 0x000fe40000004100 */
[----:B------:R-:W-:Y:S01]  /*dd20*/  FMUL.FTZ R75, R66, R73 ;  /* 0x00000049424b7220 */ /* 0x000fe20000410000 */
[----:B------:R-:W-:-:S02]  /*dd30*/  HADD2.F32 R64, -RZ, R62.H1_H1 ;  /* 0x3000003eff407230 */ /* 0x000fc40000004100 */
[----:B------:R-:W-:Y:S01]  /*dd40*/  FMUL.FTZ R76, R65, R74 ;  /* 0x0000004a414c7220 */ /* 0x000fe20000410000 */
[----:B------:R-:W-:Y:S01]  /*dd50*/  HADD2.F32 R67, -RZ, R67.H1_H1 ;  /* 0x30000043ff437230 */ /* 0x000fe20000004100 */
[----:B------:R-:W-:Y:S01]  /*dd60*/  F2FP.F16.E4M3.UNPACK_B R54, R54 ;  /* 0x00000036ff36723e */ /* 0x000fe200020006ff */
[----:B------:R-:W-:Y:S02]  /*dd70*/  HADD2.F32 R63, -RZ, R62.H0_H0 ;  /* 0x2000003eff3f7230 */ /* 0x000fe40000004100 */
[C---:B------:R-:W-:Y:S01]  /*dd80*/  FMUL.FTZ R73, R64.reuse, R73 ;  /* 0x0000004940497220 */ /* 0x040fe20000410000 */
[----:B------:R-:W-:Y:S01]  /*dd90*/  F2FP.F16.E4M3.UNPACK_B R155, R155 ;  /* 0x0000009bff9b723e */ /* 0x000fe200020006ff */
[----:B------:R-:W-:Y:S01]  /*dda0*/  FFMA.FTZ R75, R64, R67, -R75 ;  /* 0x00000043404b7223 */ /* 0x000fe2000001084b */
[----:B------:R-:W-:Y:S01]  /*ddb0*/  F2FP.F16.E4M3.UNPACK_B R64, R55 ;  /* 0x00000037ff40723e */ /* 0x000fe200020006ff */
[C---:B------:R-:W-:Y:S01]  /*ddc0*/  FMUL.FTZ R74, R63.reuse, R74 ;  /* 0x0000004a3f4a7220 */ /* 0x040fe20000410000 */
[----:B------:R-:W-:Y:S01]  /*ddd0*/  FFMA.FTZ R62, R63, R72, -R76 ;  /* 0x000000483f3e7223 */ /* 0x000fe2000001084c */
[----:B------:R-:W-:Y:S01]  /*dde0*/  FFMA.FTZ R76, R66, R67, R73 ;  /* 0x00000043424c7223 */ /* 0x000fe20000010049 */
[----:B------:R-:W-:-:S02]  /*ddf0*/  HADD2.F32 R55, -RZ, R54.H0_H0 ;  /* 0x20000036ff377230 */ /* 0x000fc40000004100 */
[----:B------:R-:W-:Y:S01]  /*de00*/  FFMA.FTZ R63, R65, R72, R74 ;  /* 0x00000048413f7223 */ /* 0x000fe2000001004a */
[--C-:B------:R-:W-:Y:S01]  /*de10*/  HADD2.F32 R72, -RZ, R157.reuse.H0_H0 ;  /* 0x2000009dff487230 */ /* 0x100fe20000004100 */
[----:B------:R-:W-:Y:S01]  /*de20*/  F2FP.SATFINITE.E4M3.F32.PACK_AB_MERGE_C R48, R57, R48, RZ ;  /* 0x000000303930723e */ /* 0x000fe200048070ff */
[--C-:B------:R-:W-:Y:S01]  /*de30*/  HADD2.F32 R65, -RZ, R64.reuse.H0_H0 ;  /* 0x20000040ff417230 */ /* 0x100fe20000004100 */
[----:B------:R-:W-:Y:S01]  /*de40*/  F2FP.F16.E4M3.UNPACK_B R57, R41 ;  /* 0x00000029ff39723e */ /* 0x000fe200020006ff */
[----:B------:R-:W-:Y:S01]  /*de50*/  HADD2.F32 R157, -RZ, R157.H1_H1 ;  /* 0x3000009dff9d7230 */ /* 0x000fe20000004100 */
[----:B------:R-:W-:Y:S01]  /*de60*/  F2FP.SATFINITE.E4M3.F32.PACK_AB_MERGE_C R76, R76, R63, RZ ;  /* 0x0000003f4c4c723e */ /* 0x000fe200048070ff */
[----:B------:R-:W-:Y:S02]  /*de70*/  HADD2.F32 R64, -RZ, R64.H1_H1 ;  /* 0x30000040ff407230 */ /* 0x000fe40000004100 */
[----:B------:R-:W-:Y:S01]  /*de80*/  FMUL.FTZ R74, R65, R72 ;  /* 0x00000048414a7220 */ /* 0x000fe20000410000 */
[----:B------:R-:W-:Y:S01]  /*de90*/  HADD2.F32 R66, -RZ, R155.H0_H0 ;  /* 0x2000009bff427230 */ /* 0x000fe20000004100 */
[----:B------:R-:W-:Y:S01]  /*dea0*/  F2FP.F16.E4M3.UNPACK_B R63, R46 ;  /* 0x0000002eff3f723e */ /* 0x000fe200020006ff */
[----:B------:R-:W-:-:S02]  /*deb0*/  HADD2.F32 R54, -RZ, R54.H1_H1 ;  /* 0x30000036ff367230 */ /* 0x000fc40000004100 */
[-C--:B------:R-:W-:Y:S01]  /*dec0*/  FMUL.FTZ R67, R64, R157.reuse ;  /* 0x0000009d40437220 */ /* 0x080fe20000410000 */
[----:B------:R-:W-:Y:S02]  /*ded0*/  HADD2.F32 R155, -RZ, R155.H1_H1 ;  /* 0x3000009bff9b7230 */ /* 0x000fe40000004100 */
[C---:B------:R-:W-:Y:S01]  /*dee0*/  FMUL.FTZ R72, R55.reuse, R72 ;  /* 0x0000004837487220 */ /* 0x040fe20000410000 */
[----:B------:R-:W-:Y:S01]  /*def0*/  FFMA.FTZ R74, R55, R66, -R74 ;  /* 0x00000042374a7223 */ /* 0x000fe2000001084a */
[C---:B------:R-:W-:Y:S01]  /*df00*/  FMUL.FTZ R157, R54.reuse, R157 ;  /* 0x0000009d369d7220 */ /* 0x040fe20000410000 */
[----:B------:R-:W-:Y:S01]  /*df10*/  F2FP.SATFINITE.E4M3.F32.PACK_AB_MERGE_C R55, R61, R58, R48 ;  /* 0x0000003a3d37723e */ /* 0x000fe20004807030 */
[----:B------:R-:W-:Y:S01]  /*df20*/  FFMA.FTZ R67, R54, R155, -R67 ;  /* 0x0000009b36437223 */ /* 0x000fe20000010843 */
[----:B------:R-:W-:Y:S01]  /*df30*/  F2FP.SATFINITE.E4M3.F32.PACK_AB_MERGE_C R54, R56, R53, RZ ;  /* 0x000000353836723e */ /* 0x000fe200048070ff */
[----:B------:R-:W-:Y:S01]  /*df40*/  HADD2.F32 R56, -RZ, R57.H0_H0 ;  /* 0x20000039ff387230 */ /* 0x000fe20000004100 */
[----:B------:R-:W-:Y:S01]  /*df50*/  F2FP.SATFINITE.E4M3.F32.PACK_AB_MERGE_C R53, R75, R62, RZ ;  /* 0x0000003e4b35723e */ /* 0x000fe200048070ff */
[----:B------:R-:W-:Y:S01]  /*df60*/  FFMA.FTZ R72, R65, R66, R72 ;  /* 0x0000004241487223 */ /* 0x000fe20000010048 */
[----:B------:R-:W-:Y:S01]  /*df70*/  F2FP.F16.E4M3.UNPACK_B R62, R45 ;  /* 0x0000002dff3e723e */ /* 0x000fe200020006ff */
[----:B------:R-:W-:Y:S01]  /*df80*/  FFMA.FTZ R157, R64, R155, R157 ;  /* 0x0000009b409d7223 */ /* 0x000fe2000001009d */
[----:B------:R-:W-:Y:S01]  /*df90*/  F2FP.SATFINITE.E4M3.F32.PACK_AB_MERGE_C R54, R60, R59, R54 ;  /* 0x0000003b3c36723e */ /* 0x000fe20004807036 */
[----:B------:R-:W-:Y:S01]  /*dfa0*/  HADD2.F32 R59, -RZ, R63.H0_H0 ;  /* 0x2000003fff3b7230 */ /* 0x000fe20000004100 */
[----:B------:R-:W-:Y:S01]  /*dfb0*/  F2FP.F16.E4M3.UNPACK_B R60, R44 ;  /* 0x0000002cff3c723e */ /* 0x000fe200020006ff */
[--C-:B------:R-:W-:Y:S01]  /*dfc0*/  HADD2.F32 R58, -RZ, R62.reuse.H0_H0 ;  /* 0x2000003eff3a7230 */ /* 0x100fe20000004100 */
[----:B------:R-:W-:Y:S01]  /*dfd0*/  F2FP.SATFINITE.E4M3.F32.PACK_AB_MERGE_C R53, R67, R74, R53 ;  /* 0x0000004a4335723e */ /* 0x000fe20004807035 */
[----:B------:R-:W-:-:S02]  /*dfe0*/  HADD2.F32 R62, -RZ, R62.H1_H1 ;  /* 0x3000003eff3e7230 */ /* 0x000fc40000004100 */
[-C--:B------:R-:W-:Y:S01]  /*dff0*/  FMUL.FTZ R67, R56, R59.reuse ;  /* 0x0000003b38437220 */ /* 0x080fe20000410000 */
[--C-:B------:R-:W-:Y:S02]  /*e000*/  HADD2.F32 R61, -RZ, R60.reuse.H0_H0 ;  /* 0x2000003cff3d7230 */ /* 0x100fe40000004100 */
[----:B------:R-:W-:Y:S01]  /*e010*/  FMUL.FTZ R65, R58, R59 ;  /* 0x0000003b3a417220 */ /* 0x000fe20000410000 */
[----:B------:R-:W-:Y:S01]  /*e020*/  HADD2.F32 R63, -RZ, R63.H1_H1 ;  /* 0x3000003fff3f7230 */ /* 0x000fe20000004100 */
[----:B------:R-:W-:Y:S01]  /*e030*/  F2FP.F16.E4M3.UNPACK_B R44, R44.H1 ;  /* 0x0000002cff2c723e */ /* 0x000fe200030006ff */
[----:B------:R-:W-:Y:S02]  /*e040*/  HADD2.F32 R59, -RZ, R57.H1_H1 ;  /* 0x30000039ff3b7230 */ /* 0x000fe40000004100 */
[-C--:B------:R-:W-:Y:S01]  /*e050*/  FFMA.FTZ R56, R56, R61.reuse, -R65 ;  /* 0x0000003d38387223 */ /* 0x080fe20000010841 */
[----:B------:R-:W-:Y:S01]  /*e060*/  FFMA.FTZ R57, R58, R61, R67 ;  /* 0x0000003d3a397223 */ /* 0x000fe20000010043 */
[----:B------:R-:W-:-:S02]  /*e070*/  HADD2.F32 R61, -RZ, R60.H1_H1 ;  /* 0x3000003cff3d7230 */ /* 0x000fc40000004100 */
[CC--:B------:R-:W-:Y:S01]  /*e080*/  FMUL.FTZ R64, R62.reuse, R63.reuse ;  /* 0x0000003f3e407220 */ /* 0x0c0fe20000410000 */
[C---:B------:R-:W-:Y:S01]  /*e090*/  FMUL.FTZ R65, R59.reuse, R63 ;  /* 0x0000003f3b417220 */ /* 0x040fe20000410000 */
[----:B------:R-:W-:Y:S02]  /*e0a0*/  F2FP.F16.E4M3.UNPACK_B R60, R45.H1 ;  /* 0x0000002dff3c723e */ /* 0x000fe400030006ff */
[----:B------:R-:W-:Y:S01]  /*e0b0*/  F2FP.F16.E4M3.UNPACK_B R63, R46.H1 ;  /* 0x0000002eff3f723e */ /* 0x000fe200030006ff */
[----:B------:R-:W-:Y:S01]  /*e0c0*/  FFMA.FTZ R46, R62, R61, R65 ;  /* 0x0000003d3e2e7223 */ /* 0x000fe20000010041 */
[----:B------:R-:W-:Y:S01]  /*e0d0*/  F2FP.F16.E4M3.UNPACK_B R58, R41.H1 ;  /* 0x00000029ff3a723e */ /* 0x000fe200030006ff */
[----:B------:R-:W-:Y:S01]  /*e0e0*/  FFMA.FTZ R41, R59, R61, -R64 ;  /* 0x0000003d3b297223 */ /* 0x000fe20000010840 */
[----:B------:R-:W-:Y:S01]  /*e0f0*/  HADD2.F32 R59, -RZ, R60.H0_H0 ;  /* 0x2000003cff3b7230 */ /* 0x000fe20000004100 */
[----:B------:R-:W-:Y:S01]  /*e100*/  F2FP.F16.E4M3.UNPACK_B R73, R42 ;  /* 0x0000002aff49723e */ /* 0x000fe200020006ff */
[----:B------:R-:W-:Y:S01]  /*e110*/  HADD2.F32 R62, -RZ, R63.H0_H0 ;  /* 0x2000003fff3e7230 */ /* 0x000fe20000004100 */
[----:B------:R-:W-:Y:S01]  /*e120*/  F2FP.F16.E4M3.UNPACK_B R67, R40.H1 ;  /* 0x00000028ff43723e */ /* 0x000fe200030006ff */
[----:B------:R-:W-:Y:S01]  /*e130*/  HADD2.F32 R45, -RZ, R58.H0_H0 ;  /* 0x2000003aff2d7230 */ /* 0x000fe20000004100 */
[----:B------:R-:W-:Y:S01]  /*e140*/  F2FP.F16.E4M3.UNPACK_B R74, R42.H1 ;  /* 0x0000002aff4a723e */ /* 0x000fe200030006ff */
[----:B------:R-:W-:-:S02]  /*e150*/  HADD2.F32 R61, -RZ, R60.H1_H1 ;  /* 0x3000003cff3d7230 */ /* 0x000fc40000004100 */
[-C--:B------:R-:W-:Y:S01]  /*e160*/  FMUL.FTZ R66, R59, R62.reuse ;  /* 0x0000003e3b427220 */ /* 0x080fe20000410000 */
[----:B------:R-:W-:Y:S02]  /*e170*/  HADD2.F32 R60, -RZ, R44.H0_H0 ;  /* 0x2000002cff3c7230 */ /* 0x000fe40000004100 */
[----:B------:R-:W-:Y:S01]  /*e180*/  FMUL.FTZ R62, R45, R62 ;  /* 0x0000003e2d3e7220 */ /* 0x000fe20000410000 */
[----:B------:R-:W-:Y:S01]  /*e190*/  HADD2.F32 R64, -RZ, R63.H1_H1 ;  /* 0x3000003fff407230 */ /* 0x000fe20000004100 */
[----:B------:R-:W-:Y:S01]  /*e1a0*/  F2FP.SATFINITE.E4M3.F32.PACK_AB_MERGE_C R48, R157, R72, R76 ;  /* 0x000000489d30723e */ /* 0x000fe2000480704c */
[----:B------:R-:W-:Y:S02]  /*e1b0*/  HADD2.F32 R58, -RZ, R58.H1_H1 ;  /* 0x3000003aff3a7230 */ /* 0x000fe40000004100 */
[----:B------:R-:W-:Y:S02]  /*e1c0*/  HADD2.F32 R63, -RZ, R44.H1_H1 ;  /* 0x3000002cff3f7230 */ /* 0x000fe40000004100 */
[----:B------:R-:W-:Y:S01]  /*e1d0*/  FFMA.FTZ R44, R45, R60, -R66 ;  /* 0x0000003c2d2c7223 */ /* 0x000fe20000010842 */
[----:B------:R-:W-:Y:S01]  /*e1e0*/  FMUL.FTZ R65, R61, R64 ;  /* 0x000000403d417220 */ /* 0x000fe20000410000 */
[----:B------:R-:W-:Y:S01]  /*e1f0*/  FFMA.FTZ R45, R59, R60, R62 ;  /* 0x0000003c3b2d7223 */ /* 0x000fe2000001003e */
[C---:B------:R-:W-:Y:S01]  /*e200*/  FMUL.FTZ R64, R58.reuse, R64 ;  /* 0x000000403a407220 */ /* 0x040fe20000410000 */
[----:B------:R-:W-:Y:S01]  /*e210*/  F2FP.F16.E4M3.UNPACK_B R62, R47 ;  /* 0x0000002fff3e723e */ /* 0x000fe200020006ff */
[----:B------:R-:W-:Y:S01]  /*e220*/  FFMA.FTZ R59, R58, R63, -R65 ;  /* 0x0000003f3a3b7223 */ /* 0x000fe20000010841 */
[----:B------:R-:W-:Y:S01]  /*e230*/  F2FP.F16.E4M3.UNPACK_B R60, R43 ;  /* 0x0000002bff3c723e */ /* 0x000fe200020006ff */
[----:B------:R-:W-:Y:S01]  /*e240*/  FFMA.FTZ R58, R61, R63, R64 ;  /* 0x0000003f3d3a7223 */ /* 0x000fe20000010040 */
[----:B------:R-:W-:Y:S01]  /*e250*/  F2FP.F16.E4M3.UNPACK_B R66, R40 ;  /* 0x00000028ff42723e */ /* 0x000fe200020006ff */
[----:B------:R-:W-:Y:S01]  /*e260*/  HADD2.F32 R64, -RZ, R62.H0_H0 ;  /* 0x2000003eff407230 */ /* 0x000fe20000004100 */
[----:B------:R-:W-:Y:S01]  /*e270*/  F2FP.F16.E4M3.UNPACK_B R63, R47.H1 ;  /* 0x0000002fff3f723e */ /* 0x000fe200030006ff */
[----:B------:R-:W-:Y:S01]  /*e280*/  HADD2.F32 R40, -RZ, R73.H0_H0 ;  /* 0x20000049ff287230 */ /* 0x000fe20000004100 */
[----:B------:R-:W-:Y:S01]  /*e290*/  F2FP.F16.E4M3.UNPACK_B R43, R43.H1 ;  /* 0x0000002bff2b723e */ /* 0x000fe200030006ff */
[----:B------:R-:W-:Y:S01]  /*e2a0*/  HADD2.F32 R47, -RZ, R60.H0_H0 ;  /* 0x2000003cff2f7230 */ /* 0x000fe20000004100 */
[----:B------:R-:W-:Y:S01]  /*e2b0*/  F2FP.SATFINITE.E4M3.F32.PACK_AB_MERGE_C R44, R59, R44, RZ ;  /* 0x0000002c3b2c723e */ /* 0x000fe200048070ff */
[----:B------:R-:W-:-:S02]  /*e2c0*/  HADD2.F32 R42, -RZ, R66.H0_H0 ;  /* 0x20000042ff2a7230 */ /* 0x000fc40000004100 */
[CC--:B------:R-:W-:Y:S01]  /*e2d0*/  FMUL.FTZ R78, R64.reuse, R40.reuse ;  /* 0x00000028404e7220 */ /* 0x0c0fe20000410000 */
[----:B------:R-:W-:Y:S02]  /*e2e0*/  HADD2.F32 R65, -RZ, R63.H0_H0 ;  /* 0x2000003fff417230 */ /* 0x000fe40000004100 */
[C---:B------:R-:W-:Y:S01]  /*e2f0*/  FMUL.FTZ R75, R47.reuse, R40 ;  /* 0x000000282f4b7220 */ /* 0x040fe20000410000 */
[----:B------:R-:W-:Y:S02]  /*e300*/  HADD2.F32 R76, -RZ, R74.H0_H0 ;  /* 0x2000004aff4c7230 */ /* 0x000fe40000004100 */
[-C--:B------:R-:W-:Y:S01]  /*e310*/  FFMA.FTZ R40, R47, R42.reuse, -R78 ;  /* 0x0000002a2f287223 */ /* 0x080fe2000001084e */
[----:B------:R-:W-:Y:S02]  /*e320*/  HADD2.F32 R61, -RZ, R43.H0_H0 ;  /* 0x2000002bff3d7230 */ /* 0x000fe40000004100 */
[----:B------:R-:W-:Y:S01]  /*e330*/  FFMA.FTZ R42, R64, R42, R75 ;  /* 0x0000002a402a7223 */ /* 0x000fe2000001004b */
[----:B------:R-:W-:-:S02]  /*e340*/  HADD2.F32 R63, -RZ, R63.H1_H1 ;  /* 0x3000003fff3f7230 */ /* 0x000fc40000004100 */
[-C--:B------:R-:W-:Y:S01]  /*e350*/  FMUL.FTZ R80, R65, R76.reuse ;  /* 0x0000004c41507220 */ /* 0x080fe20000410000 */
[----:B------:R-:W-:Y:S02]  /*e360*/  HADD2.F32 R74, -RZ, R74.H1_H1 ;  /* 0x3000004aff4a7230 */ /* 0x000fe40000004100 */
[----:B------:R-:W-:Y:S01]  /*e370*/  FMUL.FTZ R76, R61, R76 ;  /* 0x0000004c3d4c7220 */ /* 0x000fe20000410000 */
[----:B------:R-:W-:Y:S01]  /*e380*/  HADD2.F32 R43, -RZ, R43.H1_H1 ;  /* 0x3000002bff2b7230 */ /* 0x000fe20000004100 */
[----:B------:R-:W-:Y:S01]  /*e390*/  F2FP.SATFINITE.E4M3.F32.PACK_AB_MERGE_C R45, R58, R45, RZ ;  /* 0x0000002d3a2d723e */ /* 0x000fe200048070ff */
[----:B------:R-:W-:Y:S01]  /*e3a0*/  HADD2.F32 R72, -RZ, R67.H0_H0 ;  /* 0x20000043ff487230 */ /* 0x000fe20000004100 */
[----:B------:R-:W-:Y:S01]  /*e3b0*/  F2FP.SATFINITE.E4M3.F32.PACK_AB_MERGE_C R41, R41, R56, R44 ;  /* 0x000000382929723e */ /* 0x000fe2000480702c */
[----:B------:R-:W-:Y:S01]  /*e3c0*/  HADD2.F32 R62, -RZ, R62.H1_H1 ;  /* 0x3000003eff3e7230 */ /* 0x000fe20000004100 */
[----:B------:R-:W-:Y:S01]  /*e3d0*/  F2FP.SATFINITE.E4M3.F32.PACK_AB_MERGE_C R45, R46, R57, R45 ;  /* 0x000000392e2d723e */ /* 0x000fe2000480702d */
[----:B------:R-:W-:-:S02]  /*e3e0*/  HADD2.F32 R73, -RZ, R73.H1_H1 ;  /* 0x30000049ff497230 */ /* 0x000fc40000004100 */
[----:B------:R-:W-:Y:S01]  /*e3f0*/  FFMA.FTZ R80, R61, R72, -R80 ;  /* 0x000000483d507223 */ /* 0x000fe20000010850 */
[----:B------:R-:W-:Y:S02]  /*e400*/  HADD2.F32 R47, -RZ, R66.H1_H1 ;  /* 0x30000042ff2f7230 */ /* 0x000fe40000004100 */
[-C--:B------:R-:W-:Y:S01]  /*e410*/  FMUL.FTZ R66, R63, R74.reuse ;  /* 0x0000004a3f427220 */ /* 0x080fe20000410000 */
[----:B------:R-:W-:Y:S02]  /*e420*/  HADD2.F32 R60, -RZ, R60.H1_H1 ;  /* 0x3000003cff3c7230 */ /* 0x000fe40000004100 */
[----:B------:R-:W-:Y:S01]  /*e430*/  FMUL.FTZ R74, R43, R74 ;  /* 0x0000004a2b4a7220 */ /* 0x000fe20000410000 */
[----:B------:R-:W-:Y:S02]  /*e440*/  HADD2.F32 R64, -RZ, R67.H1_H1 ;  /* 0x30000043ff407230 */ /* 0x000fe40000004100 */
[-C--:B------:R-:W-:Y:S01]  /*e450*/  FMUL.FTZ R61, R62, R73.reuse ;  /* 0x000000493e3d7220 */ /* 0x080fe20000410000 */
[----:B------:R-:W-:Y:S01]  /*e460*/  FFMA.FTZ R76, R65, R72, R76 ;  /* 0x00000048414c7223 */ /* 0x000fe2000001004c */
[----:B------:R-:W-:Y:S01]  /*e470*/  FMUL.FTZ R73, R60, R73 ;  /* 0x000000493c497220 */ /* 0x000fe20000410000 */
[----:B------:R-:W-:-:S02]  /*e480*/  IMAD.MOV.U32 R44, RZ, RZ, R54 ;  /* 0x000000ffff2c7224 */ /* 0x000fc400078e0036 */
[-C--:B------:R-:W-:Y:S01]  /*e490*/  FFMA.FTZ R43, R43, R64.reuse, -R66 ;  /* 0x000000402b2b7223 */ /* 0x080fe20000010842 */
[----:B------:R-:W-:Y:S01]  /*e4a0*/  FFMA.FTZ R63, R63, R64, R74 ;  /* 0x000000403f3f7223 */ /* 0x000fe2000001004a */
[-C--:B------:R-:W-:Y:S01]  /*e4b0*/  FFMA.FTZ R61, R60, R47.reuse, -R61 ;  /* 0x0000002f3c3d7223 */ /* 0x080fe2000001083d */
[----:B------:R-:W-:Y:S01]  /*e4c0*/  FFMA.FTZ R73, R62, R47, R73 ;  /* 0x0000002f3e497223 */ /* 0x000fe20000010049 */
[----:B------:R-:W-:Y:S02]  /*e4d0*/  MOV R46, R48 ;  /* 0x00000030002e7202 */ /* 0x000fe40000000f00 */
[----:B------:R-:W-:Y:S02]  /*e4e0*/  F2FP.SATFINITE.E4M3.F32.PACK_AB_MERGE_C R43, R43, R80, RZ ;  /* 0x000000502b2b723e */ /* 0x000fe400048070ff */
[----:B------:R-:W-:Y:S02]  /*e4f0*/  F2FP.SATFINITE.E4M3.F32.PACK_AB_MERGE_C R63, R63, R76, RZ ;  /* 0x0000004c3f3f723e */ /* 0x000fe400048070ff */
[----:B------:R-:W-:Y:S01]  /*e500*/  F2FP.SATFINITE.E4M3.F32.PACK_AB_MERGE_C R43, R61, R40, R43 ;  /* 0x000000283d2b723e */ /* 0x000fe2000480702b */
[----:B------:R-:W-:Y:S01]  /*e510*/  IMAD.MOV.U32 R40, RZ, RZ, R55 ;  /* 0x000000ffff287224 */ /* 0x000fe200078e0037 */
[----:B------:R-:W-:Y:S01]  /*e520*/  F2FP.SATFINITE.E4M3.F32.PACK_AB_MERGE_C R47, R73, R42, R63 ;  /* 0x0000002a492f723e */ /* 0x000fe2000480703f */
[----:B------:R-:W-:-:S07]  /*e530*/  IMAD.MOV.U32 R42, RZ, RZ, R53 ;  /* 0x000000ffff2a7224 */ /* 0x000fce00078e0035 */
.L_x_418:
[----:B------:R-:W-:Y:S05]  /*e540*/  BSYNC B2 ;  /* 0x0000000000027941 */ /* 0x000fea0003800000 */
.L_x_417:
[----:B------:R-:W-:-:S13]  /*e550*/  ISETP.GE.AND P3, PT, R51, R154, PT ;  /* 0x0000009a3300720c */ /* 0x000fda0003f66270 */
[--C-:B------:R-:W-:Y:S02]  /*e560*/  @!P3 SHF.R.S32.HI R53, RZ, 0x1f, R51.reuse ;  /* 0x0000001fff35b819 */ /* 0x100fe40000011433 */
[----:B------:R-:W-:-:S04]  /*e570*/  @!P3 IADD3 R51, P4, P5, R116, R136, R51 ;  /* 0x000000887433b210 */ /* 0x000fc80007d9e033 */
[----:B------:R-:W-:Y:S02]  /*e580*/  @!P3 IADD3.X R54, R4, R52, R53, P4, P5 ;  /* 0x000000340436b210 */ /* 0x000fe400027ea435 */
[----:B------:R-:W-:-:S05]  /*e590*/  IADD3 R48, P4, R49, R124, RZ ;  /* 0x0000007c31307210 */ /* 0x000fca0007f9e0ff */
[----:B------:R-:W-:Y:S01]  /*e5a0*/  IMAD.X R49, R50, 0x1, R125, P4 ;  /* 0x0000000132317824 */ /* 0x000fe200020e067d */
[----:B------:R-:W-:-:S04]  /*e5b0*/  @!P3 IADD3 R50, P4, R51, R124, RZ ;  /* 0x0000007c3332b210 */ /* 0x000fc80007f9e0ff */
[----:B-1----:R4:W-:Y:S01]  /*e5c0*/  STG.E.128 desc[UR54][R48.64], R40 ;  /* 0x0000002830007986 */ /* 0x0029e2000c101d36 */
[----:B------:R-:W-:-:S05]  /*e5d0*/  @!P3 IMAD.X R51, R54, 0x1, R125, P4 ;  /* 0x000000013633b824 */ /* 0x000fca00020e067d */
[----:B---3--:R4:W-:Y:S03]  /*e5e0*/  @!P3 STG.E.128 desc[UR54][R50.64], R44 ;  /* 0x0000002c3200b986 */ /* 0x0089e6000c101d36 */
.L_x_416:
[----:B------:R-:W-:Y:S05]  /*e5f0*/  BSYNC B1 ;  /* 0x0000000000017941 */ /* 0x000fea0003800000 */
.L_x_415:
[----:B------:R-:W-:-:S13]  /*e600*/  ISETP.NE.AND P3, PT, R36, RZ, PT ;  /* 0x000000ff2400720c */ /* 0x000fda0003f65270 */
[----:B------:R-:W-:Y:S05]  /*e610*/  @!P3 BRA `(.L_x_369) ;  /* 0x0000001000bcb947 */ /* 0x000fea0003800000 */
[----:B-1--4-:R-:W3:Y:S01]  /*e620*/  LDL R40, [R1+0x10] ;  /* 0x0000100001287983 */ /* 0x012ee20000100800 */
[----:B------:R-:W-:Y:S01]  /*e630*/  IADD3 R49, P3, P4, R116, R136, R29 ;  /* 0x0000008874317210 */ /* 0x000fe20007c7e01d */
[----:B------:R-:W-:Y:S01]  /*e640*/  BSSY B1, `(.L_x_419) ;  /* 0x00000ec000017945 */ /* 0x000fe20003800000 */
[----:B---3--:R-:W-:Y:S02]  /*e650*/  LOP3.LUT P5, RZ, R40, 0x1, RZ, 0xc0, !PT ;  /* 0x0000000128ff7812 */ /* 0x008fe400078ac0ff */
[----:B------:R-:W-:Y:S02]  /*e660*/  IADD3.X R40, R4, R52, R32, P3, P4 ;  /* 0x0000003404287210 */ /* 0x000fe40001fe8420 */
[----:B------:R-:W-:Y:S02]  /*e670*/  IADD3 R48, P3, R49, R124, RZ ;  /* 0x0000007c31307210 */ /* 0x000fe40007f7e0ff */
[----:B------:R-:W-:-:S03]  /*e680*/  SEL R159, R99, R159, !P5 ;  /* 0x0000009f639f7207 */ /* 0x000fc60006800000 */
[----:B------:R-:W-:Y:S01]  /*e690*/  IMAD.X R49, R40, 0x1, R125, P3 ;  /* 0x0000000128317824 */ /* 0x000fe200018e067d */
[----:B------:R-:W-:Y:S02]  /*e6a0*/  SHF.R.S32.HI R40, RZ, 0x1f, R159 ;  /* 0x0000001fff287819 */ /* 0x000fe4000001149f */
[----:B------:R-:W-:Y:S02]  /*e6b0*/  ISETP.GE.AND P3, PT, R6, R133, PT ;  /* 0x000000850600720c */ /* 0x000fe40003f66270 */
        /* <DEDUP_REMOVED lines=8> */
[----:B------:R-:W-:-:S05]  /*e740*/  IMAD R40, R43, 0x2800, R200 ;  /* 0x000028002b287824 */ /* 0x000fca00078e02c8 */
[----:B------:R-:W-:Y:S01]  /*e750*/  IADD3 R40, R40, R41, RZ ;  /* 0x0000002928287210 */ /* 0x000fe20007ffe0ff */
[----:B------:R-:W-:-:S04]  /*e760*/  IMAD R41, R17, 0x7800, R131 ;  /* 0x0000780011297824 */ /* 0x000fc800078e0283 */
[----:B------:R-:W-:Y:S02]  /*e770*/  IMAD R43, R17, 0x7800, R40 ;  /* 0x00007800112b7824 */ /* 0x000fe400078e0228 */
[C---:B------:R-:W-:Y:S02]  /*e780*/  IMAD.IADD R41, R16.reuse, 0x1, R41 ;  /* 0x0000000110297824 */ /* 0x040fe400078e0229 */
[----:B------:R-:W-:-:S04]  /*e790*/  IMAD.IADD R44, R16, 0x1, R43 ;  /* 0x00000001102c7824 */ /* 0x000fc800078e022b */
[----:B------:R-:W1:Y:S04]  /*e7a0*/  LDS.128 R40, [R41+0x1a400] ;  /* 0x01a4000029287984 */ /* 0x000e680000000c00 */
[----:B------:R-:W3:Y:S01]  /*e7b0*/  LDS.128 R44, [R44+0x1a400] ;  /* 0x01a400002c2c7984 */ /* 0x000ee20000000c00 */
[----:B------:R-:W-:Y:S05]  /*e7c0*/  @P3 BRA `(.L_x_420) ;  /* 0x0000000c004c3947 */ /* 0x000fea0003800000 */
[----:B------:R-:W-:Y:S01]  /*e7d0*/  SHF.R.U32.HI R53, RZ, 0x8, R85 ;  /* 0x00000008ff357819 */ /* 0x000fe20000011655 */
[----:B-1----:R-:W-:Y:S01]  /*e7e0*/  IMAD.MOV.U32 R50, RZ, RZ, R41 ;  /* 0x000000ffff327224 */ /* 0x002fe200078e0029 */
[----:B------:R-:W-:Y:S01]  /*e7f0*/  SHF.R.U32.HI R66, RZ, 0x10, R85 ;  /* 0x00000010ff427819 */ /* 0x000fe20000011655 */
[----:B------:R-:W-:Y:S01]  /*e800*/  IMAD.MOV.U32 R56, RZ, RZ, R40 ;  /* 0x000000ffff387224 */ /* 0x000fe200078e0028 */
[----:B------:R-:W-:Y:S01]  /*e810*/  SHF.R.U32.HI R61, RZ, 0x8, R69 ;  /* 0x00000008ff3d7819 */ /* 0x000fe20000011645 */
[----:B------:R-:W-:Y:S01]  /*e820*/  IMAD.SHL.U32 R41, R53, 0x100, RZ ;  /* 0x0000010035297824 */ /* 0x000fe200078e00ff */
[----:B------:R-:W-:Y:S01]  /*e830*/  LOP3.LUT R54, R85, 0xff0000ff, RZ, 0xc0, !PT ;  /* 0xff0000ff55367812 */ /* 0x000fe200078ec0ff */
[----:B------:R-:W-:Y:S01]  /*e840*/  IMAD.MOV.U32 R53, RZ, RZ, R42 ;  /* 0x000000ffff357224 */ /* 0x000fe200078e002a */
[----:B------:R-:W-:Y:S01]  /*e850*/  SHF.R.U32.HI R64, RZ, 0x8, R87 ;  /* 0x00000008ff407819 */ /* 0x000fe20000011657 */
[----:B------:R-:W-:Y:S01]  /*e860*/  IMAD.U32 R42, R66, 0x10000, RZ ;  /* 0x00010000422a7824 */ /* 0x000fe200078e00ff */
[----:B------:R-:W-:-:S02]  /*e870*/  SHF.R.U32.HI R60, RZ, 0x8, R71 ;  /* 0x00000008ff3c7819 */ /* 0x000fc40000011647 */
[----:B---3--:R-:W-:Y:S01]  /*e880*/  MOV R58, R44 ;  /* 0x0000002c003a7202 */ /* 0x008fe20000000f00 */
[----:B------:R-:W-:Y:S01]  /*e890*/  IMAD.SHL.U32 R44, R61, 0x100, RZ ;  /* 0x000001003d2c7824 */ /* 0x000fe200078e00ff */
[----:B------:R-:W-:Y:S01]  /*e8a0*/  SHF.R.U32.HI R62, RZ, 0x10, R87 ;  /* 0x00000010ff3e7819 */ /* 0x000fe20000011657 */
[----:B------:R-:W-:Y:S01]  /*e8b0*/  IMAD.SHL.U32 R40, R64, 0x100, RZ ;  /* 0x0000010040287824 */ /* 0x000fe200078e00ff */
[----:B------:R-:W-:Y:S02]  /*e8c0*/  LOP3.LUT R41, R54, 0xff00, R41, 0xf8, !PT ;  /* 0x0000ff0036297812 */ /* 0x000fe400078ef829 */
[----:B------:R-:W-:Y:S02]  /*e8d0*/  LOP3.LUT R57, R69, 0xff0000ff, RZ, 0xc0, !PT ;  /* 0xff0000ff45397812 */ /* 0x000fe400078ec0ff */
[----:B------:R-:W-:Y:S02]  /*e8e0*/  LOP3.LUT R59, R71, 0xff0000ff, RZ, 0xc0, !PT ;  /* 0xff0000ff473b7812 */ /* 0x000fe400078ec0ff */
[----:B------:R-:W-:-:S02]  /*e8f0*/  SHF.L.U32 R54, R60, 0x8, RZ ;  /* 0x000000083c367819 */ /* 0x000fc400000006ff */
[----:B------:R-:W-:Y:S02]  /*e900*/  LOP3.LUT R55, R87, 0xff0000ff, RZ, 0xc0, !PT ;  /* 0xff0000ff57377812 */ /* 0x000fe400078ec0ff */
[----:B------:R-:W-:Y:S01]  /*e910*/  LOP3.LUT R42, R41, 0xff0000, R42, 0xf8, !PT ;  /* 0x00ff0000292a7812 */ /* 0x000fe200078ef82a */
[----:B------:R-:W-:Y:S01]  /*e920*/  IMAD.U32 R41, R62, 0x10000, RZ ;  /* 0x000100003e297824 */ /* 0x000fe200078e00ff */
[----:B------:R-:W-:Y:S02]  /*e930*/  LOP3.LUT R44, R57, 0xff00, R44, 0xf8, !PT ;  /* 0x0000ff00392c7812 */ /* 0x000fe400078ef82c */
[----:B------:R-:W-:Y:S02]  /*e940*/  LOP3.LUT R64, R59, 0xff00, R54, 0xf8, !PT ;  /* 0x0000ff003b407812 */ /* 0x000fe400078ef836 */
[----:B------:R-:W-:Y:S02]  /*e950*/  LOP3.LUT R40, R55, 0xff00, R40, 0xf8, !PT ;  /* 0x0000ff0037287812 */ /* 0x000fe400078ef828 */
[----:B------:R-:W-:-:S02]  /*e960*/  F2FP.F16.E4M3.UNPACK_B R62, R150.H1 ;  /* 0x00000096ff3e723e */ /* 0x000fc400030006ff */
[----:B------:R-:W-:Y:S02]  /*e970*/  F2FP.F16.E4M3.UNPACK_B R59, R58.H1 ;  /* 0x0000003aff3b723e */ /* 0x000fe400030006ff */
[----:B------:R-:W-:Y:S02]  /*e980*/  F2FP.F16.E4M3.UNPACK_B R57, R56.H1 ;  /* 0x00000038ff39723e */ /* 0x000fe400030006ff */
[----:B------:R-:W-:Y:S01]  /*e990*/  LOP3.LUT R40, R40, 0xff0000, R41, 0xf8, !PT ;  /* 0x00ff000028287812 */ /* 0x000fe200078ef829 */
[----:B------:R-:W-:Y:S01]  /*e9a0*/  HADD2.F32 R41, -RZ, R62.H0_H0 ;  /* 0x2000003eff297230 */ /* 0x000fe20000004100 */
[----:B------:R-:W-:Y:S01]  /*e9b0*/  F2FP.F16.E4M3.UNPACK_B R60, R152.H1 ;  /* 0x00000098ff3c723e */ /* 0x000fe200030006ff */
[----:B------:R-:W-:Y:S01]  /*e9c0*/  HADD2.F32 R55, -RZ, R59.H0_H0 ;  /* 0x2000003bff377230 */ /* 0x000fe20000004100 */
[----:B------:R-:W-:Y:S01]  /*e9d0*/  SHF.R.U32.HI R63, RZ, 0x10, R69 ;  /* 0x00000010ff3f7819 */ /* 0x000fe20000011645 */
[----:B------:R-:W-:Y:S01]  /*e9e0*/  HADD2.F32 R54, -RZ, R57.H0_H0 ;  /* 0x20000039ff367230 */ /* 0x000fe20000004100 */
[----:B------:R-:W-:Y:S01]  /*e9f0*/  SHF.R.U32.HI R65, RZ, 0x10, R71 ;  /* 0x00000010ff417819 */ /* 0x000fe20000011647 */
[----:B------:R-:W-:-:S02]  /*ea00*/  HADD2.F32 R61, -RZ, R60.H0_H0 ;  /* 0x2000003cff3d7230 */ /* 0x000fc40000004100 */
[-C--:B------:R-:W-:Y:S01]  /*ea10*/  FMUL.FTZ R67, R55, R41.reuse ;  /* 0x0000002937437220 */ /* 0x080fe20000410000 */
[----:B------:R-:W-:Y:S02]  /*ea20*/  IMAD.U32 R63, R63, 0x10000, RZ ;  /* 0x000100003f3f7824 */ /* 0x000fe400078e00ff */
[C---:B------:R-:W-:Y:S01]  /*ea30*/  FMUL.FTZ R66, R54.reuse, R41 ;  /* 0x0000002936427220 */ /* 0x040fe20000410000 */
[----:B------:R-:W-:Y:S02]  /*ea40*/  IMAD.U32 R65, R65, 0x10000, RZ ;  /* 0x0001000041417824 */ /* 0x000fe400078e00ff */
[-C--:B------:R-:W-:Y:S01]  /*ea50*/  FFMA.FTZ R54, R54, R61.reuse, -R67 ;  /* 0x0000003d36367223 */ /* 0x080fe20000010843 */
[----:B------:R-:W-:Y:S02]  /*ea60*/  HADD2.F32 R57, -RZ, R57.H1_H1 ;  /* 0x30000039ff397230 */ /* 0x000fe40000004100 */
[----:B------:R-:W-:Y:S01]  /*ea70*/  FFMA.FTZ R55, R55, R61, R66 ;  /* 0x0000003d37377223 */ /* 0x000fe20000010042 */
[----:B------:R-:W-:Y:S01]  /*ea80*/  HADD2.F32 R61, -RZ, R62.H1_H1 ;  /* 0x3000003eff3d7230 */ /* 0x000fe20000004100 */
[----:B------:R-:W-:Y:S01]  /*ea90*/  LOP3.LUT R44, R44, 0xff0000, R63, 0xf8, !PT ;  /* 0x00ff00002c2c7812 */ /* 0x000fe200078ef83f */
[----:B------:R-:W-:Y:S01]  /*eaa0*/  HADD2.F32 R62, -RZ, R59.H1_H1 ;  /* 0x3000003bff3e7230 */ /* 0x000fe20000004100 */
[----:B------:R-:W-:Y:S01]  /*eab0*/  F2FP.F16.E4M3.UNPACK_B R150, R150 ;  /* 0x00000096ff96723e */ /* 0x000fe200020006ff */
[----:B------:R-:W-:Y:S01]  /*eac0*/  HADD2.F32 R63, -RZ, R60.H1_H1 ;  /* 0x3000003cff3f7230 */ /* 0x000fe20000004100 */
[----:B------:R-:W-:-:S02]  /*ead0*/  F2FP.F16.E4M3.UNPACK_B R59, R58 ;  /* 0x0000003aff3b723e */ /* 0x000fc400020006ff */
[----:B------:R-:W-:Y:S01]  /*eae0*/  F2FP.F16.E4M3.UNPACK_B R60, R56 ;  /* 0x00000038ff3c723e */ /* 0x000fe200020006ff */
[-C--:B------:R-:W-:Y:S01]  /*eaf0*/  FMUL.FTZ R56, R62, R61.reuse ;  /* 0x0000003d3e387220 */ /* 0x080fe20000410000 */
[----:B------:R-:W-:Y:S01]  /*eb00*/  LOP3.LUT R41, R64, 0xff0000, R65, 0xf8, !PT ;  /* 0x00ff000040297812 */ /* 0x000fe200078ef841 */
[C---:B------:R-:W-:Y:S01]  /*eb10*/  FMUL.FTZ R65, R57.reuse, R61 ;  /* 0x0000003d39417220 */ /* 0x040fe20000410000 */
[----:B------:R-:W-:Y:S01]  /*eb20*/  F2FP.F16.E4M3.UNPACK_B R152, R152 ;  /* 0x00000098ff98723e */ /* 0x000fe200020006ff */
[----:B------:R-:W-:Y:S02]  /*eb30*/  HADD2.F32 R64, -RZ, R150.H0_H0 ;  /* 0x20000096ff407230 */ /* 0x000fe40000004100 */
[-C--:B------:R-:W-:Y:S01]  /*eb40*/  FFMA.FTZ R57, R57, R63.reuse, -R56 ;  /* 0x0000003f39397223 */ /* 0x080fe20000010838 */
[----:B------:R-:W-:Y:S02]  /*eb50*/  HADD2.F32 R61, -RZ, R59.H0_H0 ;  /* 0x2000003bff3d7230 */ /* 0x000fe40000004100 */
[----:B------:R-:W-:Y:S01]  /*eb60*/  FFMA.FTZ R56, R62, R63, R65 ;  /* 0x0000003f3e387223 */ /* 0x000fe20000010041 */
[----:B------:R-:W-:Y:S01]  /*eb70*/  HADD2.F32 R58, -RZ, R60.H0_H0 ;  /* 0x2000003cff3a7230 */ /* 0x000fe20000004100 */
[----:B------:R-:W-:Y:S01]  /*eb80*/  F2FP.F16.E4M3.UNPACK_B R67, R151.H1 ;  /* 0x00000097ff43723e */ /* 0x000fe200030006ff */
[----:B------:R-:W-:-:S02]  /*eb90*/  HADD2.F32 R62, -RZ, R152.H0_H0 ;  /* 0x20000098ff3e7230 */ /* 0x000fc40000004100 */
[CC--:B------:R-:W-:Y:S01]  /*eba0*/  FMUL.FTZ R65, R61.reuse, R64.reuse ;  /* 0x000000403d417220 */ /* 0x0c0fe20000410000 */
[----:B------:R-:W-:Y:S02]  /*ebb0*/  HADD2.F32 R150, -RZ, R150.H1_H1 ;  /* 0x30000096ff967230 */ /* 0x000fe40000004100 */
[C---:B------:R-:W-:Y:S01]  /*ebc0*/  FMUL.FTZ R64, R58.reuse, R64 ;  /* 0x000000403a407220 */ /* 0x040fe20000410000 */
[----:B------:R-:W-:Y:S02]  /*ebd0*/  HADD2.F32 R63, -RZ, R59.H1_H1 ;  /* 0x3000003bff3f7230 */ /* 0x000fe40000004100 */
[-C--:B------:R-:W-:Y:S01]  /*ebe0*/  FFMA.FTZ R58, R58, R62.reuse, -R65 ;  /* 0x0000003e3a3a7223 */ /* 0x080fe20000010841 */
[----:B------:R-:W-:Y:S02]  /*ebf0*/  HADD2.F32 R60, -RZ, R60.H1_H1 ;  /* 0x3000003cff3c7230 */ /* 0x000fe40000004100 */
[----:B------:R-:W-:Y:S01]  /*ec00*/  FFMA.FTZ R59, R61, R62, R64 ;  /* 0x0000003e3d3b7223 */ /* 0x000fe20000010040 */
[----:B------:R-:W-:Y:S01]  /*ec10*/  F2FP.F16.E4M3.UNPACK_B R64, R46.H1 ;  /* 0x0000002eff40723e */ /* 0x000fe200030006ff */
[----:B------:R-:W-:-:S02]  /*ec20*/  HADD2.F32 R152, -RZ, R152.H1_H1 ;  /* 0x30000098ff987230 */ /* 0x000fc40000004100 */
[CC--:B------:R-:W-:Y:S01]  /*ec30*/  FMUL.FTZ R61, R63.reuse, R150.reuse ;  /* 0x000000963f3d7220 */ /* 0x0c0fe20000410000 */
[C---:B------:R-:W-:Y:S01]  /*ec40*/  FMUL.FTZ R150, R60.reuse, R150 ;  /* 0x000000963c967220 */ /* 0x040fe20000410000 */
[----:B------:R-:W-:Y:S01]  /*ec50*/  F2FP.F16.E4M3.UNPACK_B R66, R153.H1 ;  /* 0x00000099ff42723e */ /* 0x000fe200030006ff */
[----:B------:R-:W-:Y:S01]  /*ec60*/  HADD2.F32 R70, -RZ, R67.H0_H0 ;  /* 0x20000043ff467230 */ /* 0x000fe20000004100 */
[----:B------:R-:W-:Y:S01]  /*ec70*/  F2FP.F16.E4M3.UNPACK_B R62, R53.H1 ;  /* 0x00000035ff3e723e */ /* 0x000fe200030006ff */
[----:B------:R-:W-:Y:S02]  /*ec80*/  HADD2.F32 R65, -RZ, R64.H0_H0 ;  /* 0x20000040ff417230 */ /* 0x000fe40000004100 */
[-C--:B------:R-:W-:Y:S01]  /*ec90*/  FFMA.FTZ R61, R60, R152.reuse, -R61 ;  /* 0x000000983c3d7223 */ /* 0x080fe2000001083d */
[----:B------:R-:W-:Y:S01]  /*eca0*/  FFMA.FTZ R60, R63, R152, R150 ;  /* 0x000000983f3c7223 */ /* 0x000fe20000010096 */
[----:B------:R-:W-:Y:S01]  /*ecb0*/  HADD2.F32 R68, -RZ, R66.H0_H0 ;  /* 0x20000042ff447230 */ /* 0x000fe20000004100 */
[----:B------:R-:W-:Y:S01]  /*ecc0*/  F2FP.F16.E4M3.UNPACK_B R151, R151 ;  /* 0x00000097ff97723e */ /* 0x000fe200020006ff */
[----:B------:R-:W-:-:S02]  /*ecd0*/  HADD2.F32 R63, -RZ, R62.H0_H0 ;  /* 0x2000003eff3f7230 */ /* 0x000fc40000004100 */
[-C--:B------:R-:W-:Y:S01]  /*ece0*/  FMUL.FTZ R72, R65, R70.reuse ;  /* 0x0000004641487220 */ /* 0x080fe20000410000 */
[----:B------:R-:W-:Y:S01]  /*ecf0*/  HADD2.F32 R67, -RZ, R67.H1_H1 ;  /* 0x30000043ff437230 */ /* 0x000fe20000004100 */
[----:B------:R-:W-:Y:S01]  /*ed00*/  F2FP.F16.E4M3.UNPACK_B R53, R53 ;  /* 0x00000035ff35723e */ /* 0x000fe200020006ff */
[----:B------:R-:W-:Y:S02]  /*ed10*/  HADD2.F32 R64, -RZ, R64.H1_H1 ;  /* 0x30000040ff407230 */ /* 0x000fe40000004100 */
[C---:B------:R-:W-:Y:S01]  /*ed20*/  FMUL.FTZ R70, R63.reuse, R70 ;  /* 0x000000463f467220 */ /* 0x040fe20000410000 */
[-C--:B------:R-:W-:Y:S01]  /*ed30*/  FFMA.FTZ R72, R63, R68.reuse, -R72 ;  /* 0x000000443f487223 */ /* 0x080fe20000010848 */
[----:B------:R-:W-:Y:S01]  /*ed40*/  HADD2.F32 R62, -RZ, R62.H1_H1 ;  /* 0x3000003eff3e7230 */ /* 0x000fe20000004100 */
[----:B------:R-:W-:Y:S01]  /*ed50*/  F2FP.F16.E4M3.UNPACK_B R153, R153 ;  /* 0x00000099ff99723e */ /* 0x000fe200020006ff */
[----:B------:R-:W-:Y:S02]  /*ed60*/  HADD2.F32 R63, -RZ, R66.H1_H1 ;  /* 0x30000042ff3f7230 */ /* 0x000fe40000004100 */
[-C--:B------:R-:W-:Y:S01]  /*ed70*/  FMUL.FTZ R69, R64, R67.reuse ;  /* 0x0000004340457220 */ /* 0x080fe20000410000 */
[----:B------:R-:W-:Y:S01]  /*ed80*/  FFMA.FTZ R70, R65, R68, R70 ;  /* 0x0000004441467223 */ /* 0x000fe20000010046 */
[----:B------:R-:W-:Y:S01]  /*ed90*/  FMUL.FTZ R67, R62, R67 ;  /* 0x000000433e437220 */ /* 0x000fe20000410000 */
[----:B------:R-:W-:-:S02]  /*eda0*/  HADD2.F32 R65, -RZ, R151.H0_H0 ;  /* 0x20000097ff417230 */ /* 0x000fc40000004100 */
[-C--:B------:R-:W-:Y:S01]  /*edb0*/  FFMA.FTZ R69, R62, R63.reuse, -R69 ;  /* 0x0000003f3e457223 */ /* 0x080fe20000010845 */
[----:B------:R-:W-:Y:S01]  /*edc0*/  F2FP.F16.E4M3.UNPACK_B R62, R46 ;  /* 0x0000002eff3e723e */ /* 0x000fe200020006ff */
[----:B------:R-:W-:Y:S01]  /*edd0*/  FFMA.FTZ R71, R64, R63, R67 ;  /* 0x0000003f40477223 */ /* 0x000fe20000010043 */
[----:B------:R-:W-:Y:S01]  /*ede0*/  HADD2.F32 R151, -RZ, R151.H1_H1 ;  /* 0x30000097ff977230 */ /* 0x000fe20000004100 */
        /* <DEDUP_REMOVED lines=8> */
[----:B------:R-:W-:Y:S01]  /*ee70*/  FMUL.FTZ R67, R63, R65 ;  /* 0x000000413f437220 */ /* 0x000fe20000410000 */
[--C-:B------:R-:W-:Y:S02]  /*ee80*/  HADD2.F32 R64, -RZ, R153.reuse.H0_H0 ;  /* 0x20000099ff407230 */ /* 0x100fe40000004100 */
[-C--:B------:R-:W-:Y:S01]  /*ee90*/  FMUL.FTZ R68, R62, R151.reuse ;  /* 0x000000973e447220 */ /* 0x080fe20000410000 */
[----:B------:R-:W-:Y:S02]  /*eea0*/  HADD2.F32 R153, -RZ, R153.H1_H1 ;  /* 0x30000099ff997230 */ /* 0x000fe40000004100 */
[----:B------:R-:W-:Y:S01]  /*eeb0*/  FMUL.FTZ R151, R53, R151 ;  /* 0x0000009735977220 */ /* 0x000fe20000410000 */
[----:B------:R-:W-:Y:S01]  /*eec0*/  F2FP.F16.E4M3.UNPACK_B R58, R44 ;  /* 0x0000002cff3a723e */ /* 0x000fe200020006ff */
[----:B------:R-:W-:Y:S01]  /*eed0*/  FFMA.FTZ R67, R46, R64, -R67 ;  /* 0x000000402e437223 */ /* 0x000fe20000010843 */
[----:B------:R-:W-:Y:S01]  /*eee0*/  F2FP.F16.E4M3.UNPACK_B R57, R50 ;  /* 0x00000032ff39723e */ /* 0x000fe200020006ff */
[----:B------:R-:W-:Y:S01]  /*eef0*/  FFMA.FTZ R151, R62, R153, R151 ;  /* 0x000000993e977223 */ /* 0x000fe20000010097 */
[----:B------:R-:W-:Y:S01]  /*ef00*/  F2FP.F16.E4M3.UNPACK_B R62, R45 ;  /* 0x0000002dff3e723e */ /* 0x000fe200020006ff */
[----:B------:R-:W-:Y:S01]  /*ef10*/  FFMA.FTZ R46, R63, R64, R66 ;  /* 0x000000403f2e7223 */ /* 0x000fe20000010042 */
[----:B------:R-:W-:Y:S01]  /*ef20*/  F2FP.SATFINITE.E4M3.F32.PACK_AB_MERGE_C R54, R60, R59, R56 ;  /* 0x0000003b3c36723e */ /* 0x000fe20004807038 */
[----:B------:R-:W-:Y:S01]  /*ef30*/  HADD2.F32 R63, -RZ, R58.H0_H0 ;  /* 0x2000003aff3f7230 */ /* 0x000fe20000004100 */
[----:B------:R-:W-:Y:S01]  /*ef40*/  F2FP.F16.E4M3.UNPACK_B R60, R42 ;  /* 0x0000002aff3c723e */ /* 0x000fe200020006ff */
[----:B------:R-:W-:Y:S01]  /*ef50*/  HADD2.F32 R59, -RZ, R62.H0_H0 ;  /* 0x2000003eff3b7230 */ /* 0x000fe20000004100 */
[----:B------:R-:W-:Y:S01]  /*ef60*/  F2FP.F16.E4M3.UNPACK_B R50, R50.H1 ;  /* 0x00000032ff32723e */ /* 0x000fe200030006ff */
        /* <DEDUP_REMOVED lines=10> */
[----:B------:R-:W-:-:S02]  /*f010*/  HADD2.F32 R59, -RZ, R60.H1_H1 ;  /* 0x3000003cff3b7230 */ /* 0x000fc40000004100 */
[----:B------:R-:W-:Y:S01]  /*f020*/  FMUL.FTZ R61, R62, R63 ;  /* 0x0000003f3e3d7220 */ /* 0x000fe20000410000 */
[----:B------:R-:W-:Y:S01]  /*f030*/  F2FP.F16.E4M3.UNPACK_B R60, R45.H1 ;  /* 0x0000002dff3c723e */ /* 0x000fe200030006ff */
[C---:B------:R-:W-:Y:S01]  /*f040*/  FMUL.FTZ R65, R58.reuse, R63 ;  /* 0x0000003f3a417220 */ /* 0x040fe20000410000 */
[----:B------:R-:W-:Y:S01]  /*f050*/  F2FP.F16.E4M3.UNPACK_B R63, R44.H1 ;  /* 0x0000002cff3f723e */ /* 0x000fe200030006ff */
[-C--:B------:R-:W-:Y:S01]  /*f060*/  FFMA.FTZ R45, R58, R59.reuse, -R61 ;  /* 0x0000003b3a2d7223 */ /* 0x080fe2000001083d */
[----:B------:R-:W-:Y:S02]  /*f070*/  HADD2.F32 R58, -RZ, R50.H0_H0 ;  /* 0x20000032ff3a7230 */ /* 0x000fe40000004100 */
[----:B------:R-:W-:Y:S01]  /*f080*/  FFMA.FTZ R44, R62, R59, R65 ;  /* 0x0000003b3e2c7223 */ /* 0x000fe20000010041 */
[--C-:B------:R-:W-:Y:S02]  /*f090*/  HADD2.F32 R61, -RZ, R60.reuse.H0_H0 ;  /* 0x2000003cff3d7230 */ /* 0x100fe40000004100 */
[----:B------:R-:W-:Y:S01]  /*f0a0*/  FFMA.FTZ R68, R53, R153, -R68 ;  /* 0x0000009935447223 */ /* 0x000fe20000010844 */
[--C-:B------:R-:W-:Y:S01]  /*f0b0*/  HADD2.F32 R62, -RZ, R63.reuse.H0_H0 ;  /* 0x2000003fff3e7230 */ /* 0x100fe20000004100 */
[----:B------:R-:W-:Y:S01]  /*f0c0*/  F2FP.SATFINITE.E4M3.F32.PACK_AB_MERGE_C R53, R69, R72, RZ ;  /* 0x000000484535723e */ /* 0x000fe200048070ff */
[----:B------:R-:W-:Y:S01]  /*f0d0*/  HADD2.F32 R60, -RZ, R60.H1_H1 ;  /* 0x3000003cff3c7230 */ /* 0x000fe20000004100 */
[----:B------:R-:W-:Y:S01]  /*f0e0*/  F2FP.SATFINITE.E4M3.F32.PACK_AB_MERGE_C R70, R71, R70, RZ ;  /* 0x000000464746723e */ /* 0x000fe200048070ff */
[----:B------:R-:W-:-:S02]  /*f0f0*/  HADD2.F32 R63, -RZ, R63.H1_H1 ;  /* 0x3000003fff3f7230 */ /* 0x000fc40000004100 */
[-C--:B------:R-:W-:Y:S01]  /*f100*/  FMUL.FTZ R65, R61, R62.reuse ;  /* 0x0000003e3d417220 */ /* 0x080fe20000410000 */
[----:B------:R-:W-:Y:S02]  /*f110*/  HADD2.F32 R59, -RZ, R50.H1_H1 ;  /* 0x30000032ff3b7230 */ /* 0x000fe40000004100 */
[----:B------:R-:W-:Y:S01]  /*f120*/  FMUL.FTZ R64, R58, R62 ;  /* 0x0000003e3a407220 */ /* 0x000fe20000410000 */
[--C-:B------:R-:W-:Y:S02]  /*f130*/  HADD2.F32 R50, -RZ, R42.reuse.H0_H0 ;  /* 0x2000002aff327230 */ /* 0x100fe40000004100 */
[-C--:B------:R-:W-:Y:S01]  /*f140*/  FMUL.FTZ R66, R60, R63.reuse ;  /* 0x0000003f3c427220 */ /* 0x080fe20000410000 */
[----:B------:R-:W-:Y:S02]  /*f150*/  HADD2.F32 R62, -RZ, R42.H1_H1 ;  /* 0x3000002aff3e7230 */ /* 0x000fe40000004100 */
[----:B------:R-:W-:Y:S01]  /*f160*/  FMUL.FTZ R63, R59, R63 ;  /* 0x0000003f3b3f7220 */ /* 0x000fe20000410000 */
[----:B------:R-:W-:Y:S01]  /*f170*/  F2FP.SATFINITE.E4M3.F32.PACK_AB_MERGE_C R53, R68, R67, R53 ;  /* 0x000000434435723e */ /* 0x000fe20004807035 */
[-C--:B------:R-:W-:Y:S01]  /*f180*/  FFMA.FTZ R42, R58, R50.reuse, -R65 ;  /* 0x000000323a2a7223 */ /* 0x080fe20000010841 */
[----:B------:R-:W-:Y:S01]  /*f190*/  FFMA.FTZ R50, R61, R50, R64 ;  /* 0x000000323d327223 */ /* 0x000fe20000010040 */
[-C--:B------:R-:W-:Y:S01]  /*f1a0*/  FFMA.FTZ R71, R59, R62.reuse, -R66 ;  /* 0x0000003e3b477223 */ /* 0x080fe20000010842 */
[----:B------:R-:W-:Y:S01]  /*f1b0*/  F2FP.F16.E4M3.UNPACK_B R58, R43 ;  /* 0x0000002bff3a723e */ /* 0x000fe200020006ff */
[----:B------:R-:W-:Y:S01]  /*f1c0*/  FFMA.FTZ R73, R60, R62, R63 ;  /* 0x0000003e3c497223 */ /* 0x000fe2000001003f */
[----:B------:R-:W-:-:S02]  /*f1d0*/  F2FP.F16.E4M3.UNPACK_B R61, R47 ;  /* 0x0000002fff3d723e */ /* 0x000fc400020006ff */
[----:B------:R-:W-:Y:S02]  /*f1e0*/  F2FP.F16.E4M3.UNPACK_B R66, R41 ;  /* 0x00000029ff42723e */ /* 0x000fe400020006ff */
[----:B------:R-:W-:Y:S01]  /*f1f0*/  F2FP.F16.E4M3.UNPACK_B R60, R47.H1 ;  /* 0x0000002fff3c723e */ /* 0x000fe200030006ff */
[----:B------:R-:W-:Y:S01]  /*f200*/  HADD2.F32 R47, -RZ, R58.H0_H0 ;  /* 0x2000003aff2f7230 */ /* 0x000fe20000004100 */
[----:B------:R-:W-:Y:S01]  /*f210*/  F2FP.F16.E4M3.UNPACK_B R67, R41.H1 ;  /* 0x00000029ff43723e */ /* 0x000fe200030006ff */
[----:B------:R-:W-:Y:S01]  /*f220*/  HADD2.F32 R62, -RZ, R61.H0_H0 ;  /* 0x2000003dff3e7230 */ /* 0x000fe20000004100 */
[----:B------:R-:W-:Y:S01]  /*f230*/  F2FP.F16.E4M3.UNPACK_B R43, R43.H1 ;  /* 0x0000002bff2b723e */ /* 0x000fe200030006ff */
[----:B------:R-:W-:Y:S01]  /*f240*/  HADD2.F32 R68, -RZ, R66.H0_H0 ;  /* 0x20000042ff447230 */ /* 0x000fe20000004100 */
[-C--:B------:R-:W-:Y:S01]  /*f250*/  F2FP.F16.E4M3.UNPACK_B R41, R40.reuse ;  /* 0x00000028ff29723e */ /* 0x080fe200020006ff */
[----:B------:R-:W-:Y:S01]  /*f260*/  HADD2.F32 R69, -RZ, R67.H0_H0 ;  /* 0x20000043ff457230 */ /* 0x000fe20000004100 */
[----:B------:R-:W-:Y:S01]  /*f270*/  F2FP.F16.E4M3.UNPACK_B R63, R40.H1 ;  /* 0x00000028ff3f723e */ /* 0x000fe200030006ff */
[----:B------:R-:W-:Y:S01]  /*f280*/  HADD2.F32 R40, -RZ, R60.H0_H0 ;  /* 0x2000003cff287230 */ /* 0x000fe20000004100 */
[----:B------:R-:W-:Y:S01]  /*f290*/  F2FP.SATFINITE.E4M3.F32.PACK_AB_MERGE_C R46, R151, R46, R70 ;  /* 0x0000002e972e723e */ /* 0x000fe20004807046 */
[----:B------:R-:W-:-:S02]  /*f2a0*/  HADD2.F32 R59, -RZ, R43.H0_H0 ;  /* 0x2000002bff3b7230 */ /* 0x000fc40000004100 */
[-C--:B------:R-:W-:Y:S01]  /*f2b0*/  FMUL.FTZ R70, R62, R68.reuse ;  /* 0x000000443e467220 */ /* 0x080fe20000410000 */
[----:B------:R-:W-:Y:S01]  /*f2c0*/  FMUL.FTZ R75, R47, R68 ;  /* 0x000000442f4b7220 */ /* 0x000fe20000410000 */
[----:B------:R-:W-:Y:S02]  /*f2d0*/  HADD2.F32 R65, -RZ, R63.H0_H0 ;  /* 0x2000003fff417230 */ /* 0x000fe40000004100 */
[CC--:B------:R-:W-:Y:S01]  /*f2e0*/  FMUL.FTZ R68, R40.reuse, R69.reuse ;  /* 0x0000004528447220 */ /* 0x0c0fe20000410000 */
[----:B------:R-:W-:Y:S01]  /*f2f0*/  FMUL.FTZ R69, R59, R69 ;  /* 0x000000453b457220 */ /* 0x000fe20000410000 */
[----:B------:R-:W-:Y:S01]  /*f300*/  HADD2.F32 R60, -RZ, R60.H1_H1 ;  /* 0x3000003cff3c7230 */ /* 0x000fe20000004100 */
[----:B------:R-:W-:Y:S01]  /*f310*/  F2FP.SATFINITE.E4M3.F32.PACK_AB_MERGE_C R42, R71, R42, RZ ;  /* 0x0000002a472a723e */ /* 0x000fe200048070ff */
[----:B------:R-:W-:Y:S02]  /*f320*/  HADD2.F32 R67, -RZ, R67.H1_H1 ;  /* 0x30000043ff437230 */ /* 0x000fe40000004100 */
[----:B------:R-:W-:Y:S01]  /*f330*/  FFMA.FTZ R69, R40, R65, R69 ;  /* 0x0000004128457223 */ /* 0x000fe20000010045 */
[----:B------:R-:W-:-:S02]  /*f340*/  HADD2.F32 R43, -RZ, R43.H1_H1 ;  /* 0x3000002bff2b7230 */ /* 0x000fc40000004100 */
[----:B------:R-:W-:Y:S01]  /*f350*/  FFMA.FTZ R68, R59, R65, -R68 ;  /* 0x000000413b447223 */ /* 0x000fe20000010844 */
[----:B------:R-:W-:Y:S02]  /*f360*/  HADD2.F32 R64, -RZ, R41.H0_H0 ;  /* 0x20000029ff407230 */ /* 0x000fe40000004100 */
[-C--:B------:R-:W-:Y:S01]  /*f370*/  FMUL.FTZ R40, R60, R67.reuse ;  /* 0x000000433c287220 */ /* 0x080fe20000410000 */
[----:B------:R-:W-:Y:S02]  /*f380*/  HADD2.F32 R61, -RZ, R61.H1_H1 ;  /* 0x3000003dff3d7230 */ /* 0x000fe40000004100 */
[----:B------:R-:W-:Y:S01]  /*f390*/  FMUL.FTZ R67, R43, R67 ;  /* 0x000000432b437220 */ /* 0x000fe20000410000 */
[----:B------:R-:W-:Y:S02]  /*f3a0*/  HADD2.F32 R66, -RZ, R66.H1_H1 ;  /* 0x30000042ff427230 */ /* 0x000fe40000004100 */
[----:B------:R-:W-:Y:S01]  /*f3b0*/  FFMA.FTZ R70, R47, R64, -R70 ;  /* 0x000000402f467223 */ /* 0x000fe20000010846 */
[----:B------:R-:W-:-:S02]  /*f3c0*/  HADD2.F32 R63, -RZ, R63.H1_H1 ;  /* 0x3000003fff3f7230 */ /* 0x000fc40000004100 */
[----:B------:R-:W-:Y:S01]  /*f3d0*/  FFMA.FTZ R75, R62, R64, R75 ;  /* 0x000000403e4b7223 */ /* 0x000fe2000001004b */
[----:B------:R-:W-:Y:S02]  /*f3e0*/  HADD2.F32 R58, -RZ, R58.H1_H1 ;  /* 0x3000003aff3a7230 */ /* 0x000fe40000004100 */
[-C--:B------:R-:W-:Y:S01]  /*f3f0*/  FMUL.FTZ R47, R61, R66.reuse ;  /* 0x000000423d2f7220 */ /* 0x080fe20000410000 */
[----:B------:R-:W-:Y:S02]  /*f400*/  HADD2.F32 R41, -RZ, R41.H1_H1 ;  /* 0x30000029ff297230 */ /* 0x000fe40000004100 */
[-C--:B------:R-:W-:Y:S01]  /*f410*/  FFMA.FTZ R43, R43, R63.reuse, -R40 ;  /* 0x0000003f2b2b7223 */ /* 0x080fe20000010828 */
[----:B------:R-:W-:Y:S01]  /*f420*/  FFMA.FTZ R60, R60, R63, R67 ;  /* 0x0000003f3c3c7223 */ /* 0x000fe20000010043 */
[C---:B------:R-:W-:Y:S01]  /*f430*/  FMUL.FTZ R66, R58.reuse, R66 ;  /* 0x000000423a427220 */ /* 0x040fe20000410000 */
[----:B------:R-:W-:Y:S01]  /*f440*/  F2FP.SATFINITE.E4M3.F32.PACK_AB_MERGE_C R50, R73, R50, RZ ;  /* 0x000000324932723e */ /* 0x000fe200048070ff */
[-C--:B------:R-:W-:Y:S01]  /*f450*/  FFMA.FTZ R47, R58, R41.reuse, -R47 ;  /* 0x000000293a2f7223 */ /* 0x080fe2000001082f */
[----:B------:R-:W-:Y:S01]  /*f460*/  F2FP.SATFINITE.E4M3.F32.PACK_AB_MERGE_C R43, R43, R68, RZ ;  /* 0x000000442b2b723e */ /* 0x000fe200048070ff */
[----:B------:R-:W-:Y:S01]  /*f470*/  FFMA.FTZ R66, R61, R41, R66 ;  /* 0x000000293d427223 */ /* 0x000fe20000010042 */
[----:B------:R-:W-:-:S02]  /*f480*/  F2FP.SATFINITE.E4M3.F32.PACK_AB_MERGE_C R60, R60, R69, RZ ;  /* 0x000000453c3c723e */ /* 0x000fc400048070ff */
[----:B------:R-:W-:Y:S01]  /*f490*/  F2FP.SATFINITE.E4M3.F32.PACK_AB_MERGE_C R41, R45, R56, R42 ;  /* 0x000000382d29723e */ /* 0x000fe2000480702a */
[----:B------:R-:W-:Y:S01]  /*f4a0*/  IMAD.MOV.U32 R42, RZ, RZ, R53 ;  /* 0x000000ffff2a7224 */ /* 0x000fe200078e0035 */
[----:B------:R-:W-:Y:S02]  /*f4b0*/  F2FP.SATFINITE.E4M3.F32.PACK_AB_MERGE_C R43, R47, R70, R43 ;  /* 0x000000462f2b723e */ /* 0x000fe4000480702b */
[----:B------:R-:W-:Y:S01]  /*f4c0*/  F2FP.SATFINITE.E4M3.F32.PACK_AB_MERGE_C R45, R44, R57, R50 ;  /* 0x000000392c2d723e */ /* 0x000fe20004807032 */
[----:B------:R-:W-:Y:S01]  /*f4d0*/  IMAD.MOV.U32 R44, RZ, RZ, R54 ;  /* 0x000000ffff2c7224 */ /* 0x000fe200078e0036 */
[----:B------:R-:W-:Y:S02]  /*f4e0*/  F2FP.SATFINITE.E4M3.F32.PACK_AB_MERGE_C R47, R66, R75, R60 ;  /* 0x0000004b422f723e */ /* 0x000fe4000480703c */
[----:B------:R-:W-:-:S07]  /*f4f0*/  MOV R40, R55 ;  /* 0x0000003700287202 */ /* 0x000fce0000000f00 */
.L_x_420:
[----:B------:R-:W-:Y:S05]  /*f500*/  BSYNC B1 ;  /* 0x0000000000017941 */ /* 0x000fea0003800000 */
.L_x_419:
[----:B-1----:R1:W-:Y:S01]  /*f510*/  STG.E.128 desc[UR54][R48.64], R40 ;  /* 0x0000002830007986 */ /* 0x0023e2000c101d36 */
[----:B------:R-:W-:-:S13]  /*f520*/  ISETP.GE.AND P3, PT, R51, R154, PT ;  /* 0x0000009a3300720c */ /* 0x000fda0003f66270 */
[----:B------:R-:W-:Y:S05]  /*f530*/  @P3 BRA `(.L_x_369) ;  /* 0x0000000000f43947 */ /* 0x000fea0003800000 */
[--C-:B-1----:R-:W-:Y:S02]  /*f540*/  SHF.R.S32.HI R41, RZ, 0x1f, R51.reuse ;  /* 0x0000001fff297819 */ /* 0x102fe40000011433 */
[----:B------:R-:W-:-:S04]  /*f550*/  IADD3 R51, P3, P4, R116, R136, R51 ;  /* 0x0000008874337210 */ /* 0x000fc80007c7e033 */
[----:B------:R-:W-:Y:S02]  /*f560*/  IADD3.X R52, R4, R52, R41, P3, P4 ;  /* 0x0000003404347210 */ /* 0x000fe40001fe8429 */
[----:B------:R-:W-:-:S05]  /*f570*/  IADD3 R124, P3, R51, R124, RZ ;  /* 0x0000007c337c7210 */ /* 0x000fca0007f7e0ff */
[----:B------:R-:W-:-:S05]  /*f580*/  IMAD.X R125, R52, 0x1, R125, P3 ;  /* 0x00000001347d7824 */ /* 0x000fca00018e067d */
[----:B---3--:R1:W-:Y:S01]  /*f590*/  STG.E.128 desc[UR54][R124.64], R44 ;  /* 0x0000002c7c007986 */ /* 0x0083e2000c101d36 */
[----:B------:R-:W-:Y:S05]  /*f5a0*/  BRA `(.L_x_369) ;  /* 0x0000000000d87947 */ /* 0x000fea0003800000 */
.L_x_336:
[----:B------:R-:W-:-:S06]  /*f5b0*/  UISETP.NE.AND UP0, UPT, UR53, 0x3, UPT ;  /* 0x000000033500788c */ /* 0x000fcc000bf05270 */
[----:B------:R-:W-:-:S13]  /*f5c0*/  PLOP3.LUT P2, PT, PT, PT, UP0, 0x80, 0x0 ;  /* 0x000000000000781c */ /* 0x000fda0003f4f008 */
[----:B------:R-:W-:Y:S05]  /*f5d0*/  @!P2 BRA `(.L_x_421) ;  /* 0x000000000004a947 */ /* 0x000fea0003800000 */
[----:B------:R-:W-:Y:S01]  /*f5e0*/  BPT.TRAP 0x1 ;  /* 0x000000040000795c */ /* 0x000fe20000300000 */
.L_x_421:
[----:B------:R-:W-:Y:S01]  /*f5f0*/  IMAD R97, R17, 0x8, R16 ;  /* 0x0000000811617824 */ /* 0x000fe200078e0210 */
[----:B------:R-:W-:Y:S01]  /*f600*/  SHF.L.U32 R98, R169, 0x1f, RZ ;  /* 0x0000001fa9627819 */ /* 0x000fe200000006ff */
[----:B------:R-:W-:Y:S01]  /*f610*/  IMAD R96, R24, -0xa0, R2 ;  /* 0xffffff6018607824 */ /* 0x000fe200078e0202 */
[----:B------:R-:W-:Y:S02]  /*f620*/  BSSY B1, `(.L_x_422) ;  /* 0x0000004000017945 */ /* 0x000fe40003800000 */
[----:B------:R-:W1:Y:S02]  /*f630*/  SYNCS.PHASECHK.TRANS64.TRYWAIT P3, [R97+URZ+0x29890], R98 ;  /* 0x02989062610075a7 */ /* 0x000e64000806017f */
[----:B------:R-:W-:Y:S01]  /*f640*/  VIMNMX R96, R96, 0xa0, PT ;  /* 0x000000a060607848 */ /* 0x000fe20003fe0100 */
[----:B-1----:R-:W-:Y:S06]  /*f650*/  @!P3 BRA `(.L_x_423) ;  /* 0x000001b800d0b947 */ /* 0x002fec0003800000 */
.L_x_665:
[----:B------:R-:W-:Y:S05]  /*f660*/  BSYNC B1 ;  /* 0x0000000000017941 */ /* 0x000fea0003800000 */
.L_x_422:
[----:B------:R-:W-:Y:S01]  /*f670*/  ISETP.GE.AND P3, PT, R168, R96, PT ;  /* 0x00000060a800720c */ /* 0x000fe20003f66270 */
[----:B------:R-:W-:-:S12]  /*f680*/  BSSY B1, `(.L_x_424) ;  /* 0x0000014000017945 */ /* 0x000fd80003800000 */
[----:B------:R-:W-:Y:S05]  /*f690*/  @P3 BRA `(.L_x_425) ;  /* 0x0000000000483947 */ /* 0x000fea0003800000 */
[----:B------:R-:W-:-:S13]  /*f6a0*/  ISETP.NE.AND P3, PT, R34, RZ, PT ;  /* 0x000000ff2200720c */ /* 0x000fda0003f65270 */
[----:B0-----:R-:W0:Y:S04]  /*f6b0*/  @P3 LDS.128 R40, [R47+0x1a400] ;  /* 0x01a400002f283984 */ /* 0x001e280000000c00 */
[----:B0-----:R-:W-:Y:S01]  /*f6c0*/  @P3 STG.E.128 desc[UR54][R48.64], R40 ;  /* 0x0000002830003986 */ /* 0x001fe2000c101d36 */
[----:B------:R-:W-:-:S13]  /*f6d0*/  ISETP.NE.AND P3, PT, R35, RZ, PT ;  /* 0x000000ff2300720c */ /* 0x000fda0003f65270 */
[----:B------:R-:W0:Y:S04]  /*f6e0*/  @P3 LDS.128 R40, [R46+0x1a400] ;  /* 0x01a400002e283984 */ /* 0x000e280000000c00 */
        /* <DEDUP_REMOVED lines=12> */
[----:B0-----:R2:W-:Y:S02]  /*f7b0*/  @P3 STG.E.128 desc[UR54][R48.64+0xa0], R40 ;  /* 0x0000a02830003986 */ /* 0x0015e4000c101d36 */
.L_x_425:
[----:B------:R-:W-:Y:S05]  /*f7c0*/  BSYNC B1 ;  /* 0x0000000000017941 */ /* 0x000fea0003800000 */
.L_x_424:
[----:B------:R-:W-:-:S13]  /*f7d0*/  ISETP.GE.AND P3, PT, R216, R96, PT ;  /* 0x00000060d800720c */ /* 0x000fda0003f66270 */
[----:B------:R-:W-:Y:S05]  /*f7e0*/  @P3 BRA `(.L_x_369) ;  /* 0x0000000000483947 */ /* 0x000fea0003800000 */
[----:B------:R-:W-:-:S13]  /*f7f0*/  ISETP.NE.AND P3, PT, R34, RZ, PT ;  /* 0x000000ff2200720c */ /* 0x000fda0003f65270 */
[----:B0-2---:R-:W0:Y:S04]  /*f800*/  @P3 LDS.128 R40, [R47+0x1c400] ;  /* 0x01c400002f283984 */ /* 0x005e280000000c00 */
        /* <DEDUP_REMOVED lines=16> */
.L_x_369:
[----:B------:R-:W-:Y:S05]  /*f910*/  BSYNC B0 ;  /* 0x0000000000007941 */ /* 0x000fea0003800000 */
.L_x_335:
[----:B012-4-:R-:W0:Y:S01]  /*f920*/  S2R R40, SR_TID.X ;  /* 0x0000000000287919 */ /* 0x017e220000002100 */
[----:B------:R-:W-:Y:S01]  /*f930*/  @!PT LDS RZ, [RZ] ;  /* 0x00000000fffff984 */ /* 0x000fe20000000800 */
[----:B------:R-:W-:Y:S01]  /*f940*/  @!PT LDS RZ, [RZ] ;  /* 0x00000000fffff984 */ /* 0x000fe20000000800 */
[----:B------:R-:W-:Y:S01]  /*f950*/  @!PT LDS RZ, [RZ] ;  /* 0x00000000fffff984 */ /* 0x000fe20000000800 */
[----:B------:R-:W-:Y:S01]  /*f960*/  @!PT LDS RZ, [RZ] ;  /* 0x00000000fffff984 */ /* 0x000fe20000000800 */
[----:B------:R1:W-:Y:S06]  /*f970*/  MEMBAR.ALL.CTA ;  /* 0x0000000000007992 */ /* 0x0003ec0000008000 */
[----:B-1----:R-:W1:Y:S01]  /*f980*/  FENCE.VIEW.ASYNC.S ;  /* 0x00000000000073c6 */ /* 0x002e620000000000 */
[----:B------:R-:W-:Y:S05]  /*f990*/  WARPSYNC.ALL ;  /* 0x0000000000007948 */ /* 0x000fea0003800000 */
[----:B------:R-:W-:Y:S01]  /*f9a0*/  BSSY B0, `(.L_x_426) ;  /* 0x0000009000007945 */ /* 0x000fe20003800000 */
[----:B0-----:R-:W-:Y:S01]  /*f9b0*/  LOP3.LUT R40, R40, 0x7f, RZ, 0xc0, !PT ;  /* 0x0000007f28287812 */ /* 0x001fe200078ec0ff */
[----:B-1----:R0:W-:Y:S03]  /*f9c0*/  BAR.SYNC.DEFER_BLOCKING R177, 0x80 ;  /* 0x000200b10000751d */ /* 0x0021e60000010000 */
[----:B------:R-:W-:-:S13]  /*f9d0*/  ISETP.NE.AND P3, PT, R40, RZ, PT ;  /* 0x000000ff2800720c */ /* 0x000fda0003f65270 */
[----:B------:R-:W-:-:S04]  /*f9e0*/  @!P3 IADD3 R40, R97, 0x298a0, RZ ;  /* 0x000298a06128b810 */ /* 0x000fc80007ffe0ff */
[----:B------:R-:W-:-:S04]  /*f9f0*/  @!P3 PRMT R40, RZ, 0x654, R40 ;  /* 0x00000654ff28b816 */ /* 0x000fc80000000028 */
[----:B------:R0:W-:Y:S01]  /*fa00*/  @!P3 SYNCS.ARRIVE.TRANS64.RED.A1T0 RZ, [R40+URZ], RZ ;  /* 0x000000ff28ffb9a7 */ /* 0x0001e2000810043f */
[----:B------:R-:W-:Y:S05]  /*fa10*/  @!P2 BRA `(.L_x_427) ;  /* 0x000000000004a947 */ /* 0x000fea0003800000 */
[----:B------:R-:W-:Y:S01]  /*fa20*/  BPT.TRAP 0x1 ;  /* 0x000000040000795c */ /* 0x000fe20000300000 */
.L_x_427:
[----:B------:R-:W-:Y:S05]  /*fa30*/  BSYNC B0 ;  /* 0x0000000000007941 */ /* 0x000fea0003800000 */
.L_x_426:
[----:B------:R-:W1:Y:S01]  /*fa40*/  SYNCS.PHASECHK.TRANS64.TRYWAIT P2, [R97+URZ+0x298b0], R98 ;  /* 0x0298b062610075a7 */ /* 0x000e62000804017f */
[----:B------:R-:W-:Y:S01]  /*fa50*/  IMAD R41, R17, 0x5000, R208 ;  /* 0x0000500011297824 */ /* 0x000fe200078e02d0 */
[----:B------:R-:W-:Y:S01]  /*fa60*/  ULDC UR42, c[0x0][0x320] ;  /* 0x0000c800002a7ab9 */ /* 0x000fe20000000800 */
[----:B------:R-:W-:Y:S01]  /*fa70*/  ULDC.64 UR40, c[0x0][0x328] ;  /* 0x0000ca0000287ab9 */ /* 0x000fe20000000a00 */
[----:B------:R-:W-:Y:S01]  /*fa80*/  ULDC.64 UR38, c[0x0][0x318] ;  /* 0x0000c60000267ab9 */ /* 0x000fe20000000a00 */
[----:B------:R-:W-:Y:S01]  /*fa90*/  BSSY B0, `(.L_x_428) ;  /* 0x0000003000007945 */ /* 0x000fe20003800000 */
[----:B------:R-:W-:-:S03]  /*faa0*/  IMAD.IADD R48, R16, 0x1, R41 ;  /* 0x0000000110307824 */ /* 0x000fc600078e0229 */
[----:B-1----:R-:W-:Y:S05]  /*fab0*/  @!P2 BRA `(.L_x_429) ;  /* 0x000001b400cca947 */ /* 0x002fea0003800000 */
.L_x_666:
[----:B------:R-:W-:Y:S05]  /*fac0*/  BSYNC B0 ;  /* 0x0000000000007941 */ /* 0x000fea0003800000 */
.L_x_428:
[----:B------:R-:W-:Y:S01]  /*fad0*/  ISETP.GE.AND P2, PT, R168, R96, PT ;  /* 0x00000060a800720c */ /* 0x000fe20003f46270 */
[----:B------:R-:W-:Y:S01]  /*fae0*/  BSSY B0, `(.L_x_430) ;  /* 0x0000019000007945 */ /* 0x000fe20003800000 */
[-C--:B------:R-:W-:Y:S01]  /*faf0*/  IADD3 R49, R16, R41.reuse, R122 ;  /* 0x0000002910317210 */ /* 0x080fe20007ffe07a */
[----:B---3--:R-:W-:Y:S01]  /*fb00*/  IMAD.WIDE R44, R24, 0xa0, R118 ;  /* 0x000000a0182c7825 */ /* 0x008fe200078e0276 */
[CC--:B------:R-:W-:Y:S02]  /*fb10*/  IADD3 R50, R16.reuse, R41.reuse, R120 ;  /* 0x0000002910327210 */ /* 0x0c0fe40007ffe078 */
[----:B------:R-:W-:-:S07]  /*fb20*/  IADD3 R51, R16, R41, R130 ;  /* 0x0000002910337210 */ /* 0x000fce0007ffe082 */
[----:B------:R-:W-:Y:S05]  /*fb30*/  @P2 BRA `(.L_x_431) ;  /* 0x00000000004c2947 */ /* 0x000fea0003800000 */
[----:B0-----:R-:W-:Y:S02]  /*fb40*/  IMAD.MOV.U32 R40, RZ, RZ, R114 ;  /* 0x000000ffff287224 */ /* 0x001fe400078e0072 */
[----:B------:R-:W-:Y:S02]  /*fb50*/  IMAD.MOV.U32 R41, RZ, RZ, R33 ;  /* 0x000000ffff297224 */ /* 0x000fe400078e0021 */
[----:B------:R-:W-:Y:S02]  /*fb60*/  IMAD R43, R45, UR40, RZ ;  /* 0x000000282d2b7c24 */ /* 0x000fe4000f8e02ff */
[----:B------:R-:W-:-:S04]  /*fb70*/  IMAD.WIDE.U32 R40, R44, UR40, R40 ;  /* 0x000000282c287c25 */ /* 0x000fc8000f8e0028 */
[----:B------:R-:W-:Y:S01]  /*fb80*/  IMAD R43, R44, UR41, R43 ;  /* 0x000000292c2b7c24 */ /* 0x000fe2000f8e022b */
[----:B------:R-:W-:-:S04]  /*fb90*/  IADD3 R46, P2, R40, UR38, RZ ;  /* 0x00000026282e7c10 */ /* 0x000fc8000ff5e0ff */
[----:B------:R-:W-:Y:S02]  /*fba0*/  IADD3.X R47, R41, UR39, R43, P2, !PT ;  /* 0x00000027292f7c10 */ /* 0x000fe400097fe42b */
[----:B------:R-:W-:-:S13]  /*fbb0*/  ISETP.GE.AND P2, PT, R18, UR42, PT ;  /* 0x0000002a12007c0c */ /* 0x000fda000bf46270 */
[----:B------:R-:W0:Y:S04]  /*fbc0*/  @!P2 LDS.128 R40, [R48+0xa400] ;  /* 0x00a400003028a984 */ /* 0x000e280000000c00 */
[----:B0-----:R-:W-:Y:S01]  /*fbd0*/  @!P2 STG.E.128 desc[UR54][R46.64], R40 ;  /* 0x000000282e00a986 */ /* 0x001fe2000c101d36 */
        /* <DEDUP_REMOVED lines=8> */
[----:B0-----:R2:W-:Y:S02]  /*fc60*/  @!P2 STG.E.128 desc[UR54][R46.64+0x60], R40 ;  /* 0x000060282e00a986 */ /* 0x0015e4000c101d36 */
.L_x_431:
[----:B------:R-:W-:Y:S05]  /*fc70*/  BSYNC B0 ;  /* 0x0000000000007941 */ /* 0x000fea0003800000 */
.L_x_430:
[----:B------:R-:W-:Y:S01]  /*fc80*/  ISETP.GE.AND P2, PT, R216, R96, PT ;  /* 0x00000060d800720c */ /* 0x000fe20003f46270 */
[----:B------:R-:W-:-:S12]  /*fc90*/  BSSY B0, `(.L_x_432) ;  /* 0x0000017000007945 */ /* 0x000fd80003800000 */
[----:B------:R-:W-:Y:S05]  /*fca0*/  @P2 BRA `(.L_x_433) ;  /* 0x0000000000542947 */ /* 0x000fea0003800000 */
[----:B--2---:R-:W-:Y:S01]  /*fcb0*/  IADD3 R43, P2, R44, 0x80, RZ ;  /* 0x000000802c2b7810 */ /* 0x004fe20007f5e0ff */
[----:B------:R-:W-:Y:S01]  /*fcc0*/  IMAD.MOV.U32 R41, RZ, RZ, R33 ;  /* 0x000000ffff297224 */ /* 0x000fe200078e0021 */
[----:B0-----:R-:W-:-:S03]  /*fcd0*/  MOV R40, R114 ;  /* 0x0000007200287202 */ /* 0x001fc60000000f00 */
[----:B------:R-:W-:Y:S02]  /*fce0*/  IMAD.X R44, RZ, RZ, R45, P2 ;  /* 0x000000ffff2c7224 */ /* 0x000fe400010e062d */
[----:B------:R-:W-:-:S04]  /*fcf0*/  IMAD.WIDE.U32 R40, R43, UR40, R40 ;  /* 0x000000282b287c25 */ /* 0x000fc8000f8e0028 */
[----:B------:R-:W-:-:S04]  /*fd00*/  IMAD R44, R44, UR40, RZ ;  /* 0x000000282c2c7c24 */ /* 0x000fc8000f8e02ff */
        /* <DEDUP_REMOVED lines=15> */
.L_x_433:
[----:B------:R-:W-:Y:S05]  /*fe00*/  BSYNC B0 ;  /* 0x0000000000007941 */ /* 0x000fea0003800000 */
.L_x_432:
[----:B0-23--:R-:W2:Y:S01]  /*fe10*/  LDL R40, [R1+0x10] ;  /* 0x0000100001287983 */ /* 0x00dea20000100800 */
[----:B------:R-:W-:Y:S02]  /*fe20*/  VIADD R17, R17, 0x1 ;  /* 0x0000000111117836 */ /* 0x000fe40000000000 */
[----:B-1----:R-:W-:Y:S01]  /*fe30*/  @!P3 VIADD R97, R97, 0x298c0 ;  /* 0x000298c06161b836 */ /* 0x002fe20000000000 */
[----:B------:R-:W-:Y:S01]  /*fe40*/  @!PT LDS RZ, [RZ] ;  /* 0x00000000fffff984 */ /* 0x000fe20000000800 */
[----:B------:R-:W-:Y:S01]  /*fe50*/  @!PT LDS RZ, [RZ] ;  /* 0x00000000fffff984 */ /* 0x000fe20000000800 */
[----:B------:R-:W-:Y:S01]  /*fe60*/  @!PT LDS RZ, [RZ] ;  /* 0x00000000fffff984 */ /* 0x000fe20000000800 */
[----:B------:R-:W-:Y:S01]  /*fe70*/  @!PT LDS RZ, [RZ] ;  /* 0x00000000fffff984 */ /* 0x000fe20000000800 */
[----:B------:R0:W-:Y:S06]  /*fe80*/  MEMBAR.ALL.CTA ;  /* 0x0000000000007992 */ /* 0x0001ec0000008000 */
[----:B0-----:R-:W0:Y:S02]  /*fe90*/  FENCE.VIEW.ASYNC.S ;  /* 0x00000000000073c6 */ /* 0x001e240000000000 */
[----:B0-----:R0:W-:Y:S01]  /*fea0*/  BAR.SYNC.DEFER_BLOCKING R177, 0x80 ;  /* 0x000200b10000751d */ /* 0x0011e20000010000 */
[----:B------:R-:W-:-:S02]  /*feb0*/  ISETP.NE.AND P2, PT, R17, 0x2, PT ;  /* 0x000000021100780c */ /* 0x000fc40003f45270 */
[----:B------:R-:W-:Y:S02]  /*fec0*/  @!P3 PRMT R97, RZ, 0x654, R97 ;  /* 0x00000654ff61b816 */ /* 0x000fe40000000061 */
[----:B------:R-:W-:Y:S02]  /*fed0*/  SEL R17, R17, RZ, P2 ;  /* 0x000000ff11117207 */ /* 0x000fe40001000000 */
[----:B------:R0:W-:Y:S01]  /*fee0*/  @!P3 SYNCS.ARRIVE.TRANS64.RED.A1T0 RZ, [R97+URZ], RZ ;  /* 0x000000ff61ffb9a7 */ /* 0x0001e2000810043f */
[----:B--2---:R-:W-:Y:S02]  /*fef0*/  LOP3.LUT P4, RZ, R40, 0x2, RZ, 0xc0, !PT ;  /* 0x0000000228ff7812 */ /* 0x004fe4000788c0ff */
[----:B------:R-:W-:-:S04]  /*ff00*/  SEL R40, RZ, 0x1, P2 ;  /* 0x00000001ff287807 */ /* 0x000fc80001000000 */
[----:B------:R-:W-:-:S07]  /*ff10*/  LOP3.LUT R169, R169, R40, RZ, 0x3c, !PT ;  /* 0x00000028a9a97212 */ /* 0x000fce00078e3cff */
[----:B0-----:R-:W-:Y:S05]  /*ff20*/  @P4 BRA `(.L_x_434) ;  /* 0xffffff2c00b44947 */ /* 0x001fea000383ffff */
[----:B------:R-:W0:Y:S01]  /*ff30*/  S2R R41, SR_TID.X ;  /* 0x0000000000297919 */ /* 0x000e220000002100 */
[----:B------:R-:W-:Y:S02]  /*ff40*/  PLOP3.LUT P0, PT, PT, PT, PT, 0x8, 0x0 ;  /* 0x000000000000781c */ /* 0x000fe40003f0e170 */
[----:B0-----:R-:W-:-:S04]  /*ff50*/  SHF.R.U32.HI R41, RZ, 0x7, R41 ;  /* 0x00000007ff297819 */ /* 0x001fc80000011629 */
[----:B------:R-:W-:-:S13]  /*ff60*/  ISETP.NE.AND P4, PT, R41, 0x1, PT ;  /* 0x000000012900780c */ /* 0x000fda0003f85270 */
[----:B------:R-:W-:Y:S06]  /*ff70*/  @!P4 BAR.ARV 0x9, 0x100 ;  /* 0x024400000000cb1d */ /* 0x000fec0000002000 */
.L_x_330:
[----:B------:R-:W-:Y:S01]  /*ff80*/  IMAD.MOV.U32 R0, RZ, RZ, RZ ;  /* 0x000000ffff007224 */ /* 0x000fe200078e00ff */
[----:B------:R-:W-:Y:S06]  /*ff90*/  @P0 BRA `(.L_x_435) ;  /* 0x00000000000c0947 */ /* 0x000fec0003800000 */
[----:B------:R-:W1:Y:S01]  /*ffa0*/  FENCE.VIEW.ASYNC.G ;  /* 0x00000000000073c6 */ /* 0x000e620000000100 */
[----:B------:R-:W-:Y:S05]  /*ffb0*/  WARPSYNC.ALL ;  /* 0x0000000000007948 */ /* 0x000fea0003800000 */
[----:B-1----:R-:W-:Y:S06]  /*ffc0*/  BAR.ARV 0xc, 0x180 ;  /* 0x0306000000007b1d */ /* 0x002fec0000002000 */
.L_x_435:
[----:B------:R-:W2:Y:S01]  /*ffd0*/  LDL R2, [R1+0x10] ;  /* 0x0000100001027983 */ /* 0x000ea20000100800 */
[----:B------:R-:W-:Y:S01]  /*ffe0*/  BSSY B0, `(.L_x_436) ;  /* 0x0000021000007945 */ /* 0x000fe20003800000 */
[----:B--2---:R-:W-:-:S13]  /*fff0*/  LOP3.LUT P0, RZ, R2, 0x8, RZ, 0xc0, !PT ;  /* 0x0000000802ff7812 */ /* 0x004fda000780c0ff */
[----:B------:R-:W-:Y:S05]  /*10000*/  @!P0 BRA `(.L_x_437) ;  /* 0x0000000000788947 */ /* 0x000fea0003800000 */
[----:B------:R-:W-:Y:S01]  /*10010*/  ISETP.NE.AND P0, PT, R211, RZ, PT ;  /* 0x000000ffd300720c */ /* 0x000fe20003f05270 */
[----:B------:R-:W-:-:S03]  /*10020*/  ULDC UR4, c[0x0][0x9f0] ;  /* 0x00027c0000047ab9 */ /* 0x000fc60000000800 */
[----:B0-----:R-:W-:-:S04]  /*10030*/  SEL R6, R211, UR4, P0 ;  /* 0x00000004d3067c07 */ /* 0x001fc80008000000 */
[-C--:B------:R-:W-:Y:S02]  /*10040*/  IABS R5, R6.reuse ;  /* 0x0000000600057213 */ /* 0x080fe40000000000 */
[----:B------:R-:W-:Y:S02]  /*10050*/  IADD3 R0, R147, -0x1, R6 ;  /* 0xffffffff93007810 */ /* 0x000fe40007ffe006 */
[----:B------:R-:W0:Y:S01]  /*10060*/  I2F.RP R4, R5 ;  /* 0x0000000500047306 */ /* 0x000e220000209400 */
[----:B------:R-:W-:-:S05]  /*10070*/  IABS R9, R6 ;  /* 0x0000000600097213 */ /* 0x000fca0000000000 */
[----:B------:R-:W-:Y:S02]  /*10080*/  IMAD.MOV R9, RZ, RZ, -R9 ;  /* 0x000000ffff097224 */ /* 0x000fe400078e0a09 */
[----:B0-----:R-:W0:Y:S02]  /*10090*/  MUFU.RCP R4, R4 ;  /* 0x0000000400047308 */ /* 0x001e240000001000 */
[----:B0-----:R-:W-:Y:S02]  /*100a0*/  IADD3 R2, R4, 0xffffffe, RZ ;  /* 0x0ffffffe04027810 */ /* 0x001fe40007ffe0ff */
[----:B------:R-:W-:-:S04]  /*100b0*/  IABS R4, R0 ;  /* 0x0000000000047213 */ /* 0x000fc80000000000 */
[----:B------:R0:W1:Y:S01]  /*100c0*/  F2I.FTZ.U32.TRUNC.NTZ R3, R2 ;  /* 0x0000000200037305 */ /* 0x000062000021f000 */
[----:B------:R-:W-:-:S04]  /*100d0*/  LOP3.LUT R0, R0, R6, RZ, 0x3c, !PT ;  /* 0x0000000600007212 */ /* 0x000fc800078e3cff */
        /* <DEDUP_REMOVED lines=9> */
[-C--:B------:R-:W-:Y:S01]  /*10170*/  @!P1 IADD3 R2, R2, -R5.reuse, RZ ;  /* 0x8000000502029210 */ /* 0x080fe20007ffe0ff */
[----:B------:R-:W-:Y:S01]  /*10180*/  @!P1 VIADD R3, R3, 0x1 ;  /* 0x0000000103039836 */ /* 0x000fe20000000000 */
[----:B------:R-:W-:Y:S02]  /*10190*/  ISETP.NE.AND P1, PT, R6, RZ, PT ;  /* 0x000000ff0600720c */ /* 0x000fe40003f25270 */
[----:B------:R-:W-:-:S13]  /*101a0*/  ISETP.GE.U32.AND P0, PT, R2, R5, PT ;  /* 0x000000050200720c */ /* 0x000fda0003f06070 */
[----:B------:R-:W-:-:S04]  /*101b0*/  @P0 VIADD R3, R3, 0x1 ;  /* 0x0000000103030836 */ /* 0x000fc80000000000 */
[----:B------:R-:W-:-:S04]  /*101c0*/  IMAD.MOV.U32 R0, RZ, RZ, R3 ;  /* 0x000000ffff007224 */ /* 0x000fc800078e0003 */
[----:B------:R-:W-:Y:S01]  /*101d0*/  @!P2 IMAD.MOV R0, RZ, RZ, -R0 ;  /* 0x000000ffff00a224 */ /* 0x000fe200078e0a00 */
[----:B------:R-:W-:-:S07]  /*101e0*/  @!P1 LOP3.LUT R0, RZ, R6, RZ, 0x33, !PT ;  /* 0x00000006ff009212 */ /* 0x000fce00078e33ff */
.L_x_437:
[----:B------:R-:W-:Y:S05]  /*101f0*/  BSYNC B0 ;  /* 0x0000000000007941 */ /* 0x000fea0003800000 */
.L_x_436:
[-C--:B------:R-:W-:Y:S01]  /*10200*/  IMAD R201, R217, R0.reuse, RZ ;  /* 0x00000000d9c97224 */ /* 0x080fe200078e02ff */
[----:B------:R-:W-:Y:S02]  /*10210*/  PLOP3.LUT P0, PT, PT, PT, PT, 0x80, 0x0 ;  /* 0x000000000000781c */ /* 0x000fe40003f0f070 */
[----:B------:R-:W-:Y:S02]  /*10220*/  CS2R R8, SRZ ;  /* 0x0000000000087805 */ /* 0x000fe4000001ff00 */
[----:B------:R-:W-:Y:S02]  /*10230*/  CS2R R88, SRZ ;  /* 0x0000000000587805 */ /* 0x000fe4000001ff00 */
[----:B------:R-:W-:Y:S02]  /*10240*/  CS2R R4, SRZ ;  /* 0x0000000000047805 */ /* 0x000fe4000001ff00 */
[----:B------:R-:W-:Y:S02]  /*10250*/  VIADDMNMX R147, R201, R0, R147, PT ;  /* 0x00000000c9937246 */ /* 0x000fe40003800193 */
[----:B------:R-:W-:-:S02]  /*10260*/  CS2R R52, SRZ ;  /* 0x0000000000347805 */ /* 0x000fc4000001ff00 */
[----:B------:R-:W-:Y:S02]  /*10270*/  MOV R104, RZ ;  /* 0x000000ff00687202 */ /* 0x000fe40000000f00 */
[----:B------:R-:W-:Y:S02]  /*10280*/  CS2R R48, SRZ ;  /* 0x0000000000307805 */ /* 0x000fe4000001ff00 */
[----:B------:R-:W-:Y:S01]  /*10290*/  ISETP.GT.AND P1, PT, R147, R201, PT ;  /* 0x000000c99300720c */ /* 0x000fe20003f24270 */
[----:B------:R-:W-:Y:S01]  /*102a0*/  IMAD.MOV.U32 R42, RZ, RZ, RZ ;  /* 0x000000ffff2a7224 */ /* 0x000fe200078e00ff */
[----:B------:R-:W-:Y:S02]  /*102b0*/  CS2R R108, SRZ ;  /* 0x00000000006c7805 */ /* 0x000fe4000001ff00 */
[----:B------:R-:W-:Y:S01]  /*102c0*/  CS2R R92, SRZ ;  /* 0x00000000005c7805 */ /* 0x000fe2000001ff00 */
[----:B------:R-:W-:Y:S01]  /*102d0*/  IMAD.MOV.U32 R50, RZ, RZ, RZ ;  /* 0x000000ffff327224 */ /* 0x000fe200078e00ff */
[----:B------:R-:W-:Y:S01]  /*102e0*/  CS2R R36, SRZ ;  /* 0x0000000000247805 */ /* 0x000fe2000001ff00 */
[----:B------:R-:W-:Y:S01]  /*102f0*/  IMAD.MOV.U32 R45, RZ, RZ, RZ ;  /* 0x000000ffff2d7224 */ /* 0x000fe200078e00ff */
[----:B------:R-:W-:Y:S01]  /*10300*/  CS2R R98, SRZ ;  /* 0x0000000000627805 */ /* 0x000fe2000001ff00 */
[----:B------:R-:W-:Y:S01]  /*10310*/  IMAD.MOV.U32 R71, RZ, RZ, RZ ;  /* 0x000000ffff477224 */ /* 0x000fe200078e00ff */
        /* <DEDUP_REMOVED lines=11> */
[----:B------:R-:W-:Y:S01]  /*103d0*/  CS2R R64, SRZ ;  /* 0x0000000000407805 */ /* 0x000fe2000001ff00 */
[----:B------:R-:W-:Y:S01]  /*103e0*/  IMAD.MOV.U32 R77, RZ, RZ, RZ ;  /* 0x000000ffff4d7224 */ /* 0x000fe200078e00ff */
[----:B------:R-:W-:Y:S01]  /*103f0*/  MOV R112, RZ ;  /* 0x000000ff00707202 */ /* 0x000fe20000000f00 */
[----:B------:R-:W-:Y:S01]  /*10400*/  IMAD.MOV.U32 R74, RZ, RZ, RZ ;  /* 0x000000ffff4a7224 */ /* 0x000fe200078e00ff */
[----:B------:R-:W-:Y:S01]  /*10410*/  CS2R R32, SRZ ;  /* 0x0000000000207805 */ /* 0x000fe2000001ff00 */
[----:B------:R-:W-:Y:S01]  /*10420*/  IMAD.MOV.U32 R118, RZ, RZ, RZ ;  /* 0x000000ffff767224 */ /* 0x000fe200078e00ff */
[----:B------:R-:W-:Y:S01]  /*10430*/  CS2R R84, SRZ ;  /* 0x0000000000547805 */ /* 0x000fe2000001ff00 */
[----:B------:R-:W-:Y:S01]  /*10440*/  IMAD.MOV.U32 R97, RZ, RZ, RZ ;  /* 0x000000ffff617224 */ /* 0x000fe200078e00ff */
[----:B------:R-:W-:Y:S01]  /*10450*/  MOV R69, RZ ;  /* 0x000000ff00457202 */ /* 0x000fe20000000f00 */
[----:B------:R-:W-:Y:S01]  /*10460*/  IMAD.MOV.U32 R63, RZ, RZ, RZ ;  /* 0x000000ffff3f7224 */ /* 0x000fe200078e00ff */
[----:B------:R-:W-:Y:S01]  /*10470*/  CS2R R24, SRZ ;  /* 0x0000000000187805 */ /* 0x000fe2000001ff00 */
[----:B------:R-:W-:Y:S01]  /*10480*/  IMAD.MOV.U32 R34, RZ, RZ, RZ ;  /* 0x000000ffff227224 */ /* 0x000fe200078e00ff */
[----:B------:R-:W-:Y:S01]  /*10490*/  MOV R61, RZ ;  /* 0x000000ff003d7202 */ /* 0x000fe20000000f00 */
[----:B------:R-:W-:Y:S01]  /*104a0*/  IMAD.MOV.U32 R67, RZ, RZ, RZ ;  /* 0x000000ffff437224 */ /* 0x000fe200078e00ff */
[----:B------:R-:W-:Y:S01]  /*104b0*/  MOV R83, RZ ;  /* 0x000000ff00537202 */ /* 0x000fe20000000f00 */
[----:B------:R-:W-:-:S02]  /*104c0*/  IMAD.MOV.U32 R12, RZ, RZ, RZ ;  /* 0x000000ffff0c7224 */ /* 0x000fc400078e00ff */
[----:B------:R-:W-:Y:S02]  /*104d0*/  IMAD.MOV.U32 R79, RZ, RZ, RZ ;  /* 0x000000ffff4f7224 */ /* 0x000fe400078e00ff */
[----:B------:R-:W-:Y:S02]  /*104e0*/  IMAD.MOV.U32 R150, RZ, RZ, RZ ;  /* 0x000000ffff967224 */ /* 0x000fe400078e00ff */
[----:B0-----:R-:W-:Y:S02]  /*104f0*/  IMAD.MOV.U32 R6, RZ, RZ, RZ ;  /* 0x000000ffff067224 */ /* 0x001fe400078e00ff */
[----:B------:R-:W-:Y:S02]  /*10500*/  IMAD.MOV.U32 R0, RZ, RZ, RZ ;  /* 0x000000ffff007224 */ /* 0x000fe400078e00ff */
[----:B------:R-:W-:Y:S01]  /*10510*/  IMAD.MOV.U32 R87, RZ, RZ, RZ ;  /* 0x000000ffff577224 */ /* 0x000fe200078e00ff */
[----:B------:R-:W-:Y:S06]  /*10520*/  @!P1 BRA `(.L_x_438) ;  /* 0x000000f800649947 */ /* 0x000fec0003800000 */
[----:B------:R-:W-:-:S03]  /*10530*/  UMOV UR4, 0xffffffff ;  /* 0xffffffff00047882 */ /* 0x000fc60000000000 */
[----:B------:R-:W-:Y:S05]  /*10540*/  BRA.DIV UR4, `(.L_x_439) ;  /* 0x000001ae043c7947 */ /* 0x000fea000b800000 */
[----:B------:R-:W0:Y:S02]  /*10550*/  S2R R0, SR_TID.X ;  /* 0x0000000000007919 */ /* 0x000e240000002100 */
[----:B0-----:R-:W-:-:S05]  /*10560*/  VIADD R2, R0, 0xffffff80 ;  /* 0xffffff8000027836 */ /* 0x001fca0000000000 */
[----:B------:R-:W-:-:S04]  /*10570*/  SHF.R.S32.HI R0, RZ, 0x1f, R2 ;  /* 0x0000001fff007819 */ /* 0x000fc80000011402 */
[----:B------:R-:W-:-:S04]  /*10580*/  LEA.HI R0, R0, R2, RZ, 0x7 ;  /* 0x0000000200007211 */ /* 0x000fc800078f38ff */
[----:B------:R-:W-:-:S05]  /*10590*/  SHF.R.S32.HI R0, RZ, 0x7, R0 ;  /* 0x00000007ff007819 */ /* 0x000fca0000011400 */
[----:B------:R0:W1:Y:S02]  /*105a0*/  SHFL.IDX PT, R202, R0, RZ, 0x1f ;  /* 0x00001fff00ca7589 */ /* 0x00006400000e0000 */
.L_x_669:
[----:B01----:R-:W-:Y:S01]  /*105b0*/  LEA.HI R0, R202, R202, RZ, 0x1 ;  /* 0x000000caca007211 */ /* 0x003fe200078f08ff */
[----:B------:R-:W-:-:S03]  /*105c0*/  ULOP3.LUT UP0, URZ, UR52, 0x9f, URZ, 0xc0, !UPT ;  /* 0x0000009f343f7892 */ /* 0x000fc6000f80c03f */
[----:B------:R-:W-:-:S03]  /*105d0*/  LOP3.LUT R3, R0, 0x3e, RZ, 0xc0, !PT ;  /* 0x0000003e00037812 */ /* 0x000fc600078ec0ff */
[----:B------:R-:W-:Y:S02]  /*105e0*/  PLOP3.LUT P0, PT, PT, PT, UP0, 0x80, 0x0 ;  /* 0x000000000000781c */ /* 0x000fe40003f0f008 */
[----:B------:R-:W-:-:S05]  /*105f0*/  IMAD.IADD R3, R202, 0x1, -R3 ;  /* 0x00000001ca037824 */ /* 0x000fca00078e0a03 */
[----:B------:R-:W-:-:S04]  /*10600*/  LEA R3, R3, UR52, 0xc ;  /* 0x0000003403037c11 */ /* 0x000fc8000f8e60ff */
[----:B------:R-:W-:-:S04]  /*10610*/  SHF.R.U32.HI R3, RZ, 0x4, R3 ;  /* 0x00000004ff037819 */ /* 0x000fc80000011603 */
[----:B------:R-:W-:Y:S01]  /*10620*/  LOP3.LUT R44, R3, 0x3fff, RZ, 0xc0, !PT ;  /* 0x00003fff032c7812 */ /* 0x000fe200078ec0ff */
[----:B------:R-:W-:Y:S06]  /*10630*/  @!P0 BRA `(.L_x_440) ;  /* 0x0000000000408947 */ /* 0x000fec0003800000 */
[----:B------:R-:W-:Y:S01]  /*10640*/  MOV R0, 0x0 ;  /* 0x0000000000007802 */ /* 0x000fe20000000f00 */
[----:B------:R-:W-:Y:S01]  /*10650*/  ULDC.64 UR4, c[0x4][0xc8] ;  /* 0x0100320000047ab9 */ /* 0x000fe20000000a00 */
[----:B------:R-:W-:Y:S01]  /*10660*/  ULDC.64 UR6, c[0x4][0xd0] ;  /* 0x0100340000067ab9 */ /* 0x000fe20000000a00 */
[----:B------:R-:W-:Y:S01]  /*10670*/  IMAD.U32 R4, RZ, RZ, UR4 ;  /* 0x00000004ff047e24 */ /* 0x000fe2000f8e00ff */
[----:B------:R0:W1:Y:S01]  /*10680*/  LDC.64 R2, c[0x4][R0] ;  /* 0x0100000000027b82 */ /* 0x0000620000000a00 */
[----:B------:R-:W-:Y:S01]  /*10690*/  IMAD.U32 R5, RZ, RZ, UR5 ;  /* 0x00000005ff057e24 */ /* 0x000fe2000f8e00ff */
[----:B------:R-:W-:Y:S01]  /*106a0*/  ULDC.64 UR4, c[0x4][0x38] ;  /* 0x01000e0000047ab9 */ /* 0x000fe20000000a00 */
[----:B------:R-:W-:Y:S01]  /*106b0*/  MOV R6, UR6 ;  /* 0x0000000600067c02 */ /* 0x000fe20008000f00 */
[----:B------:R-:W-:Y:S01]  /*106c0*/  IMAD.U32 R7, RZ, RZ, UR7 ;  /* 0x00000007ff077e24 */ /* 0x000fe2000f8e00ff */
[----:B------:R-:W-:Y:S01]  /*106d0*/  MOV R12, 0x1 ;  /* 0x00000001000c7802 */ /* 0x000fe20000000f00 */
[----:B------:R-:W-:-:S02]  /*106e0*/  IMAD.U32 R10, RZ, RZ, UR4 ;  /* 0x00000004ff0a7e24 */ /* 0x000fc4000f8e00ff */
[----:B------:R-:W-:Y:S02]  /*106f0*/  IMAD.U32 R11, RZ, RZ, UR5 ;  /* 0x00000005ff0b7e24 */ /* 0x000fe4000f8e00ff */
[----:B------:R-:W-:Y:S02]  /*10700*/  IMAD.MOV.U32 R8, RZ, RZ, 0x70 ;  /* 0x00000070ff087424 */ /* 0x000fe400078e00ff */
[----:B0-----:R-:W-:-:S07]  /*10710*/  IMAD.MOV.U32 R13, RZ, RZ, RZ ;  /* 0x000000ffff0d7224 */ /* 0x001fce00078e00ff */
[----:B------:R-:W-:-:S07]  /*10720*/  LEPC R20, `(.L_x_440) ;  /* 0x000000001014794e */ /* 0x000fce0000000000 */
[----:B-1---5:R-:W-:Y:S05]  /*10730*/  CALL.ABS.NOINC R2 ;  /* 0x0000000002007343 */ /* 0x022fea0003c00000 */
.L_x_440:
        /* <DEDUP_REMOVED lines=10> */
[----:B0-----:R-:W-:-:S02]  /*107e0*/  @P1 IMAD R2, R214, R8, RZ ;  /* 0x00000008d6021224 */ /* 0x001fc400078e02ff */
[----:B------:R-:W-:-:S04]  /*107f0*/  @P1 IMAD.WIDE.U32 R4, R206, R8, RZ ;  /* 0x00000008ce041225 */ /* 0x000fc800078e00ff */
[----:B------:R-:W-:Y:S02]  /*10800*/  @P1 IMAD R9, R206, R9, R2 ;  /* 0x00000009ce091224 */ /* 0x000fe400078e0202 */
[-C--:B-1----:R-:W-:Y:S02]  /*10810*/  @P0 IMAD R0, R214, R6.reuse, RZ ;  /* 0x00000006d6000224 */ /* 0x082fe400078e02ff */
[----:B------:R-:W-:-:S04]  /*10820*/  @P0 IMAD.WIDE.U32 R2, R206, R6, RZ ;  /* 0x00000006ce020225 */ /* 0x000fc800078e00ff */
[----:B------:R-:W-:Y:S01]  /*10830*/  @P0 IMAD R7, R206, R7, R0 ;  /* 0x00000007ce070224 */ /* 0x000fe200078e0200 */
[----:B------:R-:W-:Y:S01]  /*10840*/  MOV R0, 0x3f800000 ;  /* 0x3f80000000007802 */ /* 0x000fe20000000f00 */
[----:B------:R-:W-:Y:S02]  /*10850*/  @P1 IMAD.IADD R5, R5, 0x1, R9 ;  /* 0x0000000105051824 */ /* 0x000fe400078e0209 */
[----:B------:R-:W-:Y:S02]  /*10860*/  @P0 IMAD.IADD R3, R3, 0x1, R7 ;  /* 0x0000000103030824 */ /* 0x000fe400078e0207 */
[----:B--2---:R-:W-:-:S04]  /*10870*/  @P0 IMAD.WIDE.U32 R2, R204, R10, R2 ;  /* 0x0000000acc020225 */ /* 0x004fc800078e0002 */
[----:B---3--:R-:W-:Y:S01]  /*10880*/  @P1 IMAD.WIDE.U32 R6, R204, R12, R4 ;  /* 0x0000000ccc061225 */ /* 0x008fe200078e0004 */
[----:B------:R-:W-:Y:S01]  /*10890*/  @P0 LEA R4, P2, R2, UR4, 0x2 ;  /* 0x0000000402040c11 */ /* 0x000fe2000f8410ff */
[----:B------:R-:W-:Y:S02]  /*108a0*/  ULDC UR4, c[0x0][0x3f4] ;  /* 0x0000fd0000047ab9 */ /* 0x000fe40000000800 */
[----:B------:R-:W-:Y:S01]  /*108b0*/  @P0 IMAD R5, R204, R11, R3 ;  /* 0x0000000bcc050224 */ /* 0x000fe200078e0203 */
[----:B------:R-:W-:Y:S01]  /*108c0*/  @P1 LEA R8, P3, R6, UR6, 0x2 ;  /* 0x0000000606081c11 */ /* 0x000fe2000f8610ff */
[----:B------:R-:W-:-:S03]  /*108d0*/  @P1 IMAD R3, R204, R13, R7 ;  /* 0x0000000dcc031224 */ /* 0x000fc600078e0207 */
[----:B------:R-:W-:Y:S02]  /*108e0*/  @P0 LEA.HI.X R5, R2, UR5, R5, 0x2, P2 ;  /* 0x0000000502050c11 */ /* 0x000fe400090f1405 */
[----:B------:R-:W-:Y:S01]  /*108f0*/  @P1 LEA.HI.X R9, R6, UR7, R3, 0x2, P3 ;  /* 0x0000000706091c11 */ /* 0x000fe200098f1403 */
[----:B------:R-:W-:-:S04]  /*10900*/  IMAD.MOV.U32 R3, RZ, RZ, 0x3f800000 ;  /* 0x3f800000ff037424 */ /* 0x000fc800078e00ff */
[----:B------:R-:W2:Y:S04]  /*10910*/  @P1 LDG.E R0, desc[UR54][R8.64] ;  /* 0x0000003608001981 */ /* 0x000ea8000c1e1900 */
[----:B------:R-:W2:Y:S01]  /*10920*/  @P0 LDG.E R3, desc[UR54][R4.64] ;  /* 0x0000003604030981 */ /* 0x000ea2000c1e1900 */
[----:B------:R-:W-:Y:S01]  /*10930*/  ISETP.LT.AND P0, PT, RZ, UR4, PT ;  /* 0x00000004ff007c0c */ /* 0x000fe2000bf01270 */
[----:B------:R-:W-:Y:S01]  /*10940*/  ULDC UR4, c[0x0][0x9d8] ;  /* 0x0002760000047ab9 */ /* 0x000fe20000000800 */
[----:B--2---:R-:W-:-:S04]  /*10950*/  FMUL.FTZ R0, R3, R0 ;  /* 0x0000000003007220 */ /* 0x004fc80000410000 */
[----:B------:R-:W-:-:S07]  /*10960*/  FMUL.FTZ R2, R0, UR4 ;  /* 0x0000000400027c20 */ /* 0x000fce0008410000 */
[----:B------:R-:W-:Y:S05]  /*10970*/  @P0 BRA `(.L_x_441) ;  /* 0x0000000000400947 */ /* 0x000fea0003800000 */
[----:B------:R-:W-:-:S04]  /*10980*/  ULEA.HI UR4, UR43, UR43, URZ, 0x1 ;  /* 0x0000002b2b047291 */ /* 0x000fc8000f8f083f */
[----:B------:R-:W-:-:S04]  /*10990*/  ULOP3.LUT UR4, UR4, 0xfffffffe, URZ, 0xc0, !UPT ;  /* 0xfffffffe04047892 */ /* 0x000fc8000f8ec03f */
[----:B------:R-:W-:-:S06]  /*109a0*/  UIADD3 UR4, UR43, -UR4, URZ ;  /* 0x800000042b047290 */ /* 0x000fcc000fffe03f */
[----:B------:R-:W-:-:S05]  /*109b0*/  IMAD.U32 R3, RZ, RZ, UR4 ;  /* 0x00000004ff037e24 */ /* 0x000fca000f8e00ff */
[----:B------:R-:W-:-:S04]  /*109c0*/  SHF.L.U32 R3, R3, 0x1f, RZ ;  /* 0x0000001f03037819 */ /* 0x000fc800000006ff */
[----:B------:R0:W1:Y:S03]  /*109d0*/  SYNCS.PHASECHK.TRANS64.TRYWAIT P0, [R16+URZ+0x29800], R3 ;  /* 0x02980003100075a7 */ /* 0x000066000800017f */
[----:B-1----:R-:W-:Y:S05]  /*109e0*/  @!P0 NANOSLEEP.SYNCS 0x989680 ;  /* 0x009896800000895d */ /* 0x002fea0003900000 */
[----:B------:R-:W1:Y:S01]  /*109f0*/  @!P0 SYNCS.PHASECHK.TRANS64 P0, [R16+URZ+0x29800], R3 ;  /* 0x02980003100085a7 */ /* 0x000e62000800007f */
[----:B------:R-:W-:Y:S04]  /*10a00*/  BSSY B0, `(.L_x_442) ;  /* 0x0000006000007945 */ /* 0x000fe80003800000 */
[----:B-1----:R-:W-:Y:S05]  /*10a10*/  @P0 BRA `(.L_x_443) ;  /* 0x0000000000100947 */ /* 0x002fea0003800000 */
.L_x_444:
[----:B-1----:R1:W2:Y:S02]  /*10a20*/  SYNCS.PHASECHK.TRANS64.TRYWAIT P0, [R16+URZ+0x29800], R3 ;  /* 0x02980003100075a7 */ /* 0x0022a4000800017f */
[----:B--2---:R-:W-:Y:S05]  /*10a30*/  @!P0 NANOSLEEP.SYNCS 0x989680 ;  /* 0x009896800000895d */ /* 0x004fea0003900000 */
[----:B------:R-:W2:Y:S02]  /*10a40*/  @!P0 SYNCS.PHASECHK.TRANS64 P0, [R16+URZ+0x29800], R3 ;  /* 0x02980003100085a7 */ /* 0x000ea4000800007f */
[----:B--2---:R-:W-:Y:S05]  /*10a50*/  @!P0 BRA `(.L_x_444) ;  /* 0xfffffffc00f08947 */ /* 0x004fea000383ffff */
.L_x_443:
[----:B------:R-:W-:Y:S05]  /*10a60*/  BSYNC B0 ;  /* 0x0000000000007941 */ /* 0x000fea0003800000 */
.L_x_442:
[----:B------:R-:W-:Y:S05]  /*10a70*/  BRA `(.L_x_445) ;  /* 0x0000006c00207947 */ /* 0x000fea0003800000 */
.L_x_441:
[----:B------:R-:W0:Y:S01]  /*10a80*/  LDC.64 R26, c[0x0][0x3e8] ;  /* 0x0000fa00ff1a7b82 */ /* 0x000e220000000a00 */
[----:B------:R-:W-:Y:S01]  /*10a90*/  ULOP3.LUT UP0, URZ, UR52, 0x1bf, URZ, 0xc0, !UPT ;  /* 0x000001bf343f7892 */ /* 0x000fe2000f80c03f */
[----:B-----5:R-:W-:Y:S01]  /*10aa0*/  SHF.R.S32.HI R0, RZ, 0x1f, R144 ;  /* 0x0000001fff007819 */ /* 0x020fe20000011490 */
[----:B------:R-:W-:Y:S01]  /*10ab0*/  ULDC.64 UR4, c[0x0][0x3f8] ;  /* 0x0000fe0000047ab9 */ /* 0x000fe20000000a00 */
[----:B------:R-:W-:-:S03]  /*10ac0*/  ULDC.64 UR6, c[0x0][0x408] ;  /* 0x0001020000067ab9 */ /* 0x000fc60000000a00 */
[----:B------:R-:W-:Y:S01]  /*10ad0*/  PLOP3.LUT P0, PT, PT, PT, UP0, 0x80, 0x0 ;  /* 0x000000000000781c */ /* 0x000fe20003f0f008 */
[----:B------:R-:W1:Y:S01]  /*10ae0*/  LDC.64 R24, c[0x0][0x400] ;  /* 0x00010000ff187b82 */ /* 0x000e620000000a00 */
[C---:B------:R-:W-:Y:S02]  /*10af0*/  IMAD R3, R0.reuse, UR4, RZ ;  /* 0x0000000400037c24 */ /* 0x040fe4000f8e02ff */
[----:B------:R-:W-:Y:S02]  /*10b00*/  IMAD R5, R0, UR6, RZ ;  /* 0x0000000600057c24 */ /* 0x000fe4000f8e02ff */
[C---:B------:R-:W-:Y:S02]  /*10b10*/  IMAD R3, R144.reuse, UR5, R3 ;  /* 0x0000000590037c24 */ /* 0x040fe4000f8e0203 */
[C---:B------:R-:W-:Y:S02]  /*10b20*/  IMAD R5, R144.reuse, UR7, R5 ;  /* 0x0000000790057c24 */ /* 0x040fe4000f8e0205 */
[----:B0-----:R-:W-:-:S04]  /*10b30*/  IMAD.WIDE.U32 R26, R144, UR4, R26 ;  /* 0x00000004901a7c25 */ /* 0x001fc8000f8e001a */
[----:B------:R-:W-:Y:S02]  /*10b40*/  IMAD.IADD R28, R3, 0x1, R27 ;  /* 0x00000001031c7824 */ /* 0x000fe400078e021b */
[----:B-1----:R-:W-:-:S04]  /*10b50*/  IMAD.WIDE.U32 R24, R144, UR6, R24 ;  /* 0x0000000690187c25 */ /* 0x002fc8000f8e0018 */
[----:B------:R-:W-:Y:S01]  /*10b60*/  IMAD.IADD R29, R5, 0x1, R25 ;  /* 0x00000001051d7824 */ /* 0x000fe200078e0219 */
[----:B------:R-:W-:Y:S06]  /*10b70*/  @!P0 BRA `(.L_x_446) ;  /* 0x0000000000408947 */ /* 0x000fec0003800000 */
[----:B------:R-:W-:Y:S01]  /*10b80*/  MOV R0, 0x0 ;  /* 0x0000000000007802 */ /* 0x000fe20000000f00 */
[----:B------:R-:W-:Y:S01]  /*10b90*/  ULDC.64 UR4, c[0x4][0xc8] ;  /* 0x0100320000047ab9 */ /* 0x000fe20000000a00 */
[----:B------:R-:W-:Y:S01]  /*10ba0*/  ULDC.64 UR6, c[0x4][0xd0] ;  /* 0x0100340000067ab9 */ /* 0x000fe20000000a00 */
[----:B------:R-:W-:Y:S01]  /*10bb0*/  IMAD.U32 R4, RZ, RZ, UR4 ;  /* 0x00000004ff047e24 */ /* 0x000fe2000f8e00ff */
[----:B------:R0:W1:Y:S01]  /*10bc0*/  LDC.64 R14, c[0x4][R0] ;  /* 0x01000000000e7b82 */ /* 0x0000620000000a00 */
[----:B------:R-:W-:Y:S01]  /*10bd0*/  MOV R5, UR5 ;  /* 0x0000000500057c02 */ /* 0x000fe20008000f00 */
        /* <DEDUP_REMOVED lines=10> */
.L_x_446:
[----:B------:R-:W-:Y:S01]  /*10c80*/  ULDC.U8 UR4, c[0x0][0x410] ;  /* 0x0001040000047ab9 */ /* 0x000fe20000000000 */
[----:B------:R-:W-:Y:S01]  /*10c90*/  BSSY B0, `(.L_x_447) ;  /* 0x000069e000007945 */ /* 0x000fe20003800000 */
[----:B------:R-:W-:Y:S01]  /*10ca0*/  ISETP.NE.AND P0, PT, RZ, UR4, PT ;  /* 0x00000004ff007c0c */ /* 0x000fe2000bf05270 */
[----:B------:R-:W-:-:S12]  /*10cb0*/  IMAD R4, R145, 0x80, R168 ;  /* 0x0000008091047824 */ /* 0x000fd800078e02a8 */
[----:B------:R-:W-:Y:S05]  /*10cc0*/  @!P0 BRA `(.L_x_448) ;  /* 0x00000034002c8947 */ /* 0x000fea0003800000 */
[----:B------:R-:W-:-:S03]  /*10cd0*/  UMOV UR4, 0xffffffff ;  /* 0xffffffff00047882 */ /* 0x000fc60000000000 */
[----:B------:R-:W-:Y:S05]  /*10ce0*/  BRA.DIV UR4, `(.L_x_449) ;  /* 0x000001a604947947 */ /* 0x000fea000b800000 */
[----:B------:R0:W1:Y:S04]  /*10cf0*/  SHFL.IDX PT, R27, R26, RZ, 0x1e1f ;  /* 0x001e1fff1a1b7589 */ /* 0x00006800000e0000 */
[----:B------:R0:W2:Y:S04]  /*10d00*/  SHFL.IDX PT, R14, R24, RZ, 0x1e1f ;  /* 0x001e1fff180e7589 */ /* 0x0000a800000e0000 */
[----:B------:R0:W3:Y:S04]  /*10d10*/  SHFL.IDX PT, R0, R28, RZ, 0x1e1f ;  /* 0x001e1fff1c007589 */ /* 0x0000e800000e0000 */
[----:B------:R0:W4:Y:S02]  /*10d20*/  SHFL.IDX PT, R3, R29, RZ, 0x1e1f ;  /* 0x001e1fff1d037589 */ /* 0x00012400000e0000 */
.L_x_675:
[----:B------:R-:W-:Y:S01]  /*10d30*/  ULDC UR4, c[0x0][0x448] ;  /* 0x0001120000047ab9 */ /* 0x000fe20000000800 */
[----:B------:R-:W-:Y:S01]  /*10d40*/  BSSY B1, `(.L_x_450) ;  /* 0x000004d000017945 */ /* 0x000fe20003800000 */
[----:B------:R-:W-:Y:S01]  /*10d50*/  IMAD R149, R149, UR4, RZ ;  /* 0x0000000495957c24 */ /* 0x000fe2000f8e02ff */
[----:B------:R-:W-:Y:S02]  /*10d60*/  CS2R R40, SRZ ;  /* 0x0000000000287805 */ /* 0x000fe4000001ff00 */
[----:B------:R-:W-:Y:S02]  /*10d70*/  CS2R R36, SRZ ;  /* 0x0000000000247805 */ /* 0x000fe4000001ff00 */
[----:B------:R-:W-:Y:S02]  /*10d80*/  CS2R R32, SRZ ;  /* 0x0000000000207805 */ /* 0x000fe4000001ff00 */
[----:B0-----:R-:W-:Y:S02]  /*10d90*/  CS2R R24, SRZ ;  /* 0x0000000000187805 */ /* 0x001fe4000001ff00 */
[----:B------:R-:W-:-:S02]  /*10da0*/  ISETP.GE.AND P0, PT, R4, R149, PT ;  /* 0x000000950400720c */ /* 0x000fc40003f06270 */
        /* <DEDUP_REMOVED lines=8> */
[----:B------:R-:W-:Y:S06]  /*10e30*/  @P0 BRA `(.L_x_451) ;  /* 0x0000000000f40947 */ /* 0x000fec0003800000 */
[----:B------:R-:W4:Y:S01]  /*10e40*/  LDL R45, [R1+0x44] ;  /* 0x00004400012d7983 */ /* 0x000f220000100800 */
[----:B------:R-:W-:Y:S01]  /*10e50*/  ULDC UR4, c[0x0][0x3f4] ;  /* 0x0000fd0000047ab9 */ /* 0x000fe20000000800 */
[----:B------:R-:W-:Y:S02]  /*10e60*/  SHF.R.S32.HI R7, RZ, 0x1f, R172 ;  /* 0x0000001fff077819 */ /* 0x000fe400000114ac */
[----:B------:R-:W-:Y:S02]  /*10e70*/  CS2R R34, SRZ ;  /* 0x0000000000227805 */ /* 0x000fe4000001ff00 */
[----:B------:R-:W-:Y:S02]  /*10e80*/  ISETP.GE.AND P5, PT, R172, UR4, PT ;  /* 0x00000004ac007c0c */ /* 0x000fe4000bfa6270 */
[----:B------:R-:W-:Y:S02]  /*10e90*/  CS2R R36, SRZ ;  /* 0x0000000000247805 */ /* 0x000fe4000001ff00 */
[----:B------:R-:W-:-:S02]  /*10ea0*/  ISETP.GE.AND P2, PT, R170, UR4, PT ;  /* 0x00000004aa007c0c */ /* 0x000fc4000bf46270 */
[----:B------:R-:W-:Y:S02]  /*10eb0*/  CS2R R30, SRZ ;  /* 0x00000000001e7805 */ /* 0x000fe4000001ff00 */
[----:B------:R-:W-:Y:S02]  /*10ec0*/  ISETP.GE.AND P3, PT, R171, UR4, PT ;  /* 0x00000004ab007c0c */ /* 0x000fe4000bf66270 */
[----:B------:R-:W-:-:S03]  /*10ed0*/  SHF.R.S32.HI R11, RZ, 0x1f, R170 ;  /* 0x0000001fff0b7819 */ /* 0x000fc600000114aa */
[CC--:B-1----:R-:W-:Y:S02]  /*10ee0*/  @!P5 IADD3 R4, P0, R172.reuse, R27.reuse, RZ ;  /* 0x0000001bac04d210 */ /* 0x0c2fe40007f1e0ff */
[-C--:B--2---:R-:W-:Y:S02]  /*10ef0*/  @!P5 IADD3 R6, P1, R172, R14.reuse, RZ ;  /* 0x0000000eac06d210 */ /* 0x084fe40007f3e0ff */
[----:B------:R-:W-:Y:S01]  /*10f00*/  @!P2 IADD3 R8, P4, R170, R27, RZ ;  /* 0x0000001baa08a210 */ /* 0x000fe20007f9e0ff */
[----:B---3--:R-:W-:Y:S01]  /*10f10*/  @!P5 IMAD.X R5, R0, 0x1, R7, P0 ;  /* 0x000000010005d824 */ /* 0x008fe200000e0607 */
[----:B----4-:R-:W-:Y:S02]  /*10f20*/  @!P5 IADD3.X R7, R3, R7, RZ, P1, !PT ;  /* 0x000000070307d210 */ /* 0x010fe40000ffe4ff */
[----:B------:R-:W-:Y:S01]  /*10f30*/  @!P2 IADD3 R10, P0, R170, R14, RZ ;  /* 0x0000000eaa0aa210 */ /* 0x000fe20007f1e0ff */
[----:B------:R-:W-:Y:S01]  /*10f40*/  @!P2 IMAD.X R9, R0, 0x1, R11, P4 ;  /* 0x000000010009a824 */ /* 0x000fe200020e060b */
[----:B------:R-:W-:-:S02]  /*10f50*/  ISETP.GE.AND P1, PT, R173, UR4, PT ;  /* 0x00000004ad007c0c */ /* 0x000fc4000bf26270 */
[----:B------:R-:W-:Y:S01]  /*10f60*/  CS2R R32, SRZ ;  /* 0x0000000000207805 */ /* 0x000fe2000001ff00 */
[----:B------:R0:W5:Y:S01]  /*10f70*/  @!P5 LD.E.64 R34, desc[UR54][R4.64] ;  /* 0x000000360422d980 */ /* 0x000162000c101b00 */
[----:B------:R-:W-:Y:S01]  /*10f80*/  @!P2 IMAD.X R11, R3, 0x1, R11, P0 ;  /* 0x00000001030ba824 */ /* 0x000fe200000e060b */
[----:B------:R-:W-:Y:S02]  /*10f90*/  ISETP.GE.AND P0, PT, R22, UR4, PT ;  /* 0x0000000416007c0c */ /* 0x000fe4000bf06270 */
[----:B------:R1:W5:Y:S01]  /*10fa0*/  @!P5 LD.E.64 R36, desc[UR54][R6.64] ;  /* 0x000000360624d980 */ /* 0x000362000c101b00 */
[----:B------:R-:W-:Y:S02]  /*10fb0*/  SHF.R.S32.HI R12, RZ, 0x1f, R171 ;  /* 0x0000001fff0c7819 */ /* 0x000fe400000114ab */
[C---:B------:R-:W-:Y:S01]  /*10fc0*/  @!P3 IADD3 R38, P5, R171.reuse, R27, RZ ;  /* 0x0000001bab26b210 */ /* 0x040fe20007fbe0ff */
[----:B------:R-:W5:Y:S01]  /*10fd0*/  @!P2 LD.E.64 R30, desc[UR54][R8.64] ;  /* 0x00000036081ea980 */ /* 0x000f62000c101b00 */
[----:B------:R-:W-:-:S02]  /*10fe0*/  @!P3 IADD3 R40, P4, R171, R14, RZ ;  /* 0x0000000eab28b210 */ /* 0x000fc40007f9e0ff */
[----:B------:R-:W-:Y:S02]  /*10ff0*/  CS2R R28, SRZ ;  /* 0x00000000001c7805 */ /* 0x000fe4000001ff00 */
[----:B------:R-:W-:Y:S01]  /*11000*/  CS2R R24, SRZ ;  /* 0x0000000000187805 */ /* 0x000fe2000001ff00 */
[----:B------:R-:W5:Y:S01]  /*11010*/  @!P2 LD.E.64 R32, desc[UR54][R10.64] ;  /* 0x000000360a20a980 */ /* 0x000f62000c101b00 */
[----:B------:R-:W-:Y:S01]  /*11020*/  ISETP.GE.AND P2, PT, R174, UR4, PT ;  /* 0x00000004ae007c0c */ /* 0x000fe2000bf46270 */
[--C-:B------:R-:W-:Y:S01]  /*11030*/  @!P3 IMAD.X R39, R0, 0x1, R12.reuse, P5 ;  /* 0x000000010027b824 */ /* 0x100fe200028e060c */
[----:B0-----:R-:W-:Y:S01]  /*11040*/  SHF.R.S32.HI R5, RZ, 0x1f, R173 ;  /* 0x0000001fff057819 */ /* 0x001fe200000114ad */
[----:B------:R-:W-:Y:S01]  /*11050*/  @!P3 IMAD.X R41, R3, 0x1, R12, P4 ;  /* 0x000000010329b824 */ /* 0x000fe200020e060c */
[C---:B------:R-:W-:Y:S02]  /*11060*/  @!P1 IADD3 R46, P5, R173.reuse, R14, RZ ;  /* 0x0000000ead2e9210 */ /* 0x040fe40007fbe0ff */
[----:B------:R-:W-:Y:S01]  /*11070*/  @!P1 IADD3 R42, P4, R173, R27, RZ ;  /* 0x0000001bad2a9210 */ /* 0x000fe20007f9e0ff */
[----:B------:R0:W5:Y:S01]  /*11080*/  @!P3 LD.E.64 R28, desc[UR54][R38.64] ;  /* 0x00000036261cb980 */ /* 0x000162000c101b00 */
[----:B------:R-:W-:-:S02]  /*11090*/  CS2R R20, SRZ ;  /* 0x0000000000147805 */ /* 0x000fc4000001ff00 */
[----:B------:R-:W-:Y:S02]  /*110a0*/  CS2R R12, SRZ ;  /* 0x00000000000c7805 */ /* 0x000fe4000001ff00 */
[----:B-1----:R-:W-:Y:S01]  /*110b0*/  @!P0 SHF.R.S32.HI R7, RZ, 0x1f, R22 ;  /* 0x0000001fff078819 */ /* 0x002fe20000011416 */
[----:B------:R1:W5:Y:S01]  /*110c0*/  @!P3 LD.E.64 R24, desc[UR54][R40.64] ;  /* 0x000000362818b980 */ /* 0x000362000c101b00 */
[----:B------:R-:W-:Y:S01]  /*110d0*/  @!P0 IADD3 R4, P3, R22, R27, RZ ;  /* 0x0000001b16048210 */ /* 0x000fe20007f7e0ff */
[----:B------:R-:W-:Y:S01]  /*110e0*/  @!P1 IMAD.X R47, R3, 0x1, R5, P5 ;  /* 0x00000001032f9824 */ /* 0x000fe200028e0605 */
[----:B------:R-:W-:-:S03]  /*110f0*/  @!P1 IADD3.X R43, R0, R5, RZ, P4, !PT ;  /* 0x00000005002b9210 */ /* 0x000fc600027fe4ff */
[----:B------:R-:W-:Y:S01]  /*11100*/  @!P0 IMAD.X R5, R0, 0x1, R7, P3 ;  /* 0x0000000100058824 */ /* 0x000fe200018e0607 */
[----:B------:R2:W5:Y:S01]  /*11110*/  @!P1 LD.E.64 R12, desc[UR54][R46.64] ;  /* 0x000000362e0c9980 */ /* 0x000562000c101b00 */
[----:B------:R-:W-:-:S03]  /*11120*/  @!P2 IADD3 R26, P3, R174, R27, RZ ;  /* 0x0000001bae1aa210 */ /* 0x000fc60007f7e0ff */
[----:B------:R2:W5:Y:S01]  /*11130*/  @!P1 LD.E.64 R20, desc[UR54][R42.64] ;  /* 0x000000362a149980 */ /* 0x000562000c101b00 */
[-C--:B------:R-:W-:Y:S02]  /*11140*/  @!P0 IADD3 R6, P1, R22, R14.reuse, RZ ;  /* 0x0000000e16068210 */ /* 0x080fe40007f3e0ff */
[----:B------:R-:W-:Y:S02]  /*11150*/  @!P2 IADD3 R14, P4, R174, R14, RZ ;  /* 0x0000000eae0ea210 */ /* 0x000fe40007f9e0ff */
[----:B0-----:R-:W-:Y:S02]  /*11160*/  CS2R R38, SRZ ;  /* 0x0000000000267805 */ /* 0x001fe4000001ff00 */
[----:B-1----:R-:W-:Y:S02]  /*11170*/  CS2R R40, SRZ ;  /* 0x0000000000287805 */ /* 0x002fe4000001ff00 */
[----:B------:R-:W-:Y:S02]  /*11180*/  CS2R R10, SRZ ;  /* 0x00000000000a7805 */ /* 0x000fe4000001ff00 */
[----:B------:R-:W-:Y:S01]  /*11190*/  CS2R R8, SRZ ;  /* 0x0000000000087805 */ /* 0x000fe2000001ff00 */
[C---:B------:R-:W-:Y:S01]  /*111a0*/  @!P0 IMAD.X R7, R3.reuse, 0x1, R7, P1 ;  /* 0x0000000103078824 */ /* 0x040fe200008e0607 */
[----:B------:R2:W5:Y:S04]  /*111b0*/  @!P0 LD.E.64 R38, desc[UR54][R4.64] ;  /* 0x0000003604268980 */ /* 0x000568000c101b00 */
[----:B------:R2:W5:Y:S01]  /*111c0*/  @!P0 LD.E.64 R40, desc[UR54][R6.64] ;  /* 0x0000003606288980 */ /* 0x000562000c101b00 */
[----:B------:R-:W-:Y:S01]  /*111d0*/  @!P2 IMAD.X R27, R0, 0x1, R45, P3 ;  /* 0x00000001001ba824 */ /* 0x000fe200018e062d */
[----:B------:R-:W-:-:S04]  /*111e0*/  @!P2 IADD3.X R15, R3, R45, RZ, P4, !PT ;  /* 0x0000002d030fa210 */ /* 0x000fc800027fe4ff */
[----:B------:R2:W5:Y:S04]  /*111f0*/  @!P2 LD.E.64 R10, desc[UR54][R26.64] ;  /* 0x000000361a0aa980 */ /* 0x000568000c101b00 */
[----:B------:R2:W5:Y:S02]  /*11200*/  @!P2 LD.E.64 R8, desc[UR54][R14.64] ;  /* 0x000000360e08a980 */ /* 0x000564000c101b00 */
.L_x_451:
[----:B------:R-:W-:Y:S05]  /*11210*/  BSYNC B1 ;  /* 0x0000000000017941 */ /* 0x000fea0003800000 */
.L_x_450:
[----:B------:R-:W-:Y:S01]  /*11220*/  ULEA.HI UR4, UR43, UR43, URZ, 0x1 ;  /* 0x0000002b2b047291 */ /* 0x000fe2000f8f083f */
[----:B---3--:R-:W-:Y:S01]  /*11230*/  IMAD R0, R145, -0x80, R149 ;  /* 0xffffff8091007824 */ /* 0x008fe200078e0295 */
[----:B------:R-:W-:Y:S02]  /*11240*/  BSSY B1, `(.L_x_452) ;  /* 0x0000009000017945 */ /* 0x000fe40003800000 */
[----:B------:R-:W-:Y:S02]  /*11250*/  ULOP3.LUT UR4, UR4, 0xfffffffe, URZ, 0xc0, !UPT ;  /* 0xfffffffe04047892 */ /* 0x000fe4000f8ec03f */
[----:B----4-:R-:W-:Y:S02]  /*11260*/  VIMNMX R3, R0, 0x80, PT ;  /* 0x0000008000037848 */ /* 0x010fe40003fe0100 */
[----:B------:R-:W-:Y:S02]  /*11270*/  UIADD3 UR4, UR43, -UR4, URZ ;  /* 0x800000042b047290 */ /* 0x000fe4000fffe03f */
[----:B------:R-:W-:-:S04]  /*11280*/  ISETP.GE.AND P1, PT, R168, R3, PT ;  /* 0x00000003a800720c */ /* 0x000fc80003f26270 */
[----:B--2---:R-:W-:-:S05]  /*11290*/  IMAD.U32 R5, RZ, RZ, UR4 ;  /* 0x00000004ff057e24 */ /* 0x004fca000f8e00ff */
[----:B------:R-:W-:-:S04]  /*112a0*/  SHF.L.U32 R5, R5, 0x1f, RZ ;  /* 0x0000001f05057819 */ /* 0x000fc800000006ff */
[----:B------:R-:W0:Y:S02]  /*112b0*/  SYNCS.PHASECHK.TRANS64.TRYWAIT P0, [R16+URZ+0x29800], R5 ;  /* 0x02980005100075a7 */ /* 0x000e24000800017f */
[----:B0-----:R-:W-:Y:S05]  /*112c0*/  @!P0 BRA `(.L_x_453) ;  /* 0x000001a0008c8947 */ /* 0x001fea0003800000 */
.L_x_676:
[----:B------:R-:W-:Y:S05]  /*112d0*/  BSYNC B1 ;  /* 0x0000000000017941 */ /* 0x000fea0003800000 */
.L_x_452:
[----:B------:R-:W-:Y:S05]  /*112e0*/  @P1 BRA `(.L_x_454) ;  /* 0x0000006000e01947 */ /* 0x000fea0003800000 */
[----:B------:R-:W2:Y:S01]  /*112f0*/  LDC R3, c[0x0][0x3f4] ;  /* 0x0000fd00ff037b82 */ /* 0x000ea20000000800 */
[----:B------:R-:W-:Y:S01]  /*11300*/  BSSY B1, `(.L_x_455) ;  /* 0x000007f000017945 */ /* 0x000fe20003800000 */
[----:B------:R-:W-:Y:S01]  /*11310*/  IMAD.IADD R0, R16, 0x1, R205 ;  /* 0x0000000110007824 */ /* 0x000fe200078e02cd */
[-C--:B--2---:R-:W-:Y:S02]  /*11320*/  ISETP.GE.AND P0, PT, R22, R3.reuse, PT ;  /* 0x000000031600720c */ /* 0x084fe40003f06270 */
[-C--:B------:R-:W-:Y:S02]  /*11330*/  ISETP.GE.AND P1, PT, R172, R3.reuse, PT ;  /* 0x00000003ac00720c */ /* 0x080fe40003f26270 */
[-C--:B------:R-:W-:Y:S02]  /*11340*/  ISETP.GE.AND P2, PT, R170, R3.reuse, PT ;  /* 0x00000003aa00720c */ /* 0x080fe40003f46270 */
[-C--:B------:R-:W-:Y:S02]  /*11350*/  ISETP.GE.AND P3, PT, R171, R3.reuse, PT ;  /* 0x00000003ab00720c */ /* 0x080fe40003f66270 */
[----:B------:R-:W-:-:S02]  /*11360*/  ISETP.GE.AND P4, PT, R173, R3, PT ;  /* 0x00000003ad00720c */ /* 0x000fc40003f86270 */
[----:B------:R-:W-:-:S03]  /*11370*/  ISETP.GE.AND P5, PT, R174, R3, PT ;  /* 0x00000003ae00720c */ /* 0x000fc60003fa6270 */
[----:B------:R-:W-:Y:S10]  /*11380*/  @P0 BRA `(.L_x_456) ;  /* 0x0000000400d80947 */ /* 0x000ff40003800000 */
[----:B0-----:R-:W0:Y:S01]  /*11390*/  LDS.128 R4, [R0+0x14400] ;  /* 0x0144000000047984 */ /* 0x001e220000000c00 */
[----:B-----5:R-:W-:Y:S02]  /*113a0*/  SHF.R.U32.HI R14, RZ, 0x8, R38 ;  /* 0x00000008ff0e7819 */ /* 0x020fe40000011626 */
[----:B------:R-:W-:Y:S02]  /*113b0*/  LOP3.LUT R3, R38, 0xff, RZ, 0xc0, !PT ;  /* 0x000000ff26037812 */ /* 0x000fe400078ec0ff */
[----:B------:R-:W-:Y:S02]  /*113c0*/  LOP3.LUT R14, R14, 0xff, RZ, 0xc0, !PT ;  /* 0x000000ff0e0e7812 */ /* 0x000fe400078ec0ff */
[----:B------:R-:W-:Y:S02]  /*113d0*/  SHF.R.U32.HI R26, RZ, 0x8, R39 ;  /* 0x00000008ff1a7819 */ /* 0x000fe40000011627 */
[----:B------:R-:W-:Y:S02]  /*113e0*/  SHF.R.U32.HI R43, RZ, 0x8, R41 ;  /* 0x00000008ff2b7819 */ /* 0x000fe40000011629 */
[----:B------:R-:W-:-:S02]  /*113f0*/  PRMT R3, R14, 0x7604, R3 ;  /* 0x000076040e037816 */ /* 0x000fc40000000003 */
[----:B------:R-:W-:Y:S02]  /*11400*/  LOP3.LUT R15, R39, 0xff, RZ, 0xc0, !PT ;  /* 0x000000ff270f7812 */ /* 0x000fe400078ec0ff */
[----:B------:R-:W-:Y:S02]  /*11410*/  LOP3.LUT R26, R26, 0xff, RZ, 0xc0, !PT ;  /* 0x000000ff1a1a7812 */ /* 0x000fe400078ec0ff */
[----:B------:R-:W-:Y:S02]  /*11420*/  SHF.R.U32.HI R46, RZ, 0x10, R39 ;  /* 0x00000010ff2e7819 */ /* 0x000fe40000011627 */
[----:B------:R-:W-:Y:S02]  /*11430*/  SHF.R.U32.HI R14, RZ, 0x8, R40 ;  /* 0x00000008ff0e7819 */ /* 0x000fe40000011628 */
[----:B------:R-:W-:Y:S02]  /*11440*/  SHF.R.U32.HI R45, RZ, 0x10, R41 ;  /* 0x00000010ff2d7819 */ /* 0x000fe40000011629 */
[----:B------:R-:W-:-:S02]  /*11450*/  LOP3.LUT R42, R41, 0xff, RZ, 0xc0, !PT ;  /* 0x000000ff292a7812 */ /* 0x000fc400078ec0ff */
[----:B------:R-:W-:Y:S01]  /*11460*/  LOP3.LUT R43, R43, 0xff, RZ, 0xc0, !PT ;  /* 0x000000ff2b2b7812 */ /* 0x000fe200078ec0ff */
[----:B------:R-:W-:Y:S01]  /*11470*/  IMAD.U32 R45, R45, 0x10000, RZ ;  /* 0x000100002d2d7824 */ /* 0x000fe200078e00ff */
[----:B------:R-:W-:Y:S02]  /*11480*/  PRMT R15, R26, 0x7604, R15 ;  /* 0x000076041a0f7816 */ /* 0x000fe4000000000f */
[----:B-1----:R-:W-:Y:S01]  /*11490*/  LOP3.LUT R27, R14, 0xff, RZ, 0xc0, !PT ;  /* 0x000000ff0e1b7812 */ /* 0x002fe200078ec0ff */
[----:B------:R-:W-:Y:S01]  /*114a0*/  IMAD.U32 R14, R46, 0x10000, RZ ;  /* 0x000100002e0e7824 */ /* 0x000fe200078e00ff */
[----:B------:R-:W-:Y:S02]  /*114b0*/  LOP3.LUT R26, R40, 0xff, RZ, 0xc0, !PT ;  /* 0x000000ff281a7812 */ /* 0x000fe400078ec0ff */
[----:B------:R-:W-:Y:S02]  /*114c0*/  PRMT R42, R43, 0x7604, R42 ;  /* 0x000076042b2a7816 */ /* 0x000fe4000000002a */
[----:B------:R-:W-:-:S02]  /*114d0*/  PRMT R43, R27, 0x7604, R26 ;  /* 0x000076041b2b7816 */ /* 0x000fc4000000001a */
[----:B------:R-:W-:Y:S02]  /*114e0*/  LOP3.LUT R27, R15, 0xff0000, R14, 0xf8, !PT ;  /* 0x00ff00000f1b7812 */ /* 0x000fe400078ef80e */
[----:B------:R-:W-:Y:S02]  /*114f0*/  LOP3.LUT R45, R42, 0xff0000, R45, 0xf8, !PT ;  /* 0x00ff00002a2d7812 */ /* 0x000fe400078ef82d */
[----:B------:R-:W-:Y:S02]  /*11500*/  LOP3.LUT R43, R43, 0xff0000, R40, 0xf8, !PT ;  /* 0x00ff00002b2b7812 */ /* 0x000fe400078ef828 */
[----:B------:R-:W-:Y:S02]  /*11510*/  LOP3.LUT R45, R45, 0xff000000, R41, 0xf8, !PT ;  /* 0xff0000002d2d7812 */ /* 0x000fe400078ef829 */
[----:B------:R-:W-:Y:S02]  /*11520*/  LOP3.LUT R39, R27, 0xff000000, R39, 0xf8, !PT ;  /* 0xff0000001b277812 */ /* 0x000fe400078ef827 */
[----:B------:R-:W-:-:S02]  /*11530*/  LOP3.LUT R15, R3, 0xff0000, R38, 0xf8, !PT ;  /* 0x00ff0000030f7812 */ /* 0x000fc400078ef826 */
[----:B------:R-:W-:Y:S02]  /*11540*/  LOP3.LUT R43, R43, 0xff000000, R40, 0xf8, !PT ;  /* 0xff0000002b2b7812 */ /* 0x000fe400078ef828 */
[-C--:B0-----:R-:W-:Y:S02]  /*11550*/  F2FP.F16.E4M3.UNPACK_B R3, R6.reuse.H1 ;  /* 0x00000006ff03723e */ /* 0x081fe400030006ff */
[----:B------:R-:W-:Y:S02]  /*11560*/  F2FP.F16.E4M3.UNPACK_B R42, R45 ;  /* 0x0000002dff2a723e */ /* 0x000fe400020006ff */
[----:B------:R-:W-:Y:S01]  /*11570*/  F2FP.F16.E4M3.UNPACK_B R40, R39 ;  /* 0x00000027ff28723e */ /* 0x000fe200020006ff */
[--C-:B------:R-:W-:Y:S01]  /*11580*/  HADD2.F32 R14, -RZ, R3.reuse.H1_H1 ;  /* 0x30000003ff0e7230 */ /* 0x100fe20000004100 */
[----:B------:R-:W-:Y:S01]  /*11590*/  F2FP.F16.E4M3.UNPACK_B R6, R6 ;  /* 0x00000006ff06723e */ /* 0x000fe200020006ff */
[----:B------:R-:W-:Y:S01]  /*115a0*/  HADD2.F32 R46, -RZ, R42.H1_H1 ;  /* 0x3000002aff2e7230 */ /* 0x000fe20000004100 */
[----:B------:R-:W-:Y:S01]  /*115b0*/  LOP3.LUT R38, R15, 0xff000000, R38, 0xf8, !PT ;  /* 0xff0000000f267812 */ /* 0x000fe200078ef826 */
[----:B------:R-:W-:Y:S01]  /*115c0*/  HADD2.F32 R41, -RZ, R40.H1_H1 ;  /* 0x30000028ff297230 */ /* 0x000fe20000004100 */
[-C--:B------:R-:W-:Y:S01]  /*115d0*/  F2FP.F16.E4M3.UNPACK_B R26, R7.reuse ;  /* 0x00000007ff1a723e */ /* 0x080fe200020006ff */
[----:B------:R-:W-:Y:S01]  /*115e0*/  HADD2.F32 R15, -RZ, R3.H0_H0 ;  /* 0x20000003ff0f7230 */ /* 0x000fe20000004100 */
[----:B------:R-:W-:Y:S01]  /*115f0*/  F2FP.F16.E4M3.UNPACK_B R27, R7.H1 ;  /* 0x00000007ff1b723e */ /* 0x000fe200030006ff */
[C---:B------:R-:W-:Y:S01]  /*11600*/  FMUL.FTZ R48, R14.reuse, R46 ;  /* 0x0000002e0e307220 */ /* 0x040fe20000410000 */
[----:B------:R-:W-:Y:S01]  /*11610*/  FMUL.FTZ R47, R14, R41 ;  /* 0x000000290e2f7220 */ /* 0x000fe20000410000 */
[-C--:B------:R-:W-:Y:S01]  /*11620*/  F2FP.F16.E4M3.UNPACK_B R7, R5.reuse ;  /* 0x00000005ff07723e */ /* 0x080fe200020006ff */
[----:B------:R-:W-:Y:S01]  /*11630*/  HADD2.F32 R42, -RZ, R42.H0_H0 ;  /* 0x2000002aff2a7230 */ /* 0x000fe20000004100 */
[----:B------:R-:W-:Y:S01]  /*11640*/  F2FP.F16.E4M3.UNPACK_B R14, R5.H1 ;  /* 0x00000005ff0e723e */ /* 0x000fe200030006ff */
[----:B------:R-:W-:-:S02]  /*11650*/  HADD2.F32 R5, -RZ, R6.H1_H1 ;  /* 0x30000006ff057230 */ /* 0x000fc40000004100 */
[C---:B------:R-:W-:Y:S01]  /*11660*/  FFMA.FTZ R48, R15.reuse, R41, -R48 ;  /* 0x000000290f307223 */ /* 0x040fe20000010830 */
[----:B------:R-:W-:Y:S02]  /*11670*/  HADD2.F32 R40, -RZ, R40.H0_H0 ;  /* 0x20000028ff287230 */ /* 0x000fe40000004100 */
[----:B------:R-:W-:Y:S01]  /*11680*/  FFMA.FTZ R49, R15, R46, R47 ;  /* 0x0000002e0f317223 */ /* 0x000fe2000001002f */
[----:B------:R-:W-:Y:S01]  /*11690*/  HADD2.F32 R6, -RZ, R6.H0_H0 ;  /* 0x20000006ff067230 */ /* 0x000fe20000004100 */
[----:B------:R-:W-:Y:S01]  /*116a0*/  F2FP.F16.E4M3.UNPACK_B R45, R45.H1 ;  /* 0x0000002dff2d723e */ /* 0x000fe200030006ff */
[C---:B------:R-:W-:Y:S01]  /*116b0*/  FMUL.FTZ R15, R5.reuse, R42 ;  /* 0x0000002a050f7220 */ /* 0x040fe20000410000 */
[----:B------:R-:W-:Y:S01]  /*116c0*/  F2FP.F16.E4M3.UNPACK_B R39, R39.H1 ;  /* 0x00000027ff27723e */ /* 0x000fe200030006ff */
[-C--:B------:R-:W-:Y:S01]  /*116d0*/  FMUL.FTZ R47, R5, R40.reuse ;  /* 0x00000028052f7220 */ /* 0x080fe20000410000 */
[----:B------:R-:W-:Y:S02]  /*116e0*/  HADD2.F32 R5, -RZ, R26.H1_H1 ;  /* 0x3000001aff057230 */ /* 0x000fe40000004100 */
[----:B------:R-:W-:Y:S01]  /*116f0*/  FFMA.FTZ R46, R6, R40, -R15 ;  /* 0x00000028062e7223 */ /* 0x000fe2000001080f */
[----:B------:R-:W-:-:S02]  /*11700*/  HADD2.F32 R41, -RZ, R45.H0_H0 ;  /* 0x2000002dff297230 */ /* 0x000fc40000004100 */
[----:B------:R-:W-:Y:S01]  /*11710*/  FFMA.FTZ R47, R6, R42, R47 ;  /* 0x0000002a062f7223 */ /* 0x000fe2000001002f */
[----:B------:R-:W-:Y:S01]  /*11720*/  HADD2.F32 R15, -RZ, R39.H0_H0 ;  /* 0x20000027ff0f7230 */ /* 0x000fe20000004100 */
[----:B------:R-:W-:Y:S01]  /*11730*/  F2FP.F16.E4M3.UNPACK_B R3, R4 ;  /* 0x00000004ff03723e */ /* 0x000fe200020006ff */
[----:B------:R-:W-:Y:S02]  /*11740*/  HADD2.F32 R26, -RZ, R26.H0_H0 ;  /* 0x2000001aff1a7230 */ /* 0x000fe40000004100 */
[C---:B------:R-:W-:Y:S01]  /*11750*/  FMUL.FTZ R51, R5.reuse, R41 ;  /* 0x0000002905337220 */ /* 0x040fe20000410000 */
[----:B------:R-:W-:Y:S02]  /*11760*/  HADD2.F32 R45, -RZ, R45.H1_H1 ;  /* 0x3000002dff2d7230 */ /* 0x000fe40000004100 */
[-C--:B------:R-:W-:Y:S01]  /*11770*/  FMUL.FTZ R5, R5, R15.reuse ;  /* 0x0000000f05057220 */ /* 0x080fe20000410000 */
[----:B------:R-:W-:Y:S02]  /*11780*/  HADD2.F32 R6, -RZ, R27.H1_H1 ;  /* 0x3000001bff067230 */ /* 0x000fe40000004100 */
[----:B------:R-:W-:Y:S01]  /*11790*/  FFMA.FTZ R51, R26, R15, -R51 ;  /* 0x0000000f1a337223 */ /* 0x000fe20000010833 */
[----:B------:R-:W-:-:S02]  /*117a0*/  HADD2.F32 R39, -RZ, R39.H1_H1 ;  /* 0x30000027ff277230 */ /* 0x000fc40000004100 */
[----:B------:R-:W-:Y:S01]  /*117b0*/  FFMA.FTZ R50, R26, R41, R5 ;  /* 0x000000291a327223 */ /* 0x000fe20000010005 */
[----:B------:R-:W-:Y:S02]  /*117c0*/  HADD2.F32 R27, -RZ, R27.H0_H0 ;  /* 0x2000001bff1b7230 */ /* 0x000fe40000004100 */
[C---:B------:R-:W-:Y:S01]  /*117d0*/  FMUL.FTZ R40, R6.reuse, R45 ;  /* 0x0000002d06287220 */ /* 0x040fe20000410000 */
[----:B------:R-:W-:Y:S01]  /*117e0*/  F2FP.F16.E4M3.UNPACK_B R5, R43 ;  /* 0x0000002bff05723e */ /* 0x000fe200020006ff */
[-C--:B------:R-:W-:Y:S01]  /*117f0*/  FMUL.FTZ R26, R6, R39.reuse ;  /* 0x00000027061a7220 */ /* 0x080fe20000410000 */
[----:B------:R-:W-:Y:S01]  /*11800*/  F2FP.F16.E4M3.UNPACK_B R4, R4.H1 ;  /* 0x00000004ff04723e */ /* 0x000fe200030006ff */
[C---:B------:R-:W-:Y:S01]  /*11810*/  FFMA.FTZ R52, R27.reuse, R39, -R40 ;  /* 0x000000271b347223 */ /* 0x040fe20000010828 */
[-C--:B------:R-:W-:Y:S01]  /*11820*/  F2FP.F16.E4M3.UNPACK_B R15, R38.reuse ;  /* 0x00000026ff0f723e */ /* 0x080fe200020006ff */
[----:B------:R-:W-:Y:S01]  /*11830*/  FFMA.FTZ R45, R27, R45, R26 ;  /* 0x0000002d1b2d7223 */ /* 0x000fe2000001001a */
[--C-:B------:R-:W-:Y:S01]  /*11840*/  HADD2.F32 R39, -RZ, R5.reuse.H1_H1 ;  /* 0x30000005ff277230 */ /* 0x100fe20000004100 */
[----:B------:R-:W-:Y:S01]  /*11850*/  F2FP.F16.E4M3.UNPACK_B R38, R38.H1 ;  /* 0x00000026ff26723e */ /* 0x000fe200030006ff */
[----:B------:R-:W-:Y:S01]  /*11860*/  HADD2.F32 R27, -RZ, R5.H0_H0 ;  /* 0x20000005ff1b7230 */ /* 0x000fe20000004100 */
[----:B------:R-:W-:Y:S01]  /*11870*/  F2FP.F16.E4M3.UNPACK_B R43, R43.H1 ;  /* 0x0000002bff2b723e */ /* 0x000fe200030006ff */
[----:B------:R-:W-:-:S02]  /*11880*/  HADD2.F32 R6, -RZ, R4.H1_H1 ;  /* 0x30000004ff067230 */ /* 0x000fc40000004100 */
[----:B------:R-:W-:Y:S02]  /*11890*/  HADD2.F32 R26, -RZ, R15.H1_H1 ;  /* 0x3000000fff1a7230 */ /* 0x000fe40000004100 */
[----:B------:R-:W-:Y:S02]  /*118a0*/  HADD2.F32 R5, -RZ, R4.H0_H0 ;  /* 0x20000004ff057230 */ /* 0x000fe40000004100 */
[C---:B------:R-:W-:Y:S01]  /*118b0*/  FMUL.FTZ R40, R6.reuse, R39 ;  /* 0x0000002706287220 */ /* 0x040fe20000410000 */
[----:B------:R-:W-:Y:S02]  /*118c0*/  HADD2.F32 R4, -RZ, R3.H1_H1 ;  /* 0x30000003ff047230 */ /* 0x000fe40000004100 */
[-C--:B------:R-:W-:Y:S01]  /*118d0*/  FMUL.FTZ R42, R6, R26.reuse ;  /* 0x0000001a062a7220 */ /* 0x080fe20000410000 */
[----:B------:R-:W-:Y:S02]  /*118e0*/  HADD2.F32 R15, -RZ, R15.H0_H0 ;  /* 0x2000000fff0f7230 */ /* 0x000fe40000004100 */
[----:B------:R-:W-:Y:S01]  /*118f0*/  FFMA.FTZ R40, R5, R26, -R40 ;  /* 0x0000001a05287223 */ /* 0x000fe20000010828 */
[----:B------:R-:W-:-:S02]  /*11900*/  HADD2.F32 R3, -RZ, R3.H0_H0 ;  /* 0x20000003ff037230 */ /* 0x000fc40000004100 */
[C---:B------:R-:W-:Y:S01]  /*11910*/  FMUL.FTZ R6, R4.reuse, R27 ;  /* 0x0000001b04067220 */ /* 0x040fe20000410000 */
[----:B------:R-:W-:Y:S01]  /*11920*/  FFMA.FTZ R39, R5, R39, R42 ;  /* 0x0000002705277223 */ /* 0x000fe2000001002a */
[-C--:B------:R-:W-:Y:S01]  /*11930*/  FMUL.FTZ R4, R4, R15.reuse ;  /* 0x0000000f04047220 */ /* 0x080fe20000410000 */
[----:B------:R-:W-:Y:S02]  /*11940*/  HADD2.F32 R5, -RZ, R38.H1_H1 ;  /* 0x30000026ff057230 */ /* 0x000fe40000004100 */
[C---:B------:R-:W-:Y:S01]  /*11950*/  FFMA.FTZ R26, R3.reuse, R15, -R6 ;  /* 0x0000000f031a7223 */ /* 0x040fe20000010806 */
[--C-:B------:R-:W-:Y:S02]  /*11960*/  HADD2.F32 R15, -RZ, R43.reuse.H1_H1 ;  /* 0x3000002bff0f7230 */ /* 0x100fe40000004100 */
[----:B------:R-:W-:Y:S01]  /*11970*/  FFMA.FTZ R27, R3, R27, R4 ;  /* 0x0000001b031b7223 */ /* 0x000fe20000010004 */
[----:B------:R-:W-:Y:S02]  /*11980*/  HADD2.F32 R4, -RZ, R14.H1_H1 ;  /* 0x3000000eff047230 */ /* 0x000fe40000004100 */
[----:B------:R-:W-:-:S02]  /*11990*/  HADD2.F32 R6, -RZ, R43.H0_H0 ;  /* 0x2000002bff067230 */ /* 0x000fc40000004100 */
[--C-:B------:R-:W-:Y:S02]  /*119a0*/  HADD2.F32 R3, -RZ, R7.reuse.H1_H1 ;  /* 0x30000007ff037230 */ /* 0x100fe40000004100 */
[C---:B------:R-:W-:Y:S01]  /*119b0*/  FMUL.FTZ R41, R4.reuse, R15 ;  /* 0x0000000f04297220 */ /* 0x040fe20000410000 */
[----:B------:R-:W-:Y:S02]  /*119c0*/  HADD2.F32 R38, -RZ, R38.H0_H0 ;  /* 0x20000026ff267230 */ /* 0x000fe40000004100 */
[-C--:B------:R-:W-:Y:S01]  /*119d0*/  FMUL.FTZ R42, R4, R5.reuse ;  /* 0x00000005042a7220 */ /* 0x080fe20000410000 */
[----:B------:R-:W-:Y:S02]  /*119e0*/  HADD2.F32 R14, -RZ, R14.H0_H0 ;  /* 0x2000000eff0e7230 */ /* 0x000fe40000004100 */
[C---:B------:R-:W-:Y:S01]  /*119f0*/  FMUL.FTZ R4, R3.reuse, R6 ;  /* 0x0000000603047220 */ /* 0x040fe20000410000 */
[----:B------:R-:W-:Y:S02]  /*11a00*/  HADD2.F32 R7, -RZ, R7.H0_H0 ;  /* 0x20000007ff077230 */ /* 0x000fe40000004100 */
[-C--:B------:R-:W-:Y:S01]  /*11a10*/  FMUL.FTZ R3, R3, R38.reuse ;  /* 0x0000002603037220 */ /* 0x080fe20000410000 */
[C---:B------:R-:W-:Y:S01]  /*11a20*/  FFMA.FTZ R41, R14.reuse, R5, -R41 ;  /* 0x000000050e297223 */ /* 0x040fe20000010829 */
[----:B------:R-:W-:Y:S01]  /*11a30*/  FFMA.FTZ R42, R14, R15, R42 ;  /* 0x0000000f0e2a7223 */ /* 0x000fe2000001002a */
[C---:B------:R-:W-:Y:S01]  /*11a40*/  FFMA.FTZ R5, R7.reuse, R38, -R4 ;  /* 0x0000002607057223 */ /* 0x040fe20000010804 */
[----:B------:R-:W-:Y:S01]  /*11a50*/  FFMA.FTZ R14, R7, R6, R3 ;  /* 0x00000006070e7223 */ /* 0x000fe20000010003 */
[----:B------:R-:W-:-:S02]  /*11a60*/  F2FP.SATFINITE.E4M3.F32.PACK_AB_MERGE_C R6, R49, R48, RZ ;  /* 0x000000303106723e */ /* 0x000fc400048070ff */
[----:B------:R-:W-:Y:S02]  /*11a70*/  F2FP.SATFINITE.E4M3.F32.PACK_AB_MERGE_C R7, R45, R52, RZ ;  /* 0x000000342d07723e */ /* 0x000fe400048070ff */
[----:B------:R-:W-:Y:S02]  /*11a80*/  F2FP.SATFINITE.E4M3.F32.PACK_AB_MERGE_C R4, R39, R40, RZ ;  /* 0x000000282704723e */ /* 0x000fe400048070ff */
[----:B------:R-:W-:Y:S02]  /*11a90*/  F2FP.SATFINITE.E4M3.F32.PACK_AB_MERGE_C R41, R42, R41, RZ ;  /* 0x000000292a29723e */ /* 0x000fe400048070ff */
[----:B------:R-:W-:Y:S02]  /*11aa0*/  F2FP.SATFINITE.E4M3.F32.PACK_AB_MERGE_C R6, R47, R46, R6 ;  /* 0x0000002e2f06723e */ /* 0x000fe40004807006 */
[----:B------:R-:W-:Y:S02]  /*11ab0*/  F2FP.SATFINITE.E4M3.F32.PACK_AB_MERGE_C R7, R50, R51, R7 ;  /* 0x000000333207723e */ /* 0x000fe40004807007 */
[----:B------:R-:W-:-:S02]  /*11ac0*/  F2FP.SATFINITE.E4M3.F32.PACK_AB_MERGE_C R4, R27, R26, R4 ;  /* 0x0000001a1b04723e */ /* 0x000fc40004807004 */
[----:B------:R-:W-:-:S05]  /*11ad0*/  F2FP.SATFINITE.E4M3.F32.PACK_AB_MERGE_C R5, R14, R5, R41 ;  /* 0x000000050e05723e */ /* 0x000fca0004807029 */
[----:B------:R2:W-:Y:S02]  /*11ae0*/  STS.128 [R0+0x14400], R4 ;  /* 0x0144000400007388 */ /* 0x0005e40000000c00 */
.L_x_456:
[----:B------:R-:W-:Y:S05]  /*11af0*/  BSYNC B1 ;  /* 0x0000000000017941 */ /* 0x000fea0003800000 */
.L_x_455:
[----:B------:R-:W-:Y:S04]  /*11b00*/  BSSY B1, `(.L_x_457) ;  /* 0x000007c000017945 */ /* 0x000fe80003800000 */
[----:B------:R-:W-:Y:S05]  /*11b10*/  @P1 BRA `(.L_x_458) ;  /* 0x0000000400e81947 */ /* 0x000fea0003800000 */
[----:B0-2---:R-:W0:Y:S01]  /*11b20*/  LDS.128 R4, [R234] ;  /* 0x00000000ea047984 */ /* 0x005e220000000c00 */
[----:B-----5:R-:W-:Y:S02]  /*11b30*/  SHF.R.U32.HI R15, RZ, 0x8, R35 ;  /* 0x00000008ff0f7819 */ /* 0x020fe40000011623 */
[----:B------:R-:W-:Y:S02]  /*11b40*/  SHF.R.U32.HI R40, RZ, 0x8, R37 ;  /* 0x00000008ff287819 */ /* 0x000fe40000011625 */
[----:B-1----:R-:W-:Y:S02]  /*11b50*/  SHF.R.U32.HI R27, RZ, 0x8, R36 ;  /* 0x00000008ff1b7819 */ /* 0x002fe40000011624 */
[----:B------:R-:W-:Y:S02]  /*11b60*/  LOP3.LUT R26, R35, 0xff, RZ, 0xc0, !PT ;  /* 0x000000ff231a7812 */ /* 0x000fe400078ec0ff */
[----:B------:R-:W-:Y:S02]  /*11b70*/  LOP3.LUT R41, R37, 0xff, RZ, 0xc0, !PT ;  /* 0x000000ff25297812 */ /* 0x000fe400078ec0ff */
[----:B------:R-:W-:-:S02]  /*11b80*/  LOP3.LUT R15, R15, 0xff, RZ, 0xc0, !PT ;  /* 0x000000ff0f0f7812 */ /* 0x000fc400078ec0ff */
[----:B------:R-:W-:Y:S02]  /*11b90*/  LOP3.LUT R40, R40, 0xff, RZ, 0xc0, !PT ;  /* 0x000000ff28287812 */ /* 0x000fe400078ec0ff */
[----:B------:R-:W-:Y:S02]  /*11ba0*/  SHF.R.U32.HI R3, RZ, 0x8, R34 ;  /* 0x00000008ff037819 */ /* 0x000fe40000011622 */
[----:B------:R-:W-:Y:S02]  /*11bb0*/  LOP3.LUT R38, R27, 0xff, RZ, 0xc0, !PT ;  /* 0x000000ff1b267812 */ /* 0x000fe400078ec0ff */
[----:B------:R-:W-:Y:S02]  /*11bc0*/  PRMT R27, R15, 0x7604, R26 ;  /* 0x000076040f1b7816 */ /* 0x000fe4000000001a */
[----:B------:R-:W-:Y:S02]  /*11bd0*/  PRMT R41, R40, 0x7604, R41 ;  /* 0x0000760428297816 */ /* 0x000fe40000000029 */
[----:B------:R-:W-:-:S02]  /*11be0*/  SHF.R.U32.HI R26, RZ, 0x10, R35 ;  /* 0x00000010ff1a7819 */ /* 0x000fc40000011623 */
[----:B------:R-:W-:Y:S02]  /*11bf0*/  SHF.R.U32.HI R40, RZ, 0x10, R37 ;  /* 0x00000010ff287819 */ /* 0x000fe40000011625 */
[----:B------:R-:W-:Y:S02]  /*11c00*/  LOP3.LUT R14, R34, 0xff, RZ, 0xc0, !PT ;  /* 0x000000ff220e7812 */ /* 0x000fe400078ec0ff */
[----:B------:R-:W-:Y:S02]  /*11c10*/  LOP3.LUT R39, R36, 0xff, RZ, 0xc0, !PT ;  /* 0x000000ff24277812 */ /* 0x000fe400078ec0ff */
[----:B------:R-:W-:Y:S02]  /*11c20*/  LOP3.LUT R3, R3, 0xff, RZ, 0xc0, !PT ;  /* 0x000000ff03037812 */ /* 0x000fe400078ec0ff */
[----:B------:R-:W-:Y:S02]  /*11c30*/  SHF.R.U32.HI R15, RZ, 0x10, R36 ;  /* 0x00000010ff0f7819 */ /* 0x000fe40000011624 */
[----:B------:R-:W-:-:S02]  /*11c40*/  LOP3.LUT R26, R26, 0xff, RZ, 0xc0, !PT ;  /* 0x000000ff1a1a7812 */ /* 0x000fc400078ec0ff */
[----:B------:R-:W-:Y:S02]  /*11c50*/  LOP3.LUT R40, R40, 0xff, RZ, 0xc0, !PT ;  /* 0x000000ff28287812 */ /* 0x000fe400078ec0ff */
[----:B------:R-:W-:Y:S02]  /*11c60*/  PRMT R14, R3, 0x7604, R14 ;  /* 0x00007604030e7816 */ /* 0x000fe4000000000e */
[----:B------:R-:W-:Y:S02]  /*11c70*/  PRMT R39, R38, 0x7604, R39 ;  /* 0x0000760426277816 */ /* 0x000fe40000000027 */
[----:B------:R-:W-:Y:S02]  /*11c80*/  SHF.R.U32.HI R3, RZ, 0x10, R34 ;  /* 0x00000010ff037819 */ /* 0x000fe40000011622 */
[----:B------:R-:W-:Y:S02]  /*11c90*/  LOP3.LUT R38, R15, 0xff, RZ, 0xc0, !PT ;  /* 0x000000ff0f267812 */ /* 0x000fe400078ec0ff */
[----:B------:R-:W-:-:S02]  /*11ca0*/  PRMT R27, R26, 0x7054, R27 ;  /* 0x000070541a1b7816 */ /* 0x000fc4000000001b */
[----:B------:R-:W-:Y:S02]  /*11cb0*/  PRMT R41, R40, 0x7054, R41 ;  /* 0x0000705428297816 */ /* 0x000fe40000000029 */
[----:B------:R-:W-:Y:S02]  /*11cc0*/  LOP3.LUT R3, R3, 0xff, RZ, 0xc0, !PT ;  /* 0x000000ff03037812 */ /* 0x000fe400078ec0ff */
[----:B------:R-:W-:Y:S02]  /*11cd0*/  PRMT R39, R38, 0x7054, R39 ;  /* 0x0000705426277816 */ /* 0x000fe40000000027 */
[----:B------:R-:W-:Y:S02]  /*11ce0*/  LOP3.LUT R41, R41, 0xff000000, R37, 0xf8, !PT ;  /* 0xff00000029297812 */ /* 0x000fe400078ef825 */
[----:B------:R-:W-:Y:S02]  /*11cf0*/  LOP3.LUT R35, R27, 0xff000000, R35, 0xf8, !PT ;  /* 0xff0000001b237812 */ /* 0x000fe400078ef823 */
[----:B------:R-:W-:-:S02]  /*11d00*/  PRMT R15, R3, 0x7054, R14 ;  /* 0x00007054030f7816 */ /* 0x000fc4000000000e */
        /* <DEDUP_REMOVED lines=90> */
[----:B------:R3:W-:Y:S02]  /*122b0*/  STS.128 [R234], R4 ;  /* 0x00000004ea007388 */ /* 0x0007e40000000c00 */
.L_x_458:
[----:B------:R-:W-:Y:S05]  /*122c0*/  BSYNC B1 ;  /* 0x0000000000017941 */ /* 0x000fea0003800000 */
.L_x_457:
[----:B------:R-:W-:Y:S04]  /*122d0*/  BSSY B1, `(.L_x_459) ;  /* 0x0000078000017945 */ /* 0x000fe80003800000 */
[----:B------:R-:W-:Y:S05]  /*122e0*/  @P2 BRA `(.L_x_460) ;  /* 0x0000000400d82947 */ /* 0x000fea0003800000 */
[----:B0-23--:R-:W0:Y:S01]  /*122f0*/  LDS.128 R4, [R0+0x16400] ;  /* 0x0164000000047984 */ /* 0x00de220000000c00 */
[----:B-----5:R-:W-:Y:S02]  /*12300*/  SHF.R.U32.HI R14, RZ, 0x8, R30 ;  /* 0x00000008ff0e7819 */ /* 0x020fe4000001161e */
[----:B------:R-:W-:Y:S02]  /*12310*/  SHF.R.U32.HI R26, RZ, 0x8, R31 ;  /* 0x00000008ff1a7819 */ /* 0x000fe4000001161f */
[----:B------:R-:W-:Y:S02]  /*12320*/  LOP3.LUT R3, R30, 0xff, RZ, 0xc0, !PT ;  /* 0x000000ff1e037812 */ /* 0x000fe400078ec0ff */
[----:B------:R-:W-:Y:S02]  /*12330*/  LOP3.LUT R14, R14, 0xff, RZ, 0xc0, !PT ;  /* 0x000000ff0e0e7812 */ /* 0x000fe400078ec0ff */
[----:B------:R-:W-:Y:S02]  /*12340*/  SHF.R.U32.HI R35, RZ, 0x8, R33 ;  /* 0x00000008ff237819 */ /* 0x000fe40000011621 */
[----:B------:R-:W-:-:S02]  /*12350*/  LOP3.LUT R15, R31, 0xff, RZ, 0xc0, !PT ;  /* 0x000000ff1f0f7812 */ /* 0x000fc400078ec0ff */
[----:B------:R-:W-:Y:S02]  /*12360*/  LOP3.LUT R26, R26, 0xff, RZ, 0xc0, !PT ;  /* 0x000000ff1a1a7812 */ /* 0x000fe400078ec0ff */
[----:B------:R-:W-:Y:S02]  /*12370*/  PRMT R3, R14, 0x7604, R3 ;  /* 0x000076040e037816 */ /* 0x000fe40000000003 */
[----:B------:R-:W-:Y:S02]  /*12380*/  SHF.R.U32.HI R37, RZ, 0x10, R33 ;  /* 0x00000010ff257819 */ /* 0x000fe40000011621 */
[----:B------:R-:W-:Y:S02]  /*12390*/  SHF.R.U32.HI R14, RZ, 0x8, R32 ;  /* 0x00000008ff0e7819 */ /* 0x000fe40000011620 */
[----:B------:R-:W-:Y:S01]  /*123a0*/  SHF.R.U32.HI R36, RZ, 0x10, R31 ;  /* 0x00000010ff247819 */ /* 0x000fe2000001161f */
[----:B------:R-:W-:Y:S01]  /*123b0*/  IMAD.U32 R37, R37, 0x10000, RZ ;  /* 0x0001000025257824 */ /* 0x000fe200078e00ff */
[----:B------:R-:W-:-:S02]  /*123c0*/  LOP3.LUT R34, R33, 0xff, RZ, 0xc0, !PT ;  /* 0x000000ff21227812 */ /* 0x000fc400078ec0ff */
[----:B------:R-:W-:Y:S02]  /*123d0*/  LOP3.LUT R35, R35, 0xff, RZ, 0xc0, !PT ;  /* 0x000000ff23237812 */ /* 0x000fe400078ec0ff */
[----:B------:R-:W-:Y:S02]  /*123e0*/  PRMT R15, R26, 0x7604, R15 ;  /* 0x000076041a0f7816 */ /* 0x000fe4000000000f */
[----:B------:R-:W-:Y:S02]  /*123f0*/  LOP3.LUT R26, R32, 0xff, RZ, 0xc0, !PT ;  /* 0x000000ff201a7812 */ /* 0x000fe400078ec0ff */
[----:B-1----:R-:W-:Y:S02]  /*12400*/  LOP3.LUT R27, R14, 0xff, RZ, 0xc0, !PT ;  /* 0x000000ff0e1b7812 */ /* 0x002fe400078ec0ff */
[----:B------:R-:W-:Y:S02]  /*12410*/  SHF.L.U32 R14, R36, 0x10, RZ ;  /* 0x00000010240e7819 */ /* 0x000fe400000006ff */
[----:B------:R-:W-:-:S02]  /*12420*/  PRMT R34, R35, 0x7604, R34 ;  /* 0x0000760423227816 */ /* 0x000fc40000000022 */
[----:B------:R-:W-:Y:S02]  /*12430*/  PRMT R35, R27, 0x7604, R26 ;  /* 0x000076041b237816 */ /* 0x000fe4000000001a */
[----:B------:R-:W-:Y:S02]  /*12440*/  LOP3.LUT R27, R15, 0xff0000, R14, 0xf8, !PT ;  /* 0x00ff00000f1b7812 */ /* 0x000fe400078ef80e */
[----:B------:R-:W-:Y:S02]  /*12450*/  LOP3.LUT R37, R34, 0xff0000, R37, 0xf8, !PT ;  /* 0x00ff000022257812 */ /* 0x000fe400078ef825 */
[----:B------:R-:W-:Y:S02]  /*12460*/  LOP3.LUT R35, R35, 0xff0000, R32, 0xf8, !PT ;  /* 0x00ff000023237812 */ /* 0x000fe400078ef820 */
[----:B------:R-:W-:Y:S02]  /*12470*/  LOP3.LUT R37, R37, 0xff000000, R33, 0xf8, !PT ;  /* 0xff00000025257812 */ /* 0x000fe400078ef821 */
[----:B------:R-:W-:-:S02]  /*12480*/  LOP3.LUT R31, R27, 0xff000000, R31, 0xf8, !PT ;  /* 0xff0000001b1f7812 */ /* 0x000fc400078ef81f */
[----:B------:R-:W-:Y:S02]  /*12490*/  LOP3.LUT R15, R3, 0xff0000, R30, 0xf8, !PT ;  /* 0x00ff0000030f7812 */ /* 0x000fe400078ef81e */
        /* <DEDUP_REMOVED lines=91> */
.L_x_460:
[----:B------:R-:W-:Y:S05]  /*12a50*/  BSYNC B1 ;  /* 0x0000000000017941 */ /* 0x000fea0003800000 */
.L_x_459:
[----:B------:R-:W-:Y:S04]  /*12a60*/  BSSY B1, `(.L_x_461) ;  /* 0x000007c000017945 */ /* 0x000fe80003800000 */
[----:B------:R-:W-:Y:S05]  /*12a70*/  @P3 BRA `(.L_x_462) ;  /* 0x0000000400e83947 */ /* 0x000fea0003800000 */
[----:B0-234-:R-:W0:Y:S01]  /*12a80*/  LDS.128 R4, [R234+0x2000] ;  /* 0x00200000ea047984 */ /* 0x01de220000000c00 */
[----:B-----5:R-:W-:Y:S02]  /*12a90*/  SHF.R.U32.HI R15, RZ, 0x8, R29 ;  /* 0x00000008ff0f7819 */ /* 0x020fe4000001161d */
[----:B------:R-:W-:Y:S02]  /*12aa0*/  SHF.R.U32.HI R32, RZ, 0x8, R25 ;  /* 0x00000008ff207819 */ /* 0x000fe40000011619 */
[----:B------:R-:W-:Y:S02]  /*12ab0*/  SHF.R.U32.HI R3, RZ, 0x8, R28 ;  /* 0x00000008ff037819 */ /* 0x000fe4000001161c */
[----:B-1----:R-:W-:Y:S02]  /*12ac0*/  SHF.R.U32.HI R27, RZ, 0x8, R24 ;  /* 0x00000008ff1b7819 */ /* 0x002fe40000011618 */
[----:B------:R-:W-:Y:S02]  /*12ad0*/  LOP3.LUT R26, R29, 0xff, RZ, 0xc0, !PT ;  /* 0x000000ff1d1a7812 */ /* 0x000fe400078ec0ff */
[----:B------:R-:W-:-:S02]  /*12ae0*/  LOP3.LUT R33, R25, 0xff, RZ, 0xc0, !PT ;  /* 0x000000ff19217812 */ /* 0x000fc400078ec0ff */
[----:B------:R-:W-:Y:S02]  /*12af0*/  LOP3.LUT R15, R15, 0xff, RZ, 0xc0, !PT ;  /* 0x000000ff0f0f7812 */ /* 0x000fe400078ec0ff */
[----:B------:R-:W-:Y:S02]  /*12b00*/  LOP3.LUT R32, R32, 0xff, RZ, 0xc0, !PT ;  /* 0x000000ff20207812 */ /* 0x000fe400078ec0ff */
[----:B------:R-:W-:Y:S02]  /*12b10*/  LOP3.LUT R14, R28, 0xff, RZ, 0xc0, !PT ;  /* 0x000000ff1c0e7812 */ /* 0x000fe400078ec0ff */
[----:B------:R-:W-:Y:S02]  /*12b20*/  LOP3.LUT R3, R3, 0xff, RZ, 0xc0, !PT ;  /* 0x000000ff03037812 */ /* 0x000fe400078ec0ff */
[----:B------:R-:W-:Y:S02]  /*12b30*/  LOP3.LUT R30, R27, 0xff, RZ, 0xc0, !PT ;  /* 0x000000ff1b1e7812 */ /* 0x000fe400078ec0ff */
[----:B------:R-:W-:-:S02]  /*12b40*/  PRMT R27, R15, 0x7604, R26 ;  /* 0x000076040f1b7816 */ /* 0x000fc4000000001a */
[----:B------:R-:W-:Y:S02]  /*12b50*/  PRMT R33, R32, 0x7604, R33 ;  /* 0x0000760420217816 */ /* 0x000fe40000000021 */
[----:B------:R-:W-:Y:S02]  /*12b60*/  SHF.R.U32.HI R26, RZ, 0x10, R29 ;  /* 0x00000010ff1a7819 */ /* 0x000fe4000001161d */
[----:B------:R-:W-:Y:S02]  /*12b70*/  SHF.R.U32.HI R32, RZ, 0x10, R25 ;  /* 0x00000010ff207819 */ /* 0x000fe40000011619 */
[----:B------:R-:W-:Y:S02]  /*12b80*/  PRMT R14, R3, 0x7604, R14 ;  /* 0x00007604030e7816 */ /* 0x000fe4000000000e */
[----:B------:R-:W-:Y:S02]  /*12b90*/  SHF.R.U32.HI R3, RZ, 0x10, R28 ;  /* 0x00000010ff037819 */ /* 0x000fe4000001161c */
[----:B------:R-:W-:-:S02]  /*12ba0*/  LOP3.LUT R26, R26, 0xff, RZ, 0xc0, !PT ;  /* 0x000000ff1a1a7812 */ /* 0x000fc400078ec0ff */
[----:B------:R-:W-:Y:S02]  /*12bb0*/  LOP3.LUT R32, R32, 0xff, RZ, 0xc0, !PT ;  /* 0x000000ff20207812 */ /* 0x000fe400078ec0ff */
[----:B------:R-:W-:Y:S02]  /*12bc0*/  LOP3.LUT R31, R24, 0xff, RZ, 0xc0, !PT ;  /* 0x000000ff181f7812 */ /* 0x000fe400078ec0ff */
[----:B------:R-:W-:Y:S02]  /*12bd0*/  SHF.R.U32.HI R15, RZ, 0x10, R24 ;  /* 0x00000010ff0f7819 */ /* 0x000fe40000011618 */
[----:B------:R-:W-:Y:S02]  /*12be0*/  LOP3.LUT R3, R3, 0xff, RZ, 0xc0, !PT ;  /* 0x000000ff03037812 */ /* 0x000fe400078ec0ff */
[----:B------:R-:W-:Y:S02]  /*12bf0*/  PRMT R27, R26, 0x7054, R27 ;  /* 0x000070541a1b7816 */ /* 0x000fe4000000001b */
        /* <DEDUP_REMOVED lines=98> */
.L_x_462:
[----:B------:R-:W-:Y:S05]  /*13220*/  BSYNC B1 ;  /* 0x0000000000017941 */ /* 0x000fea0003800000 */
.L_x_461:
[----:B------:R-:W-:Y:S04]  /*13230*/  BSSY B1, `(.L_x_463) ;  /* 0x0000078000017945 */ /* 0x000fe80003800000 */
[----:B------:R-:W-:Y:S05]  /*13240*/  @P4 BRA `(.L_x_464) ;  /* 0x0000000400d84947 */ /* 0x000fea0003800000 */
[----:B0-234-:R-:W0:Y:S01]  /*13250*/  LDS.128 R4, [R0+0x18400] ;  /* 0x0184000000047984 */ /* 0x01de220000000c00 */
[----:B-----5:R-:W-:Y:S02]  /*13260*/  SHF.R.U32.HI R14, RZ, 0x8, R20 ;  /* 0x00000008ff0e7819 */ /* 0x020fe40000011614 */
[----:B------:R-:W-:Y:S02]  /*13270*/  LOP3.LUT R3, R20, 0xff, RZ, 0xc0, !PT ;  /* 0x000000ff14037812 */ /* 0x000fe400078ec0ff */
[----:B------:R-:W-:Y:S02]  /*13280*/  LOP3.LUT R14, R14, 0xff, RZ, 0xc0, !PT ;  /* 0x000000ff0e0e7812 */ /* 0x000fe400078ec0ff */
[----:B------:R-:W-:Y:S02]  /*13290*/  SHF.R.U32.HI R24, RZ, 0x8, R21 ;  /* 0x00000008ff187819 */ /* 0x000fe40000011615 */
[----:B-1----:R-:W-:Y:S02]  /*132a0*/  SHF.R.U32.HI R27, RZ, 0x8, R13 ;  /* 0x00000008ff1b7819 */ /* 0x002fe4000001160d */
        /* <DEDUP_REMOVED lines=10> */
[----:B------:R-:W-:Y:S01]  /*13350*/  LOP3.LUT R25, R14, 0xff, RZ, 0xc0, !PT ;  /* 0x000000ff0e197812 */ /* 0x000fe200078ec0ff */
        /* <DEDUP_REMOVED lines=9> */
[----:B0-----:R-:W-:-:S02]  /*133f0*/  F2FP.F16.E4M3.UNPACK_B R3, R6.H1 ;  /* 0x00000006ff03723e */ /* 0x001fc400030006ff */
[--C-:B------:R-:W-:Y:S02]  /*13400*/  LOP3.LUT R27, R27, 0xff0000, R12.reuse, 0xf8, !PT ;  /* 0x00ff00001b1b7812 */ /* 0x100fe400078ef80c */
[----:B------:R-:W-:Y:S01]  /*13410*/  F2FP.F16.E4M3.UNPACK_B R26, R29 ;  /* 0x0000001dff1a723e */ /* 0x000fe200020006ff */
[--C-:B------:R-:W-:Y:S01]  /*13420*/  HADD2.F32 R13, -RZ, R3.reuse.H0_H0 ;  /* 0x20000003ff0d7230 */ /* 0x100fe20000004100 */
[----:B------:R-:W-:Y:S02]  /*13430*/  F2FP.F16.E4M3.UNPACK_B R21, R25 ;  /* 0x00000019ff15723e */ /* 0x000fe400020006ff */
[----:B------:R-:W-:Y:S01]  /*13440*/  LOP3.LUT R27, R27, 0xff000000, R12, 0xf8, !PT ;  /* 0xff0000001b1b7812 */ /* 0x000fe200078ef80c */
[----:B------:R-:W-:Y:S01]  /*13450*/  HADD2.F32 R12, -RZ, R3.H1_H1 ;  /* 0x30000003ff0c7230 */ /* 0x000fe20000004100 */
[----:B------:R-:W-:Y:S01]  /*13460*/  F2FP.F16.E4M3.UNPACK_B R6, R6 ;  /* 0x00000006ff06723e */ /* 0x000fe200020006ff */
[--C-:B------:R-:W-:Y:S01]  /*13470*/  HADD2.F32 R28, -RZ, R26.reuse.H1_H1 ;  /* 0x3000001aff1c7230 */ /* 0x100fe20000004100 */
[----:B------:R-:W-:Y:S01]  /*13480*/  LOP3.LUT R20, R15, 0xff000000, R20, 0xf8, !PT ;  /* 0xff0000000f147812 */ /* 0x000fe200078ef814 */
[--C-:B------:R-:W-:Y:S01]  /*13490*/  HADD2.F32 R24, -RZ, R21.reuse.H1_H1 ;  /* 0x30000015ff187230 */ /* 0x100fe20000004100 */
        /* <DEDUP_REMOVED lines=81> */
.L_x_464:
[----:B------:R-:W-:Y:S05]  /*139b0*/  BSYNC B1 ;  /* 0x0000000000017941 */ /* 0x000fea0003800000 */
.L_x_463:
[----:B------:R-:W-:Y:S05]  /*139c0*/  @P5 BRA `(.L_x_454) ;  /* 0x0000003c00285947 */ /* 0x000fea0003800000 */
[----:B0-234-:R-:W0:Y:S01]  /*139d0*/  LDS.128 R4, [R234+0x4000] ;  /* 0x00400000ea047984 */ /* 0x01de220000000c00 */
[----:B-----5:R-:W-:Y:S02]  /*139e0*/  SHF.R.U32.HI R12, RZ, 0x8, R11 ;  /* 0x00000008ff0c7819 */ /* 0x020fe4000001160b */
[----:B------:R-:W-:Y:S02]  /*139f0*/  SHF.R.U32.HI R20, RZ, 0x8, R9 ;  /* 0x00000008ff147819 */ /* 0x000fe40000011609 */
[----:B------:R-:W-:Y:S02]  /*13a00*/  LOP3.LUT R13, R11, 0xff, RZ, 0xc0, !PT ;  /* 0x000000ff0b0d7812 */ /* 0x000fe400078ec0ff */
[----:B------:R-:W-:Y:S02]  /*13a10*/  LOP3.LUT R21, R9, 0xff, RZ, 0xc0, !PT ;  /* 0x000000ff09157812 */ /* 0x000fe400078ec0ff */
[----:B------:R-:W-:Y:S02]  /*13a20*/  LOP3.LUT R12, R12, 0xff, RZ, 0xc0, !PT ;  /* 0x000000ff0c0c7812 */ /* 0x000fe400078ec0ff */
[----:B------:R-:W-:-:S02]  /*13a30*/  LOP3.LUT R20, R20, 0xff, RZ, 0xc0, !PT ;  /* 0x000000ff14147812 */ /* 0x000fc400078ec0ff */
[----:B------:R-:W-:Y:S02]  /*13a40*/  SHF.R.U32.HI R0, RZ, 0x8, R10 ;  /* 0x00000008ff007819 */ /* 0x000fe4000001160a */
[----:B------:R-:W-:Y:S02]  /*13a50*/  SHF.R.U32.HI R14, RZ, 0x8, R8 ;  /* 0x00000008ff0e7819 */ /* 0x000fe40000011608 */
[----:B------:R-:W-:Y:S02]  /*13a60*/  PRMT R13, R12, 0x7604, R13 ;  /* 0x000076040c0d7816 */ /* 0x000fe4000000000d */
[----:B------:R-:W-:Y:S02]  /*13a70*/  PRMT R21, R20, 0x7604, R21 ;  /* 0x0000760414157816 */ /* 0x000fe40000000015 */
[----:B------:R-:W-:Y:S02]  /*13a80*/  SHF.R.U32.HI R12, RZ, 0x10, R11 ;  /* 0x00000010ff0c7819 */ /* 0x000fe4000001160b */
[----:B------:R-:W-:-:S02]  /*13a90*/  SHF.R.U32.HI R20, RZ, 0x10, R9 ;  /* 0x00000010ff147819 */ /* 0x000fc40000011609 */
[----:B------:R-:W-:Y:S02]  /*13aa0*/  LOP3.LUT R3, R10, 0xff, RZ, 0xc0, !PT ;  /* 0x000000ff0a037812 */ /* 0x000fe400078ec0ff */
[----:B------:R-:W-:Y:S02]  /*13ab0*/  LOP3.LUT R15, R8, 0xff, RZ, 0xc0, !PT ;  /* 0x000000ff080f7812 */ /* 0x000fe400078ec0ff */
[----:B------:R-:W-:Y:S02]  /*13ac0*/  LOP3.LUT R0, R0, 0xff, RZ, 0xc0, !PT ;  /* 0x000000ff00007812 */ /* 0x000fe400078ec0ff */
[----:B------:R-:W-:Y:S02]  /*13ad0*/  LOP3.LUT R14, R14, 0xff, RZ, 0xc0, !PT ;  /* 0x000000ff0e0e7812 */ /* 0x000fe400078ec0ff */
[----:B------:R-:W-:Y:S02]  /*13ae0*/  LOP3.LUT R12, R12, 0xff, RZ, 0xc0, !PT ;  /* 0x000000ff0c0c7812 */ /* 0x000fe400078ec0ff */
[----:B------:R-:W-:-:S02]  /*13af0*/  LOP3.LUT R20, R20, 0xff, RZ, 0xc0, !PT ;  /* 0x000000ff14147812 */ /* 0x000fc400078ec0ff */
[----:B------:R-:W-:Y:S02]  /*13b00*/  PRMT R3, R0, 0x7604, R3 ;  /* 0x0000760400037816 */ /* 0x000fe40000000003 */
[----:B------:R-:W-:Y:S02]  /*13b10*/  PRMT R15, R14, 0x7604, R15 ;  /* 0x000076040e0f7816 */ /* 0x000fe4000000000f */
[----:B------:R-:W-:Y:S02]  /*13b20*/  SHF.R.U32.HI R0, RZ, 0x10, R10 ;  /* 0x00000010ff007819 */ /* 0x000fe4000001160a */
[----:B------:R-:W-:Y:S02]  /*13b30*/  SHF.R.U32.HI R14, RZ, 0x10, R8 ;  /* 0x00000010ff0e7819 */ /* 0x000fe40000011608 */
[----:B------:R-:W-:Y:S02]  /*13b40*/  PRMT R13, R12, 0x7054, R13 ;  /* 0x000070540c0d7816 */ /* 0x000fe4000000000d */
[----:B------:R-:W-:-:S02]  /*13b50*/  PRMT R21, R20, 0x7054, R21 ;  /* 0x0000705414157816 */ /* 0x000fc40000000015 */
[----:B------:R-:W-:Y:S02]  /*13b60*/  LOP3.LUT R0, R0, 0xff, RZ, 0xc0, !PT ;  /* 0x000000ff00007812 */ /* 0x000fe400078ec0ff */
[----:B------:R-:W-:Y:S02]  /*13b70*/  LOP3.LUT R14, R14, 0xff, RZ, 0xc0, !PT ;  /* 0x000000ff0e0e7812 */ /* 0x000fe400078ec0ff */
[----:B------:R-:W-:Y:S02]  /*13b80*/  LOP3.LUT R21, R21, 0xff000000, R9, 0xf8, !PT ;  /* 0xff00000015157812 */ /* 0x000fe400078ef809 */
[----:B------:R-:W-:Y:S02]  /*13b90*/  LOP3.LUT R13, R13, 0xff000000, R11, 0xf8, !PT ;  /* 0xff0000000d0d7812 */ /* 0x000fe400078ef80b */
[----:B------:R-:W-:Y:S02]  /*13ba0*/  PRMT R3, R0, 0x7054, R3 ;  /* 0x0000705400037816 */ /* 0x000fe40000000003 */
[----:B------:R-:W-:-:S02]  /*13bb0*/  PRMT R15, R14, 0x7054, R15 ;  /* 0x000070540e0f7816 */ /* 0x000fc4000000000f */
[-C--:B0-----:R-:W-:Y:S02]  /*13bc0*/  F2FP.F16.E4M3.UNPACK_B R0, R6.reuse.H1 ;  /* 0x00000006ff00723e */ /* 0x081fe400030006ff */
[----:B------:R-:W-:Y:S02]  /*13bd0*/  F2FP.F16.E4M3.UNPACK_B R24, R21 ;  /* 0x00000015ff18723e */ /* 0x000fe400020006ff */
[----:B------:R-:W-:Y:S01]  /*13be0*/  F2FP.F16.E4M3.UNPACK_B R14, R13 ;  /* 0x0000000dff0e723e */ /* 0x000fe200020006ff */
[----:B------:R-:W-:Y:S01]  /*13bf0*/  HADD2.F32 R9, -RZ, R0.H1_H1 ;  /* 0x30000000ff097230 */ /* 0x000fe20000004100 */
[----:B------:R-:W-:Y:S01]  /*13c00*/  LOP3.LUT R12, R3, 0xff000000, R10, 0xf8, !PT ;  /* 0xff000000030c7812 */ /* 0x000fe200078ef80a */
[----:B------:R-:W-:Y:S01]  /*13c10*/  HADD2.F32 R25, -RZ, R24.H1_H1 ;  /* 0x30000018ff197230 */ /* 0x000fe20000004100 */
[----:B------:R-:W-:Y:S01]  /*13c20*/  LOP3.LUT R20, R15, 0xff000000, R8, 0xf8, !PT ;  /* 0xff0000000f147812 */ /* 0x000fe200078ef808 */
[----:B------:R-:W-:Y:S01]  /*13c30*/  HADD2.F32 R15, -RZ, R14.H1_H1 ;  /* 0x3000000eff0f7230 */ /* 0x000fe20000004100 */
[----:B------:R-:W-:Y:S01]  /*13c40*/  F2FP.F16.E4M3.UNPACK_B R3, R6 ;  /* 0x00000006ff03723e */ /* 0x000fe200020006ff */
[----:B------:R-:W-:Y:S01]  /*13c50*/  HADD2.F32 R8, -RZ, R0.H0_H0 ;  /* 0x20000000ff087230 */ /* 0x000fe20000004100 */
[----:B------:R-:W-:Y:S01]  /*13c60*/  F2FP.F16.E4M3.UNPACK_B R10, R7 ;  /* 0x00000007ff0a723e */ /* 0x000fe200020006ff */
[C---:B-1----:R-:W-:Y:S01]  /*13c70*/  FMUL.FTZ R27, R9.reuse, R25 ;  /* 0x00000019091b7220 */ /* 0x042fe20000410000 */
[----:B------:R-:W-:Y:S01]  /*13c80*/  F2FP.F16.E4M3.UNPACK_B R11, R7.H1 ;  /* 0x00000007ff0b723e */ /* 0x000fe200030006ff */
[----:B------:R-:W-:Y:S01]  /*13c90*/  FMUL.FTZ R26, R9, R15 ;  /* 0x0000000f091a7220 */ /* 0x000fe20000410000 */
[-C--:B------:R-:W-:Y:S01]  /*13ca0*/  F2FP.F16.E4M3.UNPACK_B R6, R5.reuse ;  /* 0x00000005ff06723e */ /* 0x080fe200020006ff */
[----:B------:R-:W-:Y:S01]  /*13cb0*/  HADD2.F32 R24, -RZ, R24.H0_H0 ;  /* 0x20000018ff187230 */ /* 0x000fe20000004100 */
[----:B------:R-:W-:Y:S01]  /*13cc0*/  F2FP.F16.E4M3.UNPACK_B R7, R5.H1 ;  /* 0x00000005ff07723e */ /* 0x000fe200030006ff */
[----:B------:R-:W-:Y:S01]  /*13cd0*/  HADD2.F32 R5, -RZ, R3.H1_H1 ;  /* 0x30000003ff057230 */ /* 0x000fe20000004100 */
[----:B------:R-:W-:Y:S01]  /*13ce0*/  F2FP.F16.E4M3.UNPACK_B R21, R21.H1 ;  /* 0x00000015ff15723e */ /* 0x000fe200030006ff */
[----:B------:R-:W-:-:S02]  /*13cf0*/  HADD2.F32 R14, -RZ, R14.H0_H0 ;  /* 0x2000000eff0e7230 */ /* 0x000fc40000004100 */
[C---:B------:R-:W-:Y:S01]  /*13d00*/  FFMA.FTZ R27, R8.reuse, R15, -R27 ;  /* 0x0000000f081b7223 */ /* 0x040fe2000001081b */
[----:B------:R-:W-:Y:S01]  /*13d10*/  FFMA.FTZ R26, R8, R25, R26 ;  /* 0x00000019081a7223 */ /* 0x000fe2000001001a */
[----:B------:R-:W-:Y:S01]  /*13d20*/  HADD2.F32 R3, -RZ, R3.H0_H0 ;  /* 0x20000003ff037230 */ /* 0x000fe20000004100 */
[----:B------:R-:W-:Y:S01]  /*13d30*/  F2FP.F16.E4M3.UNPACK_B R13, R13.H1 ;  /* 0x0000000dff0d723e */ /* 0x000fe200030006ff */
[C---:B------:R-:W-:Y:S01]  /*13d40*/  FMUL.FTZ R8, R5.reuse, R24 ;  /* 0x0000001805087220 */ /* 0x040fe20000410000 */
[----:B------:R-:W-:Y:S01]  /*13d50*/  FMUL.FTZ R15, R5, R14 ;  /* 0x0000000e050f7220 */ /* 0x000fe20000410000 */
[--C-:B------:R-:W-:Y:S01]  /*13d60*/  HADD2.F32 R5, -RZ, R10.reuse.H1_H1 ;  /* 0x3000000aff057230 */ /* 0x100fe20000004100 */
[----:B------:R-:W-:Y:S01]  /*13d70*/  F2FP.F16.E4M3.UNPACK_B R0, R4 ;  /* 0x00000004ff00723e */ /* 0x000fe200020006ff */
[----:B------:R-:W-:Y:S02]  /*13d80*/  HADD2.F32 R9, -RZ, R21.H0_H0 ;  /* 0x20000015ff097230 */ /* 0x000fe40000004100 */
[C---:B------:R-:W-:Y:S01]  /*13d90*/  FFMA.FTZ R25, R3.reuse, R14, -R8 ;  /* 0x0000000e03197223 */ /* 0x040fe20000010808 */
[----:B------:R-:W-:Y:S01]  /*13da0*/  FFMA.FTZ R24, R3, R24, R15 ;  /* 0x0000001803187223 */ /* 0x000fe2000001000f */
[----:B------:R-:W-:Y:S01]  /*13db0*/  HADD2.F32 R8, -RZ, R13.H0_H0 ;  /* 0x2000000dff087230 */ /* 0x000fe20000004100 */
[----:B------:R-:W-:Y:S01]  /*13dc0*/  F2FP.F16.E4M3.UNPACK_B R4, R4.H1 ;  /* 0x00000004ff04723e */ /* 0x000fe200030006ff */
[----:B------:R-:W-:-:S02]  /*13dd0*/  HADD2.F32 R10, -RZ, R10.H0_H0 ;  /* 0x2000000aff0a7230 */ /* 0x000fc40000004100 */
[CC--:B------:R-:W-:Y:S01]  /*13de0*/  FMUL.FTZ R15, R5.reuse, R9.reuse ;  /* 0x00000009050f7220 */ /* 0x0c0fe20000410000 */
[----:B------:R-:W-:Y:S02]  /*13df0*/  HADD2.F32 R14, -RZ, R21.H1_H1 ;  /* 0x30000015ff0e7230 */ /* 0x000fe40000004100 */
[-C--:B------:R-:W-:Y:S01]  /*13e00*/  FMUL.FTZ R5, R5, R8.reuse ;  /* 0x0000000805057220 */ /* 0x080fe20000410000 */
[----:B------:R-:W-:Y:S02]  /*13e10*/  HADD2.F32 R3, -RZ, R11.H1_H1 ;  /* 0x3000000bff037230 */ /* 0x000fe40000004100 */
[C---:B------:R-:W-:Y:S01]  /*13e20*/  FFMA.FTZ R21, R10.reuse, R8, -R15 ;  /* 0x000000080a157223 */ /* 0x040fe2000001080f */
[----:B------:R-:W-:Y:S02]  /*13e30*/  HADD2.F32 R8, -RZ, R13.H1_H1 ;  /* 0x3000000dff087230 */ /* 0x000fe40000004100 */
[----:B------:R-:W-:Y:S01]  /*13e40*/  FFMA.FTZ R28, R10, R9, R5 ;  /* 0x000000090a1c7223 */ /* 0x000fe20000010005 */
[----:B------:R-:W-:-:S02]  /*13e50*/  HADD2.F32 R11, -RZ, R11.H0_H0 ;  /* 0x2000000bff0b7230 */ /* 0x000fc40000004100 */
[C---:B------:R-:W-:Y:S01]  /*13e60*/  FMUL.FTZ R30, R3.reuse, R14 ;  /* 0x0000000e031e7220 */ /* 0x040fe20000410000 */
[----:B------:R-:W-:Y:S01]  /*13e70*/  F2FP.F16.E4M3.UNPACK_B R9, R20 ;  /* 0x00000014ff09723e */ /* 0x000fe200020006ff */
[-C--:B------:R-:W-:Y:S01]  /*13e80*/  FMUL.FTZ R10, R3, R8.reuse ;  /* 0x00000008030a7220 */ /* 0x080fe20000410000 */
[----:B------:R-:W-:Y:S02]  /*13e90*/  HADD2.F32 R5, -RZ, R4.H1_H1 ;  /* 0x30000004ff057230 */ /* 0x000fe40000004100 */
[C---:B------:R-:W-:Y:S01]  /*13ea0*/  FFMA.FTZ R30, R11.reuse, R8, -R30 ;  /* 0x000000080b1e7223 */ /* 0x040fe2000001081e */
[----:B------:R-:W-:Y:S01]  /*13eb0*/  F2FP.F16.E4M3.UNPACK_B R8, R12 ;  /* 0x0000000cff08723e */ /* 0x000fe200020006ff */
[----:B------:R-:W-:Y:S01]  /*13ec0*/  FFMA.FTZ R29, R11, R14, R10 ;  /* 0x0000000e0b1d7223 */ /* 0x000fe2000001000a */
[--C-:B------:R-:W-:Y:S01]  /*13ed0*/  HADD2.F32 R13, -RZ, R9.reuse.H1_H1 ;  /* 0x30000009ff0d7230 */ /* 0x100fe20000004100 */
[----:B------:R-:W-:Y:S01]  /*13ee0*/  F2FP.F16.E4M3.UNPACK_B R12, R12.H1 ;  /* 0x0000000cff0c723e */ /* 0x000fe200030006ff */
[----:B------:R-:W-:Y:S01]  /*13ef0*/  HADD2.F32 R10, -RZ, R9.H0_H0 ;  /* 0x20000009ff0a7230 */ /* 0x000fe20000004100 */
[----:B------:R-:W-:Y:S01]  /*13f00*/  F2FP.F16.E4M3.UNPACK_B R20, R20.H1 ;  /* 0x00000014ff14723e */ /* 0x000fe200030006ff */
[----:B------:R-:W-:-:S02]  /*13f10*/  HADD2.F32 R9, -RZ, R8.H1_H1 ;  /* 0x30000008ff097230 */ /* 0x000fc40000004100 */
[C---:B------:R-:W-:Y:S01]  /*13f20*/  FMUL.FTZ R11, R5.reuse, R13 ;  /* 0x0000000d050b7220 */ /* 0x040fe20000410000 */
[----:B------:R-:W-:Y:S02]  /*13f30*/  HADD2.F32 R3, -RZ, R0.H1_H1 ;  /* 0x30000000ff037230 */ /* 0x000fe40000004100 */
        /* <DEDUP_REMOVED lines=10> */
[----:B------:R-:W-:-:S02]  /*13fe0*/  HADD2.F32 R4, -RZ, R12.H1_H1 ;  /* 0x3000000cff047230 */ /* 0x000fc40000004100 */
[--C-:B------:R-:W-:Y:S02]  /*13ff0*/  HADD2.F32 R3, -RZ, R7.reuse.H1_H1 ;  /* 0x30000007ff037230 */ /* 0x100fe40000004100 */
[--C-:B------:R-:W-:Y:S02]  /*14000*/  HADD2.F32 R8, -RZ, R20.reuse.H1_H1 ;  /* 0x30000014ff087230 */ /* 0x100fe40000004100 */
[----:B------:R-:W-:Y:S02]  /*14010*/  HADD2.F32 R9, -RZ, R20.H0_H0 ;  /* 0x20000014ff097230 */ /* 0x000fe40000004100 */
[C---:B------:R-:W-:Y:S01]  /*14020*/  FMUL.FTZ R13, R3.reuse, R4 ;  /* 0x00000004030d7220 */ /* 0x040fe20000410000 */
[----:B------:R-:W-:Y:S02]  /*14030*/  HADD2.F32 R0, -RZ, R6.H1_H1 ;  /* 0x30000006ff007230 */ /* 0x000fe40000004100 */
[----:B------:R-:W-:Y:S02]  /*14040*/  HADD2.F32 R5, -RZ, R12.H0_H0 ;  /* 0x2000000cff057230 */ /* 0x000fe40000004100 */
[----:B------:R-:W-:Y:S01]  /*14050*/  FMUL.FTZ R12, R3, R8 ;  /* 0x00000008030c7220 */ /* 0x000fe20000410000 */
[----:B------:R-:W-:-:S02]  /*14060*/  HADD2.F32 R7, -RZ, R7.H0_H0 ;  /* 0x20000007ff077230 */ /* 0x000fc40000004100 */
[C---:B------:R-:W-:Y:S01]  /*14070*/  FMUL.FTZ R3, R0.reuse, R9 ;  /* 0x0000000900037220 */ /* 0x040fe20000410000 */
[----:B------:R-:W-:Y:S02]  /*14080*/  HADD2.F32 R6, -RZ, R6.H0_H0 ;  /* 0x20000006ff067230 */ /* 0x000fe40000004100 */
[-C--:B------:R-:W-:Y:S01]  /*14090*/  FMUL.FTZ R0, R0, R5.reuse ;  /* 0x0000000500007220 */ /* 0x080fe20000410000 */
[C---:B------:R-:W-:Y:S01]  /*140a0*/  FFMA.FTZ R12, R7.reuse, R4, -R12 ;  /* 0x00000004070c7223 */ /* 0x040fe2000001080c */
[----:B------:R-:W-:Y:S01]  /*140b0*/  FFMA.FTZ R13, R7, R8, R13 ;  /* 0x00000008070d7223 */ /* 0x000fe2000001000d */
[C---:B------:R-:W-:Y:S01]  /*140c0*/  FFMA.FTZ R5, R6.reuse, R5, -R3 ;  /* 0x0000000506057223 */ /* 0x040fe20000010803 */
[----:B------:R-:W-:Y:S01]  /*140d0*/  FFMA.FTZ R0, R6, R9, R0 ;  /* 0x0000000906007223 */ /* 0x000fe20000010000 */
[----:B------:R-:W-:Y:S02]  /*140e0*/  F2FP.SATFINITE.E4M3.F32.PACK_AB_MERGE_C R6, R26, R27, RZ ;  /* 0x0000001b1a06723e */ /* 0x000fe400048070ff */
[----:B------:R-:W-:-:S02]  /*140f0*/  F2FP.SATFINITE.E4M3.F32.PACK_AB_MERGE_C R7, R29, R30, RZ ;  /* 0x0000001e1d07723e */ /* 0x000fc400048070ff */
[----:B------:R-:W-:Y:S02]  /*14100*/  F2FP.SATFINITE.E4M3.F32.PACK_AB_MERGE_C R4, R15, R14, RZ ;  /* 0x0000000e0f04723e */ /* 0x000fe400048070ff */
[----:B------:R-:W-:Y:S02]  /*14110*/  F2FP.SATFINITE.E4M3.F32.PACK_AB_MERGE_C R12, R13, R12, RZ ;  /* 0x0000000c0d0c723e */ /* 0x000fe400048070ff */
[----:B------:R-:W-:Y:S02]  /*14120*/  F2FP.SATFINITE.E4M3.F32.PACK_AB_MERGE_C R6, R24, R25, R6 ;  /* 0x000000191806723e */ /* 0x000fe40004807006 */
[----:B------:R-:W-:Y:S02]  /*14130*/  F2FP.SATFINITE.E4M3.F32.PACK_AB_MERGE_C R7, R28, R21, R7 ;  /* 0x000000151c07723e */ /* 0x000fe40004807007 */
[----:B------:R-:W-:Y:S02]  /*14140*/  F2FP.SATFINITE.E4M3.F32.PACK_AB_MERGE_C R4, R10, R11, R4 ;  /* 0x0000000b0a04723e */ /* 0x000fe40004807004 */
[----:B------:R-:W-:-:S05]  /*14150*/  F2FP.SATFINITE.E4M3.F32.PACK_AB_MERGE_C R5, R0, R5, R12 ;  /* 0x000000050005723e */ /* 0x000fca000480700c */
[----:B------:R0:W-:Y:S01]  /*14160*/  STS.128 [R234+0x4000], R4 ;  /* 0x00400004ea007388 */ /* 0x0001e20000000c00 */
[----:B------:R-:W-:Y:S05]  /*14170*/  BRA `(.L_x_454) ;  /* 0x00000034003c7947 */ /* 0x000fea0003800000 */
.L_x_448:
[----:B------:R-:W-:-:S03]  /*14180*/  UMOV UR4, 0xffffffff ;  /* 0xffffffff00047882 */ /* 0x000fc60000000000 */
[----:B------:R-:W-:Y:S05]  /*14190*/  BRA.DIV UR4, `(.L_x_465) ;  /* 0x0000017204ec7947 */ /* 0x000fea000b800000 */
[----:B------:R0:W1:Y:S04]  /*141a0*/  SHFL.IDX PT, R3, R26, RZ, 0x1e1f ;  /* 0x001e1fff1a037589 */ /* 0x00006800000e0000 */
[----:B------:R0:W2:Y:S04]  /*141b0*/  SHFL.IDX PT, R21, R24, RZ, 0x1e1f ;  /* 0x001e1fff18157589 */ /* 0x0000a800000e0000 */
[----:B------:R0:W3:Y:S04]  /*141c0*/  SHFL.IDX PT, R0, R28, RZ, 0x1e1f ;  /* 0x001e1fff1c007589 */ /* 0x0000e800000e0000 */
[----:B------:R0:W4:Y:S02]  /*141d0*/  SHFL.IDX PT, R20, R29, RZ, 0x1e1f ;  /* 0x001e1fff1d147589 */ /* 0x00012400000e0000 */
.L_x_682:
[----:B------:R-:W-:Y:S01]  /*141e0*/  ULDC UR4, c[0x0][0x448] ;  /* 0x0001120000047ab9 */ /* 0x000fe20000000800 */
[----:B------:R-:W-:Y:S01]  /*141f0*/  BSSY B1, `(.L_x_466) ;  /* 0x000003a000017945 */ /* 0x000fe20003800000 */
[----:B------:R-:W-:Y:S01]  /*14200*/  IMAD R149, R149, UR4, RZ ;  /* 0x0000000495957c24 */ /* 0x000fe2000f8e02ff */
[----:B0-----:R-:W-:Y:S02]  /*14210*/  CS2R R28, SRZ ;  /* 0x00000000001c7805 */ /* 0x001fe4000001ff00 */
[----:B------:R-:W-:Y:S02]  /*14220*/  CS2R R30, SRZ ;  /* 0x00000000001e7805 */ /* 0x000fe4000001ff00 */
[----:B------:R-:W-:Y:S02]  /*14230*/  CS2R R6, SRZ ;  /* 0x0000000000067805 */ /* 0x000fe4000001ff00 */
[----:B------:R-:W-:Y:S02]  /*14240*/  CS2R R8, SRZ ;  /* 0x0000000000087805 */ /* 0x000fe4000001ff00 */
        /* <DEDUP_REMOVED lines=11> */
[C---:B------:R-:W-:Y:S01]  /*14300*/  VIADD R4, R18.reuse, 0x20 ;  /* 0x0000002012047836 */ /* 0x040fe20000000000 */
[----:B------:R-:W-:Y:S01]  /*14310*/  ULDC UR4, c[0x0][0x3f4] ;  /* 0x0000fd0000047ab9 */ /* 0x000fe20000000800 */
[C---:B------:R-:W-:Y:S02]  /*14320*/  IADD3 R5, R18.reuse, 0x40, RZ ;  /* 0x0000004012057810 */ /* 0x040fe40007ffe0ff */
[----:B------:R-:W-:Y:S02]  /*14330*/  CS2R R32, SRZ ;  /* 0x0000000000207805 */ /* 0x000fe4000001ff00 */
[----:B------:R-:W-:Y:S02]  /*14340*/  ISETP.GE.AND P2, PT, R18, UR4, PT ;  /* 0x0000000412007c0c */ /* 0x000fe4000bf46270 */
[----:B------:R-:W-:Y:S02]  /*14350*/  CS2R R34, SRZ ;  /* 0x0000000000227805 */ /* 0x000fe4000001ff00 */
[----:B------:R-:W-:-:S02]  /*14360*/  ISETP.GE.AND P1, PT, R4, UR4, PT ;  /* 0x0000000404007c0c */ /* 0x000fc4000bf26270 */
[----:B------:R-:W-:Y:S02]  /*14370*/  CS2R R28, SRZ ;  /* 0x00000000001c7805 */ /* 0x000fe4000001ff00 */
[----:B------:R-:W-:Y:S02]  /*14380*/  ISETP.GE.AND P0, PT, R5, UR4, PT ;  /* 0x0000000405007c0c */ /* 0x000fe4000bf06270 */
[----:B------:R-:W-:Y:S02]  /*14390*/  CS2R R30, SRZ ;  /* 0x00000000001e7805 */ /* 0x000fe4000001ff00 */
[----:B------:R-:W-:Y:S02]  /*143a0*/  CS2R R12, SRZ ;  /* 0x00000000000c7805 */ /* 0x000fe4000001ff00 */
[----:B------:R-:W-:Y:S02]  /*143b0*/  CS2R R14, SRZ ;  /* 0x00000000000e7805 */ /* 0x000fe4000001ff00 */
[----:B------:R-:W-:-:S02]  /*143c0*/  @!P2 SHF.R.S32.HI R5, RZ, 0x1f, R18 ;  /* 0x0000001fff05a819 */ /* 0x000fc40000011412 */
[C---:B-1----:R-:W-:Y:S01]  /*143d0*/  @!P2 IADD3 R36, P3, R18.reuse, R3, RZ ;  /* 0x000000031224a210 */ /* 0x042fe20007f7e0ff */
[----:B------:R-:W-:Y:S01]  /*143e0*/  @!P1 IMAD.SHL.U32 R42, R237, 0x10, RZ ;  /* 0x00000010ed2a9824 */ /* 0x000fe200078e00ff */
[----:B--2---:R-:W-:-:S03]  /*143f0*/  @!P2 IADD3 R38, P4, R18, R21, RZ ;  /* 0x000000151226a210 */ /* 0x004fc60007f9e0ff */
[--C-:B---3--:R-:W-:Y:S02]  /*14400*/  @!P2 IMAD.X R37, R0, 0x1, R5.reuse, P3 ;  /* 0x000000010025a824 */ /* 0x108fe400018e0605 */
[----:B----4-:R-:W-:Y:S01]  /*14410*/  @!P2 IMAD.X R39, R20, 0x1, R5, P4 ;  /* 0x000000011427a824 */ /* 0x010fe200020e0605 */
[----:B------:R-:W-:Y:S02]  /*14420*/  @!P1 SHF.R.S32.HI R5, RZ, 0x1f, R42 ;  /* 0x0000001fff059819 */ /* 0x000fe4000001142a */
[----:B------:R-:W-:Y:S02]  /*14430*/  CS2R R6, SRZ ;  /* 0x0000000000067805 */ /* 0x000fe4000001ff00 */
[----:B------:R-:W-:Y:S02]  /*14440*/  CS2R R24, SRZ ;  /* 0x0000000000187805 */ /* 0x000fe4000001ff00 */
[----:B------:R-:W-:Y:S02]  /*14450*/  CS2R R26, SRZ ;  /* 0x00000000001a7805 */ /* 0x000fe4000001ff00 */
[----:B------:R-:W-:-:S02]  /*14460*/  CS2R R8, SRZ ;  /* 0x0000000000087805 */ /* 0x000fc4000001ff00 */
[----:B------:R-:W-:Y:S01]  /*14470*/  CS2R R10, SRZ ;  /* 0x00000000000a7805 */ /* 0x000fe2000001ff00 */
[----:B------:R0:W5:Y:S04]  /*14480*/  @!P2 LD.E.128 R32, desc[UR54][R36.64] ;  /* 0x000000362420a980 */ /* 0x000168000c101d00 */
[----:B------:R0:W5:Y:S01]  /*14490*/  @!P2 LD.E.128 R28, desc[UR54][R38.64] ;  /* 0x00000036261ca980 */ /* 0x000162000c101d00 */
[----:B------:R-:W-:Y:S01]  /*144a0*/  @!P0 IMAD.SHL.U32 R48, R40, 0x10, RZ ;  /* 0x0000001028308824 */ /* 0x000fe200078e00ff */
[-C--:B------:R-:W-:Y:S02]  /*144b0*/  @!P1 IADD3 R40, P5, R3, R42.reuse, RZ ;  /* 0x0000002a03289210 */ /* 0x080fe40007fbe0ff */
[----:B------:R-:W-:Y:S02]  /*144c0*/  @!P1 IADD3 R42, P4, R21, R42, RZ ;  /* 0x0000002a152a9210 */ /* 0x000fe40007f9e0ff */
[----:B------:R-:W-:-:S02]  /*144d0*/  @!P0 IADD3 R46, P3, R3, R48, RZ ;  /* 0x00000030032e8210 */ /* 0x000fc40007f7e0ff */
[----:B------:R-:W-:Y:S01]  /*144e0*/  @!P0 SHF.R.S32.HI R3, RZ, 0x1f, R48 ;  /* 0x0000001fff038819 */ /* 0x000fe20000011430 */
[----:B------:R-:W-:Y:S01]  /*144f0*/  @!P1 IMAD.X R43, R20, 0x1, R5, P4 ;  /* 0x00000001142b9824 */ /* 0x000fe200020e0605 */
[C---:B------:R-:W-:Y:S02]  /*14500*/  @!P1 IADD3.X R41, R0.reuse, R5, RZ, P5, !PT ;  /* 0x0000000500299210 */ /* 0x040fe40002ffe4ff */
[----:B------:R-:W-:Y:S02]  /*14510*/  @!P0 IADD3 R48, P5, R21, R48, RZ ;  /* 0x0000003015308210 */ /* 0x000fe40007fbe0ff */
[----:B------:R-:W-:Y:S01]  /*14520*/  CS2R R4, SRZ ;  /* 0x0000000000047805 */ /* 0x000fe2000001ff00 */
[--C-:B------:R-:W-:Y:S01]  /*14530*/  @!P0 IMAD.X R47, R0, 0x1, R3.reuse, P3 ;  /* 0x00000001002f8824 */ /* 0x100fe200018e0603 */
[----:B------:R0:W5:Y:S01]  /*14540*/  @!P1 LD.E.128 R12, desc[UR54][R40.64] ;  /* 0x00000036280c9980 */ /* 0x000162000c101d00 */
[----:B------:R-:W-:-:S03]  /*14550*/  @!P0 IMAD.X R49, R20, 0x1, R3, P5 ;  /* 0x0000000114318824 */ /* 0x000fc600028e0603 */
[----:B------:R0:W5:Y:S04]  /*14560*/  @!P1 LD.E.128 R4, desc[UR54][R42.64] ;  /* 0x000000362a049980 */ /* 0x000168000c101d00 */
[----:B------:R0:W5:Y:S04]  /*14570*/  @!P0 LD.E.128 R24, desc[UR54][R46.64] ;  /* 0x000000362e188980 */ /* 0x000168000c101d00 */
[----:B------:R0:W5:Y:S02]  /*14580*/  @!P0 LD.E.128 R8, desc[UR54][R48.64] ;  /* 0x0000003630088980 */ /* 0x000164000c101d00 */
.L_x_467:
[----:B------:R-:W-:Y:S05]  /*14590*/  BSYNC B1 ;  /* 0x0000000000017941 */ /* 0x000fea0003800000 */
.L_x_466:
[----:B------:R-:W-:Y:S01]  /*145a0*/  ULEA.HI UR4, UR43, UR43, URZ, 0x1 ;  /* 0x0000002b2b047291 */ /* 0x000fe2000f8f083f */
[----:B---3--:R-:W-:Y:S01]  /*145b0*/  IMAD R0, R145, -0x80, R149 ;  /* 0xffffff8091007824 */ /* 0x008fe200078e0295 */
[----:B------:R-:W-:Y:S02]  /*145c0*/  BSSY B1, `(.L_x_468) ;  /* 0x0000009000017945 */ /* 0x000fe40003800000 */
[----:B------:R-:W-:Y:S02]  /*145d0*/  ULOP3.LUT UR4, UR4, 0xfffffffe, URZ, 0xc0, !UPT ;  /* 0xfffffffe04047892 */ /* 0x000fe4000f8ec03f */
[----:B-1----:R-:W-:Y:S02]  /*145e0*/  VIMNMX R3, R0, 0x80, PT ;  /* 0x0000008000037848 */ /* 0x002fe40003fe0100 */
[----:B------:R-:W-:Y:S02]  /*145f0*/  UIADD3 UR4, UR43, -UR4, URZ ;  /* 0x800000042b047290 */ /* 0x000fe4000fffe03f */
[----:B------:R-:W-:-:S04]  /*14600*/  ISETP.GE.AND P1, PT, R168, R3, PT ;  /* 0x00000003a800720c */ /* 0x000fc80003f26270 */
[----:B--2---:R-:W-:-:S05]  /*14610*/  IMAD.U32 R21, RZ, RZ, UR4 ;  /* 0x00000004ff157e24 */ /* 0x004fca000f8e00ff */
[----:B------:R-:W-:-:S04]  /*14620*/  SHF.L.U32 R21, R21, 0x1f, RZ ;  /* 0x0000001f15157819 */ /* 0x000fc800000006ff */
[----:B------:R-:W1:Y:S02]  /*14630*/  SYNCS.PHASECHK.TRANS64.TRYWAIT P0, [R16+URZ+0x29800], R21 ;  /* 0x02980015100075a7 */ /* 0x000e64000800017f */
[----:B-1----:R-:W-:Y:S05]  /*14640*/  @!P0 BRA `(.L_x_469) ;  /* 0x0000017000348947 */ /* 0x002fea0003800000 */
.L_x_683:
[----:B------:R-:W-:Y:S05]  /*14650*/  BSYNC B1 ;  /* 0x0000000000017941 */ /* 0x000fea0003800000 */
.L_x_468:
[----:B------:R-:W-:Y:S05]  /*14660*/  @P1 BRA `(.L_x_454) ;  /* 0x0000003000001947 */ /* 0x000fea0003800000 */
[----:B------:R-:W2:Y:S01]  /*14670*/  LDC R0, c[0x0][0x3f4] ;  /* 0x0000fd00ff007b82 */ /* 0x000ea20000000800 */
[C---:B-1----:R-:W-:Y:S01]  /*14680*/  VIADD R21, R18.reuse, 0x40 ;  /* 0x0000004012157836 */ /* 0x042fe20000000000 */
[C---:B------:R-:W-:Y:S01]  /*14690*/  IADD3 R3, R18.reuse, 0x20, RZ ;  /* 0x0000002012037810 */ /* 0x040fe20007ffe0ff */
[----:B------:R-:W-:Y:S01]  /*146a0*/  BSSY B1, `(.L_x_470) ;  /* 0x0000101000017945 */ /* 0x000fe20003800000 */
[-C--:B--2---:R-:W-:Y:S02]  /*146b0*/  ISETP.GE.AND P0, PT, R18, R0.reuse, PT ;  /* 0x000000001200720c */ /* 0x084fe40003f06270 */
[-C--:B------:R-:W-:Y:S02]  /*146c0*/  ISETP.GE.AND P1, PT, R3, R0.reuse, PT ;  /* 0x000000000300720c */ /* 0x080fe40003f26270 */
[----:B------:R-:W-:-:S09]  /*146d0*/  ISETP.GE.AND P2, PT, R21, R0, PT ;  /* 0x000000001500720c */ /* 0x000fd20003f46270 */
[----:B------:R-:W-:Y:S05]  /*146e0*/  @P0 BRA `(.L_x_471) ;  /* 0x0000000c00f00947 */ /* 0x000fea0003800000 */
[----:B------:R-:W2:Y:S01]  /*146f0*/  LDL R65, [R1+0x58] ;  /* 0x0000580001417983 */ /* 0x000ea20000100800 */
[----:B----4-:R-:W0:Y:S01]  /*14700*/  S2R R20, SR_TID.X ;  /* 0x0000000000147919 */ /* 0x010e220000002100 */
[----:B-----5:R-:W-:-:S04]  /*14710*/  SHF.R.U32.HI R3, RZ, 0x8, R32 ;  /* 0x00000008ff037819 */ /* 0x020fc80000011620 */
[----:B------:R-:W-:Y:S01]  /*14720*/  LOP3.LUT R21, R3, 0xff, RZ, 0xc0, !PT ;  /* 0x000000ff03157812 */ /* 0x000fe200078ec0ff */
[----:B0-----:R-:W-:-:S05]  /*14730*/  VIADD R38, R20, 0xffffff80 ;  /* 0xffffff8014267836 */ /* 0x001fca0000000000 */
[----:B------:R-:W-:-:S04]  /*14740*/  LEA.HI R40, R38, R38, RZ, 0x1 ;  /* 0x0000002626287211 */ /* 0x000fc800078f08ff */
[----:B------:R-:W-:-:S05]  /*14750*/  LOP3.LUT R40, R40, 0xfffffffe, RZ, 0xc0, !PT ;  /* 0xfffffffe28287812 */ /* 0x000fca00078ec0ff */
[----:B------:R-:W-:Y:S01]  /*14760*/  IMAD.IADD R40, R38, 0x1, -R40 ;  /* 0x0000000126287824 */ /* 0x000fe200078e0a28 */
[----:B------:R-:W-:-:S04]  /*14770*/  LOP3.LUT R20, R32, 0xff, RZ, 0xc0, !PT ;  /* 0x000000ff20147812 */ /* 0x000fc800078ec0ff */
[----:B------:R-:W-:Y:S02]  /*14780*/  LEA.HI R3, R0, R40, RZ, 0x1c ;  /* 0x0000002800037211 */ /* 0x000fe400078fe0ff */
[----:B------:R-:W-:Y:S02]  /*14790*/  PRMT R45, R21, 0x7604, R20 ;  /* 0x00007604152d7816 */ /* 0x000fe40000000014 */
[----:B------:R-:W-:-:S04]  /*147a0*/  SHF.R.S32.HI R20, RZ, 0x1f, R3 ;  /* 0x0000001fff147819 */ /* 0x000fc80000011403 */
[----:B------:R-:W-:Y:S01]  /*147b0*/  LEA.HI R21, R20, R3, RZ, 0x2 ;  /* 0x0000000314157211 */ /* 0x000fe200078f10ff */
[----:B------:R-:W-:-:S03]  /*147c0*/  IMAD.SHL.U32 R20, R3, 0x10, RZ ;  /* 0x0000001003147824 */ /* 0x000fc600078e00ff */
[----:B------:R-:W-:Y:S02]  /*147d0*/  SHF.L.U32 R21, R21, 0xb, RZ ;  /* 0x0000000b15157819 */ /* 0x000fe400000006ff */
[----:B------:R-:W-:Y:S02]  /*147e0*/  LOP3.LUT R3, R175, 0x30, R20, 0xf8, !PT ;  /* 0x00000030af037812 */ /* 0x000fe400078ef814 */
[----:B------:R-:W-:Y:S02]  /*147f0*/  SHF.R.U32.HI R37, RZ, 0x8, R33 ;  /* 0x00000008ff257819 */ /* 0x000fe40000011621 */
[----:B------:R-:W-:Y:S02]  /*14800*/  SHF.R.U32.HI R39, RZ, 0x8, R34 ;  /* 0x00000008ff277819 */ /* 0x000fe40000011622 */
[----:B------:R-:W-:Y:S02]  /*14810*/  LOP3.LUT R3, R3, R196, RZ, 0x3c, !PT ;  /* 0x000000c403037212 */ /* 0x000fe400078e3cff */
[----:B------:R-:W-:-:S02]  /*14820*/  LOP3.LUT R20, R21, 0xffffe000, RZ, 0xc0, !PT ;  /* 0xffffe00015147812 */ /* 0x000fc400078ec0ff */
[----:B------:R-:W-:Y:S02]  /*14830*/  LOP3.LUT R36, R33, 0xff, RZ, 0xc0, !PT ;  /* 0x000000ff21247812 */ /* 0x000fe400078ec0ff */
[----:B------:R-:W-:Y:S02]  /*14840*/  LOP3.LUT R38, R34, 0xff, RZ, 0xc0, !PT ;  /* 0x000000ff22267812 */ /* 0x000fe400078ec0ff */
[----:B------:R-:W-:Y:S02]  /*14850*/  LOP3.LUT R37, R37, 0xff, RZ, 0xc0, !PT ;  /* 0x000000ff25257812 */ /* 0x000fe400078ec0ff */
[----:B------:R-:W-:Y:S02]  /*14860*/  LOP3.LUT R39, R39, 0xff, RZ, 0xc0, !PT ;  /* 0x000000ff27277812 */ /* 0x000fe400078ec0ff */
[----:B------:R-:W-:Y:S02]  /*14870*/  IADD3 R3, R3, R197, R20 ;  /* 0x000000c503037210 */ /* 0x000fe40007ffe014 */
[----:B------:R-:W-:-:S02]  /*14880*/  PRMT R46, R37, 0x7604, R36 ;  /* 0x00007604252e7816 */ /* 0x000fc40000000024 */
[----:B------:R-:W-:Y:S01]  /*14890*/  PRMT R47, R39, 0x7604, R38 ;  /* 0x00007604272f7816 */ /* 0x000fe20000000026 */
[----:B------:R-:W-:Y:S01]  /*148a0*/  IMAD.IADD R3, R16, 0x1, R3 ;  /* 0x0000000110037824 */ /* 0x000fe200078e0203 */
[----:B------:R-:W-:Y:S02]  /*148b0*/  SHF.R.U32.HI R37, RZ, 0x8, R35 ;  /* 0x00000008ff257819 */ /* 0x000fe40000011623 */
[----:B------:R-:W-:Y:S02]  /*148c0*/  SHF.R.U32.HI R39, RZ, 0x8, R28 ;  /* 0x00000008ff277819 */ /* 0x000fe4000001161c */
[----:B------:R-:W-:Y:S01]  /*148d0*/  LOP3.LUT R36, R35, 0xff, RZ, 0xc0, !PT ;  /* 0x000000ff23247812 */ /* 0x000fe200078ec0ff */
[----:B------:R-:W0:Y:S01]  /*148e0*/  LDS.128 R40, [R3+0x14400] ;  /* 0x0144000003287984 */ /* 0x000e220000000c00 */
[----:B------:R-:W-:Y:S02]  /*148f0*/  LOP3.LUT R38, R28, 0xff, RZ, 0xc0, !PT ;  /* 0x000000ff1c267812 */ /* 0x000fe400078ec0ff */
[----:B------:R-:W-:-:S02]  /*14900*/  LOP3.LUT R37, R37, 0xff, RZ, 0xc0, !PT ;  /* 0x000000ff25257812 */ /* 0x000fc400078ec0ff */
[----:B------:R-:W-:Y:S02]  /*14910*/  LOP3.LUT R39, R39, 0xff, RZ, 0xc0, !PT ;  /* 0x000000ff27277812 */ /* 0x000fe400078ec0ff */
[----:B------:R-:W-:Y:S02]  /*14920*/  PRMT R48, R37, 0x7604, R36 ;  /* 0x0000760425307816 */ /* 0x000fe40000000024 */
[----:B------:R-:W-:Y:S02]  /*14930*/  PRMT R51, R39, 0x7604, R38 ;  /* 0x0000760427337816 */ /* 0x000fe40000000026 */
[----:B------:R-:W-:Y:S02]  /*14940*/  SHF.R.U32.HI R53, RZ, 0x8, R31 ;  /* 0x00000008ff357819 */ /* 0x000fe4000001161f */
        /* <DEDUP_REMOVED lines=13> */
[----:B------:R-:W-:Y:S01]  /*14a20*/  SHF.R.U32.HI R49, RZ, 0x10, R35 ;  /* 0x00000010ff317819 */ /* 0x000fe20000011623 */
[----:B------:R-:W-:-:S02]  /*14a30*/  IMAD.U32 R53, R53, 0x10000, RZ ;  /* 0x0001000035357824 */ /* 0x000fc400078e00ff */
[----:B------:R-:W-:Y:S01]  /*14a40*/  IMAD.U32 R21, R21, 0x10000, RZ ;  /* 0x0001000015157824 */ /* 0x000fe200078e00ff */
[----:B------:R-:W-:Y:S01]  /*14a50*/  SHF.R.U32.HI R59, RZ, 0x10, R31 ;  /* 0x00000010ff3b7819 */ /* 0x000fe2000001161f */
[----:B------:R-:W-:Y:S01]  /*14a60*/  IMAD.U32 R49, R49, 0x10000, RZ ;  /* 0x0001000031317824 */ /* 0x000fe200078e00ff */
[----:B------:R-:W-:Y:S02]  /*14a70*/  LOP3.LUT R55, R20, 0xff0000, R53, 0xf8, !PT ;  /* 0x00ff000014377812 */ /* 0x000fe400078ef835 */
[----:B------:R-:W-:Y:S02]  /*14a80*/  LOP3.LUT R21, R46, 0xff0000, R21, 0xf8, !PT ;  /* 0x00ff00002e157812 */ /* 0x000fe400078ef815 */
[----:B------:R-:W-:Y:S02]  /*14a90*/  SHF.L.U32 R59, R59, 0x10, RZ ;  /* 0x000000103b3b7819 */ /* 0x000fe400000006ff */
[----:B------:R-:W-:Y:S02]  /*14aa0*/  LOP3.LUT R49, R48, 0xff0000, R49, 0xf8, !PT ;  /* 0x00ff000030317812 */ /* 0x000fe400078ef831 */
[----:B------:R-:W-:-:S02]  /*14ab0*/  LOP3.LUT R45, R45, 0xff0000, R32, 0xf8, !PT ;  /* 0x00ff00002d2d7812 */ /* 0x000fc400078ef820 */
[----:B------:R-:W-:Y:S02]  /*14ac0*/  LOP3.LUT R47, R47, 0xff0000, R34, 0xf8, !PT ;  /* 0x00ff00002f2f7812 */ /* 0x000fe400078ef822 */
[----:B------:R-:W-:Y:S02]  /*14ad0*/  LOP3.LUT R55, R55, 0xff000000, R29, 0xf8, !PT ;  /* 0xff00000037377812 */ /* 0x000fe400078ef81d */
[----:B------:R-:W-:Y:S02]  /*14ae0*/  LOP3.LUT R53, R21, 0xff000000, R33, 0xf8, !PT ;  /* 0xff00000015357812 */ /* 0x000fe400078ef821 */
[----:B------:R-:W-:Y:S02]  /*14af0*/  LOP3.LUT R59, R52, 0xff0000, R59, 0xf8, !PT ;  /* 0x00ff0000343b7812 */ /* 0x000fe400078ef83b */
[----:B------:R-:W-:Y:S02]  /*14b00*/  LOP3.LUT R45, R45, 0xff000000, R32, 0xf8, !PT ;  /* 0xff0000002d2d7812 */ /* 0x000fe400078ef820 */
[----:B------:R-:W-:-:S02]  /*14b10*/  LOP3.LUT R54, R49, 0xff000000, R35, 0xf8, !PT ;  /* 0xff00000031367812 */ /* 0x000fc400078ef823 */
[----:B------:R-:W-:Y:S02]  /*14b20*/  LOP3.LUT R20, R47, 0xff000000, R34, 0xf8, !PT ;  /* 0xff0000002f147812 */ /* 0x000fe400078ef822 */
[----:B------:R-:W-:Y:S02]  /*14b30*/  F2FP.F16.E4M3.UNPACK_B R35, R55 ;  /* 0x00000037ff23723e */ /* 0x000fe400020006ff */
[----:B0-----:R-:W-:Y:S02]  /*14b40*/  F2FP.F16.E4M3.UNPACK_B R32, R41 ;  /* 0x00000029ff20723e */ /* 0x001fe400020006ff */
[----:B------:R-:W-:Y:S02]  /*14b50*/  F2FP.F16.E4M3.UNPACK_B R34, R53 ;  /* 0x00000035ff22723e */ /* 0x000fe400020006ff */
[----:B------:R-:W-:Y:S01]  /*14b60*/  LOP3.LUT R59, R59, 0xff000000, R31, 0xf8, !PT ;  /* 0xff0000003b3b7812 */ /* 0x000fe200078ef81f */
[----:B------:R-:W-:Y:S01]  /*14b70*/  HADD2.F32 R56, -RZ, R35.H0_H0 ;  /* 0x20000023ff387230 */ /* 0x000fe20000004100 */
[----:B------:R-:W-:Y:S01]  /*14b80*/  LOP3.LUT R51, R51, 0xff0000, R28, 0xf8, !PT ;  /* 0x00ff000033337812 */ /* 0x000fe200078ef81c */
[----:B------:R-:W-:Y:S01]  /*14b90*/  HADD2.F32 R29, -RZ, R32.H0_H0 ;  /* 0x20000020ff1d7230 */ /* 0x000fe20000004100 */
[----:B------:R-:W-:-:S02]  /*14ba0*/  LOP3.LUT R21, R57, 0xff0000, R30, 0xf8, !PT ;  /* 0x00ff000039157812 */ /* 0x000fc400078ef81e */
[----:B------:R-:W-:Y:S02]  /*14bb0*/  LOP3.LUT R57, R51, 0xff000000, R28, 0xf8, !PT ;  /* 0xff00000033397812 */ /* 0x000fe400078ef81c */
[-C--:B------:R-:W-:Y:S02]  /*14bc0*/  F2FP.F16.E4M3.UNPACK_B R50, R40.reuse ;  /* 0x00000028ff32723e */ /* 0x080fe400020006ff */
[----:B------:R-:W-:Y:S01]  /*14bd0*/  F2FP.F16.E4M3.UNPACK_B R51, R40.H1 ;  /* 0x00000028ff33723e */ /* 0x000fe200030006ff */
[----:B------:R-:W-:Y:S01]  /*14be0*/  FMUL.FTZ R40, R29, R56 ;  /* 0x000000381d287220 */ /* 0x000fe20000410000 */
[-C--:B------:R-:W-:Y:S02]  /*14bf0*/  F2FP.F16.E4M3.UNPACK_B R49, R43.reuse ;  /* 0x0000002bff31723e */ /* 0x080fe400020006ff */
[----:B------:R-:W-:Y:S02]  /*14c00*/  F2FP.F16.E4M3.UNPACK_B R52, R43.H1 ;  /* 0x0000002bff34723e */ /* 0x000fe400030006ff */
[----:B------:R-:W-:-:S02]  /*14c10*/  F2FP.F16.E4M3.UNPACK_B R41, R41.H1 ;  /* 0x00000029ff29723e */ /* 0x000fc400030006ff */
[----:B------:R-:W-:Y:S01]  /*14c20*/  F2FP.F16.E4M3.UNPACK_B R55, R55.H1 ;  /* 0x00000037ff37723e */ /* 0x000fe200030006ff */
[----:B------:R-:W-:Y:S01]  /*14c30*/  HADD2.F32 R32, -RZ, R32.H1_H1 ;  /* 0x30000020ff207230 */ /* 0x000fe20000004100 */
[----:B------:R-:W-:Y:S01]  /*14c40*/  F2FP.F16.E4M3.UNPACK_B R53, R53.H1 ;  /* 0x00000035ff35723e */ /* 0x000fe200030006ff */
[----:B--2---:R-:W0:Y:S02]  /*14c50*/  LDS.128 R36, [R65+0x14400] ;  /* 0x0144000041247984 */ /* 0x004e240000000c00 */
[----:B0-----:R-:W-:Y:S02]  /*14c60*/  F2FP.F16.E4M3.UNPACK_B R31, R37 ;  /* 0x00000025ff1f723e */ /* 0x001fe400020006ff */
[-C--:B------:R-:W-:Y:S02]  /*14c70*/  F2FP.F16.E4M3.UNPACK_B R46, R39.reuse ;  /* 0x00000027ff2e723e */ /* 0x080fe400020006ff */
[----:B------:R-:W-:Y:S02]  /*14c80*/  F2FP.F16.E4M3.UNPACK_B R48, R39.H1 ;  /* 0x00000027ff30723e */ /* 0x000fe400030006ff */
[----:B------:R-:W-:-:S02]  /*14c90*/  F2FP.F16.E4M3.UNPACK_B R39, R36 ;  /* 0x00000024ff27723e */ /* 0x000fc400020006ff */
[----:B------:R-:W-:Y:S01]  /*14ca0*/  F2FP.F16.E4M3.UNPACK_B R47, R36.H1 ;  /* 0x00000024ff2f723e */ /* 0x000fe200030006ff */
[----:B------:R-:W-:Y:S02]  /*14cb0*/  HADD2.F32 R36, -RZ, R34.H0_H0 ;  /* 0x20000022ff247230 */ /* 0x000fe40000004100 */
[----:B------:R-:W-:-:S03]  /*14cc0*/  HADD2.F32 R33, -RZ, R31.H0_H0 ;  /* 0x2000001fff217230 */ /* 0x000fc60000004100 */
[-C--:B------:R-:W-:Y:S02]  /*14cd0*/  FMUL.FTZ R43, R29, R36.reuse ;  /* 0x000000241d2b7220 */ /* 0x080fe40000410000 */
[C---:B------:R-:W-:Y:S02]  /*14ce0*/  FFMA.FTZ R29, R33.reuse, R36, -R40 ;  /* 0x00000024211d7223 */ /* 0x040fe40000010828 */
[----:B------:R-:W-:Y:S01]  /*14cf0*/  FFMA.FTZ R33, R33, R56, R43 ;  /* 0x0000003821217223 */ /* 0x000fe2000001002b */
[----:B------:R-:W-:Y:S01]  /*14d00*/  HADD2.F32 R43, -RZ, R35.H1_H1 ;  /* 0x30000023ff2b7230 */ /* 0x000fe20000004100 */
[----:B------:R-:W-:Y:S01]  /*14d10*/  F2FP.F16.E4M3.UNPACK_B R37, R37.H1 ;  /* 0x00000025ff25723e */ /* 0x000fe200030006ff */
[----:B------:R-:W-:Y:S02]  /*14d20*/  HADD2.F32 R36, -RZ, R34.H1_H1 ;  /* 0x30000022ff247230 */ /* 0x000fe40000004100 */
[----:B------:R-:W-:Y:S02]  /*14d30*/  HADD2.F32 R56, -RZ, R55.H0_H0 ;  /* 0x20000037ff387230 */ /* 0x000fe40000004100 */
[----:B------:R-:W-:-:S02]  /*14d40*/  HADD2.F32 R34, -RZ, R41.H0_H0 ;  /* 0x20000029ff227230 */ /* 0x000fc40000004100 */
[C---:B------:R-:W-:Y:S01]  /*14d50*/  FMUL.FTZ R58, R32.reuse, R43 ;  /* 0x0000002b203a7220 */ /* 0x040fe20000410000 */
[----:B------:R-:W-:Y:S02]  /*14d60*/  HADD2.F32 R31, -RZ, R31.H1_H1 ;  /* 0x3000001fff1f7230 */ /* 0x000fe40000004100 */
[----:B------:R-:W-:Y:S02]  /*14d70*/  HADD2.F32 R40, -RZ, R53.H0_H0 ;  /* 0x20000035ff287230 */ /* 0x000fe40000004100 */
[----:B------:R-:W-:Y:S01]  /*14d80*/  FMUL.FTZ R60, R32, R36 ;  /* 0x00000024203c7220 */ /* 0x000fe20000410000 */
[----:B------:R-:W-:Y:S02]  /*14d90*/  HADD2.F32 R35, -RZ, R37.H0_H0 ;  /* 0x20000025ff237230 */ /* 0x000fe40000004100 */
[C---:B------:R-:W-:Y:S01]  /*14da0*/  FMUL.FTZ R62, R34.reuse, R56 ;  /* 0x00000038223e7220 */ /* 0x040fe20000410000 */
[C---:B------:R-:W-:Y:S01]  /*14db0*/  FFMA.FTZ R32, R31.reuse, R36, -R58 ;  /* 0x000000241f207223 */ /* 0x040fe2000001083a */
[-C--:B------:R-:W-:Y:S01]  /*14dc0*/  FMUL.FTZ R61, R34, R40.reuse ;  /* 0x00000028223d7220 */ /* 0x080fe20000410000 */
[----:B------:R-:W-:Y:S01]  /*14dd0*/  F2FP.F16.E4M3.UNPACK_B R58, R59 ;  /* 0x0000003bff3a723e */ /* 0x000fe200020006ff */
[----:B------:R-:W-:Y:S01]  /*14de0*/  FFMA.FTZ R34, R31, R43, R60 ;  /* 0x0000002b1f227223 */ /* 0x000fe2000001003c */
[C---:B------:R-:W-:Y:S01]  /*14df0*/  FFMA.FTZ R31, R35.reuse, R40, -R62 ;  /* 0x00000028231f7223 */ /* 0x040fe2000001083e */
[----:B------:R-:W-:Y:S01]  /*14e00*/  F2FP.F16.E4M3.UNPACK_B R43, R54 ;  /* 0x00000036ff2b723e */ /* 0x000fe200020006ff */
[----:B------:R-:W-:Y:S01]  /*14e10*/  FFMA.FTZ R35, R35, R56, R61 ;  /* 0x0000003823237223 */ /* 0x000fe2000001003d */
[----:B------:R-:W-:-:S02]  /*14e20*/  HADD2.F32 R53, -RZ, R53.H1_H1 ;  /* 0x30000035ff357230 */ /* 0x000fc40000004100 */
[----:B------:R-:W-:Y:S02]  /*14e30*/  HADD2.F32 R56, -RZ, R55.H1_H1 ;  /* 0x30000037ff387230 */ /* 0x000fe40000004100 */
[----:B------:R-:W-:Y:S02]  /*14e40*/  HADD2.F32 R36, -RZ, R41.H1_H1 ;  /* 0x30000029ff247230 */ /* 0x000fe40000004100 */
[----:B------:R-:W-:Y:S02]  /*14e50*/  HADD2.F32 R60, -RZ, R58.H0_H0 ;  /* 0x2000003aff3c7230 */ /* 0x000fe40000004100 */
[----:B------:R-:W-:Y:S02]  /*14e60*/  HADD2.F32 R40, -RZ, R49.H0_H0 ;  /* 0x20000031ff287230 */ /* 0x000fe40000004100 */
[----:B------:R-:W-:Y:S02]  /*14e70*/  HADD2.F32 R55, -RZ, R43.H0_H0 ;  /* 0x2000002bff377230 */ /* 0x000fe40000004100 */
[----:B------:R-:W-:Y:S01]  /*14e80*/  FMUL.FTZ R62, R36, R56 ;  /* 0x00000038243e7220 */ /* 0x000fe20000410000 */
[----:B------:R-:W-:-:S02]  /*14e90*/  HADD2.F32 R37, -RZ, R37.H1_H1 ;  /* 0x30000025ff257230 */ /* 0x000fc40000004100 */
[----:B------:R-:W-:Y:S01]  /*14ea0*/  FMUL.FTZ R61, R36, R53 ;  /* 0x00000035243d7220 */ /* 0x000fe20000410000 */
[----:B------:R-:W-:Y:S02]  /*14eb0*/  HADD2.F32 R41, -RZ, R46.H0_H0 ;  /* 0x2000002eff297230 */ /* 0x000fe40000004100 */
[C---:B------:R-:W-:Y:S01]  /*14ec0*/  FMUL.FTZ R64, R40.reuse, R60 ;  /* 0x0000003c28407220 */ /* 0x040fe20000410000 */
[----:B------:R-:W-:Y:S01]  /*14ed0*/  FMUL.FTZ R63, R40, R55 ;  /* 0x00000037283f7220 */ /* 0x000fe20000410000 */
[----:B------:R-:W-:Y:S01]  /*14ee0*/  F2FP.F16.E4M3.UNPACK_B R59, R59.H1 ;  /* 0x0000003bff3b723e */ /* 0x000fe200030006ff */
[C---:B------:R-:W-:Y:S01]  /*14ef0*/  FFMA.FTZ R36, R37.reuse, R53, -R62 ;  /* 0x0000003525247223 */ /* 0x040fe2000001083e */
[----:B------:R-:W-:Y:S01]  /*14f00*/  FFMA.FTZ R40, R37, R56, R61 ;  /* 0x0000003825287223 */ /* 0x000fe2000001003d */
[----:B------:R-:W-:Y:S01]  /*14f10*/  F2FP.F16.E4M3.UNPACK_B R54, R54.H1 ;  /* 0x00000036ff36723e */ /* 0x000fe200030006ff */
[----:B------:R-:W-:Y:S01]  /*14f20*/  FFMA.FTZ R37, R41, R55, -R64 ;  /* 0x0000003729257223 */ /* 0x000fe20000010840 */
[----:B------:R-:W-:-:S02]  /*14f30*/  HADD2.F32 R55, -RZ, R43.H1_H1 ;  /* 0x3000002bff377230 */ /* 0x000fc40000004100 */
[----:B------:R-:W-:Y:S01]  /*14f40*/  FFMA.FTZ R41, R41, R60, R63 ;  /* 0x0000003c29297223 */ /* 0x000fe2000001003f */
[----:B------:R-:W-:Y:S02]  /*14f50*/  HADD2.F32 R43, -RZ, R46.H1_H1 ;  /* 0x3000002eff2b7230 */ /* 0x000fe40000004100 */
[----:B------:R-:W-:Y:S02]  /*14f60*/  HADD2.F32 R46, -RZ, R49.H1_H1 ;  /* 0x30000031ff2e7230 */ /* 0x000fe40000004100 */
[----:B------:R-:W-:Y:S02]  /*14f70*/  HADD2.F32 R60, -RZ, R59.H0_H0 ;  /* 0x2000003bff3c7230 */ /* 0x000fe40000004100 */
[----:B------:R-:W-:Y:S02]  /*14f80*/  HADD2.F32 R53, -RZ, R52.H0_H0 ;  /* 0x20000034ff357230 */ /* 0x000fe40000004100 */
[----:B------:R-:W-:Y:S02]  /*14f90*/  HADD2.F32 R56, -RZ, R54.H0_H0 ;  /* 0x20000036ff387230 */ /* 0x000fe40000004100 */
[----:B------:R-:W-:Y:S01]  /*14fa0*/  FMUL.FTZ R61, R46, R55 ;  /* 0x000000372e3d7220 */ /* 0x000fe20000410000 */
[----:B------:R-:W-:-:S02]  /*14fb0*/  HADD2.F32 R58, -RZ, R58.H1_H1 ;  /* 0x3000003aff3a7230 */ /* 0x000fc40000004100 */
[C---:B------:R-:W-:Y:S01]  /*14fc0*/  FMUL.FTZ R66, R53.reuse, R60 ;  /* 0x0000003c35427220 */ /* 0x040fe20000410000 */
[----:B------:R-:W-:Y:S02]  /*14fd0*/  HADD2.F32 R49, -RZ, R48.H0_H0 ;  /* 0x20000030ff317230 */ /* 0x000fe40000004100 */
[----:B------:R-:W-:Y:S01]  /*14fe0*/  FMUL.FTZ R53, R53, R56 ;  /* 0x0000003835357220 */ /* 0x000fe20000410000 */
[-C--:B------:R-:W-:Y:S01]  /*14ff0*/  FMUL.FTZ R62, R46, R58.reuse ;  /* 0x0000003a2e3e7220 */ /* 0x080fe20000410000 */
[----:B------:R-:W-:Y:S01]  /*15000*/  FFMA.FTZ R64, R43, R58, R61 ;  /* 0x0000003a2b407223 */ /* 0x000fe2000001003d */
[C---:B------:R-:W-:Y:S01]  /*15010*/  FFMA.FTZ R66, R49.reuse, R56, -R66 ;  /* 0x0000003831427223 */ /* 0x040fe20000010842 */
[----:B------:R-:W-:Y:S01]  /*15020*/  FFMA.FTZ R61, R49, R60, R53 ;  /* 0x0000003c313d7223 */ /* 0x000fe20000010035 */
[----:B------:R-:W-:Y:S02]  /*15030*/  F2FP.F16.E4M3.UNPACK_B R56, R57.H1 ;  /* 0x00000039ff38723e */ /* 0x000fe400030006ff */
[----:B------:R-:W-:Y:S01]  /*15040*/  F2FP.F16.E4M3.UNPACK_B R53, R45.H1 ;  /* 0x0000002dff35723e */ /* 0x000fe200030006ff */
[----:B------:R-:W-:Y:S01]  /*15050*/  FFMA.FTZ R46, R43, R55, -R62 ;  /* 0x000000372b2e7223 */ /* 0x000fe2000001083e */
        /* <DEDUP_REMOVED lines=8> */
[-C--:B------:R-:W-:Y:S01]  /*150e0*/  FMUL.FTZ R60, R52, R55.reuse ;  /* 0x00000037343c7220 */ /* 0x080fe20000410000 */
[----:B------:R-:W-:Y:S02]  /*150f0*/  HADD2.F32 R43, -RZ, R47.H0_H0 ;  /* 0x2000002fff2b7230 */ /* 0x000fe40000004100 */
[C---:B------:R-:W-:Y:S01]  /*15100*/  FMUL.FTZ R52, R49.reuse, R58 ;  /* 0x0000003a31347220 */ /* 0x040fe20000410000 */
[-C--:B------:R-:W-:Y:S01]  /*15110*/  FMUL.FTZ R49, R49, R54.reuse ;  /* 0x0000003631317220 */ /* 0x080fe20000410000 */
[----:B------:R-:W-:Y:S02]  /*15120*/  HADD2.F32 R56, -RZ, R56.H1_H1 ;  /* 0x30000038ff387230 */ /* 0x000fe40000004100 */
[----:B------:R-:W-:Y:S02]  /*15130*/  HADD2.F32 R51, -RZ, R51.H1_H1 ;  /* 0x30000033ff337230 */ /* 0x000fe40000004100 */
[C---:B------:R-:W-:Y:S01]  /*15140*/  FFMA.FTZ R63, R48.reuse, R55, -R63 ;  /* 0x00000037303f7223 */ /* 0x040fe2000001083f */
[----:B------:R-:W-:Y:S01]  /*15150*/  FFMA.FTZ R68, R48, R59, R60 ;  /* 0x0000003b30447223 */ /* 0x000fe2000001003c */
[C---:B------:R-:W-:Y:S01]  /*15160*/  FFMA.FTZ R55, R43.reuse, R54, -R52 ;  /* 0x000000362b377223 */ /* 0x040fe20000010834 */
[----:B------:R-:W-:Y:S01]  /*15170*/  FFMA.FTZ R59, R43, R58, R49 ;  /* 0x0000003a2b3b7223 */ /* 0x000fe20000010031 */
[----:B------:R-:W-:Y:S01]  /*15180*/  HADD2.F32 R52, -RZ, R53.H1_H1 ;  /* 0x30000035ff347230 */ /* 0x000fe20000004100 */
[----:B------:R-:W-:Y:S01]  /*15190*/  F2FP.F16.E4M3.UNPACK_B R57, R57 ;  /* 0x00000039ff39723e */ /* 0x000fe200020006ff */
[----:B------:R-:W-:Y:S01]  /*151a0*/  HADD2.F32 R47, -RZ, R47.H1_H1 ;  /* 0x3000002fff2f7230 */ /* 0x000fe20000004100 */
[----:B------:R-:W-:Y:S01]  /*151b0*/  F2FP.F16.E4M3.UNPACK_B R48, R45 ;  /* 0x0000002dff30723e */ /* 0x000fe200020006ff */
[C---:B------:R-:W-:Y:S01]  /*151c0*/  FMUL.FTZ R58, R51.reuse, R56 ;  /* 0x00000038333a7220 */ /* 0x040fe20000410000 */
[----:B------:R-:W-:Y:S01]  /*151d0*/  FMUL.FTZ R51, R51, R52 ;  /* 0x0000003433337220 */ /* 0x000fe20000410000 */
[----:B------:R-:W-:-:S02]  /*151e0*/  HADD2.F32 R54, -RZ, R57.H0_H0 ;  /* 0x20000039ff367230 */ /* 0x000fc40000004100 */
[----:B------:R-:W-:Y:S01]  /*151f0*/  FFMA.FTZ R60, R47, R52, -R58 ;  /* 0x000000342f3c7223 */ /* 0x000fe2000001083a */
[----:B------:R-:W-:Y:S02]  /*15200*/  HADD2.F32 R45, -RZ, R50.H0_H0 ;  /* 0x20000032ff2d7230 */ /* 0x000fe40000004100 */
[----:B------:R-:W-:Y:S01]  /*15210*/  HADD2.F32 R52, -RZ, R48.H0_H0 ;  /* 0x20000030ff347230 */ /* 0x000fe20000004100 */
[----:B------:R-:W-:Y:S01]  /*15220*/  LOP3.LUT R28, R21, 0xff000000, R30, 0xf8, !PT ;  /* 0xff000000151c7812 */ /* 0x000fe200078ef81e */
[----:B------:R-:W-:Y:S01]  /*15230*/  FFMA.FTZ R62, R47, R56, R51 ;  /* 0x000000382f3e7223 */ /* 0x000fe20000010033 */
[----:B------:R-:W-:Y:S01]  /*15240*/  HADD2.F32 R43, -RZ, R39.H0_H0 ;  /* 0x20000027ff2b7230 */ /* 0x000fe20000004100 */
[----:B------:R-:W-:Y:S01]  /*15250*/  F2FP.F16.E4M3.UNPACK_B R30, R42 ;  /* 0x0000002aff1e723e */ /* 0x000fe200020006ff */
[C---:B------:R-:W-:Y:S01]  /*15260*/  FMUL.FTZ R56, R45.reuse, R54 ;  /* 0x000000362d387220 */ /* 0x040fe20000410000 */
[----:B------:R-:W-:Y:S02]  /*15270*/  HADD2.F32 R57, -RZ, R57.H1_H1 ;  /* 0x30000039ff397230 */ /* 0x000fe40000004100 */
[----:B------:R-:W-:Y:S01]  /*15280*/  FMUL.FTZ R58, R45, R52 ;  /* 0x000000342d3a7220 */ /* 0x000fe20000410000 */
[----:B------:R-:W-:Y:S01]  /*15290*/  HADD2.F32 R50, -RZ, R50.H1_H1 ;  /* 0x30000032ff327230 */ /* 0x000fe20000004100 */
[----:B------:R-:W-:Y:S01]  /*152a0*/  F2FP.F16.E4M3.UNPACK_B R42, R42.H1 ;  /* 0x0000002aff2a723e */ /* 0x000fe200030006ff */
[----:B------:R-:W-:Y:S01]  /*152b0*/  HADD2.F32 R48, -RZ, R48.H1_H1 ;  /* 0x30000030ff307230 */ /* 0x000fe20000004100 */
[----:B------:R-:W-:Y:S01]  /*152c0*/  F2FP.F16.E4M3.UNPACK_B R47, R28.H1 ;  /* 0x0000001cff2f723e */ /* 0x000fe200030006ff */
[----:B------:R-:W-:Y:S01]  /*152d0*/  FFMA.FTZ R56, R43, R52, -R56 ;  /* 0x000000342b387223 */ /* 0x000fe20000010838 */
[----:B------:R-:W-:Y:S01]  /*152e0*/  F2FP.F16.E4M3.UNPACK_B R21, R38 ;  /* 0x00000026ff15723e */ /* 0x000fe200020006ff */
[----:B------:R-:W-:-:S02]  /*152f0*/  HADD2.F32 R39, -RZ, R39.H1_H1 ;  /* 0x30000027ff277230 */ /* 0x000fc40000004100 */
[----:B------:R-:W-:Y:S01]  /*15300*/  FFMA.FTZ R58, R43, R54, R58 ;  /* 0x000000362b3a7223 */ /* 0x000fe2000001003a */
[----:B------:R-:W-:Y:S01]  /*15310*/  F2FP.F16.E4M3.UNPACK_B R38, R38.H1 ;  /* 0x00000026ff26723e */ /* 0x000fe200030006ff */
[CC--:B------:R-:W-:Y:S01]  /*15320*/  FMUL.FTZ R52, R50.reuse, R57.reuse ;  /* 0x0000003932347220 */ /* 0x0c0fe20000410000 */
[----:B------:R-:W-:Y:S01]  /*15330*/  F2FP.F16.E4M3.UNPACK_B R45, R20.H1 ;  /* 0x00000014ff2d723e */ /* 0x000fe200030006ff */
[-C--:B------:R-:W-:Y:S01]  /*15340*/  FMUL.FTZ R54, R50, R48.reuse ;  /* 0x0000003032367220 */ /* 0x080fe20000410000 */
[----:B------:R-:W-:Y:S02]  /*15350*/  HADD2.F32 R50, -RZ, R47.H0_H0 ;  /* 0x2000002fff327230 */ /* 0x000fe40000004100 */
[----:B------:R-:W-:Y:S02]  /*15360*/  HADD2.F32 R43, -RZ, R42.H0_H0 ;  /* 0x2000002aff2b7230 */ /* 0x000fe40000004100 */
[C---:B------:R-:W-:Y:S01]  /*15370*/  FFMA.FTZ R49, R39.reuse, R48, -R52 ;  /* 0x0000003027317223 */ /* 0x040fe20000010834 */
[----:B------:R-:W-:Y:S01]  /*15380*/  FFMA.FTZ R57, R39, R57, R54 ;  /* 0x0000003927397223 */ /* 0x000fe20000010036 */
[----:B------:R-:W-:-:S02]  /*15390*/  HADD2.F32 R48, -RZ, R45.H0_H0 ;  /* 0x2000002dff307230 */ /* 0x000fc40000004100 */
[----:B------:R-:W-:Y:S02]  /*153a0*/  HADD2.F32 R39, -RZ, R38.H0_H0 ;  /* 0x20000026ff277230 */ /* 0x000fe40000004100 */
[C---:B------:R-:W-:Y:S01]  /*153b0*/  FMUL.FTZ R52, R43.reuse, R50 ;  /* 0x000000322b347220 */ /* 0x040fe20000410000 */
[----:B------:R-:W-:Y:S02]  /*153c0*/  HADD2.F32 R45, -RZ, R45.H1_H1 ;  /* 0x3000002dff2d7230 */ /* 0x000fe40000004100 */
[----:B------:R-:W-:Y:S02]  /*153d0*/  HADD2.F32 R47, -RZ, R47.H1_H1 ;  /* 0x3000002fff2f7230 */ /* 0x000fe40000004100 */
[----:B------:R-:W-:Y:S02]  /*153e0*/  HADD2.F32 R42, -RZ, R42.H1_H1 ;  /* 0x3000002aff2a7230 */ /* 0x000fe40000004100 */
[-C--:B------:R-:W-:Y:S01]  /*153f0*/  FMUL.FTZ R54, R43, R48.reuse ;  /* 0x000000302b367220 */ /* 0x080fe20000410000 */
[----:B------:R-:W-:Y:S01]  /*15400*/  FFMA.FTZ R52, R39, R48, -R52 ;  /* 0x0000003027347223 */ /* 0x000fe20000010834 */
[----:B------:R-:W-:-:S02]  /*15410*/  HADD2.F32 R38, -RZ, R38.H1_H1 ;  /* 0x30000026ff267230 */ /* 0x000fc40000004100 */
[C---:B------:R-:W-:Y:S01]  /*15420*/  FMUL.FTZ R43, R42.reuse, R47 ;  /* 0x0000002f2a2b7220 */ /* 0x040fe20000410000 */
[-C--:B------:R-:W-:Y:S01]  /*15430*/  FMUL.FTZ R48, R42, R45.reuse ;  /* 0x0000002d2a307220 */ /* 0x080fe20000410000 */
[----:B------:R-:W-:Y:S02]  /*15440*/  F2FP.F16.E4M3.UNPACK_B R42, R28 ;  /* 0x0000001cff2a723e */ /* 0x000fe400020006ff */
[----:B------:R-:W-:Y:S01]  /*15450*/  F2FP.F16.E4M3.UNPACK_B R20, R20 ;  /* 0x00000014ff14723e */ /* 0x000fe200020006ff */
[C---:B------:R-:W-:Y:S01]  /*15460*/  FFMA.FTZ R51, R38.reuse, R45, -R43 ;  /* 0x0000002d26337223 */ /* 0x040fe2000001082b */
[----:B------:R-:W-:Y:S01]  /*15470*/  FFMA.FTZ R54, R39, R50, R54 ;  /* 0x0000003227367223 */ /* 0x000fe20000010036 */
[----:B------:R-:W-:Y:S02]  /*15480*/  HADD2.F32 R43, -RZ, R42.H0_H0 ;  /* 0x2000002aff2b7230 */ /* 0x000fe40000004100 */
[----:B------:R-:W-:Y:S01]  /*15490*/  FFMA.FTZ R53, R38, R47, R48 ;  /* 0x0000002f26357223 */ /* 0x000fe20000010030 */
[----:B------:R-:W-:-:S02]  /*154a0*/  HADD2.F32 R28, -RZ, R30.H0_H0 ;  /* 0x2000001eff1c7230 */ /* 0x000fc40000004100 */
[----:B------:R-:W-:Y:S02]  /*154b0*/  HADD2.F32 R39, -RZ, R20.H0_H0 ;  /* 0x20000014ff277230 */ /* 0x000fe40000004100 */
[----:B------:R-:W-:Y:S02]  /*154c0*/  HADD2.F32 R42, -RZ, R42.H1_H1 ;  /* 0x3000002aff2a7230 */ /* 0x000fe40000004100 */
[----:B------:R-:W-:Y:S02]  /*154d0*/  HADD2.F32 R30, -RZ, R30.H1_H1 ;  /* 0x3000001eff1e7230 */ /* 0x000fe40000004100 */
[----:B------:R-:W-:Y:S02]  /*154e0*/  HADD2.F32 R38, -RZ, R20.H1_H1 ;  /* 0x30000014ff267230 */ /* 0x000fe40000004100 */
[C---:B------:R-:W-:Y:S01]  /*154f0*/  FMUL.FTZ R45, R28.reuse, R43 ;  /* 0x0000002b1c2d7220 */ /* 0x040fe20000410000 */
[--C-:B------:R-:W-:Y:S02]  /*15500*/  HADD2.F32 R20, -RZ, R21.reuse.H0_H0 ;  /* 0x20000015ff147230 */ /* 0x100fe40000004100 */
[----:B------:R-:W-:Y:S01]  /*15510*/  FMUL.FTZ R28, R28, R39 ;  /* 0x000000271c1c7220 */ /* 0x000fe20000410000 */
[----:B------:R-:W-:-:S02]  /*15520*/  HADD2.F32 R21, -RZ, R21.H1_H1 ;  /* 0x30000015ff157230 */ /* 0x000fc40000004100 */
[C---:B------:R-:W-:Y:S01]  /*15530*/  FMUL.FTZ R48, R30.reuse, R42 ;  /* 0x0000002a1e307220 */ /* 0x040fe20000410000 */
[-C--:B------:R-:W-:Y:S01]  /*15540*/  FMUL.FTZ R47, R30, R38.reuse ;  /* 0x000000261e2f7220 */ /* 0x080fe20000410000 */
[C---:B------:R-:W-:Y:S01]  /*15550*/  FFMA.FTZ R30, R20.reuse, R39, -R45 ;  /* 0x00000027141e7223 */ /* 0x040fe2000001082d */
[----:B------:R-:W-:Y:S01]  /*15560*/  FFMA.FTZ R20, R20, R43, R28 ;  /* 0x0000002b14147223 */ /* 0x000fe2000001001c */
[C---:B------:R-:W-:Y:S01]  /*15570*/  FFMA.FTZ R39, R21.reuse, R38, -R48 ;  /* 0x0000002615277223 */ /* 0x040fe20000010830 */
[----:B------:R-:W-:Y:S01]  /*15580*/  F2FP.SATFINITE.E4M3.F32.PACK_AB_MERGE_C R31, R36, R31, RZ ;  /* 0x0000001f241f723e */ /* 0x000fe200048070ff */
[----:B------:R-:W-:Y:S01]  /*15590*/  FFMA.FTZ R47, R21, R42, R47 ;  /* 0x0000002a152f7223 */ /* 0x000fe2000001002f */
[----:B------:R-:W-:Y:S02]  /*155a0*/  F2FP.SATFINITE.E4M3.F32.PACK_AB_MERGE_C R63, R63, R66, RZ ;  /* 0x000000423f3f723e */ /* 0x000fe400048070ff */
[----:B------:R-:W-:Y:S02]  /*155b0*/  F2FP.SATFINITE.E4M3.F32.PACK_AB_MERGE_C R35, R40, R35, RZ ;  /* 0x000000232823723e */ /* 0x000fe400048070ff */
[----:B------:R-:W-:-:S02]  /*155c0*/  F2FP.SATFINITE.E4M3.F32.PACK_AB_MERGE_C R28, R60, R55, RZ ;  /* 0x000000373c1c723e */ /* 0x000fc400048070ff */
[----:B------:R-:W-:Y:S02]  /*155d0*/  F2FP.SATFINITE.E4M3.F32.PACK_AB_MERGE_C R51, R51, R52, RZ ;  /* 0x000000343333723e */ /* 0x000fe400048070ff */
[----:B------:R-:W-:Y:S02]  /*155e0*/  F2FP.SATFINITE.E4M3.F32.PACK_AB_MERGE_C R61, R68, R61, RZ ;  /* 0x0000003d443d723e */ /* 0x000fe400048070ff */
[----:B------:R-:W-:Y:S02]  /*155f0*/  F2FP.SATFINITE.E4M3.F32.PACK_AB_MERGE_C R59, R62, R59, RZ ;  /* 0x0000003b3e3b723e */ /* 0x000fe400048070ff */
[----:B------:R-:W-:Y:S02]  /*15600*/  F2FP.SATFINITE.E4M3.F32.PACK_AB_MERGE_C R53, R53, R54, RZ ;  /* 0x000000363535723e */ /* 0x000fe400048070ff */
[----:B------:R-:W-:Y:S02]  /*15610*/  F2FP.SATFINITE.E4M3.F32.PACK_AB_MERGE_C R29, R32, R29, R31 ;  /* 0x0000001d201d723e */ /* 0x000fe4000480701f */
[----:B------:R-:W-:-:S02]  /*15620*/  F2FP.SATFINITE.E4M3.F32.PACK_AB_MERGE_C R31, R46, R37, R63 ;  /* 0x000000252e1f723e */ /* 0x000fc4000480703f */
[----:B------:R-:W-:Y:S02]  /*15630*/  F2FP.SATFINITE.E4M3.F32.PACK_AB_MERGE_C R33, R34, R33, R35 ;  /* 0x000000212221723e */ /* 0x000fe40004807023 */
[----:B------:R-:W-:Y:S02]  /*15640*/  F2FP.SATFINITE.E4M3.F32.PACK_AB_MERGE_C R28, R49, R56, R28 ;  /* 0x00000038311c723e */ /* 0x000fe4000480701c */
[----:B------:R-:W-:Y:S02]  /*15650*/  F2FP.SATFINITE.E4M3.F32.PACK_AB_MERGE_C R30, R39, R30, R51 ;  /* 0x0000001e271e723e */ /* 0x000fe40004807033 */
[----:B------:R-:W-:Y:S02]  /*15660*/  F2FP.SATFINITE.E4M3.F32.PACK_AB_MERGE_C R35, R64, R41, R61 ;  /* 0x000000294023723e */ /* 0x000fe4000480703d */
[----:B------:R-:W-:Y:S02]  /*15670*/  F2FP.SATFINITE.E4M3.F32.PACK_AB_MERGE_C R32, R57, R58, R59 ;  /* 0x0000003a3920723e */ /* 0x000fe4000480703b */
[----:B------:R-:W-:Y:S01]  /*15680*/  F2FP.SATFINITE.E4M3.F32.PACK_AB_MERGE_C R34, R47, R20, R53 ;  /* 0x000000142f22723e */ /* 0x000fe20004807035 */
[----:B------:R1:W-:Y:S04]  /*15690*/  STS.128 [R65+0x14400], R28 ;  /* 0x0144001c41007388 */ /* 0x0003e80000000c00 */
[----:B------:R1:W-:Y:S02]  /*156a0*/  STS.128 [R3+0x14400], R32 ;  /* 0x0144002003007388 */ /* 0x0003e40000000c00 */
.L_x_471:
[----:B------:R-:W-:Y:S05]  /*156b0*/  BSYNC B1 ;  /* 0x0000000000017941 */ /* 0x000fea0003800000 */
.L_x_470:
[----:B------:R-:W-:Y:S04]  /*156c0*/  BSSY B1, `(.L_x_472) ;  /* 0x0000101000017945 */ /* 0x000fe80003800000 */
[----:B------:R-:W-:Y:S05]  /*156d0*/  @P1 BRA `(.L_x_473) ;  /* 0x0000000c00fc1947 */ /* 0x000fea0003800000 */
[----:B------:R-:W2:Y:S01]  /*156e0*/  LDL R60, [R1+0x54] ;  /* 0x00005400013c7983 */ /* 0x000ea20000100800 */
[----:B-1---5:R-:W-:Y:S02]  /*156f0*/  SHF.R.U32.HI R3, RZ, 0x8, R12 ;  /* 0x00000008ff037819 */ /* 0x022fe4000001160c */
[----:B------:R-:W-:Y:S02]  /*15700*/  LOP3.LUT R21, R12, 0xff, RZ, 0xc0, !PT ;  /* 0x000000ff0c157812 */ /* 0x000fe400078ec0ff */
[----:B----4-:R-:W-:Y:S02]  /*15710*/  LOP3.LUT R20, R3, 0xff, RZ, 0xc0, !PT ;  /* 0x000000ff03147812 */ /* 0x010fe400078ec0ff */
[----:B------:R-:W-:Y:S02]  /*15720*/  LEA.HI R3, R0, R237, RZ, 0x1c ;  /* 0x000000ed00037211 */ /* 0x000fe400078fe0ff */
[----:B0-----:R-:W-:Y:S02]  /*15730*/  PRMT R37, R20, 0x7604, R21 ;  /* 0x0000760414257816 */ /* 0x001fe40000000015 */
[----:B------:R-:W-:-:S02]  /*15740*/  SHF.R.S32.HI R20, RZ, 0x1f, R3 ;  /* 0x0000001fff147819 */ /* 0x000fc40000011403 */
[----:B------:R-:W-:Y:S02]  /*15750*/  SHF.R.U32.HI R32, RZ, 0x8, R4 ;  /* 0x00000008ff207819 */ /* 0x000fe40000011604 */
[----:B------:R-:W-:Y:S01]  /*15760*/  LEA.HI R21, R20, R3, RZ, 0x2 ;  /* 0x0000000314157211 */ /* 0x000fe200078f10ff */
[----:B------:R-:W-:Y:S01]  /*15770*/  IMAD.SHL.U32 R20, R3, 0x10, RZ ;  /* 0x0000001003147824 */ /* 0x000fe200078e00ff */
[----:B------:R-:W-:Y:S02]  /*15780*/  SHF.R.U32.HI R28, RZ, 0x8, R13 ;  /* 0x00000008ff1c7819 */ /* 0x000fe4000001160d */
[----:B------:R-:W-:Y:S01]  /*15790*/  LOP3.LUT R33, R4, 0xff, RZ, 0xc0, !PT ;  /* 0x000000ff04217812 */ /* 0x000fe200078ec0ff */
[----:B------:R-:W-:Y:S01]  /*157a0*/  IMAD.SHL.U32 R21, R21, 0x800, RZ ;  /* 0x0000080015157824 */ /* 0x000fe200078e00ff */
[----:B------:R-:W-:Y:S02]  /*157b0*/  LOP3.LUT R3, R175, 0x30, R20, 0xf8, !PT ;  /* 0x00000030af037812 */ /* 0x000fe400078ef814 */
[----:B------:R-:W-:-:S02]  /*157c0*/  LOP3.LUT R32, R32, 0xff, RZ, 0xc0, !PT ;  /* 0x000000ff20207812 */ /* 0x000fc400078ec0ff */
[----:B------:R-:W-:Y:S02]  /*157d0*/  LOP3.LUT R3, R3, R196, RZ, 0x3c, !PT ;  /* 0x000000c403037212 */ /* 0x000fe400078e3cff */
[----:B------:R-:W-:Y:S02]  /*157e0*/  LOP3.LUT R20, R21, 0xffffe000, RZ, 0xc0, !PT ;  /* 0xffffe00015147812 */ /* 0x000fe400078ec0ff */
[----:B------:R-:W-:Y:S02]  /*157f0*/  LOP3.LUT R29, R13, 0xff, RZ, 0xc0, !PT ;  /* 0x000000ff0d1d7812 */ /* 0x000fe400078ec0ff */
[----:B------:R-:W-:Y:S02]  /*15800*/  LOP3.LUT R28, R28, 0xff, RZ, 0xc0, !PT ;  /* 0x000000ff1c1c7812 */ /* 0x000fe400078ec0ff */
[----:B------:R-:W-:Y:S02]  /*15810*/  PRMT R43, R32, 0x7604, R33 ;  /* 0x00007604202b7816 */ /* 0x000fe40000000021 */
[----:B------:R-:W-:-:S02]  /*15820*/  IADD3 R3, R3, R197, R20 ;  /* 0x000000c503037210 */ /* 0x000fc40007ffe014 */
[----:B------:R-:W-:Y:S02]  /*15830*/  SHF.R.U32.HI R32, RZ, 0x8, R6 ;  /* 0x00000008ff207819 */ /* 0x000fe40000011606 */
[----:B------:R-:W-:Y:S01]  /*15840*/  SHF.R.U32.HI R34, RZ, 0x8, R7 ;  /* 0x00000008ff227819 */ /* 0x000fe20000011607 */
[----:B------:R-:W-:Y:S01]  /*15850*/  IMAD.IADD R3, R16, 0x1, R3 ;  /* 0x0000000110037824 */ /* 0x000fe200078e0203 */
[----:B------:R-:W-:Y:S02]  /*15860*/  PRMT R36, R28, 0x7604, R29 ;  /* 0x000076041c247816 */ /* 0x000fe4000000001d */
[----:B------:R-:W-:Y:S02]  /*15870*/  SHF.R.U32.HI R28, RZ, 0x8, R14 ;  /* 0x00000008ff1c7819 */ /* 0x000fe4000001160e */
[----:B------:R-:W-:Y:S02]  /*15880*/  SHF.R.U32.HI R30, RZ, 0x8, R15 ;  /* 0x00000008ff1e7819 */ /* 0x000fe4000001160f */
[----:B------:R-:W-:-:S02]  /*15890*/  LOP3.LUT R33, R6, 0xff, RZ, 0xc0, !PT ;  /* 0x000000ff06217812 */ /* 0x000fc400078ec0ff */
[----:B------:R-:W-:Y:S02]  /*158a0*/  LOP3.LUT R32, R32, 0xff, RZ, 0xc0, !PT ;  /* 0x000000ff20207812 */ /* 0x000fe400078ec0ff */
[----:B------:R-:W-:Y:S02]  /*158b0*/  LOP3.LUT R35, R7, 0xff, RZ, 0xc0, !PT ;  /* 0x000000ff07237812 */ /* 0x000fe400078ec0ff */
[----:B------:R-:W-:Y:S02]  /*158c0*/  LOP3.LUT R34, R34, 0xff, RZ, 0xc0, !PT ;  /* 0x000000ff22227812 */ /* 0x000fe400078ec0ff */
[----:B------:R-:W-:Y:S02]  /*158d0*/  LOP3.LUT R29, R14, 0xff, RZ, 0xc0, !PT ;  /* 0x000000ff0e1d7812 */ /* 0x000fe400078ec0ff */
[----:B------:R-:W-:Y:S02]  /*158e0*/  LOP3.LUT R31, R15, 0xff, RZ, 0xc0, !PT ;  /* 0x000000ff0f1f7812 */ /* 0x000fe400078ec0ff */
[----:B------:R-:W-:-:S02]  /*158f0*/  LOP3.LUT R28, R28, 0xff, RZ, 0xc0, !PT ;  /* 0x000000ff1c1c7812 */ /* 0x000fc400078ec0ff */
[----:B------:R-:W-:Y:S02]  /*15900*/  LOP3.LUT R30, R30, 0xff, RZ, 0xc0, !PT ;  /* 0x000000ff1e1e7812 */ /* 0x000fe400078ec0ff */
[----:B------:R-:W-:Y:S02]  /*15910*/  PRMT R49, R32, 0x7604, R33 ;  /* 0x0000760420317816 */ /* 0x000fe40000000021 */
[----:B------:R-:W-:Y:S02]  /*15920*/  PRMT R53, R34, 0x7604, R35 ;  /* 0x0000760422357816 */ /* 0x000fe40000000023 */
[----:B------:R-:W0:Y:S01]  /*15930*/  LDS.128 R32, [R3+0x14400] ;  /* 0x0144000003207984 */ /* 0x000e220000000c00 */
[----:B------:R-:W-:Y:S02]  /*15940*/  PRMT R39, R28, 0x7604, R29 ;  /* 0x000076041c277816 */ /* 0x000fe4000000001d */
[----:B------:R-:W-:Y:S02]  /*15950*/  PRMT R41, R30, 0x7604, R31 ;  /* 0x000076041e297816 */ /* 0x000fe4000000001f */
[----:B------:R-:W-:-:S02]  /*15960*/  SHF.R.U32.HI R20, RZ, 0x8, R5 ;  /* 0x00000008ff147819 */ /* 0x000fc40000011605 */
[----:B------:R-:W-:Y:S02]  /*15970*/  LOP3.LUT R21, R5, 0xff, RZ, 0xc0, !PT ;  /* 0x000000ff05157812 */ /* 0x000fe400078ec0ff */
[----:B------:R-:W-:Y:S02]  /*15980*/  LOP3.LUT R20, R20, 0xff, RZ, 0xc0, !PT ;  /* 0x000000ff14147812 */ /* 0x000fe400078ec0ff */
[----:B------:R-:W-:Y:S02]  /*15990*/  SHF.R.U32.HI R38, RZ, 0x10, R14 ;  /* 0x00000010ff267819 */ /* 0x000fe4000001160e */
[----:B------:R-:W-:Y:S02]  /*159a0*/  PRMT R45, R20, 0x7604, R21 ;  /* 0x00007604142d7816 */ /* 0x000fe40000000015 */
[----:B------:R-:W-:Y:S02]  /*159b0*/  SHF.R.U32.HI R21, RZ, 0x10, R13 ;  /* 0x00000010ff157819 */ /* 0x000fe4000001160d */
[----:B------:R-:W-:-:S02]  /*159c0*/  SHF.R.U32.HI R20, RZ, 0x10, R12 ;  /* 0x00000010ff147819 */ /* 0x000fc4000001160c */
[----:B------:R-:W-:Y:S02]  /*159d0*/  LOP3.LUT R21, R21, 0xff, RZ, 0xc0, !PT ;  /* 0x000000ff15157812 */ /* 0x000fe400078ec0ff */
[----:B------:R-:W-:Y:S02]  /*159e0*/  LOP3.LUT R20, R20, 0xff, RZ, 0xc0, !PT ;  /* 0x000000ff14147812 */ /* 0x000fe400078ec0ff */
[----:B------:R-:W-:Y:S02]  /*159f0*/  PRMT R21, R21, 0x7054, R36 ;  /* 0x0000705415157816 */ /* 0x000fe40000000024 */
[----:B------:R-:W-:Y:S02]  /*15a00*/  SHF.R.U32.HI R36, RZ, 0x10, R5 ;  /* 0x00000010ff247819 */ /* 0x000fe40000011605 */
[----:B------:R-:W-:Y:S02]  /*15a10*/  LOP3.LUT R38, R38, 0xff, RZ, 0xc0, !PT ;  /* 0x000000ff26267812 */ /* 0x000fe400078ec0ff */
[----:B------:R-:W-:-:S02]  /*15a20*/  PRMT R37, R20, 0x7054, R37 ;  /* 0x0000705414257816 */ /* 0x000fc40000000025 */
[----:B------:R-:W-:Y:S02]  /*15a30*/  SHF.R.U32.HI R40, RZ, 0x10, R15 ;  /* 0x00000010ff287819 */ /* 0x000fe4000001160f */
[----:B------:R-:W-:Y:S02]  /*15a40*/  SHF.R.U32.HI R20, RZ, 0x10, R4 ;  /* 0x00000010ff147819 */ /* 0x000fe40000011604 */
[----:B------:R-:W-:Y:S02]  /*15a50*/  LOP3.LUT R36, R36, 0xff, RZ, 0xc0, !PT ;  /* 0x000000ff24247812 */ /* 0x000fe400078ec0ff */
[----:B------:R-:W-:Y:S02]  /*15a60*/  PRMT R39, R38, 0x7054, R39 ;  /* 0x0000705426277816 */ /* 0x000fe40000000027 */
[----:B------:R-:W-:Y:S02]  /*15a70*/  SHF.R.U32.HI R38, RZ, 0x10, R6 ;  /* 0x00000010ff267819 */ /* 0x000fe40000011606 */
[----:B------:R-:W-:-:S02]  /*15a80*/  LOP3.LUT R40, R40, 0xff, RZ, 0xc0, !PT ;  /* 0x000000ff28287812 */ /* 0x000fc400078ec0ff */
[----:B------:R-:W-:Y:S02]  /*15a90*/  LOP3.LUT R20, R20, 0xff, RZ, 0xc0, !PT ;  /* 0x000000ff14147812 */ /* 0x000fe400078ec0ff */
[----:B------:R-:W-:Y:S02]  /*15aa0*/  PRMT R47, R36, 0x7054, R45 ;  /* 0x00007054242f7816 */ /* 0x000fe4000000002d */
[----:B------:R-:W-:Y:S02]  /*15ab0*/  LOP3.LUT R38, R38, 0xff, RZ, 0xc0, !PT ;  /* 0x000000ff26267812 */ /* 0x000fe400078ec0ff */
[----:B------:R-:W-:Y:S02]  /*15ac0*/  PRMT R41, R40, 0x7054, R41 ;  /* 0x0000705428297816 */ /* 0x000fe40000000029 */
[----:B------:R-:W-:Y:S02]  /*15ad0*/  PRMT R43, R20, 0x7054, R43 ;  /* 0x00007054142b7816 */ /* 0x000fe4000000002b */
[----:B------:R-:W-:-:S02]  /*15ae0*/  LOP3.LUT R47, R47, 0xff000000, R5, 0xf8, !PT ;  /* 0xff0000002f2f7812 */ /* 0x000fc400078ef805 */
[----:B------:R-:W-:Y:S02]  /*15af0*/  LOP3.LUT R21, R21, 0xff000000, R13, 0xf8, !PT ;  /* 0xff00000015157812 */ /* 0x000fe400078ef80d */
[----:B------:R-:W-:Y:S02]  /*15b00*/  PRMT R51, R38, 0x7054, R49 ;  /* 0x0000705426337816 */ /* 0x000fe40000000031 */
[----:B------:R-:W-:Y:S02]  /*15b10*/  LOP3.LUT R46, R41, 0xff000000, R15, 0xf8, !PT ;  /* 0xff000000292e7812 */ /* 0x000fe400078ef80f */
[----:B------:R-:W-:Y:S02]  /*15b20*/  LOP3.LUT R49, R43, 0xff000000, R4, 0xf8, !PT ;  /* 0xff0000002b317812 */ /* 0x000fe400078ef804 */
[----:B------:R-:W-:Y:S02]  /*15b30*/  SHF.R.U32.HI R40, RZ, 0x10, R7 ;  /* 0x00000010ff287819 */ /* 0x000fe40000011607 */
[----:B------:R-:W-:-:S02]  /*15b40*/  F2FP.F16.E4M3.UNPACK_B R43, R47 ;  /* 0x0000002fff2b723e */ /* 0x000fc400020006ff */
[----:B0-----:R-:W-:Y:S02]  /*15b50*/  F2FP.F16.E4M3.UNPACK_B R15, R33 ;  /* 0x00000021ff0f723e */ /* 0x001fe400020006ff */
[----:B------:R-:W-:Y:S02]  /*15b60*/  F2FP.F16.E4M3.UNPACK_B R20, R21 ;  /* 0x00000015ff14723e */ /* 0x000fe400020006ff */
[----:B------:R-:W-:Y:S02]  /*15b70*/  LOP3.LUT R45, R37, 0xff000000, R12, 0xf8, !PT ;  /* 0xff000000252d7812 */ /* 0x000fe400078ef80c */
[----:B------:R-:W-:Y:S02]  /*15b80*/  LOP3.LUT R12, R39, 0xff000000, R14, 0xf8, !PT ;  /* 0xff000000270c7812 */ /* 0x000fe400078ef80e */
[----:B------:R-:W-:Y:S02]  /*15b90*/  LOP3.LUT R40, R40, 0xff, RZ, 0xc0, !PT ;  /* 0x000000ff28287812 */ /* 0x000fe400078ec0ff */
[----:B------:R-:W-:Y:S01]  /*15ba0*/  LOP3.LUT R5, R51, 0xff000000, R6, 0xf8, !PT ;  /* 0xff00000033057812 */ /* 0x000fe200078ef806 */
[--C-:B------:R-:W-:Y:S01]  /*15bb0*/  HADD2.F32 R6, -RZ, R15.reuse.H0_H0 ;  /* 0x2000000fff067230 */ /* 0x100fe20000004100 */
[----:B------:R-:W-:Y:S01]  /*15bc0*/  PRMT R53, R40, 0x7054, R53 ;  /* 0x0000705428357816 */ /* 0x000fe20000000035 */
[----:B------:R-:W-:Y:S01]  /*15bd0*/  HADD2.F32 R15, -RZ, R15.H1_H1 ;  /* 0x3000000fff0f7230 */ /* 0x000fe20000004100 */
[----:B------:R-:W-:-:S02]  /*15be0*/  F2FP.F16.E4M3.UNPACK_B R41, R35 ;  /* 0x00000023ff29723e */ /* 0x000fc400020006ff */
[----:B------:R-:W-:Y:S02]  /*15bf0*/  F2FP.F16.E4M3.UNPACK_B R42, R35.H1 ;  /* 0x00000023ff2a723e */ /* 0x000fe400030006ff */
[-C--:B------:R-:W-:Y:S02]  /*15c00*/  F2FP.F16.E4M3.UNPACK_B R35, R32.reuse ;  /* 0x00000020ff23723e */ /* 0x080fe400020006ff */
[----:B------:R-:W-:Y:S02]  /*15c10*/  F2FP.F16.E4M3.UNPACK_B R40, R32.H1 ;  /* 0x00000020ff28723e */ /* 0x000fe400030006ff */
[----:B------:R-:W-:Y:S02]  /*15c20*/  F2FP.F16.E4M3.UNPACK_B R33, R33.H1 ;  /* 0x00000021ff21723e */ /* 0x000fe400030006ff */
[----:B------:R-:W-:Y:S02]  /*15c30*/  F2FP.F16.E4M3.UNPACK_B R47, R47.H1 ;  /* 0x0000002fff2f723e */ /* 0x000fe400030006ff */
[----:B------:R-:W-:-:S02]  /*15c40*/  LOP3.LUT R53, R53, 0xff000000, R7, 0xf8, !PT ;  /* 0xff00000035357812 */ /* 0x000fc400078ef807 */
[-C--:B------:R-:W-:Y:S02]  /*15c50*/  F2FP.F16.E4M3.UNPACK_B R7, R34.reuse ;  /* 0x00000022ff07723e */ /* 0x080fe400020006ff */
[----:B------:R-:W-:Y:S01]  /*15c60*/  F2FP.F16.E4M3.UNPACK_B R34, R34.H1 ;  /* 0x00000022ff22723e */ /* 0x000fe200030006ff */
[----:B--2---:R-:W0:Y:S02]  /*15c70*/  LDS.128 R28, [R60+0x14400] ;  /* 0x014400003c1c7984 */ /* 0x004e240000000c00 */
[----:B0-----:R-:W-:Y:S02]  /*15c80*/  F2FP.F16.E4M3.UNPACK_B R14, R29 ;  /* 0x0000001dff0e723e */ /* 0x001fe400020006ff */
[-C--:B------:R-:W-:Y:S02]  /*15c90*/  F2FP.F16.E4M3.UNPACK_B R38, R31.reuse ;  /* 0x0000001fff26723e */ /* 0x080fe400020006ff */
[----:B------:R-:W-:Y:S01]  /*15ca0*/  F2FP.F16.E4M3.UNPACK_B R39, R31.H1 ;  /* 0x0000001fff27723e */ /* 0x000fe200030006ff */
[----:B------:R-:W-:Y:S01]  /*15cb0*/  HADD2.F32 R31, -RZ, R43.H0_H0 ;  /* 0x2000002bff1f7230 */ /* 0x000fe20000004100 */
[-C--:B------:R-:W-:Y:S01]  /*15cc0*/  F2FP.F16.E4M3.UNPACK_B R36, R28.reuse ;  /* 0x0000001cff24723e */ /* 0x080fe200020006ff */
[----:B------:R-:W-:Y:S01]  /*15cd0*/  HADD2.F32 R13, -RZ, R14.H0_H0 ;  /* 0x2000000eff0d7230 */ /* 0x000fe20000004100 */
[----:B------:R-:W-:Y:S01]  /*15ce0*/  F2FP.F16.E4M3.UNPACK_B R37, R28.H1 ;  /* 0x0000001cff25723e */ /* 0x000fe200030006ff */
[----:B------:R-:W-:-:S02]  /*15cf0*/  HADD2.F32 R28, -RZ, R20.H0_H0 ;  /* 0x20000014ff1c7230 */ /* 0x000fc40000004100 */
[C---:B------:R-:W-:Y:S01]  /*15d00*/  FMUL.FTZ R32, R6.reuse, R31 ;  /* 0x0000001f06207220 */ /* 0x040fe20000410000 */
[----:B------:R-:W-:Y:S01]  /*15d10*/  HADD2.F32 R43, -RZ, R43.H1_H1 ;  /* 0x3000002bff2b7230 */ /* 0x000fe20000004100 */
[----:B------:R-:W-:Y:S01]  /*15d20*/  F2FP.F16.E4M3.UNPACK_B R29, R29.H1 ;  /* 0x0000001dff1d723e */ /* 0x000fe200030006ff */
[----:B------:R-:W-:Y:S02]  /*15d30*/  HADD2.F32 R14, -RZ, R14.H1_H1 ;  /* 0x3000000eff0e7230 */ /* 0x000fe40000004100 */
[-C--:B------:R-:W-:Y:S01]  /*15d40*/  FMUL.FTZ R48, R6, R28.reuse ;  /* 0x0000001c06307220 */ /* 0x080fe20000410000 */
[----:B------:R-:W-:Y:S01]  /*15d50*/  FFMA.FTZ R6, R13, R28, -R32 ;  /* 0x0000001c0d067223 */ /* 0x000fe20000010820 */
[----:B------:R-:W-:Y:S01]  /*15d60*/  F2FP.F16.E4M3.UNPACK_B R28, R21.H1 ;  /* 0x00000015ff1c723e */ /* 0x000fe200030006ff */
[----:B------:R-:W-:Y:S01]  /*15d70*/  FMUL.FTZ R51, R15, R43 ;  /* 0x0000002b0f337220 */ /* 0x000fe20000410000 */
[----:B------:R-:W-:Y:S01]  /*15d80*/  FFMA.FTZ R13, R13, R31, R48 ;  /* 0x0000001f0d0d7223 */ /* 0x000fe20000010030 */
[----:B------:R-:W-:Y:S01]  /*15d90*/  HADD2.F32 R31, -RZ, R20.H1_H1 ;  /* 0x30000014ff1f7230 */ /* 0x000fe20000004100 */
[-C--:B------:R-:W-:Y:S01]  /*15da0*/  F2FP.F16.E4M3.UNPACK_B R4, R30.reuse ;  /* 0x0000001eff04723e */ /* 0x080fe200020006ff */
[----:B------:R-:W-:Y:S01]  /*15db0*/  HADD2.F32 R48, -RZ, R47.H0_H0 ;  /* 0x2000002fff307230 */ /* 0x000fe20000004100 */
[----:B------:R-:W-:Y:S01]  /*15dc0*/  F2FP.F16.E4M3.UNPACK_B R30, R30.H1 ;  /* 0x0000001eff1e723e */ /* 0x000fe200030006ff */
[----:B------:R-:W-:-:S02]  /*15dd0*/  HADD2.F32 R20, -RZ, R33.H0_H0 ;  /* 0x20000021ff147230 */ /* 0x000fc40000004100 */
[-C--:B------:R-:W-:Y:S01]  /*15de0*/  FMUL.FTZ R50, R15, R31.reuse ;  /* 0x0000001f0f327220 */ /* 0x080fe20000410000 */
[--C-:B------:R-:W-:Y:S02]  /*15df0*/  HADD2.F32 R32, -RZ, R28.reuse.H0_H0 ;  /* 0x2000001cff207230 */ /* 0x100fe40000004100 */
[C---:B------:R-:W-:Y:S01]  /*15e00*/  FFMA.FTZ R15, R14.reuse, R31, -R51 ;  /* 0x0000001f0e0f7223 */ /* 0x040fe20000010833 */
[----:B------:R-:W-:Y:S02]  /*15e10*/  HADD2.F32 R21, -RZ, R29.H0_H0 ;  /* 0x2000001dff157230 */ /* 0x000fe40000004100 */
[----:B------:R-:W-:Y:S01]  /*15e20*/  FFMA.FTZ R14, R14, R43, R50 ;  /* 0x0000002b0e0e7223 */ /* 0x000fe20000010032 */
[C---:B------:R-:W-:Y:S01]  /*15e30*/  FMUL.FTZ R52, R20.reuse, R48 ;  /* 0x0000003014347220 */ /* 0x040fe20000410000 */
[----:B------:R-:W-:Y:S01]  /*15e40*/  F2FP.F16.E4M3.UNPACK_B R51, R53 ;  /* 0x00000035ff33723e */ /* 0x000fe200020006ff */
[----:B------:R-:W-:Y:S02]  /*15e50*/  HADD2.F32 R50, -RZ, R47.H1_H1 ;  /* 0x3000002fff327230 */ /* 0x000fe40000004100 */
[----:B------:R-:W-:Y:S01]  /*15e60*/  FMUL.FTZ R55, R20, R32 ;  /* 0x0000002014377220 */ /* 0x000fe20000410000 */
[----:B------:R-:W-:Y:S01]  /*15e70*/  F2FP.F16.E4M3.UNPACK_B R47, R46 ;  /* 0x0000002eff2f723e */ /* 0x000fe200020006ff */
[----:B------:R-:W-:Y:S01]  /*15e80*/  FFMA.FTZ R20, R21, R32, -R52 ;  /* 0x0000002015147223 */ /* 0x000fe20000010834 */
[----:B------:R-:W-:-:S02]  /*15e90*/  HADD2.F32 R43, -RZ, R28.H1_H1 ;  /* 0x3000001cff2b7230 */ /* 0x000fc40000004100 */
[----:B------:R-:W-:Y:S01]  /*15ea0*/  FFMA.FTZ R21, R21, R48, R55 ;  /* 0x0000003015157223 */ /* 0x000fe20000010037 */
[----:B------:R-:W-:Y:S01]  /*15eb0*/  HADD2.F32 R33, -RZ, R33.H1_H1 ;  /* 0x30000021ff217230 */ /* 0x000fe20000004100 */
[----:B------:R-:W-:Y:S01]  /*15ec0*/  F2FP.F16.E4M3.UNPACK_B R53, R53.H1 ;  /* 0x00000035ff35723e */ /* 0x000fe200030006ff */
[----:B------:R-:W-:Y:S01]  /*15ed0*/  HADD2.F32 R52, -RZ, R51.H0_H0 ;  /* 0x20000033ff347230 */ /* 0x000fe20000004100 */
[----:B------:R-:W-:Y:S01]  /*15ee0*/  F2FP.F16.E4M3.UNPACK_B R46, R46.H1 ;  /* 0x0000002eff2e723e */ /* 0x000fe200030006ff */
[----:B------:R-:W-:Y:S02]  /*15ef0*/  HADD2.F32 R28, -RZ, R41.H0_H0 ;  /* 0x20000029ff1c7230 */ /* 0x000fe40000004100 */
[----:B------:R-:W-:Y:S02]  /*15f00*/  HADD2.F32 R48, -RZ, R47.H0_H0 ;  /* 0x2000002fff307230 */ /* 0x000fe40000004100 */
[----:B------:R-:W-:Y:S02]  /*15f10*/  HADD2.F32 R32, -RZ, R29.H1_H1 ;  /* 0x3000001dff207230 */ /* 0x000fe40000004100 */
[----:B------:R-:W-:Y:S01]  /*15f20*/  FMUL.FTZ R29, R33, R50 ;  /* 0x00000032211d7220 */ /* 0x000fe20000410000 */
[----:B------:R-:W-:-:S02]  /*15f30*/  HADD2.F32 R31, -RZ, R38.H0_H0 ;  /* 0x20000026ff1f7230 */ /* 0x000fc40000004100 */
[C---:B------:R-:W-:Y:S01]  /*15f40*/  FMUL.FTZ R54, R28.reuse, R52 ;  /* 0x000000341c367220 */ /* 0x040fe20000410000 */
[-C--:B------:R-:W-:Y:S01]  /*15f50*/  FMUL.FTZ R33, R33, R43.reuse ;  /* 0x0000002b21217220 */ /* 0x080fe20000410000 */
[-C--:B------:R-:W-:Y:S01]  /*15f60*/  FMUL.FTZ R55, R28, R48.reuse ;  /* 0x000000301c377220 */ /* 0x080fe20000410000 */
[----:B------:R-:W-:Y:S02]  /*15f70*/  HADD2.F32 R51, -RZ, R51.H1_H1 ;  /* 0x30000033ff337230 */ /* 0x000fe40000004100 */
[C---:B------:R-:W-:Y:S01]  /*15f80*/  FFMA.FTZ R29, R32.reuse, R43, -R29 ;  /* 0x0000002b201d7223 */ /* 0x040fe2000001081d */
[----:B------:R-:W-:Y:S02]  /*15f90*/  HADD2.F32 R41, -RZ, R41.H1_H1 ;  /* 0x30000029ff297230 */ /* 0x000fe40000004100 */
[C---:B------:R-:W-:Y:S01]  /*15fa0*/  FFMA.FTZ R28, R31.reuse, R48, -R54 ;  /* 0x000000301f1c7223 */ /* 0x040fe20000010836 */
[----:B------:R-:W-:Y:S01]  /*15fb0*/  FFMA.FTZ R32, R32, R50, R33 ;  /* 0x0000003220207223 */ /* 0x000fe20000010021 */
[----:B------:R-:W-:Y:S01]  /*15fc0*/  FFMA.FTZ R31, R31, R52, R55 ;  /* 0x000000341f1f7223 */ /* 0x000fe20000010037 */
[----:B------:R-:W-:-:S02]  /*15fd0*/  HADD2.F32 R47, -RZ, R47.H1_H1 ;  /* 0x3000002fff2f7230 */ /* 0x000fc40000004100 */
[C---:B------:R-:W-:Y:S01]  /*15fe0*/  FMUL.FTZ R55, R41.reuse, R51 ;  /* 0x0000003329377220 */ /* 0x040fe20000410000 */
[----:B------:R-:W-:Y:S01]  /*15ff0*/  HADD2.F32 R38, -RZ, R38.H1_H1 ;  /* 0x30000026ff267230 */ /* 0x000fe20000004100 */
[----:B------:R-:W-:Y:S01]  /*16000*/  F2FP.SATFINITE.E4M3.F32.PACK_AB_MERGE_C R21, R32, R21, RZ ;  /* 0x000000152015723e */ /* 0x000fe200048070ff */
[----:B------:R-:W-:Y:S02]  /*16010*/  HADD2.F32 R50, -RZ, R53.H0_H0 ;  /* 0x20000035ff327230 */ /* 0x000fe40000004100 */
[-C--:B------:R-:W-:Y:S01]  /*16020*/  FMUL.FTZ R52, R41, R47.reuse ;  /* 0x0000002f29347220 */ /* 0x080fe20000410000 */
[----:B------:R-:W-:Y:S02]  /*16030*/  HADD2.F32 R43, -RZ, R42.H0_H0 ;  /* 0x2000002aff2b7230 */ /* 0x000fe40000004100 */
[----:B------:R-:W-:Y:S01]  /*16040*/  FFMA.FTZ R55, R38, R47, -R55 ;  /* 0x0000002f26377223 */ /* 0x000fe20000010837 */
[----:B------:R-:W-:Y:S01]  /*16050*/  HADD2.F32 R48, -RZ, R46.H0_H0 ;  /* 0x2000002eff307230 */ /* 0x000fe20000004100 */
[----:B------:R-:W-:Y:S01]  /*16060*/  F2FP.F16.E4M3.UNPACK_B R47, R49.H1 ;  /* 0x00000031ff2f723e */ /* 0x000fe200030006ff */
[----:B------:R-:W-:-:S02]  /*16070*/  HADD2.F32 R33, -RZ, R39.H0_H0 ;  /* 0x20000027ff217230 */ /* 0x000fc40000004100 */
[C---:B------:R-:W-:Y:S01]  /*16080*/  FMUL.FTZ R56, R43.reuse, R50 ;  /* 0x000000322b387220 */ /* 0x040fe20000410000 */
[----:B------:R-:W-:Y:S01]  /*16090*/  F2FP.F16.E4M3.UNPACK_B R41, R45.H1 ;  /* 0x0000002dff29723e */ /* 0x000fe200030006ff */
[-C--:B------:R-:W-:Y:S01]  /*160a0*/  FMUL.FTZ R43, R43, R48.reuse ;  /* 0x000000302b2b7220 */ /* 0x080fe20000410000 */
[----:B------:R-:W-:Y:S01]  /*160b0*/  FFMA.FTZ R54, R38, R51, R52 ;  /* 0x0000003326367223 */ /* 0x000fe20000010034 */
[C---:B------:R-:W-:Y:S01]  /*160c0*/  FFMA.FTZ R56, R33.reuse, R48, -R56 ;  /* 0x0000003021387223 */ /* 0x040fe20000010838 */
[----:B------:R-:W-:Y:S02]  /*160d0*/  HADD2.F32 R46, -RZ, R46.H1_H1 ;  /* 0x3000002eff2e7230 */ /* 0x000fe40000004100 */
[----:B------:R-:W-:Y:S01]  /*160e0*/  FFMA.FTZ R57, R33, R50, R43 ;  /* 0x0000003221397223 */ /* 0x000fe2000001002b */
[----:B------:R-:W-:Y:S01]  /*160f0*/  HADD2.F32 R53, -RZ, R53.H1_H1 ;  /* 0x30000035ff357230 */ /* 0x000fe20000004100 */
[----:B------:R-:W-:Y:S01]  /*16100*/  F2FP.F16.E4M3.UNPACK_B R49, R49 ;  /* 0x00000031ff31723e */ /* 0x000fe200020006ff */
[----:B------:R-:W-:Y:S01]  /*16110*/  HADD2.F32 R42, -RZ, R42.H1_H1 ;  /* 0x3000002aff2a7230 */ /* 0x000fe20000004100 */
[----:B------:R-:W-:Y:S01]  /*16120*/  F2FP.F16.E4M3.UNPACK_B R45, R45 ;  /* 0x0000002dff2d723e */ /* 0x000fe200020006ff */
[----:B------:R-:W-:Y:S01]  /*16130*/  HADD2.F32 R48, -RZ, R47.H0_H0 ;  /* 0x2000002fff307230 */ /* 0x000fe20000004100 */
[----:B------:R-:W-:Y:S01]  /*16140*/  F2FP.SATFINITE.E4M3.F32.PACK_AB_MERGE_C R13, R14, R13, R21 ;  /* 0x0000000d0e0d723e */ /* 0x000fe20004807015 */
[----:B------:R-:W-:-:S02]  /*16150*/  HADD2.F32 R38, -RZ, R40.H0_H0 ;  /* 0x20000028ff267230 */ /* 0x000fc40000004100 */
[C---:B------:R-:W-:Y:S01]  /*16160*/  FMUL.FTZ R50, R42.reuse, R53 ;  /* 0x000000352a327220 */ /* 0x040fe20000410000 */
[----:B------:R-:W-:Y:S02]  /*16170*/  HADD2.F32 R43, -RZ, R41.H0_H0 ;  /* 0x20000029ff2b7230 */ /* 0x000fe40000004100 */
[----:B------:R-:W-:Y:S01]  /*16180*/  FMUL.FTZ R52, R42, R46 ;  /* 0x0000002e2a347220 */ /* 0x000fe20000410000 */
[----:B------:R-:W-:Y:S02]  /*16190*/  HADD2.F32 R33, -RZ, R37.H0_H0 ;  /* 0x20000025ff217230 */ /* 0x000fe40000004100 */
[C---:B------:R-:W-:Y:S01]  /*161a0*/  FMUL.FTZ R42, R38.reuse, R48 ;  /* 0x00000030262a7220 */ /* 0x040fe20000410000 */
[----:B------:R-:W-:Y:S02]  /*161b0*/  HADD2.F32 R47, -RZ, R47.H1_H1 ;  /* 0x3000002fff2f7230 */ /* 0x000fe40000004100 */
[----:B------:R-:W-:Y:S01]  /*161c0*/  FMUL.FTZ R51, R38, R43 ;  /* 0x0000002b26337220 */ /* 0x000fe20000410000 */
[----:B------:R-:W-:-:S02]  /*161d0*/  HADD2.F32 R40, -RZ, R40.H1_H1 ;  /* 0x30000028ff287230 */ /* 0x000fc40000004100 */
[C---:B------:R-:W-:Y:S01]  /*161e0*/  FFMA.FTZ R43, R33.reuse, R43, -R42 ;  /* 0x0000002b212b7223 */ /* 0x040fe2000001082a */
[----:B------:R-:W-:Y:S02]  /*161f0*/  HADD2.F32 R41, -RZ, R41.H1_H1 ;  /* 0x30000029ff297230 */ /* 0x000fe40000004100 */
[----:B------:R-:W-:Y:S01]  /*16200*/  FFMA.FTZ R51, R33, R48, R51 ;  /* 0x0000003021337223 */ /* 0x000fe20000010033 */
[----:B------:R-:W-:Y:S02]  /*16210*/  HADD2.F32 R39, -RZ, R39.H1_H1 ;  /* 0x30000027ff277230 */ /* 0x000fe40000004100 */
[C---:B------:R-:W-:Y:S01]  /*16220*/  FMUL.FTZ R42, R40.reuse, R47 ;  /* 0x0000002f282a7220 */ /* 0x040fe20000410000 */
[----:B------:R-:W-:Y:S02]  /*16230*/  HADD2.F32 R37, -RZ, R37.H1_H1 ;  /* 0x30000025ff257230 */ /* 0x000fe40000004100 */
[----:B------:R-:W-:Y:S01]  /*16240*/  FMUL.FTZ R40, R40, R41 ;  /* 0x0000002928287220 */ /* 0x000fe20000410000 */
[----:B------:R-:W-:-:S02]  /*16250*/  HADD2.F32 R38, -RZ, R35.H0_H0 ;  /* 0x20000023ff267230 */ /* 0x000fc40000004100 */
[C---:B------:R-:W-:Y:S01]  /*16260*/  FFMA.FTZ R59, R39.reuse, R46, -R50 ;  /* 0x0000002e273b7223 */ /* 0x040fe20000010832 */
[----:B------:R-:W-:Y:S01]  /*16270*/  FFMA.FTZ R58, R39, R53, R52 ;  /* 0x00000035273a7223 */ /* 0x000fe20000010034 */
[C---:B------:R-:W-:Y:S01]  /*16280*/  FFMA.FTZ R50, R37.reuse, R41, -R42 ;  /* 0x0000002925327223 */ /* 0x040fe2000001082a */
[----:B------:R-:W-:Y:S01]  /*16290*/  FFMA.FTZ R52, R37, R47, R40 ;  /* 0x0000002f25347223 */ /* 0x000fe20000010028 */
[----:B------:R-:W-:Y:S02]  /*162a0*/  HADD2.F32 R39, -RZ, R49.H0_H0 ;  /* 0x20000031ff277230 */ /* 0x000fe40000004100 */
[----:B------:R-:W-:Y:S01]  /*162b0*/  HADD2.F32 R37, -RZ, R45.H0_H0 ;  /* 0x2000002dff257230 */ /* 0x000fe20000004100 */
[----:B------:R-:W-:Y:S01]  /*162c0*/  F2FP.SATFINITE.E4M3.F32.PACK_AB_MERGE_C R57, R58, R57, RZ ;  /* 0x000000393a39723e */ /* 0x000fe200048070ff */
[----:B------:R-:W-:Y:S02]  /*162d0*/  HADD2.F32 R33, -RZ, R36.H0_H0 ;  /* 0x20000024ff217230 */ /* 0x000fe40000004100 */
[----:B------:R-:W-:Y:S01]  /*162e0*/  FMUL.FTZ R40, R38, R39 ;  /* 0x0000002726287220 */ /* 0x000fe20000410000 */
[----:B------:R-:W-:-:S02]  /*162f0*/  HADD2.F32 R49, -RZ, R49.H1_H1 ;  /* 0x30000031ff317230 */ /* 0x000fc40000004100 */
[-C--:B------:R-:W-:Y:S01]  /*16300*/  FMUL.FTZ R42, R38, R37.reuse ;  /* 0x00000025262a7220 */ /* 0x080fe20000410000 */
[----:B------:R-:W-:Y:S02]  /*16310*/  HADD2.F32 R35, -RZ, R35.H1_H1 ;  /* 0x30000023ff237230 */ /* 0x000fe40000004100 */
[C---:B------:R-:W-:Y:S01]  /*16320*/  FFMA.FTZ R41, R33.reuse, R37, -R40 ;  /* 0x0000002521297223 */ /* 0x040fe20000010828 */
[----:B------:R-:W-:Y:S02]  /*16330*/  HADD2.F32 R45, -RZ, R45.H1_H1 ;  /* 0x3000002dff2d7230 */ /* 0x000fe40000004100 */
[----:B------:R-:W-:Y:S01]  /*16340*/  FFMA.FTZ R42, R33, R39, R42 ;  /* 0x00000027212a7223 */ /* 0x000fe2000001002a */
[----:B------:R-:W-:Y:S01]  /*16350*/  HADD2.F32 R36, -RZ, R36.H1_H1 ;  /* 0x30000024ff247230 */ /* 0x000fe20000004100 */
[----:B------:R-:W-:Y:S01]  /*16360*/  F2FP.F16.E4M3.UNPACK_B R38, R5.H1 ;  /* 0x00000005ff26723e */ /* 0x000fe200030006ff */
[C---:B------:R-:W-:Y:S01]  /*16370*/  FMUL.FTZ R37, R35.reuse, R49 ;  /* 0x0000003123257220 */ /* 0x040fe20000410000 */
[----:B------:R-:W-:Y:S01]  /*16380*/  F2FP.F16.E4M3.UNPACK_B R33, R12.H1 ;  /* 0x0000000cff21723e */ /* 0x000fe200030006ff */
[----:B------:R-:W-:Y:S01]  /*16390*/  FMUL.FTZ R48, R35, R45 ;  /* 0x0000002d23307220 */ /* 0x000fe20000410000 */
[----:B------:R-:W-:-:S02]  /*163a0*/  HADD2.F32 R35, -RZ, R34.H0_H0 ;  /* 0x20000022ff237230 */ /* 0x000fc40000004100 */
[C---:B------:R-:W-:Y:S01]  /*163b0*/  FFMA.FTZ R46, R36.reuse, R45, -R37 ;  /* 0x0000002d242e7223 */ /* 0x040fe20000010825 */
[--C-:B------:R-:W-:Y:S02]  /*163c0*/  HADD2.F32 R40, -RZ, R38.reuse.H0_H0 ;  /* 0x20000026ff287230 */ /* 0x100fe40000004100 */
[----:B------:R-:W-:Y:S01]  /*163d0*/  FFMA.FTZ R49, R36, R49, R48 ;  /* 0x0000003124317223 */ /* 0x000fe20000010030 */
[--C-:B------:R-:W-:Y:S01]  /*163e0*/  HADD2.F32 R36, -RZ, R33.reuse.H0_H0 ;  /* 0x20000021ff247230 */ /* 0x100fe20000004100 */
[----:B------:R-:W-:Y:S01]  /*163f0*/  F2FP.F16.E4M3.UNPACK_B R12, R12 ;  /* 0x0000000cff0c723e */ /* 0x000fe200020006ff */
[----:B------:R-:W-:Y:S02]  /*16400*/  HADD2.F32 R39, -RZ, R38.H1_H1 ;  /* 0x30000026ff277230 */ /* 0x000fe40000004100 */
[C---:B------:R-:W-:Y:S01]  /*16410*/  FMUL.FTZ R48, R35.reuse, R40 ;  /* 0x0000002823307220 */ /* 0x040fe20000410000 */
[----:B------:R-:W-:Y:S02]  /*16420*/  HADD2.F32 R34, -RZ, R34.H1_H1 ;  /* 0x30000022ff227230 */ /* 0x000fe40000004100 */
[----:B------:R-:W-:Y:S01]  /*16430*/  FMUL.FTZ R38, R35, R36 ;  /* 0x0000002423267220 */ /* 0x000fe20000410000 */
[----:B------:R-:W-:Y:S01]  /*16440*/  HADD2.F32 R37, -RZ, R33.H1_H1 ;  /* 0x30000021ff257230 */ /* 0x000fe20000004100 */
[----:B------:R-:W-:Y:S01]  /*16450*/  F2FP.F16.E4M3.UNPACK_B R5, R5 ;  /* 0x00000005ff05723e */ /* 0x000fe200020006ff */
[----:B------:R-:W-:-:S02]  /*16460*/  HADD2.F32 R33, -RZ, R30.H0_H0 ;  /* 0x2000001eff217230 */ /* 0x000fc40000004100 */
[C---:B------:R-:W-:Y:S01]  /*16470*/  FMUL.FTZ R35, R34.reuse, R39 ;  /* 0x0000002722237220 */ /* 0x040fe20000410000 */
[----:B------:R-:W-:Y:S02]  /*16480*/  HADD2.F32 R30, -RZ, R30.H1_H1 ;  /* 0x3000001eff1e7230 */ /* 0x000fe40000004100 */
[-C--:B------:R-:W-:Y:S01]  /*16490*/  FMUL.FTZ R34, R34, R37.reuse ;  /* 0x0000002522227220 */ /* 0x080fe20000410000 */
[C---:B------:R-:W-:Y:S01]  /*164a0*/  FFMA.FTZ R48, R33.reuse, R36, -R48 ;  /* 0x0000002421307223 */ /* 0x040fe20000010830 */
[----:B------:R-:W-:Y:S01]  /*164b0*/  FFMA.FTZ R38, R33, R40, R38 ;  /* 0x0000002821267223 */ /* 0x000fe20000010026 */
[C---:B------:R-:W-:Y:S01]  /*164c0*/  FFMA.FTZ R45, R30.reuse, R37, -R35 ;  /* 0x000000251e2d7223 */ /* 0x040fe20000010823 */
[----:B------:R-:W-:Y:S01]  /*164d0*/  FFMA.FTZ R47, R30, R39, R34 ;  /* 0x000000271e2f7223 */ /* 0x000fe20000010022 */
[--C-:B------:R-:W-:Y:S02]  /*164e0*/  HADD2.F32 R30, -RZ, R12.reuse.H0_H0 ;  /* 0x2000000cff1e7230 */ /* 0x100fe40000004100 */
[----:B------:R-:W-:Y:S01]  /*164f0*/  HADD2.F32 R33, -RZ, R12.H1_H1 ;  /* 0x3000000cff217230 */ /* 0x000fe20000004100 */
[----:B------:R-:W-:Y:S01]  /*16500*/  F2FP.SATFINITE.E4M3.F32.PACK_AB_MERGE_C R45, R45, R48, RZ ;  /* 0x000000302d2d723e */ /* 0x000fe200048070ff */
[----:B------:R-:W-:Y:S01]  /*16510*/  HADD2.F32 R34, -RZ, R5.H0_H0 ;  /* 0x20000005ff227230 */ /* 0x000fe20000004100 */
[----:B------:R-:W-:Y:S01]  /*16520*/  F2FP.SATFINITE.E4M3.F32.PACK_AB_MERGE_C R38, R47, R38, RZ ;  /* 0x000000262f26723e */ /* 0x000fe200048070ff */
[----:B------:R-:W-:-:S02]  /*16530*/  HADD2.F32 R12, -RZ, R7.H0_H0 ;  /* 0x20000007ff0c7230 */ /* 0x000fc40000004100 */
[----:B------:R-:W-:Y:S02]  /*16540*/  HADD2.F32 R35, -RZ, R5.H1_H1 ;  /* 0x30000005ff237230 */ /* 0x000fe40000004100 */
[----:B------:R-:W-:Y:S02]  /*16550*/  HADD2.F32 R7, -RZ, R7.H1_H1 ;  /* 0x30000007ff077230 */ /* 0x000fe40000004100 */
[C---:B------:R-:W-:Y:S01]  /*16560*/  FMUL.FTZ R36, R12.reuse, R34 ;  /* 0x000000220c247220 */ /* 0x040fe20000410000 */
[--C-:B------:R-:W-:Y:S02]  /*16570*/  HADD2.F32 R5, -RZ, R4.reuse.H0_H0 ;  /* 0x20000004ff057230 */ /* 0x100fe40000004100 */
[-C--:B------:R-:W-:Y:S01]  /*16580*/  FMUL.FTZ R37, R12, R30.reuse ;  /* 0x0000001e0c257220 */ /* 0x080fe20000410000 */
[----:B------:R-:W-:Y:S02]  /*16590*/  HADD2.F32 R4, -RZ, R4.H1_H1 ;  /* 0x30000004ff047230 */ /* 0x000fe40000004100 */
[C---:B------:R-:W-:Y:S01]  /*165a0*/  FMUL.FTZ R39, R7.reuse, R35 ;  /* 0x0000002307277220 */ /* 0x040fe20000410000 */
        /* <DEDUP_REMOVED lines=12> */
[----:B------:R-:W-:Y:S02]  /*16670*/  F2FP.SATFINITE.E4M3.F32.PACK_AB_MERGE_C R6, R39, R36, R45 ;  /* 0x000000242706723e */ /* 0x000fe4000480702d */
[----:B------:R-:W-:Y:S02]  /*16680*/  F2FP.SATFINITE.E4M3.F32.PACK_AB_MERGE_C R15, R54, R31, R57 ;  /* 0x0000001f360f723e */ /* 0x000fe40004807039 */
[----:B------:R-:W-:Y:S01]  /*16690*/  F2FP.SATFINITE.E4M3.F32.PACK_AB_MERGE_C R12, R49, R42, R12 ;  /* 0x0000002a310c723e */ /* 0x000fe2000480700c */
[----:B------:R2:W-:Y:S01]  /*166a0*/  STS.128 [R60+0x14400], R4 ;  /* 0x014400043c007388 */ /* 0x0005e20000000c00 */
[----:B------:R-:W-:-:S05]  /*166b0*/  F2FP.SATFINITE.E4M3.F32.PACK_AB_MERGE_C R14, R30, R37, R38 ;  /* 0x000000251e0e723e */ /* 0x000fca0004807026 */
[----:B------:R2:W-:Y:S02]  /*166c0*/  STS.128 [R3+0x14400], R12 ;  /* 0x0144000c03007388 */ /* 0x0005e40000000c00 */
.L_x_473:
[----:B------:R-:W-:Y:S05]  /*166d0*/  BSYNC B1 ;  /* 0x0000000000017941 */ /* 0x000fea0003800000 */
.L_x_472:
[----:B------:R-:W-:Y:S05]  /*166e0*/  @P2 BRA `(.L_x_454) ;  /* 0x0000000c00e02947 */ /* 0x000fea0003800000 */
[----:B-12---:R-:W2:Y:S04]  /*166f0*/  LDL R3, [R1+0x8] ;  /* 0x0000080001037983 */ /* 0x006ea80000100800 */
[----:B------:R-:W3:Y:S01]  /*16700*/  LDL R52, [R1+0x50] ;  /* 0x0000500001347983 */ /* 0x000ee20000100800 */
[----:B-----5:R-:W-:Y:S02]  /*16710*/  SHF.R.U32.HI R4, RZ, 0x8, R24 ;  /* 0x00000008ff047819 */ /* 0x020fe40000011618 */
[----:B------:R-:W-:Y:S02]  /*16720*/  SHF.R.U32.HI R12, RZ, 0x8, R26 ;  /* 0x00000008ff0c7819 */ /* 0x000fe4000001161a */
[----:B------:R-:W-:Y:S02]  /*16730*/  LOP3.LUT R4, R4, 0xff, RZ, 0xc0, !PT ;  /* 0x000000ff04047812 */ /* 0x000fe400078ec0ff */
[----:B------:R-:W-:-:S02]  /*16740*/  LOP3.LUT R7, R26, 0xff, RZ, 0xc0, !PT ;  /* 0x000000ff1a077812 */ /* 0x000fc400078ec0ff */
[----:B------:R-:W-:Y:S02]  /*16750*/  LOP3.LUT R12, R12, 0xff, RZ, 0xc0, !PT ;  /* 0x000000ff0c0c7812 */ /* 0x000fe400078ec0ff */
[----:B------:R-:W-:Y:S02]  /*16760*/  SHF.R.U32.HI R6, RZ, 0x8, R25 ;  /* 0x00000008ff067819 */ /* 0x000fe40000011619 */
[----:B------:R-:W-:Y:S02]  /*16770*/  PRMT R29, R12, 0x7604, R7 ;  /* 0x000076040c1d7816 */ /* 0x000fe40000000007 */
[----:B------:R-:W-:Y:S02]  /*16780*/  SHF.R.U32.HI R12, RZ, 0x8, R8 ;  /* 0x00000008ff0c7819 */ /* 0x000fe40000011608 */
[----:B------:R-:W-:Y:S02]  /*16790*/  LOP3.LUT R5, R25, 0xff, RZ, 0xc0, !PT ;  /* 0x000000ff19057812 */ /* 0x000fe400078ec0ff */
[----:B------:R-:W-:-:S02]  /*167a0*/  LOP3.LUT R6, R6, 0xff, RZ, 0xc0, !PT ;  /* 0x000000ff06067812 */ /* 0x000fc400078ec0ff */
[----:B------:R-:W-:Y:S02]  /*167b0*/  LOP3.LUT R7, R8, 0xff, RZ, 0xc0, !PT ;  /* 0x000000ff08077812 */ /* 0x000fe400078ec0ff */
[----:B------:R-:W-:Y:S02]  /*167c0*/  LOP3.LUT R12, R12, 0xff, RZ, 0xc0, !PT ;  /* 0x000000ff0c0c7812 */ /* 0x000fe400078ec0ff */
[----:B----4-:R-:W-:Y:S02]  /*167d0*/  PRMT R20, R6, 0x7604, R5 ;  /* 0x0000760406147816 */ /* 0x010fe40000000005 */
[----:B------:R-:W-:Y:S02]  /*167e0*/  PRMT R35, R12, 0x7604, R7 ;  /* 0x000076040c237816 */ /* 0x000fe40000000007 */
[----:B------:R-:W-:Y:S02]  /*167f0*/  SHF.R.U32.HI R6, RZ, 0x8, R27 ;  /* 0x00000008ff067819 */ /* 0x000fe4000001161b */
[----:B------:R-:W-:-:S02]  /*16800*/  SHF.R.U32.HI R12, RZ, 0x8, R9 ;  /* 0x00000008ff0c7819 */ /* 0x000fc40000011609 */
[----:B------:R-:W-:Y:S02]  /*16810*/  LOP3.LUT R5, R27, 0xff, RZ, 0xc0, !PT ;  /* 0x000000ff1b057812 */ /* 0x000fe400078ec0ff */
[----:B------:R-:W-:Y:S02]  /*16820*/  LOP3.LUT R6, R6, 0xff, RZ, 0xc0, !PT ;  /* 0x000000ff06067812 */ /* 0x000fe400078ec0ff */
[----:B------:R-:W-:Y:S02]  /*16830*/  SHF.R.U32.HI R34, RZ, 0x8, R11 ;  /* 0x00000008ff227819 */ /* 0x000fe4000001160b */
[----:B------:R-:W-:Y:S02]  /*16840*/  PRMT R28, R6, 0x7604, R5 ;  /* 0x00007604061c7816 */ /* 0x000fe40000000005 */
[----:B------:R-:W-:Y:S02]  /*16850*/  LOP3.LUT R33, R11, 0xff, RZ, 0xc0, !PT ;  /* 0x000000ff0b217812 */ /* 0x000fe400078ec0ff */
[----:B------:R-:W-:-:S02]  /*16860*/  LOP3.LUT R34, R34, 0xff, RZ, 0xc0, !PT ;  /* 0x000000ff22227812 */ /* 0x000fc400078ec0ff */
[----:B------:R-:W-:Y:S02]  /*16870*/  LOP3.LUT R30, R9, 0xff, RZ, 0xc0, !PT ;  /* 0x000000ff091e7812 */ /* 0x000fe400078ec0ff */
[----:B------:R-:W-:Y:S02]  /*16880*/  PRMT R34, R34, 0x7604, R33 ;  /* 0x0000760422227816 */ /* 0x000fe40000000021 */
[----:B------:R-:W-:Y:S02]  /*16890*/  SHF.R.U32.HI R33, RZ, 0x10, R9 ;  /* 0x00000010ff217819 */ /* 0x000fe40000011609 */
[----:B------:R-:W-:Y:S02]  /*168a0*/  SHF.R.U32.HI R32, RZ, 0x8, R10 ;  /* 0x00000008ff207819 */ /* 0x000fe4000001160a */
[----:B0-----:R-:W-:Y:S01]  /*168b0*/  SHF.R.U32.HI R41, RZ, 0x10, R11 ;  /* 0x00000010ff297819 */ /* 0x001fe2000001160b */
[----:B------:R-:W-:Y:S01]  /*168c0*/  IMAD.U32 R33, R33, 0x10000, RZ ;  /* 0x0001000021217824 */ /* 0x000fe200078e00ff */
[----:B------:R-:W-:-:S02]  /*168d0*/  LOP3.LUT R31, R10, 0xff, RZ, 0xc0, !PT ;  /* 0x000000ff0a1f7812 */ /* 0x000fc400078ec0ff */
[----:B------:R-:W-:Y:S02]  /*168e0*/  LOP3.LUT R32, R32, 0xff, RZ, 0xc0, !PT ;  /* 0x000000ff20207812 */ /* 0x000fe400078ec0ff */
[----:B------:R-:W-:Y:S02]  /*168f0*/  SHF.L.U32 R41, R41, 0x10, RZ ;  /* 0x0000001029297819 */ /* 0x000fe400000006ff */
[----:B------:R-:W-:Y:S02]  /*16900*/  PRMT R37, R32, 0x7604, R31 ;  /* 0x0000760420257816 */ /* 0x000fe4000000001f */
[----:B------:R-:W-:Y:S02]  /*16910*/  SHF.R.U32.HI R31, RZ, 0x10, R27 ;  /* 0x00000010ff1f7819 */ /* 0x000fe4000001161b */
[----:B------:R-:W-:Y:S02]  /*16920*/  LOP3.LUT R41, R34, 0xff0000, R41, 0xf8, !PT ;  /* 0x00ff000022297812 */ /* 0x000fe400078ef829 */
[----:B------:R-:W-:Y:S01]  /*16930*/  LOP3.LUT R35, R35, 0xff0000, R8, 0xf8, !PT ;  /* 0x00ff000023237812 */ /* 0x000fe200078ef808 */
[----:B------:R-:W-:Y:S01]  /*16940*/  IMAD.U32 R31, R31, 0x10000, RZ ;  /* 0x000100001f1f7824 */ /* 0x000fe200078e00ff */
[----:B------:R-:W-:-:S02]  /*16950*/  LOP3.LUT R42, R41, 0xff000000, R11, 0xf8, !PT ;  /* 0xff000000292a7812 */ /* 0x000fc400078ef80b */
[----:B------:R-:W-:Y:S02]  /*16960*/  LOP3.LUT R38, R35, 0xff000000, R8, 0xf8, !PT ;  /* 0xff00000023267812 */ /* 0x000fe400078ef808 */
[----:B------:R-:W-:Y:S02]  /*16970*/  LOP3.LUT R31, R28, 0xff0000, R31, 0xf8, !PT ;  /* 0x00ff00001c1f7812 */ /* 0x000fe400078ef81f */
[----:B------:R-:W-:Y:S02]  /*16980*/  LOP3.LUT R29, R29, 0xff0000, R26, 0xf8, !PT ;  /* 0x00ff00001d1d7812 */ /* 0x000fe400078ef81a */
[----:B--2---:R-:W-:Y:S02]  /*16990*/  LEA.HI R0, R0, R3, RZ, 0x1c ;  /* 0x0000000300007211 */ /* 0x004fe400078fe0ff */
[----:B------:R-:W-:-:S04]  /*169a0*/  LOP3.LUT R3, R24, 0xff, RZ, 0xc0, !PT ;  /* 0x000000ff18037812 */ /* 0x000fc800078ec0ff */
[----:B------:R-:W-:Y:S02]  /*169b0*/  PRMT R21, R4, 0x7604, R3 ;  /* 0x0000760404157816 */ /* 0x000fe40000000003 */
[----:B------:R-:W-:Y:S02]  /*169c0*/  SHF.R.S32.HI R3, RZ, 0x1f, R0 ;  /* 0x0000001fff037819 */ /* 0x000fe40000011400 */
[----:B------:R-:W-:Y:S02]  /*169d0*/  LOP3.LUT R21, R21, 0xff0000, R24, 0xf8, !PT ;  /* 0x00ff000015157812 */ /* 0x000fe400078ef818 */
[----:B------:R-:W-:Y:S01]  /*169e0*/  LEA.HI R4, R3, R0, RZ, 0x2 ;  /* 0x0000000003047211 */ /* 0x000fe200078f10ff */
[----:B------:R-:W-:-:S03]  /*169f0*/  IMAD.SHL.U32 R0, R0, 0x10, RZ ;  /* 0x0000001000007824 */ /* 0x000fc600078e00ff */
[----:B------:R-:W-:Y:S02]  /*16a00*/  SHF.L.U32 R4, R4, 0xb, RZ ;  /* 0x0000000b04047819 */ /* 0x000fe400000006ff */
[----:B------:R-:W-:Y:S02]  /*16a10*/  LOP3.LUT R3, R175, 0x30, R0, 0xf8, !PT ;  /* 0x00000030af037812 */ /* 0x000fe400078ef800 */
[----:B------:R-:W-:Y:S02]  /*16a20*/  LOP3.LUT R0, R4, 0xffffe000, RZ, 0xc0, !PT ;  /* 0xffffe00004007812 */ /* 0x000fe400078ec0ff */
[----:B------:R-:W-:Y:S01]  /*16a30*/  LOP3.LUT R3, R3, R196, RZ, 0x3c, !PT ;  /* 0x000000c403037212 */ /* 0x000fe200078e3cff */
[----:B---3--:R-:W0:Y:S03]  /*16a40*/  LDS.128 R4, [R52+0x14400] ;  /* 0x0144000034047984 */ /* 0x008e260000000c00 */
[----:B------:R-:W-:-:S05]  /*16a50*/  IADD3 R3, R3, R197, R0 ;  /* 0x000000c503037210 */ /* 0x000fca0007ffe000 */
[----:B------:R-:W-:Y:S01]  /*16a60*/  IMAD.IADD R0, R16, 0x1, R3 ;  /* 0x0000000110007824 */ /* 0x000fe200078e0203 */
[----:B------:R-:W-:-:S04]  /*16a70*/  LOP3.LUT R3, R12, 0xff, RZ, 0xc0, !PT ;  /* 0x000000ff0c037812 */ /* 0x000fc800078ec0ff */
[----:B------:R-:W1:Y:S01]  /*16a80*/  LDS.128 R12, [R0+0x14400] ;  /* 0x01440000000c7984 */ /* 0x000e620000000c00 */
[----:B------:R-:W-:Y:S02]  /*16a90*/  PRMT R30, R3, 0x7604, R30 ;  /* 0x00007604031e7816 */ /* 0x000fe4000000001e */
[----:B------:R-:W-:Y:S02]  /*16aa0*/  SHF.R.U32.HI R3, RZ, 0x10, R25 ;  /* 0x00000010ff037819 */ /* 0x000fe40000011619 */
[----:B------:R-:W-:Y:S02]  /*16ab0*/  LOP3.LUT R39, R30, 0xff0000, R33, 0xf8, !PT ;  /* 0x00ff00001e277812 */ /* 0x000fe400078ef821 */
[----:B------:R-:W-:Y:S01]  /*16ac0*/  LOP3.LUT R33, R21, 0xff000000, R24, 0xf8, !PT ;  /* 0xff00000015217812 */ /* 0x000fe200078ef818 */
[----:B------:R-:W-:Y:S01]  /*16ad0*/  IMAD.U32 R3, R3, 0x10000, RZ ;  /* 0x0001000003037824 */ /* 0x000fe200078e00ff */
[----:B------:R-:W-:Y:S02]  /*16ae0*/  LOP3.LUT R39, R39, 0xff000000, R9, 0xf8, !PT ;  /* 0xff00000027277812 */ /* 0x000fe400078ef809 */
[----:B------:R-:W-:-:S02]  /*16af0*/  LOP3.LUT R21, R37, 0xff0000, R10, 0xf8, !PT ;  /* 0x00ff000025157812 */ /* 0x000fc400078ef80a */
[----:B------:R-:W-:Y:S02]  /*16b00*/  LOP3.LUT R3, R20, 0xff0000, R3, 0xf8, !PT ;  /* 0x00ff000014037812 */ /* 0x000fe400078ef803 */
[----:B------:R-:W-:Y:S02]  /*16b10*/  F2FP.F16.E4M3.UNPACK_B R35, R39 ;  /* 0x00000027ff23723e */ /* 0x000fe400020006ff */
[----:B------:R-:W-:Y:S02]  /*16b20*/  LOP3.LUT R32, R3, 0xff000000, R25, 0xf8, !PT ;  /* 0xff00000003207812 */ /* 0x000fe400078ef819 */
[----:B------:R-:W-:Y:S01]  /*16b30*/  LOP3.LUT R8, R21, 0xff000000, R10, 0xf8, !PT ;  /* 0xff00000015087812 */ /* 0x000fe200078ef80a */
[--C-:B------:R-:W-:Y:S01]  /*16b40*/  HADD2.F32 R40, -RZ, R35.reuse.H0_H0 ;  /* 0x20000023ff287230 */ /* 0x100fe20000004100 */
[----:B------:R-:W-:Y:S01]  /*16b50*/  F2FP.F16.E4M3.UNPACK_B R34, R32 ;  /* 0x00000020ff22723e */ /* 0x000fe200020006ff */
[----:B------:R-:W-:Y:S01]  /*16b60*/  HADD2.F32 R35, -RZ, R35.H1_H1 ;  /* 0x30000023ff237230 */ /* 0x000fe20000004100 */
[----:B------:R-:W-:-:S02]  /*16b70*/  LOP3.LUT R37, R31, 0xff000000, R27, 0xf8, !PT ;  /* 0xff0000001f257812 */ /* 0x000fc400078ef81b */
[----:B------:R-:W-:Y:S01]  /*16b80*/  F2FP.F16.E4M3.UNPACK_B R39, R39.H1 ;  /* 0x00000027ff27723e */ /* 0x000fe200030006ff */
[--C-:B------:R-:W-:Y:S01]  /*16b90*/  HADD2.F32 R36, -RZ, R34.reuse.H0_H0 ;  /* 0x20000022ff247230 */ /* 0x100fe20000004100 */
[-C--:B0-----:R-:W-:Y:S01]  /*16ba0*/  F2FP.F16.E4M3.UNPACK_B R10, R5.reuse ;  /* 0x00000005ff0a723e */ /* 0x081fe200020006ff */
[----:B------:R-:W-:Y:S01]  /*16bb0*/  HADD2.F32 R34, -RZ, R34.H1_H1 ;  /* 0x30000022ff227230 */ /* 0x000fe20000004100 */
[----:B------:R-:W-:Y:S02]  /*16bc0*/  F2FP.F16.E4M3.UNPACK_B R24, R5.H1 ;  /* 0x00000005ff18723e */ /* 0x000fe400030006ff */
[----:B------:R-:W-:Y:S01]  /*16bd0*/  F2FP.F16.E4M3.UNPACK_B R32, R32.H1 ;  /* 0x00000020ff20723e */ /* 0x000fe200030006ff */
[----:B------:R-:W-:Y:S01]  /*16be0*/  HADD2.F32 R9, -RZ, R10.H0_H0 ;  /* 0x2000000aff097230 */ /* 0x000fe20000004100 */
[----:B------:R-:W-:Y:S02]  /*16bf0*/  LOP3.LUT R3, R29, 0xff000000, R26, 0xf8, !PT ;  /* 0xff0000001d037812 */ /* 0x000fe400078ef81a */
[----:B------:R-:W-:-:S02]  /*16c00*/  F2FP.F16.E4M3.UNPACK_B R25, R7 ;  /* 0x00000007ff19723e */ /* 0x000fc400020006ff */
[----:B------:R-:W-:Y:S02]  /*16c10*/  F2FP.F16.E4M3.UNPACK_B R26, R7.H1 ;  /* 0x00000007ff1a723e */ /* 0x000fe400030006ff */
[----:B------:R-:W-:Y:S02]  /*16c20*/  F2FP.F16.E4M3.UNPACK_B R20, R4 ;  /* 0x00000004ff14723e */ /* 0x000fe400020006ff */
[----:B-1----:R-:W-:Y:S02]  /*16c30*/  F2FP.F16.E4M3.UNPACK_B R11, R13 ;  /* 0x0000000dff0b723e */ /* 0x002fe400020006ff */
[-C--:B------:R-:W-:Y:S02]  /*16c40*/  F2FP.F16.E4M3.UNPACK_B R30, R15.reuse ;  /* 0x0000000fff1e723e */ /* 0x080fe400020006ff */
[----:B------:R-:W-:Y:S01]  /*16c50*/  F2FP.F16.E4M3.UNPACK_B R31, R15.H1 ;  /* 0x0000000fff1f723e */ /* 0x000fe200030006ff */
[--C-:B------:R-:W-:Y:S01]  /*16c60*/  HADD2.F32 R5, -RZ, R11.reuse.H0_H0 ;  /* 0x2000000bff057230 */ /* 0x100fe20000004100 */
[-C--:B------:R-:W-:Y:S01]  /*16c70*/  F2FP.F16.E4M3.UNPACK_B R15, R12.reuse ;  /* 0x0000000cff0f723e */ /* 0x080fe200020006ff */
[----:B------:R-:W-:Y:S01]  /*16c80*/  HADD2.F32 R11, -RZ, R11.H1_H1 ;  /* 0x3000000bff0b7230 */ /* 0x000fe20000004100 */
[----:B------:R-:W-:-:S02]  /*16c90*/  F2FP.F16.E4M3.UNPACK_B R27, R12.H1 ;  /* 0x0000000cff1b723e */ /* 0x000fc400030006ff */
[C---:B------:R-:W-:Y:S01]  /*16ca0*/  FMUL.FTZ R12, R5.reuse, R40 ;  /* 0x00000028050c7220 */ /* 0x040fe20000410000 */
[----:B------:R-:W-:Y:S01]  /*16cb0*/  F2FP.F16.E4M3.UNPACK_B R28, R13.H1 ;  /* 0x0000000dff1c723e */ /* 0x000fe200030006ff */
[----:B------:R-:W-:Y:S01]  /*16cc0*/  FMUL.FTZ R13, R5, R36 ;  /* 0x00000024050d7220 */ /* 0x000fe20000410000 */
[----:B------:R-:W-:Y:S01]  /*16cd0*/  F2FP.F16.E4M3.UNPACK_B R21, R4.H1 ;  /* 0x00000004ff15723e */ /* 0x000fe200030006ff */
[----:B------:R-:W-:Y:S01]  /*16ce0*/  FFMA.FTZ R5, R9, R36, -R12 ;  /* 0x0000002409057223 */ /* 0x000fe2000001080c */
[-C--:B------:R-:W-:Y:S01]  /*16cf0*/  F2FP.F16.E4M3.UNPACK_B R4, R6.reuse ;  /* 0x00000006ff04723e */ /* 0x080fe200020006ff */
[----:B------:R-:W-:Y:S01]  /*16d00*/  HADD2.F32 R12, -RZ, R10.H1_H1 ;  /* 0x3000000aff0c7230 */ /* 0x000fe20000004100 */
[----:B------:R-:W-:Y:S01]  /*16d10*/  F2FP.F16.E4M3.UNPACK_B R7, R6.H1 ;  /* 0x00000006ff07723e */ /* 0x000fe200030006ff */
[----:B------:R-:W-:Y:S01]  /*16d20*/  HADD2.F32 R36, -RZ, R39.H0_H0 ;  /* 0x20000027ff247230 */ /* 0x000fe20000004100 */
[-C--:B------:R-:W-:Y:S01]  /*16d30*/  F2FP.F16.E4M3.UNPACK_B R6, R14.reuse ;  /* 0x0000000eff06723e */ /* 0x080fe200020006ff */
[----:B------:R-:W-:Y:S01]  /*16d40*/  HADD2.F32 R10, -RZ, R28.H0_H0 ;  /* 0x2000001cff0a7230 */ /* 0x000fe20000004100 */
[----:B------:R-:W-:Y:S01]  /*16d50*/  F2FP.F16.E4M3.UNPACK_B R29, R14.H1 ;  /* 0x0000000eff1d723e */ /* 0x000fe200030006ff */
[----:B------:R-:W-:-:S02]  /*16d60*/  HADD2.F32 R14, -RZ, R32.H0_H0 ;  /* 0x20000020ff0e7230 */ /* 0x000fc40000004100 */
[----:B------:R-:W-:Y:S01]  /*16d70*/  FFMA.FTZ R9, R9, R40, R13 ;  /* 0x0000002809097223 */ /* 0x000fe2000001000d */
[----:B------:R-:W-:Y:S02]  /*16d80*/  HADD2.F32 R13, -RZ, R24.H0_H0 ;  /* 0x20000018ff0d7230 */ /* 0x000fe40000004100 */
[C---:B------:R-:W-:Y:S01]  /*16d90*/  FMUL.FTZ R46, R10.reuse, R36 ;  /* 0x000000240a2e7220 */ /* 0x040fe20000410000 */
[CC--:B------:R-:W-:Y:S01]  /*16da0*/  FMUL.FTZ R41, R11.reuse, R35.reuse ;  /* 0x000000230b297220 */ /* 0x0c0fe20000410000 */
[----:B------:R-:W-:Y:S01]  /*16db0*/  FMUL.FTZ R43, R10, R14 ;  /* 0x0000000e0a2b7220 */ /* 0x000fe20000410000 */
[----:B------:R-:W-:Y:S01]  /*16dc0*/  FMUL.FTZ R40, R11, R34 ;  /* 0x000000220b287220 */ /* 0x000fe20000410000 */
[C---:B------:R-:W-:Y:S01]  /*16dd0*/  FFMA.FTZ R11, R13.reuse, R14, -R46 ;  /* 0x0000000e0d0b7223 */ /* 0x040fe2000001082e */
[C---:B------:R-:W-:Y:S01]  /*16de0*/  FFMA.FTZ R10, R12.reuse, R34, -R41 ;  /* 0x000000220c0a7223 */ /* 0x040fe20000010829 */
[----:B------:R-:W-:Y:S01]  /*16df0*/  FFMA.FTZ R13, R13, R36, R43 ;  /* 0x000000240d0d7223 */ /* 0x000fe2000001002b */
[-C--:B------:R-:W-:Y:S01]  /*16e00*/  F2FP.F16.E4M3.UNPACK_B R36, R42.reuse ;  /* 0x0000002aff24723e */ /* 0x080fe200020006ff */
[----:B------:R-:W-:Y:S01]  /*16e10*/  FFMA.FTZ R12, R12, R35, R40 ;  /* 0x000000230c0c7223 */ /* 0x000fe20000010028 */
[----:B------:R-:W-:Y:S01]  /*16e20*/  HADD2.F32 R35, -RZ, R32.H1_H1 ;  /* 0x30000020ff237230 */ /* 0x000fe20000004100 */
[-C--:B------:R-:W-:Y:S01]  /*16e30*/  F2FP.F16.E4M3.UNPACK_B R34, R37.reuse ;  /* 0x00000025ff22723e */ /* 0x080fe200020006ff */
[----:B------:R-:W-:Y:S01]  /*16e40*/  HADD2.F32 R41, -RZ, R39.H1_H1 ;  /* 0x30000027ff297230 */ /* 0x000fe20000004100 */
[----:B------:R-:W-:Y:S01]  /*16e50*/  F2FP.F16.E4M3.UNPACK_B R42, R42.H1 ;  /* 0x0000002aff2a723e */ /* 0x000fe200030006ff */
[----:B------:R-:W-:Y:S01]  /*16e60*/  HADD2.F32 R28, -RZ, R28.H1_H1 ;  /* 0x3000001cff1c7230 */ /* 0x000fe20000004100 */
[----:B------:R-:W-:Y:S01]  /*16e70*/  F2FP.F16.E4M3.UNPACK_B R37, R37.H1 ;  /* 0x00000025ff25723e */ /* 0x000fe200030006ff */
[----:B------:R-:W-:-:S02]  /*16e80*/  HADD2.F32 R43, -RZ, R36.H0_H0 ;  /* 0x20000024ff2b7230 */ /* 0x000fc40000004100 */
[----:B------:R-:W-:Y:S02]  /*16e90*/  HADD2.F32 R32, -RZ, R30.H0_H0 ;  /* 0x2000001eff207230 */ /* 0x000fe40000004100 */
[C---:B------:R-:W-:Y:S01]  /*16ea0*/  FMUL.FTZ R45, R28.reuse, R41 ;  /* 0x000000291c2d7220 */ /* 0x040fe20000410000 */
[----:B------:R-:W-:Y:S02]  /*16eb0*/  HADD2.F32 R24, -RZ, R24.H1_H1 ;  /* 0x30000018ff187230 */ /* 0x000fe40000004100 */
[----:B------:R-:W-:Y:S01]  /*16ec0*/  FMUL.FTZ R28, R28, R35 ;  /* 0x000000231c1c7220 */ /* 0x000fe20000410000 */
[----:B------:R-:W-:Y:S02]  /*16ed0*/  HADD2.F32 R39, -RZ, R34.H0_H0 ;  /* 0x20000022ff277230 */ /* 0x000fe40000004100 */
[----:B------:R-:W-:Y:S01]  /*16ee0*/  FMUL.FTZ R47, R32, R43 ;  /* 0x0000002b202f7220 */ /* 0x000fe20000410000 */
[----:B------:R-:W-:Y:S02]  /*16ef0*/  HADD2.F32 R14, -RZ, R25.H0_H0 ;  /* 0x20000019ff0e7230 */ /* 0x000fe40000004100 */
[----:B------:R-:W-:Y:S01]  /*16f00*/  FFMA.FTZ R40, R24, R35, -R45 ;  /* 0x0000002318287223 */ /* 0x000fe2000001082d */
[----:B------:R-:W-:-:S02]  /*16f10*/  HADD2.F32 R36, -RZ, R36.H1_H1 ;  /* 0x30000024ff247230 */ /* 0x000fc40000004100 */
[----:B------:R-:W-:Y:S01]  /*16f20*/  FMUL.FTZ R32, R32, R39 ;  /* 0x0000002720207220 */ /* 0x000fe20000410000 */
[----:B------:R-:W-:Y:S02]  /*16f30*/  HADD2.F32 R30, -RZ, R30.H1_H1 ;  /* 0x3000001eff1e7230 */ /* 0x000fe40000004100 */
[----:B------:R-:W-:Y:S01]  /*16f40*/  FFMA.FTZ R46, R24, R41, R28 ;  /* 0x00000029182e7223 */ /* 0x000fe2000001001c */
[----:B------:R-:W-:Y:S02]  /*16f50*/  HADD2.F32 R34, -RZ, R34.H1_H1 ;  /* 0x30000022ff227230 */ /* 0x000fe40000004100 */
[----:B------:R-:W-:Y:S01]  /*16f60*/  FFMA.FTZ R47, R14, R39, -R47 ;  /* 0x000000270e2f7223 */ /* 0x000fe2000001082f */
[----:B------:R-:W-:Y:S02]  /*16f70*/  HADD2.F32 R25, -RZ, R25.H1_H1 ;  /* 0x30000019ff197230 */ /* 0x000fe40000004100 */
[----:B------:R-:W-:Y:S01]  /*16f80*/  FMUL.FTZ R28, R30, R36 ;  /* 0x000000241e1c7220 */ /* 0x000fe20000410000 */
[----:B------:R-:W-:-:S02]  /*16f90*/  HADD2.F32 R39, -RZ, R42.H0_H0 ;  /* 0x2000002aff277230 */ /* 0x000fc40000004100 */
[-C--:B------:R-:W-:Y:S01]  /*16fa0*/  FMUL.FTZ R41, R30, R34.reuse ;  /* 0x000000221e297220 */ /* 0x080fe20000410000 */
[----:B------:R-:W-:Y:S02]  /*16fb0*/  HADD2.F32 R24, -RZ, R31.H0_H0 ;  /* 0x2000001fff187230 */ /* 0x000fe40000004100 */
[----:B------:R-:W-:Y:S01]  /*16fc0*/  FFMA.FTZ R43, R14, R43, R32 ;  /* 0x0000002b0e2b7223 */ /* 0x000fe20000010020 */
[--C-:B------:R-:W-:Y:S02]  /*16fd0*/  HADD2.F32 R35, -RZ, R37.reuse.H0_H0 ;  /* 0x20000025ff237230 */ /* 0x100fe40000004100 */
[C---:B------:R-:W-:Y:S01]  /*16fe0*/  FFMA.FTZ R48, R25.reuse, R34, -R28 ;  /* 0x0000002219307223 */ /* 0x040fe2000001081c */
[----:B------:R-:W-:Y:S02]  /*16ff0*/  HADD2.F32 R14, -RZ, R26.H0_H0 ;  /* 0x2000001aff0e7230 */ /* 0x000fe40000004100 */
[C---:B------:R-:W-:Y:S01]  /*17000*/  FMUL.FTZ R45, R24.reuse, R39 ;  /* 0x00000027182d7220 */ /* 0x040fe20000410000 */
[----:B------:R-:W-:Y:S01]  /*17010*/  FFMA.FTZ R36, R25, R36, R41 ;  /* 0x0000002419247223 */ /* 0x000fe20000010029 */
[----:B------:R-:W-:Y:S01]  /*17020*/  FMUL.FTZ R24, R24, R35 ;  /* 0x0000002318187220 */ /* 0x000fe20000410000 */
[----:B------:R-:W-:Y:S01]  /*17030*/  F2FP.F16.E4M3.UNPACK_B R28, R38.H1 ;  /* 0x00000026ff1c723e */ /* 0x000fe200030006ff */
[----:B------:R-:W-:Y:S01]  /*17040*/  HADD2.F32 R37, -RZ, R37.H1_H1 ;  /* 0x30000025ff257230 */ /* 0x000fe20000004100 */
[----:B------:R-:W-:Y:S01]  /*17050*/  F2FP.F16.E4M3.UNPACK_B R25, R33.H1 ;  /* 0x00000021ff19723e */ /* 0x000fe200030006ff */
[----:B------:R-:W-:Y:S01]  /*17060*/  FFMA.FTZ R49, R14, R39, R24 ;  /* 0x000000270e317223 */ /* 0x000fe20000010018 */
[----:B------:R-:W-:-:S02]  /*17070*/  HADD2.F32 R42, -RZ, R42.H1_H1 ;  /* 0x3000002aff2a7230 */ /* 0x000fc40000004100 */
[----:B------:R-:W-:Y:S01]  /*17080*/  FFMA.FTZ R45, R14, R35, -R45 ;  /* 0x000000230e2d7223 */ /* 0x000fe2000001082d */
[----:B------:R-:W-:Y:S01]  /*17090*/  HADD2.F32 R31, -RZ, R31.H1_H1 ;  /* 0x3000001fff1f7230 */ /* 0x000fe20000004100 */
[----:B------:R-:W-:Y:S01]  /*170a0*/  F2FP.F16.E4M3.UNPACK_B R38, R38 ;  /* 0x00000026ff26723e */ /* 0x000fe200020006ff */
[----:B------:R-:W-:Y:S01]  /*170b0*/  HADD2.F32 R39, -RZ, R28.H0_H0 ;  /* 0x2000001cff277230 */ /* 0x000fe20000004100 */
[----:B------:R-:W-:Y:S01]  /*170c0*/  F2FP.F16.E4M3.UNPACK_B R33, R33 ;  /* 0x00000021ff21723e */ /* 0x000fe200020006ff */
[----:B------:R-:W-:Y:S02]  /*170d0*/  HADD2.F32 R24, -RZ, R27.H0_H0 ;  /* 0x2000001bff187230 */ /* 0x000fe40000004100 */
[C---:B------:R-:W-:Y:S01]  /*170e0*/  FMUL.FTZ R41, R31.reuse, R42 ;  /* 0x0000002a1f297220 */ /* 0x040fe20000410000 */
[----:B------:R-:W-:Y:S02]  /*170f0*/  HADD2.F32 R35, -RZ, R25.H0_H0 ;  /* 0x20000019ff237230 */ /* 0x000fe40000004100 */
[----:B------:R-:W-:Y:S01]  /*17100*/  FMUL.FTZ R51, R31, R37 ;  /* 0x000000251f337220 */ /* 0x000fe20000410000 */
[----:B------:R-:W-:-:S02]  /*17110*/  HADD2.F32 R14, -RZ, R21.H0_H0 ;  /* 0x20000015ff0e7230 */ /* 0x000fc40000004100 */
[C---:B------:R-:W-:Y:S01]  /*17120*/  FMUL.FTZ R31, R24.reuse, R39 ;  /* 0x00000027181f7220 */ /* 0x040fe20000410000 */
[----:B------:R-:W-:Y:S02]  /*17130*/  HADD2.F32 R26, -RZ, R26.H1_H1 ;  /* 0x3000001aff1a7230 */ /* 0x000fe40000004100 */
[-C--:B------:R-:W-:Y:S01]  /*17140*/  FMUL.FTZ R24, R24, R35.reuse ;  /* 0x0000002318187220 */ /* 0x080fe20000410000 */
[----:B------:R-:W-:Y:S02]  /*17150*/  HADD2.F32 R28, -RZ, R28.H1_H1 ;  /* 0x3000001cff1c7230 */ /* 0x000fe40000004100 */
[C---:B------:R-:W-:Y:S01]  /*17160*/  FFMA.FTZ R30, R14.reuse, R35, -R31 ;  /* 0x000000230e1e7223 */ /* 0x040fe2000001081f */
[----:B------:R-:W-:Y:S02]  /*17170*/  HADD2.F32 R27, -RZ, R27.H1_H1 ;  /* 0x3000001bff1b7230 */ /* 0x000fe40000004100 */
[----:B------:R-:W-:Y:S01]  /*17180*/  FFMA.FTZ R39, R14, R39, R24 ;  /* 0x000000270e277223 */ /* 0x000fe20000010018 */
[----:B------:R-:W-:-:S02]  /*17190*/  HADD2.F32 R14, -RZ, R25.H1_H1 ;  /* 0x30000019ff0e7230 */ /* 0x000fc40000004100 */
[C---:B------:R-:W-:Y:S01]  /*171a0*/  FFMA.FTZ R50, R26.reuse, R37, -R41 ;  /* 0x000000251a327223 */ /* 0x040fe20000010829 */
[----:B------:R-:W-:Y:S01]  /*171b0*/  FFMA.FTZ R42, R26, R42, R51 ;  /* 0x0000002a1a2a7223 */ /* 0x000fe20000010033 */
[----:B------:R-:W-:Y:S02]  /*171c0*/  HADD2.F32 R21, -RZ, R21.H1_H1 ;  /* 0x30000015ff157230 */ /* 0x000fe40000004100 */
[C---:B------:R-:W-:Y:S01]  /*171d0*/  FMUL.FTZ R26, R27.reuse, R28 ;  /* 0x0000001c1b1a7220 */ /* 0x040fe20000410000 */
[-C--:B------:R-:W-:Y:S01]  /*171e0*/  FMUL.FTZ R27, R27, R14.reuse ;  /* 0x0000000e1b1b7220 */ /* 0x080fe20000410000 */
[----:B------:R-:W-:Y:S01]  /*171f0*/  HADD2.F32 R25, -RZ, R38.H0_H0 ;  /* 0x20000026ff197230 */ /* 0x000fe20000004100 */
[----:B------:R-:W-:Y:S01]  /*17200*/  F2FP.SATFINITE.E4M3.F32.PACK_AB_MERGE_C R11, R40, R11, RZ ;  /* 0x0000000b280b723e */ /* 0x000fe200048070ff */
[----:B------:R-:W-:Y:S02]  /*17210*/  HADD2.F32 R24, -RZ, R15.H0_H0 ;  /* 0x2000000fff187230 */ /* 0x000fe40000004100 */
[C---:B------:R-:W-:Y:S01]  /*17220*/  FFMA.FTZ R41, R21.reuse, R14, -R26 ;  /* 0x0000000e15297223 */ /* 0x040fe2000001081a */
[----:B------:R-:W-:Y:S01]  /*17230*/  FFMA.FTZ R32, R21, R28, R27 ;  /* 0x0000001c15207223 */ /* 0x000fe2000001001b */
[----:B------:R-:W-:Y:S01]  /*17240*/  HADD2.F32 R21, -RZ, R33.H0_H0 ;  /* 0x20000021ff157230 */ /* 0x000fe20000004100 */
[----:B------:R-:W-:Y:S01]  /*17250*/  F2FP.SATFINITE.E4M3.F32.PACK_AB_MERGE_C R13, R46, R13, RZ ;  /* 0x0000000d2e0d723e */ /* 0x000fe200048070ff */
[----:B------:R-:W-:-:S02]  /*17260*/  HADD2.F32 R14, -RZ, R20.H0_H0 ;  /* 0x20000014ff0e7230 */ /* 0x000fc40000004100 */
[C---:B------:R-:W-:Y:S01]  /*17270*/  FMUL.FTZ R27, R24.reuse, R25 ;  /* 0x00000019181b7220 */ /* 0x040fe20000410000 */
[----:B------:R-:W-:Y:S02]  /*17280*/  HADD2.F32 R38, -RZ, R38.H1_H1 ;  /* 0x30000026ff267230 */ /* 0x000fe40000004100 */
[-C--:B------:R-:W-:Y:S01]  /*17290*/  FMUL.FTZ R31, R24, R21.reuse ;  /* 0x00000015181f7220 */ /* 0x080fe20000410000 */
[----:B------:R-:W-:Y:S02]  /*172a0*/  HADD2.F32 R15, -RZ, R15.H1_H1 ;  /* 0x3000000fff0f7230 */ /* 0x000fe40000004100 */
[C---:B------:R-:W-:Y:S01]  /*172b0*/  FFMA.FTZ R27, R14.reuse, R21, -R27 ;  /* 0x000000150e1b7223 */ /* 0x040fe2000001081b */
[----:B------:R-:W-:Y:S01]  /*172c0*/  HADD2.F32 R33, -RZ, R33.H1_H1 ;  /* 0x30000021ff217230 */ /* 0x000fe20000004100 */
[----:B------:R-:W-:Y:S01]  /*172d0*/  F2FP.F16.E4M3.UNPACK_B R21, R8.H1 ;  /* 0x00000008ff15723e */ /* 0x000fe200030006ff */
[----:B------:R-:W-:Y:S02]  /*172e0*/  HADD2.F32 R20, -RZ, R20.H1_H1 ;  /* 0x30000014ff147230 */ /* 0x000fe40000004100 */
[----:B------:R-:W-:Y:S01]  /*172f0*/  FFMA.FTZ R31, R14, R25, R31 ;  /* 0x000000190e1f7223 */ /* 0x000fe2000001001f */
[C---:B------:R-:W-:Y:S01]  /*17300*/  FMUL.FTZ R35, R15.reuse, R38 ;  /* 0x000000260f237220 */ /* 0x040fe20000410000 */
[----:B------:R-:W-:Y:S01]  /*17310*/  F2FP.F16.E4M3.UNPACK_B R14, R3.H1 ;  /* 0x00000003ff0e723e */ /* 0x000fe200030006ff */
[----:B------:R-:W-:Y:S01]  /*17320*/  FMUL.FTZ R37, R15, R33 ;  /* 0x000000210f257220 */ /* 0x000fe20000410000 */
[----:B------:R-:W-:-:S02]  /*17330*/  HADD2.F32 R25, -RZ, R21.H0_H0 ;  /* 0x20000015ff197230 */ /* 0x000fc40000004100 */
[C---:B------:R-:W-:Y:S01]  /*17340*/  FFMA.FTZ R28, R20.reuse, R33, -R35 ;  /* 0x00000021141c7223 */ /* 0x040fe20000010823 */
[----:B------:R-:W-:Y:S02]  /*17350*/  HADD2.F32 R15, -RZ, R29.H0_H0 ;  /* 0x2000001dff0f7230 */ /* 0x000fe40000004100 */
[----:B------:R-:W-:Y:S01]  /*17360*/  FFMA.FTZ R38, R20, R38, R37 ;  /* 0x0000002614267223 */ /* 0x000fe20000010025 */
[--C-:B------:R-:W-:Y:S01]  /*17370*/  HADD2.F32 R20, -RZ, R14.reuse.H0_H0 ;  /* 0x2000000eff147230 */ /* 0x100fe20000004100 */
[----:B------:R-:W-:Y:S01]  /*17380*/  F2FP.F16.E4M3.UNPACK_B R3, R3 ;  /* 0x00000003ff03723e */ /* 0x000fe200020006ff */
[----:B------:R-:W-:Y:S02]  /*17390*/  HADD2.F32 R24, -RZ, R14.H1_H1 ;  /* 0x3000000eff187230 */ /* 0x000fe40000004100 */
[C---:B------:R-:W-:Y:S01]  /*173a0*/  FMUL.FTZ R33, R15.reuse, R25 ;  /* 0x000000190f217220 */ /* 0x040fe20000410000 */
[----:B------:R-:W-:Y:S02]  /*173b0*/  HADD2.F32 R14, -RZ, R7.H0_H0 ;  /* 0x20000007ff0e7230 */ /* 0x000fe40000004100 */
[----:B------:R-:W-:Y:S01]  /*173c0*/  FMUL.FTZ R15, R15, R20 ;  /* 0x000000140f0f7220 */ /* 0x000fe20000410000 */
[----:B------:R-:W-:Y:S01]  /*173d0*/  HADD2.F32 R26, -RZ, R21.H1_H1 ;  /* 0x30000015ff1a7230 */ /* 0x000fe20000004100 */
[----:B------:R-:W-:Y:S01]  /*173e0*/  F2FP.SATFINITE.E4M3.F32.PACK_AB_MERGE_C R42, R42, R49, RZ ;  /* 0x000000312a2a723e */ /* 0x000fe200048070ff */
[----:B------:R-:W-:-:S02]  /*173f0*/  HADD2.F32 R29, -RZ, R29.H1_H1 ;  /* 0x3000001dff1d7230 */ /* 0x000fc40000004100 */
[----:B------:R-:W-:Y:S01]  /*17400*/  FFMA.FTZ R33, R14, R20, -R33 ;  /* 0x000000140e217223 */ /* 0x000fe20000010821 */
[----:B------:R-:W-:Y:S01]  /*17410*/  HADD2.F32 R7, -RZ, R7.H1_H1 ;  /* 0x30000007ff077230 */ /* 0x000fe20000004100 */
[----:B------:R-:W-:Y:S01]  /*17420*/  F2FP.SATFINITE.E4M3.F32.PACK_AB_MERGE_C R5, R10, R5, R11 ;  /* 0x000000050a05723e */ /* 0x000fe2000480700b */
[C---:B------:R-:W-:Y:S01]  /*17430*/  FMUL.FTZ R20, R29.reuse, R26 ;  /* 0x0000001a1d147220 */ /* 0x040fe20000410000 */
[----:B------:R-:W-:Y:S01]  /*17440*/  FMUL.FTZ R21, R29, R24 ;  /* 0x000000181d157220 */ /* 0x000fe20000410000 */
[----:B------:R-:W-:Y:S01]  /*17450*/  FFMA.FTZ R29, R14, R25, R15 ;  /* 0x000000190e1d7223 */ /* 0x000fe2000001000f */
[----:B------:R-:W-:Y:S01]  /*17460*/  F2FP.F16.E4M3.UNPACK_B R14, R8 ;  /* 0x00000008ff0e723e */ /* 0x000fe200020006ff */
[C---:B------:R-:W-:Y:S01]  /*17470*/  FFMA.FTZ R34, R7.reuse, R24, -R20 ;  /* 0x0000001807227223 */ /* 0x040fe20000010814 */
[----:B------:R-:W-:Y:S01]  /*17480*/  FFMA.FTZ R26, R7, R26, R21 ;  /* 0x0000001a071a7223 */ /* 0x000fe20000010015 */
[----:B------:R-:W-:Y:S01]  /*17490*/  HADD2.F32 R7, -RZ, R6.H0_H0 ;  /* 0x20000006ff077230 */ /* 0x000fe20000004100 */
[----:B------:R-:W-:Y:S01]  /*174a0*/  F2FP.SATFINITE.E4M3.F32.PACK_AB_MERGE_C R9, R12, R9, R13 ;  /* 0x000000090c09723e */ /* 0x000fe2000480700d */
[--C-:B------:R-:W-:Y:S01]  /*174b0*/  HADD2.F32 R20, -RZ, R14.reuse.H0_H0 ;  /* 0x2000000eff147230 */ /* 0x100fe20000004100 */
[----:B------:R-:W-:Y:S01]  /*174c0*/  F2FP.SATFINITE.E4M3.F32.PACK_AB_MERGE_C R33, R34, R33, RZ ;  /* 0x000000212221723e */ /* 0x000fe200048070ff */
[--C-:B------:R-:W-:Y:S01]  /*174d0*/  HADD2.F32 R8, -RZ, R3.reuse.H0_H0 ;  /* 0x20000003ff087230 */ /* 0x100fe20000004100 */
[----:B------:R-:W-:Y:S01]  /*174e0*/  F2FP.SATFINITE.E4M3.F32.PACK_AB_MERGE_C R26, R26, R29, RZ ;  /* 0x0000001d1a1a723e */ /* 0x000fe200048070ff */
[----:B------:R-:W-:Y:S01]  /*174f0*/  HADD2.F32 R15, -RZ, R3.H1_H1 ;  /* 0x30000003ff0f7230 */ /* 0x000fe20000004100 */
[----:B------:R-:W-:Y:S01]  /*17500*/  F2FP.SATFINITE.E4M3.F32.PACK_AB_MERGE_C R11, R36, R43, R42 ;  /* 0x0000002b240b723e */ /* 0x000fe2000480702a */
[----:B------:R-:W-:-:S02]  /*17510*/  HADD2.F32 R21, -RZ, R14.H1_H1 ;  /* 0x3000000eff157230 */ /* 0x000fc40000004100 */
[C---:B------:R-:W-:Y:S01]  /*17520*/  FMUL.FTZ R14, R7.reuse, R20 ;  /* 0x00000014070e7220 */ /* 0x040fe20000410000 */
[----:B------:R-:W-:Y:S02]  /*17530*/  HADD2.F32 R6, -RZ, R6.H1_H1 ;  /* 0x30000006ff067230 */ /* 0x000fe40000004100 */
[-C--:B------:R-:W-:Y:S01]  /*17540*/  FMUL.FTZ R7, R7, R8.reuse ;  /* 0x0000000807077220 */ /* 0x080fe20000410000 */
[--C-:B------:R-:W-:Y:S02]  /*17550*/  HADD2.F32 R3, -RZ, R4.reuse.H0_H0 ;  /* 0x20000004ff037230 */ /* 0x100fe40000004100 */
        /* <DEDUP_REMOVED lines=10> */
[----:B------:R-:W-:Y:S02]  /*17600*/  F2FP.SATFINITE.E4M3.F32.PACK_AB_MERGE_C R7, R48, R47, R7 ;  /* 0x0000002f3007723e */ /* 0x000fe40004807007 */
[----:B------:R-:W-:Y:S02]  /*17610*/  F2FP.SATFINITE.E4M3.F32.PACK_AB_MERGE_C R4, R28, R27, R4 ;  /* 0x0000001b1c04723e */ /* 0x000fe40004807004 */
[----:B------:R-:W-:Y:S02]  /*17620*/  F2FP.SATFINITE.E4M3.F32.PACK_AB_MERGE_C R6, R25, R6, R33 ;  /* 0x000000061906723e */ /* 0x000fe40004807021 */
[----:B------:R-:W-:-:S02]  /*17630*/  F2FP.SATFINITE.E4M3.F32.PACK_AB_MERGE_C R8, R38, R31, R8 ;  /* 0x0000001f2608723e */ /* 0x000fc40004807008 */
[----:B------:R-:W-:Y:S01]  /*17640*/  F2FP.SATFINITE.E4M3.F32.PACK_AB_MERGE_C R10, R24, R3, R26 ;  /* 0x00000003180a723e */ /* 0x000fe2000480701a */
[----:B------:R0:W-:Y:S04]  /*17650*/  STS.128 [R52+0x14400], R4 ;  /* 0x0144000434007388 */ /* 0x0001e80000000c00 */
[----:B------:R0:W-:Y:S02]  /*17660*/  STS.128 [R0+0x14400], R8 ;  /* 0x0144000800007388 */ /* 0x0001e40000000c00 */
.L_x_454:
[----:B------:R-:W-:Y:S05]  /*17670*/  BSYNC B0 ;  /* 0x0000000000007941 */ /* 0x000fea0003800000 */
.L_x_447:
[----:B------:R-:W-:Y:S01]  /*17680*/  @!PT LDS RZ, [RZ] ;  /* 0x00000000fffff984 */ /* 0x000fe20000000800 */
[----:B------:R-:W-:Y:S01]  /*17690*/  @!PT LDS RZ, [RZ] ;  /* 0x00000000fffff984 */ /* 0x000fe20000000800 */
[----:B------:R-:W-:Y:S01]  /*176a0*/  @!PT LDS RZ, [RZ] ;  /* 0x00000000fffff984 */ /* 0x000fe20000000800 */
[----:B------:R-:W-:Y:S01]  /*176b0*/  @!PT LDS RZ, [RZ] ;  /* 0x00000000fffff984 */ /* 0x000fe20000000800 */
[----:B------:R1:W-:Y:S06]  /*176c0*/  MEMBAR.ALL.CTA ;  /* 0x0000000000007992 */ /* 0x0003ec0000008000 */
[----:B-1----:R-:W1:Y:S01]  /*176d0*/  FENCE.VIEW.ASYNC.S ;  /* 0x00000000000073c6 */ /* 0x002e620000000000 */
[----:B------:R-:W-:Y:S05]  /*176e0*/  WARPSYNC.ALL ;  /* 0x0000000000007948 */ /* 0x000fea0003800000 */
[----:B-1----:R-:W-:Y:S06]  /*176f0*/  BAR.SYNC.DEFER_BLOCKING 0xd, 0x100 ;  /* 0x0344000000007b1d */ /* 0x002fec0000010000 */
.L_x_445:
[----:B0-2-4-:R-:W-:-:S05]  /*17700*/  IMAD.U32 R0, RZ, RZ, UR53 ;  /* 0x00000035ff007e24 */ /* 0x015fca000f8e00ff */
[----:B------:R-:W-:-:S13]  /*17710*/  ISETP.NE.AND P0, PT, R0, 0x3, PT ;  /* 0x000000030000780c */ /* 0x000fda0003f05270 */
[----:B------:R-:W-:Y:S05]  /*17720*/  @!P0 BRA `(.L_x_474) ;  /* 0x0000000000048947 */ /* 0x000fea0003800000 */
[----:B------:R-:W-:Y:S01]  /*17730*/  BPT.TRAP 0x1 ;  /* 0x000000040000795c */ /* 0x000fe20000300000 */
.L_x_474:
[----:B-1----:R-:W-:Y:S01]  /*17740*/  IMAD R3, R148, 0x8, R16 ;  /* 0x0000000894037824 */ /* 0x002fe200078e0210 */
[----:B------:R-:W-:-:S04]  /*17750*/  SHF.L.U32 R0, R198, 0x1f, RZ ;  /* 0x0000001fc6007819 */ /* 0x000fc800000006ff */
[----:B------:R0:W1:Y:S01]  /*17760*/  SYNCS.PHASECHK.TRANS64.TRYWAIT P2, [R3+URZ+0x29830], R0 ;  /* 0x02983000030075a7 */ /* 0x000062000804017f */
[----:B------:R-:W-:Y:S05]  /*17770*/  @!P0 BRA `(.L_x_475) ;  /* 0x0000000000048947 */ /* 0x000fea0003800000 */
[----:B------:R-:W-:Y:S01]  /*17780*/  BPT.TRAP 0x1 ;  /* 0x000000040000795c */ /* 0x000fe20000300000 */
.L_x_475:
[----:B---3-5:R-:W2:Y:S01]  /*17790*/  S2R R4, SR_TID.X ;  /* 0x0000000000047919 */ /* 0x028ea20000002100 */
[----:B------:R-:W-:Y:S01]  /*177a0*/  IMAD.MOV.U32 R25, RZ, RZ, RZ ;  /* 0x000000ffff197224 */ /* 0x000fe200078e00ff */
[----:B--2---:R-:W-:-:S04]  /*177b0*/  LOP3.LUT R4, R4, 0x7f, RZ, 0xc0, !PT ;  /* 0x0000007f04047812 */ /* 0x004fc800078ec0ff */
[----:B------:R-:W-:Y:S01]  /*177c0*/  ISETP.NE.AND P1, PT, R4, RZ, PT ;  /* 0x000000ff0400720c */ /* 0x000fe20003f25270 */
[----:B-1----:R-:W-:-:S12]  /*177d0*/  @P2 BRA `(.L_x_476) ;  /* 0x0000000000082947 */ /* 0x002fd80003800000 */
[----:B------:R-:W1:Y:S02]  /*177e0*/  SYNCS.PHASECHK.TRANS64.TRYWAIT P2, [R3+URZ+0x29830], R0 ;  /* 0x02983000030075a7 */ /* 0x000e64000804017f */
[----:B-1----:R-:W-:Y:S05]  /*177f0*/  @!P2 BRA `(.L_x_477) ;  /* 0x0000013c00dca947 */ /* 0x002fea0003800000 */
.L_x_476:
[----:B------:R-:W-:Y:S05]  /*17800*/  WARPSYNC.ALL ;  /* 0x0000000000007948 */ /* 0x000fea0003800000 */
[----:B01----:R-:W-:Y:S01]  /*17810*/  VIADD R0, R16, 0x1a400 ;  /* 0x0001a40010007836 */ /* 0x003fe20000000000 */
[----:B------:R-:W-:Y:S01]  /*17820*/  R2UR UR32, R44 ;  /* 0x000000002c2072ca */ /* 0x000fe200000e0000 */
[----:B------:R-:W-:Y:S01]  /*17830*/  WARPGROUP.ARRIVE ;  /* 0x00000000000079c5 */ /* 0x000fe20000000000 */
[----:B------:R-:W-:Y:S01]  /*17840*/  MOV R5, 0x80000020 ;  /* 0x8000002000057802 */ /* 0x000fe20000000f00 */
[----:B------:R-:W-:Y:S01]  /*17850*/  UMOV UR29, 0x80000020 ;  /* 0x80000020001d7882 */ /* 0x000fe20000000000 */
[----:B------:R-:W-:Y:S01]  /*17860*/  SHF.R.U32.HI R0, RZ, 0x4, R0 ;  /* 0x00000004ff007819 */ /* 0x000fe20000011600 */
[----:B------:R-:W-:Y:S01]  /*17870*/  IMAD.MOV.U32 R7, RZ, RZ, -0x7fffffe0 ;  /* 0x80000020ff077424 */ /* 0x000fe200078e00ff */
[----:B------:R-:W-:Y:S01]  /*17880*/  R2UR UR31, R5 ;  /* 0x00000000051f72ca */ /* 0x000fe200000e0000 */
[----:B------:R-:W-:Y:S01]  /*17890*/  IMAD.MOV.U32 R9, RZ, RZ, -0x7fffffe0 ;  /* 0x80000020ff097424 */ /* 0x000fe200078e00ff */
[----:B------:R-:W-:Y:S01]  /*178a0*/  LOP3.LUT R0, R0, 0x3fff, RZ, 0xc0, !PT ;  /* 0x00003fff00007812 */ /* 0x000fe200078ec0ff */
[----:B------:R-:W-:Y:S01]  /*178b0*/  UMOV UR5, UR29 ;  /* 0x0000001d00057c82 */ /* 0x000fe20008000000 */
[----:B------:R-:W-:Y:S01]  /*178c0*/  UMOV UR9, UR29 ;  /* 0x0000001d00097c82 */ /* 0x000fe20008000000 */
[----:B------:R-:W-:Y:S01]  /*178d0*/  UMOV UR13, UR29 ;  /* 0x0000001d000d7c82 */ /* 0x000fe20008000000 */
[----:B------:R-:W-:Y:S01]  /*178e0*/  LOP3.LUT R0, R0, 0x10000, RZ, 0xfc, !PT ;  /* 0x0001000000007812 */ /* 0x000fe200078efcff */
[----:B------:R-:W-:Y:S01]  /*178f0*/  ULOP3.LUT UR32, UR32, 0x10000, URZ, 0xfc, !UPT ;  /* 0x0001000020207892 */ /* 0x000fe2000f8efc3f */
[----:B------:R-:W-:Y:S01]  /*17900*/  R2UR UR7, R9 ;  /* 0x00000000090772ca */ /* 0x000fe200000e0000 */
[----:B------:R-:W-:Y:S01]  /*17910*/  IMAD.MOV.U32 R9, RZ, RZ, -0x7fffffe0 ;  /* 0x80000020ff097424 */ /* 0x000fe200078e00ff */
[----:B------:R-:W-:Y:S01]  /*17920*/  UMOV UR49, 0x80000020 ;  /* 0x8000002000317882 */ /* 0x000fe20000000000 */
[----:B------:R-:W-:Y:S01]  /*17930*/  IMAD R4, R148, 0x780, R0 ;  /* 0x0000078094047824 */ /* 0x000fe200078e0200 */
[----:B------:R-:W-:Y:S01]  /*17940*/  UIADD3 UR48, UR32, 0x2, URZ ;  /* 0x0000000220307890 */ /* 0x000fe2000fffe03f */
[----:B------:R-:W-:Y:S01]  /*17950*/  IMAD.MOV.U32 R11, RZ, RZ, -0x7fffffe0 ;  /* 0x80000020ff0b7424 */ /* 0x000fe200078e00ff */
[----:B------:R-:W-:Y:S01]  /*17960*/  UMOV UR28, UR32 ;  /* 0x00000020001c7c82 */ /* 0x000fe20008000000 */
[C---:B------:R-:W-:Y:S01]  /*17970*/  VIADD R6, R4.reuse, 0x80 ;  /* 0x0000008004067836 */ /* 0x040fe20000000000 */
[C---:B------:R-:W-:Y:S01]  /*17980*/  R2UR UR30, R4.reuse ;  /* 0x00000000041e72ca */ /* 0x040fe200000e0000 */
[----:B------:R-:W-:Y:S01]  /*17990*/  VIADD R8, R4, 0x100 ;  /* 0x0000010004087836 */ /* 0x000fe20000000000 */
[----:B------:R-:W-:Y:S01]  /*179a0*/  UMOV UR4, UR28 ;  /* 0x0000001c00047c82 */ /* 0x000fe20008000000 */
[----:B------:R-:W-:Y:S01]  /*179b0*/  UMOV UR8, UR28 ;  /* 0x0000001c00087c82 */ /* 0x000fe20008000000 */
[----:B------:R-:W-:Y:S01]  /*179c0*/  R2UR UR15, R9 ;  /* 0x00000000090f72ca */ /* 0x000fe200000e0000 */
[----:B------:R-:W-:Y:S01]  /*179d0*/  UMOV UR12, UR28 ;  /* 0x0000001c000c7c82 */ /* 0x000fe20008000000 */
[----:B------:R-:W-:Y:S01]  /*179e0*/  R2UR UR6, R8 ;  /* 0x00000000080672ca */ /* 0x000fe200000e0000 */
[C---:B------:R-:W-:Y:S01]  /*179f0*/  VIADD R8, R4.reuse, 0x200 ;  /* 0x0000020004087836 */ /* 0x040fe20000000000 */
[----:B------:R-:W-:Y:S01]  /*17a00*/  R2UR UR51, R11 ;  /* 0x000000000b3372ca */ /* 0x000fe200000e0000 */
[----:B------:R-:W-:Y:S01]  /*17a10*/  VIADD R10, R4, 0x2 ;  /* 0x00000002040a7836 */ /* 0x000fe20000000000 */
[----:B------:R-:W-:Y:S01]  /*17a20*/  UMOV UR16, UR48 ;  /* 0x0000003000107c82 */ /* 0x000fe20008000000 */
[----:B------:R-:W-:Y:S01]  /*17a30*/  IMAD.MOV.U32 R9, RZ, RZ, -0x7fffffe0 ;  /* 0x80000020ff097424 */ /* 0x000fe200078e00ff */
[----:B------:R-:W-:Y:S01]  /*17a40*/  R2UR UR14, R8 ;  /* 0x00000000080e72ca */ /* 0x000fe200000e0000 */
[----:B------:R-:W-:Y:S01]  /*17a50*/  QGMMA.64x32x32.F32.E4M3.E4M3 R92, gdesc[UR28], RZ, !UPT, gsb0 ;  /* 0x006000001c5c79f3 */ /* 0x000fe2000c0008ff */
[----:B------:R-:W-:Y:S01]  /*17a60*/  R2UR UR30, R6 ;  /* 0x00000000061e72ca */ /* 0x000fe200000e0000 */
[----:B------:R-:W-:Y:S01]  /*17a70*/  UMOV UR17, UR49 ;  /* 0x0000003100117c82 */ /* 0x000fe20008000000 */
[----:B------:R-:W-:Y:S01]  /*17a80*/  R2UR UR31, R7 ;  /* 0x00000000071f72ca */ /* 0x000fe200000e0000 */
[----:B------:R-:W-:Y:S01]  /*17a90*/  IMAD.MOV.U32 R5, RZ, RZ, -0x7fffffe0 ;  /* 0x80000020ff057424 */ /* 0x000fe200078e00ff */
[----:B------:R-:W-:Y:S01]  /*17aa0*/  IADD3 R6, R4, 0x180, RZ ;  /* 0x0000018004067810 */ /* 0x000fe20007ffe0ff */
[----:B------:R-:W-:Y:S01]  /*17ab0*/  ULDC UR56, c[0x0][0x988] ;  /* 0x0002620000387ab9 */ /* 0x000fe20000000800 */
[----:B------:R-:W-:-:S02]  /*17ac0*/  MOV R7, 0x80000020 ;  /* 0x8000002000077802 */ /* 0x000fc40000000f00 */
[----:B------:R-:W-:Y:S01]  /*17ad0*/  R2UR UR10, R6 ;  /* 0x00000000060a72ca */ /* 0x000fe200000e0000 */
[----:B------:R-:W-:Y:S01]  /*17ae0*/  VIADD R6, R4, 0x82 ;  /* 0x0000008204067836 */ /* 0x000fe20000000000 */
[----:B------:R-:W-:Y:S01]  /*17af0*/  R2UR UR11, R7 ;  /* 0x00000000070b72ca */ /* 0x000fe200000e0000 */
[----:B------:R-:W-:Y:S01]  /*17b00*/  IMAD.MOV.U32 R7, RZ, RZ, -0x7fffffe0 ;  /* 0x80000020ff077424 */ /* 0x000fe200078e00ff */
[----:B------:R-:W-:Y:S01]  /*17b10*/  R2UR UR50, R10 ;  /* 0x000000000a3272ca */ /* 0x000fe200000e0000 */
[C---:B------:R-:W-:Y:S01]  /*17b20*/  VIADD R10, R4.reuse, 0x280 ;  /* 0x00000280040a7836 */ /* 0x040fe20000000000 */
[----:B------:R-:W-:Y:S02]  /*17b30*/  IADD3 R8, R4, 0x102, RZ ;  /* 0x0000010204087810 */ /* 0x000fe40007ffe0ff */
[----:B------:R-:W-:Y:S01]  /*17b40*/  MOV R11, 0x80000020 ;  /* 0x80000020000b7802 */ /* 0x000fe20000000f00 */
[----:B------:R-:W-:Y:S02]  /*17b50*/  WARPGROUP.DEPBAR.LE gsb0, 0x0 ;  /* 0x00008000000079c5 */ /* 0x000fe40000010000 */
[----:B------:R-:W-:-:S06]  /*17b60*/  WARPGROUP.ARRIVE ;  /* 0x00000000000079c5 */ /* 0x000fcc0000000000 */
[----:B------:R-:W-:Y:S03]  /*17b70*/  QGMMA.64x32x32.F32.E4M3.E4M3 R76, gdesc[UR28], RZ, !UPT, gsb0 ;  /* 0x006000001c4c79f3 */ /* 0x000fe6000c0008ff */
[----:B------:R-:W-:Y:S02]  /*17b80*/  WARPGROUP.DEPBAR.LE gsb0, 0x0 ;  /* 0x00008000000079c5 */ /* 0x000fe40000010000 */
[----:B------:R-:W-:-:S06]  /*17b90*/  WARPGROUP.ARRIVE ;  /* 0x00000000000079c5 */ /* 0x000fcc0000000000 */
[----:B------:R-:W-:Y:S01]  /*17ba0*/  QGMMA.64x32x32.F32.E4M3.E4M3 R60, gdesc[UR4], RZ, !UPT, gsb0 ;  /* 0x00600000043c79f3 */ /* 0x000fe2000c0008ff */
[----:B------:R-:W-:Y:S01]  /*17bb0*/  R2UR UR6, R10 ;  /* 0x000000000a0672ca */ /* 0x000fe200000e0000 */
[----:B------:R-:W-:Y:S01]  /*17bc0*/  UIADD3 UR4, UR32, 0x200, URZ ;  /* 0x0000020020047890 */ /* 0x000fe2000fffe03f */
[----:B------:R-:W-:Y:S01]  /*17bd0*/  R2UR UR7, R11 ;  /* 0x000000000b0772ca */ /* 0x000fe200000e0000 */
[----:B------:R-:W-:Y:S01]  /*17be0*/  UMOV UR5, 0x80000020 ;  /* 0x8000002000057882 */ /* 0x000fe20000000000 */
[----:B------:R-:W-:Y:S01]  /*17bf0*/  VIADD R10, R4, 0x282 ;  /* 0x00000282040a7836 */ /* 0x000fe20000000000 */
[----:B------:R-:W-:Y:S01]  /*17c00*/  UMOV UR21, UR5 ;  /* 0x0000000500157c82 */ /* 0x000fe20008000000 */
[----:B------:R-:W-:Y:S02]  /*17c10*/  IMAD.MOV.U32 R11, RZ, RZ, -0x7fffffe0 ;  /* 0x80000020ff0b7424 */ /* 0x000fe400078e00ff */
[----:B------:R-:W-:Y:S01]  /*17c20*/  UMOV UR20, UR4 ;  /* 0x0000000400147c82 */ /* 0x000fe20008000000 */
[----:B------:R-:W-:-:S02]  /*17c30*/  WARPGROUP.DEPBAR.LE gsb0, 0x0 ;  /* 0x00008000000079c5 */ /* 0x000fc40000010000 */
[----:B------:R-:W-:-:S06]  /*17c40*/  WARPGROUP.ARRIVE ;  /* 0x00000000000079c5 */ /* 0x000fcc0000000000 */
[----:B------:R-:W-:Y:S01]  /*17c50*/  QGMMA.64x32x32.F32.E4M3.E4M3 R44, gdesc[UR8], RZ, !UPT, gsb0 ;  /* 0x00600000082c79f3 */ /* 0x000fe2000c0008ff */
[----:B------:R-:W-:Y:S01]  /*17c60*/  R2UR UR10, R8 ;  /* 0x00000000080a72ca */ /* 0x000fe200000e0000 */
[----:B------:R-:W-:Y:S01]  /*17c70*/  UMOV UR8, UR48 ;  /* 0x0000003000087c82 */ /* 0x000fe20008000000 */
[----:B------:R-:W-:Y:S01]  /*17c80*/  R2UR UR11, R9 ;  /* 0x00000000090b72ca */ /* 0x000fe200000e0000 */
[----:B------:R-:W-:Y:S01]  /*17c90*/  UMOV UR9, UR49 ;  /* 0x0000003100097c82 */ /* 0x000fe20008000000 */
[----:B------:R-:W-:Y:S01]  /*17ca0*/  IMAD.MOV.U32 R9, RZ, RZ, -0x7fffffe0 ;  /* 0x80000020ff097424 */ /* 0x000fe200078e00ff */
[----:B------:R-:W-:-:S04]  /*17cb0*/  IADD3 R8, R4, 0x202, RZ ;  /* 0x0000020204087810 */ /* 0x000fc80007ffe0ff */
[----:B------:R-:W-:Y:S01]  /*17cc0*/  R2UR UR18, R8 ;  /* 0x00000000081272ca */ /* 0x000fe200000e0000 */
[----:B------:R-:W-:Y:S01]  /*17cd0*/  VIADD R8, R4, 0x380 ;  /* 0x0000038004087836 */ /* 0x000fe20000000000 */
[----:B------:R-:W-:Y:S01]  /*17ce0*/  R2UR UR19, R9 ;  /* 0x00000000091372ca */ /* 0x000fe200000e0000 */
[----:B------:R-:W-:Y:S01]  /*17cf0*/  IMAD.MOV.U32 R9, RZ, RZ, -0x7fffffe0 ;  /* 0x80000020ff097424 */ /* 0x000fe200078e00ff */
[----:B------:R-:W-:Y:S02]  /*17d00*/  WARPGROUP.DEPBAR.LE gsb0, 0x0 ;  /* 0x00008000000079c5 */ /* 0x000fe40000010000 */
[----:B------:R-:W-:-:S06]  /*17d10*/  WARPGROUP.ARRIVE ;  /* 0x00000000000079c5 */ /* 0x000fcc0000000000 */
[----:B------:R-:W-:Y:S01]  /*17d20*/  QGMMA.64x32x32.F32.E4M3.E4M3 R28, gdesc[UR12], RZ, !UPT, gsb0 ;  /* 0x006000000c1c79f3 */ /* 0x000fe2000c0008ff */
[----:B------:R-:W-:Y:S01]  /*17d30*/  UMOV UR12, UR48 ;  /* 0x00000030000c7c82 */ /* 0x000fe20008000000 */
[----:B------:R-:W-:Y:S01]  /*17d40*/  UMOV UR13, UR49 ;  /* 0x00000031000d7c82 */ /* 0x000fe20008000000 */
[----:B------:R-:W-:Y:S02]  /*17d50*/  WARPGROUP.DEPBAR.LE gsb0, 0x0 ;  /* 0x00008000000079c5 */ /* 0x000fe40000010000 */
[----:B------:R-:W-:-:S06]  /*17d60*/  WARPGROUP.ARRIVE ;  /* 0x00000000000079c5 */ /* 0x000fcc0000000000 */
[----:B------:R-:W-:Y:S01]  /*17d70*/  QGMMA.64x32x32.F32.E4M3.E4M3 R92, gdesc[UR48], R92, gsb0 ;  /* 0x00600000305c79f3 */ /* 0x000fe2000800085c */
[----:B------:R-:W-:Y:S01]  /*17d80*/  R2UR UR50, R6 ;  /* 0x00000000063272ca */ /* 0x000fe200000e0000 */
[----:B------:R-:W-:Y:S01]  /*17d90*/  VIADD R6, R4, 0x182 ;  /* 0x0000018204067836 */ /* 0x000fe20000000000 */
[----:B------:R-:W-:Y:S01]  /*17da0*/  R2UR UR51, R7 ;  /* 0x00000000073372ca */ /* 0x000fe200000e0000 */
[----:B------:R-:W-:-:S03]  /*17db0*/  IMAD.MOV.U32 R7, RZ, RZ, -0x7fffffe0 ;  /* 0x80000020ff077424 */ /* 0x000fc600078e00ff */
[----:B------:R-:W-:Y:S01]  /*17dc0*/  R2UR UR14, R6 ;  /* 0x00000000060e72ca */ /* 0x000fe200000e0000 */
[----:B------:R-:W-:Y:S01]  /*17dd0*/  VIADD R6, R4, 0x300 ;  /* 0x0000030004067836 */ /* 0x000fe20000000000 */
[----:B------:R-:W-:Y:S01]  /*17de0*/  R2UR UR15, R7 ;  /* 0x00000000070f72ca */ /* 0x000fe200000e0000 */
[----:B------:R-:W-:Y:S01]  /*17df0*/  IMAD.MOV.U32 R7, RZ, RZ, -0x7fffffe0 ;  /* 0x80000020ff077424 */ /* 0x000fe200078e00ff */
[----:B------:R-:W-:Y:S02]  /*17e00*/  WARPGROUP.DEPBAR.LE gsb0, 0x0 ;  /* 0x00008000000079c5 */ /* 0x000fe40000010000 */
[----:B------:R-:W-:-:S06]  /*17e10*/  WARPGROUP.ARRIVE ;  /* 0x00000000000079c5 */ /* 0x000fcc0000000000 */
[----:B------:R-:W-:Y:S03]  /*17e20*/  QGMMA.64x32x32.F32.E4M3.E4M3 R76, gdesc[UR48], R76, gsb0 ;  /* 0x00600000304c79f3 */ /* 0x000fe6000800084c */
[----:B------:R-:W-:Y:S02]  /*17e30*/  WARPGROUP.DEPBAR.LE gsb0, 0x0 ;  /* 0x00008000000079c5 */ /* 0x000fe40000010000 */
[----:B------:R-:W-:-:S06]  /*17e40*/  WARPGROUP.ARRIVE ;  /* 0x00000000000079c5 */ /* 0x000fcc0000000000 */
[----:B------:R-:W-:Y:S01]  /*17e50*/  QGMMA.64x32x32.F32.E4M3.E4M3 R60, gdesc[UR8], R60, gsb0 ;  /* 0x00600000083c79f3 */ /* 0x000fe2000800083c */
[----:B------:R-:W-:Y:S01]  /*17e60*/  R2UR UR10, R10 ;  /* 0x000000000a0a72ca */ /* 0x000fe200000e0000 */
[----:B------:R-:W-:Y:S01]  /*17e70*/  UIADD3 UR8, UR32, 0x202, URZ ;  /* 0x0000020220087890 */ /* 0x000fe2000fffe03f */
[----:B------:R-:W-:Y:S01]  /*17e80*/  R2UR UR11, R11 ;  /* 0x000000000b0b72ca */ /* 0x000fe200000e0000 */
[----:B------:R-:W-:Y:S01]  /*17e90*/  UMOV UR9, 0x80000020 ;  /* 0x8000002000097882 */ /* 0x000fe20000000000 */
[----:B------:R-:W-:Y:S01]  /*17ea0*/  VIADD R10, R4, 0x500 ;  /* 0x00000500040a7836 */ /* 0x000fe20000000000 */
[----:B------:R-:W-:Y:S01]  /*17eb0*/  UMOV UR25, UR9 ;  /* 0x0000000900197c82 */ /* 0x000fe20008000000 */
[----:B------:R-:W-:Y:S02]  /*17ec0*/  MOV R11, 0x80000020 ;  /* 0x80000020000b7802 */ /* 0x000fe40000000f00 */
[----:B------:R-:W-:Y:S01]  /*17ed0*/  UMOV UR24, UR8 ;  /* 0x0000000800187c82 */ /* 0x000fe20008000000 */
[----:B------:R-:W-:-:S02]  /*17ee0*/  WARPGROUP.DEPBAR.LE gsb0, 0x0 ;  /* 0x00008000000079c5 */ /* 0x000fc40000010000 */
[----:B------:R-:W-:-:S06]  /*17ef0*/  WARPGROUP.ARRIVE ;  /* 0x00000000000079c5 */ /* 0x000fcc0000000000 */
[----:B------:R-:W-:Y:S01]  /*17f00*/  QGMMA.64x32x32.F32.E4M3.E4M3 R44, gdesc[UR12], R44, gsb0 ;  /* 0x006000000c2c79f3 */ /* 0x000fe2000800082c */
[----:B------:R-:W-:Y:S01]  /*17f10*/  R2UR UR14, R8 ;  /* 0x00000000080e72ca */ /* 0x000fe200000e0000 */
[----:B------:R-:W-:Y:S01]  /*17f20*/  UMOV UR12, UR4 ;  /* 0x00000004000c7c82 */ /* 0x000fe20008000000 */
[----:B------:R-:W-:Y:S01]  /*17f30*/  R2UR UR15, R9 ;  /* 0x00000000090f72ca */ /* 0x000fe200000e0000 */
[----:B------:R-:W-:Y:S01]  /*17f40*/  UMOV UR13, UR5 ;  /* 0x00000005000d7c82 */ /* 0x000fe20008000000 */
[----:B------:R-:W-:Y:S02]  /*17f50*/  VIADD R8, R4, 0x480 ;  /* 0x0000048004087836 */ /* 0x000fe40000000000 */
[----:B------:R-:W-:-:S03]  /*17f60*/  IMAD.MOV.U32 R9, RZ, RZ, -0x7fffffe0 ;  /* 0x80000020ff097424 */ /* 0x000fc600078e00ff */
[----:B------:R-:W-:Y:S02]  /*17f70*/  R2UR UR22, R8 ;  /* 0x00000000081672ca */ /* 0x000fe400000e0000 */
[----:B------:R-:W-:Y:S01]  /*17f80*/  R2UR UR23, R9 ;  /* 0x00000000091772ca */ /* 0x000fe200000e0000 */
[----:B------:R-:W-:Y:S01]  /*17f90*/  IMAD.MOV.U32 R9, RZ, RZ, -0x7fffffe0 ;  /* 0x80000020ff097424 */ /* 0x000fe200078e00ff */
[----:B------:R-:W-:Y:S01]  /*17fa0*/  IADD3 R8, R4, 0x382, RZ ;  /* 0x0000038204087810 */ /* 0x000fe20007ffe0ff */
[----:B------:R-:W-:Y:S02]  /*17fb0*/  WARPGROUP.DEPBAR.LE gsb0, 0x0 ;  /* 0x00008000000079c5 */ /* 0x000fe40000010000 */
[----:B------:R-:W-:-:S06]  /*17fc0*/  WARPGROUP.ARRIVE ;  /* 0x00000000000079c5 */ /* 0x000fcc0000000000 */
[----:B------:R-:W-:Y:S01]  /*17fd0*/  QGMMA.64x32x32.F32.E4M3.E4M3 R28, gdesc[UR16], R28, gsb0 ;  /* 0x00600000101c79f3 */ /* 0x000fe2000800081c */
[----:B------:R-:W-:Y:S01]  /*17fe0*/  UMOV UR16, UR4 ;  /* 0x0000000400107c82 */ /* 0x000fe20008000000 */
[----:B------:R-:W-:Y:S01]  /*17ff0*/  UMOV UR17, UR5 ;  /* 0x0000000500117c82 */ /* 0x000fe20008000000 */
[----:B------:R-:W-:Y:S02]  /*18000*/  WARPGROUP.DEPBAR.LE gsb0, 0x0 ;  /* 0x00008000000079c5 */ /* 0x000fe40000010000 */
[----:B------:R-:W-:-:S06]  /*18010*/  WARPGROUP.ARRIVE ;  /* 0x00000000000079c5 */ /* 0x000fcc0000000000 */
[----:B------:R-:W-:Y:S01]  /*18020*/  QGMMA.64x32x32.F32.E4M3.E4M3 R92, gdesc[UR4], R92, gsb0 ;  /* 0x00600000045c79f3 */ /* 0x000fe2000800085c */
[----:B------:R-:W-:Y:S02]  /*18030*/  R2UR UR6, R6 ;  /* 0x00000000060672ca */ /* 0x000fe400000e0000 */
[----:B------:R-:W-:Y:S02]  /*18040*/  R2UR UR7, R7 ;  /* 0x00000000070772ca */ /* 0x000fe400000e0000 */
[----:B------:R-:W-:Y:S02]  /*18050*/  IADD3 R6, R4, 0x400, RZ ;  /* 0x0000040004067810 */ /* 0x000fe40007ffe0ff */
[----:B------:R-:W-:Y:S02]  /*18060*/  MOV R7, 0x80000020 ;  /* 0x8000002000077802 */ /* 0x000fe40000000f00 */
[----:B------:R-:W-:Y:S01]  /*18070*/  R2UR UR18, R6 ;  /* 0x00000000061272ca */ /* 0x000fe200000e0000 */
[----:B------:R-:W-:Y:S01]  /*18080*/  VIADD R6, R4, 0x302 ;  /* 0x0000030204067836 */ /* 0x000fe20000000000 */
[----:B------:R-:W-:Y:S01]  /*18090*/  R2UR UR19, R7 ;  /* 0x00000000071372ca */ /* 0x000fe200000e0000 */
[----:B------:R-:W-:Y:S01]  /*180a0*/  IMAD.MOV.U32 R7, RZ, RZ, -0x7fffffe0 ;  /* 0x80000020ff077424 */ /* 0x000fe200078e00ff */
[----:B------:R-:W-:-:S02]  /*180b0*/  WARPGROUP.DEPBAR.LE gsb0, 0x0 ;  /* 0x00008000000079c5 */ /* 0x000fc40000010000 */
[----:B------:R-:W-:-:S06]  /*180c0*/  WARPGROUP.ARRIVE ;  /* 0x00000000000079c5 */ /* 0x000fcc0000000000 */
[----:B------:R-:W-:Y:S01]  /*180d0*/  QGMMA.64x32x32.F32.E4M3.E4M3 R76, gdesc[UR4], R76, gsb0 ;  /* 0x00600000044c79f3 */ /* 0x000fe2000800084c */
[----:B------:R-:W-:Y:S02]  /*180e0*/  ULDC UR6, c[0x0][0x988] ;  /* 0x0002620000067ab9 */ /* 0x000fe40000000800 */
        /* <DEDUP_REMOVED lines=9> */
[----:B------:R-:W-:Y:S01]  /*18180*/  IMAD.MOV.U32 R11, RZ, RZ, -0x7fffffe0 ;  /* 0x80000020ff0b7424 */ /* 0x000fe200078e00ff */
[----:B------:R-:W-:Y:S02]  /*18190*/  WARPGROUP.DEPBAR.LE gsb0, 0x0 ;  /* 0x00008000000079c5 */ /* 0x000fe40000010000 */
[----:B------:R-:W-:-:S06]  /*181a0*/  WARPGROUP.ARRIVE ;  /* 0x00000000000079c5 */ /* 0x000fcc0000000000 */
[----:B------:R-:W-:Y:S01]  /*181b0*/  QGMMA.64x32x32.F32.E4M3.E4M3 R44, gdesc[UR16], R44, gsb0 ;  /* 0x00600000102c79f3 */ /* 0x000fe2000800082c */
        /* <DEDUP_REMOVED lines=32> */
[----:B------:R-:W-:Y:S01]  /*183c0*/  UIADD3 UR16, UR32, 0x402, URZ ;  /* 0x0000040220107890 */ /* 0x000fe2000fffe03f */
[----:B------:R-:W-:Y:S01]  /*183d0*/  R2UR UR18, R10 ;  /* 0x000000000a1272ca */ /* 0x000fe200000e0000 */
[----:B------:R-:W-:Y:S01]  /*183e0*/  UMOV UR17, 0x80000020 ;  /* 0x8000002000117882 */ /* 0x000fe20000000000 */
[----:B------:R-:W-:Y:S01]  /*183f0*/  UMOV UR32, UR12 ;  /* 0x0000000c00207c82 */ /* 0x000fe20008000000 */
[----:B------:R-:W-:Y:S01]  /*18400*/  R2UR UR19, R11 ;  /* 0x000000000b1372ca */ /* 0x000fe200000e0000 */
[----:B------:R-:W-:Y:S02]  /*18410*/  WARPGROUP.DEPBAR.LE gsb0, 0x0 ;  /* 0x00008000000079c5 */ /* 0x000fe40000010000 */
        /* <DEDUP_REMOVED lines=24> */
[----:B------:R-:W-:-:S02]  /*185a0*/  R2UR UR27, R7 ;  /* 0x00000000071b72ca */ /* 0x000fc400000e0000 */
[----:B------:R-:W-:Y:S01]  /*185b0*/  MOV R7, 0x80000020 ;  /* 0x8000002000077802 */ /* 0x000fe20000000f00 */
        /* <DEDUP_REMOVED lines=15> */
[----:B------:R-:W-:Y:S01]  /*186b0*/  R2UR UR18, R6 ;  /* 0x00000000061272ca */ /* 0x000fe200000e0000 */
[----:B------:R-:W-:Y:S01]  /*186c0*/  VIADD R6, R4, 0x602 ;  /* 0x0000060204067836 */ /* 0x000fe20000000000 */
[----:B------:R-:W-:Y:S01]  /*186d0*/  R2UR UR19, R7 ;  /* 0x00000000071372ca */ /* 0x000fe200000e0000 */
[----:B------:R-:W-:Y:S01]  /*186e0*/  IMAD.MOV.U32 R7, RZ, RZ, -0x7fffffe0 ;  /* 0x80000020ff077424 */ /* 0x000fe200078e00ff */
[----:B------:R-:W-:Y:S02]  /*186f0*/  WARPGROUP.DEPBAR.LE gsb0, 0x0 ;  /* 0x00008000000079c5 */ /* 0x000fe40000010000 */
[----:B------:R-:W-:Y:S01]  /*18700*/  WARPGROUP.ARRIVE ;  /* 0x00000000000079c5 */ /* 0x000fe20000000000 */
[C---:B------:R-:W-:Y:S01]  /*18710*/  FMUL.FTZ R8, R2.reuse, R92 ;  /* 0x0000005c02087220 */ /* 0x040fe20000410000 */
[C---:B------:R-:W-:Y:S01]  /*18720*/  FMUL.FTZ R11, R2.reuse, R93 ;  /* 0x0000005d020b7220 */ /* 0x040fe20000410000 */
[C---:B------:R-:W-:Y:S01]  /*18730*/  FMUL.FTZ R108, R2.reuse, R95 ;  /* 0x0000005f026c7220 */ /* 0x040fe20000410000 */
[C---:B------:R-:W-:Y:S01]  /*18740*/  FMUL.FTZ R21, R2.reuse, R94 ;  /* 0x0000005e02157220 */ /* 0x040fe20000410000 */
[----:B------:R-:W-:-:S04]  /*18750*/  FMUL.FTZ R24, R2, R103 ;  /* 0x0000006702187220 */ /* 0x000fc80000410000 */
[----:B------:R-:W-:Y:S01]  /*18760*/  QGMMA.64x32x32.F32.E4M3.E4M3 R76, gdesc[UR16], R76, gsb0 ;  /* 0x00600000104c79f3 */ /* 0x000fe2000800084c */
[----:B------:R-:W-:Y:S01]  /*18770*/  R2UR UR18, R6 ;  /* 0x00000000061272ca */ /* 0x000fe200000e0000 */
[----:B------:R-:W-:Y:S01]  /*18780*/  VIADD R6, R4, 0x682 ;  /* 0x0000068204067836 */ /* 0x000fe20000000000 */
[----:B------:R-:W-:Y:S01]  /*18790*/  R2UR UR19, R7 ;  /* 0x00000000071372ca */ /* 0x000fe200000e0000 */
[----:B------:R-:W-:Y:S01]  /*187a0*/  MUFU.TANH R8, R8 ;  /* 0x0000000800087308 */ /* 0x000fe20000002400 */
[----:B------:R-:W-:Y:S01]  /*187b0*/  MOV R7, 0x80000020 ;  /* 0x8000002000077802 */ /* 0x000fe20000000f00 */
[C---:B------:R-:W-:Y:S01]  /*187c0*/  FMUL.FTZ R9, R2.reuse, R96 ;  /* 0x0000006002097220 */ /* 0x040fe20000410000 */
[C---:B------:R-:W-:Y:S01]  /*187d0*/  FMUL.FTZ R10, R2.reuse, R97 ;  /* 0x00000061020a7220 */ /* 0x040fe20000410000 */
[C---:B------:R-:W-:Y:S01]  /*187e0*/  FMUL.FTZ R14, R2.reuse, R100 ;  /* 0x00000064020e7220 */ /* 0x040fe20000410000 */
[----:B------:R-:W-:Y:S01]  /*187f0*/  FMUL.FTZ R109, R2, R98 ;  /* 0x00000062026d7220 */ /* 0x000fe20000410000 */
[----:B------:R-:W-:-:S02]  /*18800*/  VIADD R4, R4, 0x702 ;  /* 0x0000070204047836 */ /* 0x000fc40000000000 */
[C---:B------:R-:W-:Y:S01]  /*18810*/  FMUL.FTZ R13, R2.reuse, R101 ;  /* 0x00000065020d7220 */ /* 0x040fe20000410000 */
[----:B------:R-:W-:Y:S01]  /*18820*/  MUFU.TANH R11, R11 ;  /* 0x0000000b000b7308 */ /* 0x000fe20000002400 */
[C---:B------:R-:W-:Y:S01]  /*18830*/  FMUL.FTZ R96, R2.reuse, R99 ;  /* 0x0000006302607220 */ /* 0x040fe20000410000 */
[C---:B------:R-:W-:Y:S01]  /*18840*/  FMUL.FTZ R20, R2.reuse, R104 ;  /* 0x0000006802147220 */ /* 0x040fe20000410000 */
[C---:B------:R-:W-:Y:S01]  /*18850*/  FMUL.FTZ R92, R2.reuse, R102 ;  /* 0x00000066025c7220 */ /* 0x040fe20000410000 */
[C---:B------:R-:W-:Y:S01]  /*18860*/  FMUL.FTZ R12, R2.reuse, R105 ;  /* 0x00000069020c7220 */ /* 0x040fe20000410000 */
[C---:B------:R-:W-:Y:S01]  /*18870*/  FMUL.FTZ R94, R2.reuse, R106 ;  /* 0x0000006a025e7220 */ /* 0x040fe20000410000 */
[----:B------:R-:W-:Y:S02]  /*18880*/  FMUL.FTZ R95, R2, R107 ;  /* 0x0000006b025f7220 */ /* 0x000fe40000410000 */
[----:B------:R-:W-:Y:S08]  /*18890*/  MUFU.TANH R108, R108 ;  /* 0x0000006c006c7308 */ /* 0x000ff00000002400 */
[----:B------:R-:W-:Y:S08]  /*188a0*/  MUFU.TANH R21, R21 ;  /* 0x0000001500157308 */ /* 0x000ff00000002400 */
[----:B------:R-:W-:Y:S08]  /*188b0*/  MUFU.TANH R24, R24 ;  /* 0x0000001800187308 */ /* 0x000ff00000002400 */
[----:B------:R-:W-:Y:S08]  /*188c0*/  MUFU.TANH R9, R9 ;  /* 0x0000000900097308 */ /* 0x000ff00000002400 */
[----:B------:R-:W-:Y:S01]  /*188d0*/  MUFU.TANH R10, R10 ;  /* 0x0000000a000a7308 */ /* 0x000fe20000002400 */
[----:B------:R-:W-:-:S02]  /*188e0*/  WARPGROUP.DEPBAR.LE gsb0, 0x0 ;  /* 0x00008000000079c5 */ /* 0x000fc40000010000 */
[----:B------:R-:W-:Y:S01]  /*188f0*/  WARPGROUP.ARRIVE ;  /* 0x00000000000079c5 */ /* 0x000fe20000000000 */
[----:B------:R-:W-:-:S04]  /*18900*/  FMUL.FTZ R26, R2, R89 ;  /* 0x00000059021a7220 */ /* 0x000fc80000410000 */
[----:B------:R-:W-:Y:S01]  /*18910*/  MUFU.TANH R14, R14 ;  /* 0x0000000e000e7308 */ /* 0x000fe20000002400 */
[C---:B------:R-:W-:Y:S01]  /*18920*/  FMUL.FTZ R15, R2.reuse, R76 ;  /* 0x0000004c020f7220 */ /* 0x040fe20000410000 */
[C---:B------:R-:W-:Y:S01]  /*18930*/  FMUL.FTZ R76, R2.reuse, R78 ;  /* 0x0000004e024c7220 */ /* 0x040fe20000410000 */
[----:B------:R-:W-:Y:S01]  /*18940*/  FMUL.FTZ R78, R2, R80 ;  /* 0x00000050024e7220 */ /* 0x000fe20000410000 */
[----:B------:R-:W-:Y:S01]  /*18950*/  QGMMA.64x32x32.F32.E4M3.E4M3 R60, gdesc[UR16], R60, gsb0 ;  /* 0x00600000103c79f3 */ /* 0x000fe2000800083c */
[----:B------:R-:W-:Y:S01]  /*18960*/  R2UR UR18, R6 ;  /* 0x00000000061272ca */ /* 0x000fe200000e0000 */
[C---:B------:R-:W-:Y:S01]  /*18970*/  FMUL.FTZ R80, R2.reuse, R88 ;  /* 0x0000005802507220 */ /* 0x040fe20000410000 */
[----:B------:R-:W-:Y:S01]  /*18980*/  R2UR UR19, R7 ;  /* 0x00000000071372ca */ /* 0x000fe200000e0000 */
[----:B------:R-:W0:Y:S01]  /*18990*/  MUFU.TANH R109, R109 ;  /* 0x0000006d006d7308 */ /* 0x000e220000002400 */
[----:B------:R-:W-:Y:S01]  /*189a0*/  IADD3 R6, R235, 0xa0, -R218 ;  /* 0x000000a0eb067810 */ /* 0x000fe20007ffe8da */
[C---:B------:R-:W-:Y:S01]  /*189b0*/  FMUL.FTZ R93, R2.reuse, R77 ;  /* 0x0000004d025d7220 */ /* 0x040fe20000410000 */
[C---:B------:R-:W-:Y:S01]  /*189c0*/  FMUL.FTZ R97, R2.reuse, R79 ;  /* 0x0000004f02617220 */ /* 0x040fe20000410000 */
[C---:B------:R-:W-:Y:S01]  /*189d0*/  FMUL.FTZ R99, R2.reuse, R82 ;  /* 0x0000005202637220 */ /* 0x040fe20000410000 */
[----:B------:R-:W-:Y:S01]  /*189e0*/  FMUL.FTZ R79, R2, R81 ;  /* 0x00000051024f7220 */ /* 0x000fe20000410000 */
[----:B------:R-:W-:-:S02]  /*189f0*/  IMAD R6, R147, -0xa0, R6 ;  /* 0xffffff6093067824 */ /* 0x000fc400078e0206 */
[C---:B------:R-:W-:Y:S01]  /*18a00*/  FMUL.FTZ R81, R2.reuse, R86 ;  /* 0x0000005602517220 */ /* 0x040fe20000410000 */
[----:B------:R-:W1:Y:S01]  /*18a10*/  MUFU.TANH R13, R13 ;  /* 0x0000000d000d7308 */ /* 0x000e620000002400 */
[C---:B------:R-:W-:Y:S01]  /*18a20*/  FMUL.FTZ R86, R2.reuse, R91 ;  /* 0x0000005b02567220 */ /* 0x040fe20000410000 */
[----:B------:R-:W-:Y:S01]  /*18a30*/  FMUL.FTZ R27, R2, R84 ;  /* 0x00000054021b7220 */ /* 0x000fe20000410000 */
[----:B------:R-:W-:Y:S01]  /*18a40*/  ISETP.GT.AND P2, PT, R6, RZ, PT ;  /* 0x000000ff0600720c */ /* 0x000fe20003f44270 */
[----:B------:R-:W-:Y:S01]  /*18a50*/  FMUL.FTZ R77, R2, R85 ;  /* 0x00000055024d7220 */ /* 0x000fe20000410000 */
[----:B------:R-:W-:Y:S01]  /*18a60*/  ISETP.GT.AND P3, PT, R6, 0x1, PT ;  /* 0x000000010600780c */ /* 0x000fe20003f64270 */
[----:B------:R-:W-:Y:S01]  /*18a70*/  FMUL.FTZ R98, R2, R83 ;  /* 0x0000005302627220 */ /* 0x000fe20000410000 */
[C---:B------:R-:W-:Y:S01]  /*18a80*/  ISETP.GT.AND P4, PT, R6.reuse, 0x8, PT ;  /* 0x000000080600780c */ /* 0x040fe20003f84270 */
[----:B------:R-:W2:Y:S01]  /*18a90*/  MUFU.TANH R96, R96 ;  /* 0x0000006000607308 */ /* 0x000ea20000002400 */
[----:B------:R-:W-:Y:S01]  /*18aa0*/  ISETP.GT.AND P5, PT, R6, 0x9, PT ;  /* 0x000000090600780c */ /* 0x000fe20003fa4270 */
[C---:B------:R-:W-:Y:S01]  /*18ab0*/  FMUL.FTZ R85, R2.reuse, R87 ;  /* 0x0000005702557220 */ /* 0x040fe20000410000 */
[----:B0-----:R-:W-:Y:S01]  /*18ac0*/  FSEL R7, R109, -INF , P4 ;  /* 0xff8000006d077808 */ /* 0x001fe20002000000 */
[----:B------:R-:W-:-:S04]  /*18ad0*/  FMUL.FTZ R84, R2, R90 ;  /* 0x0000005a02547220 */ /* 0x000fc80000410000 */
[----:B------:R-:W0:Y:S08]  /*18ae0*/  MUFU.TANH R20, R20 ;  /* 0x0000001400147308 */ /* 0x000e300000002400 */
[----:B------:R-:W3:Y:S08]  /*18af0*/  MUFU.TANH R92, R92 ;  /* 0x0000005c005c7308 */ /* 0x000ef00000002400 */
[----:B------:R-:W4:Y:S08]  /*18b00*/  MUFU.TANH R12, R12 ;  /* 0x0000000c000c7308 */ /* 0x000f300000002400 */
[----:B------:R-:W5:Y:S01]  /*18b10*/  MUFU.TANH R15, R15 ;  /* 0x0000000f000f7308 */ /* 0x000f620000002400 */
[----:B------:R-:W-:-:S02]  /*18b20*/  WARPGROUP.DEPBAR.LE gsb0, 0x0 ;  /* 0x00008000000079c5 */ /* 0x000fc40000010000 */
[----:B------:R-:W-:Y:S01]  /*18b30*/  WARPGROUP.ARRIVE ;  /* 0x00000000000079c5 */ /* 0x000fe20000000000 */
[C---:B------:R-:W-:Y:S01]  /*18b40*/  FMUL.FTZ R89, R2.reuse, R67 ;  /* 0x0000004302597220 */ /* 0x040fe20000410000 */
[C---:B------:R-:W-:Y:S01]  /*18b50*/  FMUL.FTZ R88, R2.reuse, R66 ;  /* 0x0000004202587220 */ /* 0x040fe20000410000 */
[C---:B------:R-:W-:Y:S01]  /*18b60*/  FMUL.FTZ R66, R2.reuse, R68 ;  /* 0x0000004402427220 */ /* 0x040fe20000410000 */
[C---:B------:R-:W-:Y:S01]  /*18b70*/  FMUL.FTZ R68, R2.reuse, R74 ;  /* 0x0000004a02447220 */ /* 0x040fe20000410000 */
[----:B------:R-:W-:Y:S01]  /*18b80*/  FMUL.FTZ R82, R2, R62 ;  /* 0x0000003e02527220 */ /* 0x000fe20000410000 */
[----:B------:R-:W-:Y:S01]  /*18b90*/  QGMMA.64x32x32.F32.E4M3.E4M3 R44, gdesc[UR16], R44, gsb0 ;  /* 0x00600000102c79f3 */ /* 0x000fe2000800082c */
[----:B------:R-:W-:Y:S01]  /*18ba0*/  R2UR UR18, R4 ;  /* 0x00000000041272ca */ /* 0x000fe200000e0000 */
[----:B------:R-:W5:Y:S01]  /*18bb0*/  MUFU.TANH R94, R94 ;  /* 0x0000005e005e7308 */ /* 0x000f620000002400 */
[----:B------:R-:W-:Y:S01]  /*18bc0*/  FSEL R4, R108, -INF , P3 ;  /* 0xff8000006c047808 */ /* 0x000fe20001800000 */
[C---:B------:R-:W-:Y:S01]  /*18bd0*/  FMUL.FTZ R62, R2.reuse, R61 ;  /* 0x0000003d023e7220 */ /* 0x040fe20000410000 */
[----:B------:R-:W-:Y:S01]  /*18be0*/  R2UR UR19, R5 ;  /* 0x00000000051372ca */ /* 0x000fe200000e0000 */
[C---:B------:R-:W-:Y:S01]  /*18bf0*/  FMUL.FTZ R61, R2.reuse, R73 ;  /* 0x00000049023d7220 */ /* 0x040fe20000410000 */
[----:B------:R-:W-:Y:S01]  /*18c00*/  FSEL R5, R21, -INF , P2 ;  /* 0xff80000015057808 */ /* 0x000fe20001000000 */
[C---:B------:R-:W-:Y:S01]  /*18c10*/  FMUL.FTZ R83, R2.reuse, R64 ;  /* 0x0000004002537220 */ /* 0x040fe20000410000 */
        /* <DEDUP_REMOVED lines=8> */
[----:B------:R-:W-:Y:S01]  /*18ca0*/  FMUL.FTZ R70, R2, R70 ;  /* 0x0000004602467220 */ /* 0x000fe20000410000 */
[----:B------:R-:W5:Y:S08]  /*18cb0*/  MUFU.TANH R95, R95 ;  /* 0x0000005f005f7308 */ /* 0x000f700000002400 */
[----:B------:R-:W5:Y:S08]  /*18cc0*/  MUFU.TANH R97, R97 ;  /* 0x0000006100617308 */ /* 0x000f700000002400 */
[----:B------:R-:W5:Y:S08]  /*18cd0*/  MUFU.TANH R78, R78 ;  /* 0x0000004e004e7308 */ /* 0x000f700000002400 */
[----:B------:R-:W-:Y:S08]  /*18ce0*/  MUFU.TANH R76, R76 ;  /* 0x0000004c004c7308 */ /* 0x000ff00000002400 */
[----:B------:R-:W5:Y:S08]  /*18cf0*/  MUFU.TANH R79, R79 ;  /* 0x0000004f004f7308 */ /* 0x000f700000002400 */
[----:B------:R-:W5:Y:S01]  /*18d00*/  MUFU.TANH R27, R27 ;  /* 0x0000001b001b7308 */ /* 0x000f620000002400 */
[----:B------:R-:W-:-:S02]  /*18d10*/  WARPGROUP.DEPBAR.LE gsb0, 0x0 ;  /* 0x00008000000079c5 */ /* 0x000fc40000010000 */
[C---:B------:R-:W-:Y:S01]  /*18d20*/  FMUL.FTZ R67, R2.reuse, R46 ;  /* 0x0000002e02437220 */ /* 0x040fe20000410000 */
[C---:B------:R-:W-:Y:S01]  /*18d30*/  FMUL.FTZ R46, R2.reuse, R45 ;  /* 0x0000002d022e7220 */ /* 0x040fe20000410000 */
[----:B------:R-:W-:Y:S01]  /*18d40*/  FMUL.FTZ R45, R2, R51 ;  /* 0x00000033022d7220 */ /* 0x000fe20000410000 */
[----:B------:R-:W-:Y:S01]  /*18d50*/  FSEL R51, R8, -INF , P2 ;  /* 0xff80000008337808 */ /* 0x000fe20001000000 */
[C---:B------:R-:W-:Y:S01]  /*18d60*/  FMUL.FTZ R74, R2.reuse, R53 ;  /* 0x00000035024a7220 */ /* 0x040fe20000410000 */
[----:B------:R-:W-:Y:S01]  /*18d70*/  FSEL R8, R11, -INF , P3 ;  /* 0xff8000000b087808 */ /* 0x000fe20001800000 */
[----:B------:R-:W-:Y:S01]  /*18d80*/  FMUL.FTZ R149, R2, R57 ;  /* 0x0000003902957220 */ /* 0x000fe20000410000 */
[----:B------:R-:W-:Y:S01]  /*18d90*/  ISETP.GT.AND P3, PT, R6, 0x11, PT ;  /* 0x000000110600780c */ /* 0x000fe20003f64270 */
[----:B------:R-:W-:Y:S01]  /*18da0*/  FMUL.FTZ R115, R2, R59 ;  /* 0x0000003b02737220 */ /* 0x000fe20000410000 */
[----:B------:R-:W-:Y:S01]  /*18db0*/  FSEL R53, R9, -INF , P4 ;  /* 0xff80000009357808 */ /* 0x000fe20002000000 */
[----:B------:R-:W-:Y:S01]  /*18dc0*/  WARPGROUP.ARRIVE ;  /* 0x00000000000079c5 */ /* 0x000fe20000000000 */
[----:B------:R-:W-:Y:S01]  /*18dd0*/  FSEL R21, R24, -INF , P3 ;  /* 0xff80000018157808 */ /* 0x000fe20001800000 */
[C---:B------:R-:W-:Y:S01]  /*18de0*/  FMUL.FTZ R145, R2.reuse, R56 ;  /* 0x0000003802917220 */ /* 0x040fe20000410000 */
[----:B------:R-:W-:Y:S01]  /*18df0*/  FMNMX.FTZ R24, R51, R8, !PT ;  /* 0x0000000833187209 */ /* 0x000fe20007810000 */
[----:B------:R-:W-:Y:S01]  /*18e00*/  FMUL.FTZ R72, R2, R47 ;  /* 0x0000002f02487220 */ /* 0x000fe20000410000 */
[----:B------:R-:W-:Y:S01]  /*18e10*/  ISETP.GT.AND P2, PT, R6, 0x10, PT ;  /* 0x000000100600780c */ /* 0x000fe20003f44270 */
[----:B------:R-:W-:Y:S01]  /*18e20*/  QGMMA.64x32x32.F32.E4M3.E4M3 R28, gdesc[UR16], R28, gsb0 ;  /* 0x00600000101c79f3 */ /* 0x000fe2000800081c */
[----:B------:R-:W-:Y:S01]  /*18e30*/  FSEL R57, R10, -INF , P5 ;  /* 0xff8000000a397808 */ /* 0x000fe20002800000 */
[----:B------:R-:W5:Y:S01]  /*18e40*/  MUFU.TANH R99, R99 ;  /* 0x0000006300637308 */ /* 0x000f620000002400 */
[----:B------:R-:W-:Y:S01]  /*18e50*/  FMNMX.FTZ R24, R53, R24, !PT ;  /* 0x0000001835187209 */ /* 0x000fe20007810000 */
[----:B------:R-:W-:Y:S01]  /*18e60*/  FMUL.FTZ R47, R2, R52 ;  /* 0x00000034022f7220 */ /* 0x000fe20000410000 */
[----:B------:R-:W-:Y:S01]  /*18e70*/  FSEL R59, R14, -INF , P2 ;  /* 0xff8000000e3b7808 */ /* 0x000fe20001000000 */
[C---:B------:R-:W-:Y:S01]  /*18e80*/  FMUL.FTZ R75, R2.reuse, R54 ;  /* 0x00000036024b7220 */ /* 0x040fe20000410000 */
[----:B------:R-:W-:Y:S01]  /*18e90*/  FMNMX.FTZ R24, R57, R24, !PT ;  /* 0x0000001839187209 */ /* 0x000fe20007810000 */
[----:B------:R-:W-:Y:S01]  /*18ea0*/  FMUL.FTZ R49, R2, R49 ;  /* 0x0000003102317220 */ /* 0x000fe20000410000 */
[----:B------:R-:W-:Y:S01]  /*18eb0*/  ISETP.GT.AND P4, PT, R6, 0x18, PT ;  /* 0x000000180600780c */ /* 0x000fe20003f84270 */
[----:B------:R-:W5:Y:S01]  /*18ec0*/  MUFU.TANH R77, R77 ;  /* 0x0000004d004d7308 */ /* 0x000f620000002400 */
[----:B-1----:R-:W-:Y:S01]  /*18ed0*/  FSEL R73, R13, -INF , P3 ;  /* 0xff8000000d497808 */ /* 0x002fe20001800000 */
[C---:B------:R-:W-:Y:S01]  /*18ee0*/  FMUL.FTZ R55, R2.reuse, R55 ;  /* 0x0000003702377220 */ /* 0x040fe20000410000 */
[----:B------:R-:W-:Y:S01]  /*18ef0*/  FMNMX.FTZ R24, R59, R24, !PT ;  /* 0x000000183b187209 */ /* 0x000fe20007810000 */
[----:B------:R-:W-:Y:S01]  /*18f00*/  FMUL.FTZ R44, R2, R44 ;  /* 0x0000002c022c7220 */ /* 0x000fe20000410000 */
[----:B--2---:R-:W-:Y:S01]  /*18f10*/  FSEL R9, R96, -INF , P5 ;  /* 0xff80000060097808 */ /* 0x004fe20002800000 */
[----:B------:R-:W-:Y:S01]  /*18f20*/  FMUL.FTZ R48, R2, R48 ;  /* 0x0000003002307220 */ /* 0x000fe20000410000 */
[----:B------:R-:W-:Y:S01]  /*18f30*/  ISETP.GT.AND P5, PT, R6, 0x19, PT ;  /* 0x000000190600780c */ /* 0x000fe20003fa4270 */
[----:B------:R-:W-:Y:S01]  /*18f40*/  MUFU.TANH R98, R98 ;  /* 0x0000006200627308 */ /* 0x000fe20000002400 */
[----:B0-----:R-:W-:Y:S01]  /*18f50*/  FSEL R91, R20, -INF , P4 ;  /* 0xff800000145b7808 */ /* 0x001fe20002000000 */
[C---:B------:R-:W-:Y:S01]  /*18f60*/  FMUL.FTZ R50, R2.reuse, R50 ;  /* 0x0000003202327220 */ /* 0x040fe20000410000 */
[----:B------:R-:W-:Y:S01]  /*18f70*/  FMNMX.FTZ R56, R73, R24, !PT ;  /* 0x0000001849387209 */ /* 0x000fe20007810000 */
[----:B------:R-:W-:Y:S01]  /*18f80*/  FMUL.FTZ R58, R2, R58 ;  /* 0x0000003a023a7220 */ /* 0x000fe20000410000 */
[----:B---3--:R-:W-:-:S02]  /*18f90*/  FSEL R11, R92, -INF , P2 ;  /* 0xff8000005c0b7808 */ /* 0x008fc40001000000 */
[----:B------:R-:W-:Y:S01]  /*18fa0*/  ISETP.GT.AND P2, PT, R6, 0x20, PT ;  /* 0x000000200600780c */ /* 0x000fe20003f44270 */
[----:B------:R0:W-:Y:S01]  /*18fb0*/  MUFU.TANH R10, R47 ;  /* 0x0000002f000a7308 */ /* 0x0001e20000002400 */
[----:B----4-:R-:W-:Y:S02]  /*18fc0*/  FSEL R101, R12, -INF , P5 ;  /* 0xff8000000c657808 */ /* 0x010fe40002800000 */
[----:B------:R-:W-:Y:S02]  /*18fd0*/  FMNMX.FTZ R56, R91, R56, !PT ;  /* 0x000000385b387209 */ /* 0x000fe40007810000 */
[----:B------:R-:W-:Y:S02]  /*18fe0*/  ISETP.GT.AND P3, PT, R6, 0x21, PT ;  /* 0x000000210600780c */ /* 0x000fe40003f64270 */
[----:B-----5:R-:W-:Y:S01]  /*18ff0*/  FSEL R15, R15, -INF , P2 ;  /* 0xff8000000f0f7808 */ /* 0x020fe20001000000 */
[----:B------:R-:W1:Y:S01]  /*19000*/  MUFU.TANH R80, R80 ;  /* 0x0000005000507308 */ /* 0x000e620000002400 */
[----:B------:R-:W-:-:S02]  /*19010*/  FMNMX.FTZ R56, R101, R56, !PT ;  /* 0x0000003865387209 */ /* 0x000fc40007810000 */
[----:B------:R-:W-:Y:S02]  /*19020*/  FSEL R13, R94, -INF , P4 ;  /* 0xff8000005e0d7808 */ /* 0x000fe40002000000 */
[----:B------:R-:W-:Y:S02]  /*19030*/  ISETP.GT.AND P4, PT, R6, 0x28, PT ;  /* 0x000000280600780c */ /* 0x000fe40003f84270 */
[----:B------:R-:W-:Y:S01]  /*19040*/  FSEL R93, R93, -INF , P3 ;  /* 0xff8000005d5d7808 */ /* 0x000fe20001800000 */
[----:B------:R-:W2:Y:S01]  /*19050*/  MUFU.TANH R81, R81 ;  /* 0x0000005100517308 */ /* 0x000ea20000002400 */
[----:B------:R-:W-:Y:S02]  /*19060*/  FMNMX.FTZ R56, R15, R56, !PT ;  /* 0x000000380f387209 */ /* 0x000fe40007810000 */
[----:B------:R-:W-:Y:S02]  /*19070*/  FSEL R95, R95, -INF , P5 ;  /* 0xff8000005f5f7808 */ /* 0x000fe40002800000 */
[----:B0-----:R-:W-:-:S02]  /*19080*/  FSEL R47, R97, -INF , P3 ;  /* 0xff800000612f7808 */ /* 0x001fc40001800000 */
[----:B------:R-:W-:Y:S01]  /*19090*/  ISETP.GT.AND P5, PT, R6, 0x29, PT ;  /* 0x000000290600780c */ /* 0x000fe20003fa4270 */
[----:B------:R0:W-:Y:S01]  /*190a0*/  MUFU.TANH R54, R45 ;  /* 0x0000002d00367308 */ /* 0x0001e20000002400 */
[----:B------:R-:W-:Y:S02]  /*190b0*/  FSEL R97, R78, -INF , P4 ;  /* 0xff8000004e617808 */ /* 0x000fe40002000000 */
[----:B------:R-:W-:Y:S02]  /*190c0*/  FMNMX.FTZ R56, R93, R56, !PT ;  /* 0x000000385d387209 */ /* 0x000fe40007810000 */
[----:B------:R-:W-:Y:S02]  /*190d0*/  FSEL R79, R79, -INF , P5 ;  /* 0xff8000004f4f7808 */ /* 0x000fe40002800000 */
[----:B------:R-:W-:Y:S01]  /*190e0*/  FMNMX.FTZ R56, R97, R56, !PT ;  /* 0x0000003861387209 */ /* 0x000fe20007810000 */
[----:B------:R-:W-:Y:S01]  /*190f0*/  MUFU.TANH R26, R26 ;  /* 0x0000001a001a7308 */ /* 0x000fe20000002400 */
[----:B0-----:R-:W-:Y:S01]  /*19100*/  FSEL R45, R76, -INF , P2 ;  /* 0xff8000004c2d7808 */ /* 0x001fe20001000000 */
[----:B------:R-:W-:-:S02]  /*19110*/  WARPGROUP.DEPBAR.LE gsb0, 0x0 ;  /* 0x00008000000079c5 */ /* 0x000fc40000010000 */
[----:B------:R-:W-:Y:S01]  /*19120*/  ISETP.GT.AND P2, PT, R6, 0x30, PT ;  /* 0x000000300600780c */ /* 0x000fe20003f44270 */
[----:B------:R-:W-:Y:S01]  /*19130*/  FMUL.FTZ R151, R2, R28 ;  /* 0x0000001c02977220 */ /* 0x000fe20000410000 */
[----:B------:R-:W-:Y:S01]  /*19140*/  ISETP.GT.AND P3, PT, R6, 0x31, PT ;  /* 0x000000310600780c */ /* 0x000fe20003f64270 */
[C---:B------:R-:W-:Y:S01]  /*19150*/  FMUL.FTZ R28, R2.reuse, R29 ;  /* 0x0000001d021c7220 */ /* 0x040fe20000410000 */
[----:B------:R-:W0:Y:S01]  /*19160*/  MUFU.TANH R85, R85 ;  /* 0x0000005500557308 */ /* 0x000e220000002400 */
[----:B------:R-:W-:Y:S01]  /*19170*/  FSEL R103, R27, -INF , P2 ;  /* 0xff8000001b677808 */ /* 0x000fe20001000000 */
[C---:B------:R-:W-:Y:S01]  /*19180*/  FMUL.FTZ R31, R2.reuse, R31 ;  /* 0x0000001f021f7220 */ /* 0x040fe20000410000 */
[----:B------:R-:W-:Y:S01]  /*19190*/  FMNMX.FTZ R56, R79, R56, !PT ;  /* 0x000000384f387209 */ /* 0x000fe20007810000 */
[C---:B------:R-:W-:Y:S01]  /*191a0*/  FMUL.FTZ R32, R2.reuse, R32 ;  /* 0x0000002002207220 */ /* 0x040fe20000410000 */
[----:B------:R-:W-:Y:S01]  /*191b0*/  FSEL R99, R99, -INF , P4 ;  /* 0xff80000063637808 */ /* 0x000fe20002000000 */
[----:B------:R-:W-:Y:S01]  /*191c0*/  FMUL.FTZ R36, R2, R36 ;  /* 0x0000002402247220 */ /* 0x000fe20000410000 */
[----:B------:R-:W-:Y:S01]  /*191d0*/  ISETP.GT.AND P4, PT, R6, 0x38, PT ;  /* 0x000000380600780c */ /* 0x000fe20003f84270 */
[----:B------:R-:W3:Y:S01]  /*191e0*/  MUFU.TANH R60, R60 ;  /* 0x0000003c003c7308 */ /* 0x000ee20000002400 */
[----:B------:R-:W-:Y:S01]  /*191f0*/  FSEL R105, R77, -INF , P3 ;  /* 0xff8000004d697808 */ /* 0x000fe20001800000 */
[C---:B------:R-:W-:Y:S01]  /*19200*/  FMUL.FTZ R34, R2.reuse, R34 ;  /* 0x0000002202227220 */ /* 0x040fe20000410000 */
[----:B------:R-:W-:Y:S01]  /*19210*/  FMNMX.FTZ R56, R103, R56, !PT ;  /* 0x0000003867387209 */ /* 0x000fe20007810000 */
[----:B------:R-:W-:Y:S01]  /*19220*/  FMUL.FTZ R40, R2, R40 ;  /* 0x0000002802287220 */ /* 0x000fe20000410000 */
[----:B-1----:R-:W-:Y:S01]  /*19230*/  FSEL R107, R80, -INF , P4 ;  /* 0xff800000506b7808 */ /* 0x002fe20002000000 */
[C---:B------:R-:W-:Y:S01]  /*19240*/  FMUL.FTZ R38, R2.reuse, R38 ;  /* 0x0000002602267220 */ /* 0x040fe20000410000 */
[----:B------:R-:W-:Y:S01]  /*19250*/  FMNMX.FTZ R56, R105, R56, !PT ;  /* 0x0000003869387209 */ /* 0x000fe20007810000 */
[----:B------:R-:W1:Y:S01]  /*19260*/  MUFU.TANH R84, R84 ;  /* 0x0000005400547308 */ /* 0x000e620000002400 */
[----:B--2---:R-:W-:Y:S01]  /*19270*/  FSEL R81, R81, -INF , P2 ;  /* 0xff80000051517808 */ /* 0x004fe20001000000 */
[----:B------:R-:W-:Y:S01]  /*19280*/  FMUL.FTZ R42, R2, R42 ;  /* 0x0000002a022a7220 */ /* 0x000fe20000410000 */
[----:B------:R-:W-:-:S02]  /*19290*/  ISETP.GT.AND P2, PT, R6, 0x40, PT ;  /* 0x000000400600780c */ /* 0x000fc40003f44270 */
[----:B------:R-:W-:Y:S02]  /*192a0*/  FMNMX.FTZ R56, R107, R56, !PT ;  /* 0x000000386b387209 */ /* 0x000fe40007810000 */
[----:B0-----:R-:W-:Y:S01]  /*192b0*/  FSEL R85, R85, -INF , P3 ;  /* 0xff80000055557808 */ /* 0x001fe20001800000 */
[----:B------:R-:W0:Y:S01]  /*192c0*/  MUFU.TANH R62, R62 ;  /* 0x0000003e003e7308 */ /* 0x000e220000002400 */
[----:B------:R-:W-:Y:S02]  /*192d0*/  ISETP.GT.AND P3, PT, R6, 0x41, PT ;  /* 0x000000410600780c */ /* 0x000fe40003f64270 */
[----:B---3--:R-:W-:-:S05]  /*192e0*/  FSEL R111, R60, -INF , P2 ;  /* 0xff8000003c6f7808 */ /* 0x008fca0001000000 */
[----:B------:R-:W-:Y:S01]  /*192f0*/  MUFU.TANH R86, R86 ;  /* 0x0000005600567308 */ /* 0x000fe20000002400 */
[----:B-1----:R-:W-:Y:S02]  /*19300*/  FSEL R27, R84, -INF , P4 ;  /* 0xff800000541b7808 */ /* 0x002fe40002000000 */
[----:B------:R-:W-:-:S05]  /*19310*/  ISETP.GT.AND P4, PT, R6, 0x48, PT ;  /* 0x000000480600780c */ /* 0x000fca0003f84270 */
[----:B------:R1:W-:Y:S01]  /*19320*/  MUFU.TANH R52, R49 ;  /* 0x0000003100347308 */ /* 0x0003e20000002400 */
[----:B0-----:R-:W-:-:S07]  /*19330*/  FSEL R113, R62, -INF , P3 ;  /* 0xff8000003e717808 */ /* 0x001fce0001800000 */
[----:B------:R-:W0:Y:S01]  /*19340*/  MUFU.TANH R83, R83 ;  /* 0x0000005300537308 */ /* 0x000e220000002400 */
[----:B-1----:R-:W-:Y:S02]  /*19350*/  FSEL R49, R98, -INF , P5 ;  /* 0xff80000062317808 */ /* 0x002fe40002800000 */
[----:B------:R-:W-:-:S04]  /*19360*/  ISETP.GT.AND P5, PT, R6, 0x39, PT ;  /* 0x000000390600780c */ /* 0x000fc80003fa4270 */
[----:B------:R-:W-:Y:S01]  /*19370*/  FSEL R109, R26, -INF , P5 ;  /* 0xff8000001a6d7808 */ /* 0x000fe20002800000 */
[----:B------:R-:W-:Y:S01]  /*19380*/  MUFU.TANH R82, R82 ;  /* 0x0000005200527308 */ /* 0x000fe20000002400 */
[C---:B------:R-:W-:Y:S01]  /*19390*/  FMUL.FTZ R26, R2.reuse, R30 ;  /* 0x0000001e021a7220 */ /* 0x040fe20000410000 */
[----:B------:R-:W-:Y:S01]  /*193a0*/  FMUL.FTZ R30, R2, R33 ;  /* 0x00000021021e7220 */ /* 0x000fe20000410000 */
[----:B------:R-:W-:-:S04]  /*193b0*/  FMNMX.FTZ R56, R109, R56, !PT ;  /* 0x000000386d387209 */ /* 0x000fc80007810000 */
[----:B------:R-:W-:Y:S01]  /*193c0*/  FMNMX.FTZ R56, R111, R56, !PT ;  /* 0x000000386f387209 */ /* 0x000fe20007810000 */
[----:B------:R-:W-:Y:S01]  /*193d0*/  MUFU.TANH R63, R63 ;  /* 0x0000003f003f7308 */ /* 0x000fe20000002400 */
[----:B0-----:R-:W-:Y:S02]  /*193e0*/  FSEL R83, R83, -INF , P4 ;  /* 0xff80000053537808 */ /* 0x001fe40002000000 */
[----:B------:R-:W-:-:S04]  /*193f0*/  FMNMX.FTZ R56, R113, R56, !PT ;  /* 0x0000003871387209 */ /* 0x000fc80007810000 */
[----:B------:R-:W-:Y:S01]  /*19400*/  FMNMX.FTZ R56, R83, R56, !PT ;  /* 0x0000003853387209 */ /* 0x000fe20007810000 */
[----:B------:R-:W0:Y:S08]  /*19410*/  MUFU.TANH R87, R87 ;  /* 0x0000005700577308 */ /* 0x000e300000002400 */
[----:B------:R-:W-:Y:S08]  /*19420*/  MUFU.TANH R66, R66 ;  /* 0x0000004200427308 */ /* 0x000ff00000002400 */
[----:B------:R-:W1:Y:S01]  /*19430*/  MUFU.TANH R88, R88 ;  /* 0x0000005800587308 */ /* 0x000e620000002400 */
[----:B0-----:R-:W-:-:S02]  /*19440*/  FSEL R87, R87, -INF , P3 ;  /* 0xff80000057577808 */ /* 0x001fc40001800000 */
[----:B------:R-:W-:-:S05]  /*19450*/  ISETP.GT.AND P3, PT, R6, 0x51, PT ;  /* 0x000000510600780c */ /* 0x000fca0003f64270 */
[----:B------:R-:W0:Y:S08]  /*19460*/  MUFU.TANH R65, R65 ;  /* 0x0000004100417308 */ /* 0x000e300000002400 */
[----:B------:R-:W2:Y:S01]  /*19470*/  MUFU.TANH R89, R89 ;  /* 0x0000005900597308 */ /* 0x000ea20000002400 */
        /* <DEDUP_REMOVED lines=9> */
[----:B--2---:R-:W-:Y:S02]  /*19510*/  FSEL R89, R89, -INF , P5 ;  /* 0xff80000059597808 */ /* 0x004fe40002800000 */
[----:B------:R-:W-:Y:S02]  /*19520*/  FMNMX.FTZ R56, R123, R56, !PT ;  /* 0x000000387b387209 */ /* 0x000fe40007810000 */
[----:B------:R-:W-:-:S03]  /*19530*/  ISETP.GT.AND P5, PT, R6, 0x59, PT ;  /* 0x000000590600780c */ /* 0x000fc60003fa4270 */
[----:B------:R-:W1:Y:S01]  /*19540*/  MUFU.TANH R68, R68 ;  /* 0x0000004400447308 */ /* 0x000e620000002400 */
[----:B0-----:R-:W-:-:S07]  /*19550*/  FSEL R129, R64, -INF , P4 ;  /* 0xff80000040817808 */ /* 0x001fce0002000000 */
[----:B------:R0:W-:Y:S08]  /*19560*/  MUFU.TANH R14, R75 ;  /* 0x0000004b000e7308 */ /* 0x0001f00000002400 */
[----:B------:R-:W2:Y:S01]  /*19570*/  MUFU.TANH R61, R61 ;  /* 0x0000003d003d7308 */ /* 0x000ea20000002400 */
[----:B0-----:R-:W-:Y:S02]  /*19580*/  FSEL R75, R82, -INF , P2 ;  /* 0xff800000524b7808 */ /* 0x001fe40001000000 */
[----:B------:R-:W-:-:S02]  /*19590*/  ISETP.GT.AND P2, PT, R6, 0x50, PT ;  /* 0x000000500600780c */ /* 0x000fc40003f44270 */
[----:B-1----:R-:W-:Y:S02]  /*195a0*/  FSEL R29, R68, -INF , P4 ;  /* 0xff800000441d7808 */ /* 0x002fe40002000000 */
[----:B------:R-:W-:Y:S01]  /*195b0*/  FSEL R125, R66, -INF , P2 ;  /* 0xff800000427d7808 */ /* 0x000fe20001000000 */
[----:B------:R-:W0:Y:S01]  /*195c0*/  MUFU.TANH R44, R44 ;  /* 0x0000002c002c7308 */ /* 0x000e220000002400 */
[----:B------:R-:W-:Y:S02]  /*195d0*/  FSEL R63, R70, -INF , P2 ;  /* 0xff800000463f7808 */ /* 0x000fe40001000000 */
[----:B------:R-:W-:Y:S02]  /*195e0*/  FMNMX.FTZ R56, R125, R56, !PT ;  /* 0x000000387d387209 */ /* 0x000fe40007810000 */
[C---:B------:R-:W-:Y:S02]  /*195f0*/  ISETP.GT.AND P2, PT, R6.reuse, 0x60, PT ;  /* 0x000000600600780c */ /* 0x040fe40003f44270 */
[----:B------:R-:W-:Y:S01]  /*19600*/  FMNMX.FTZ R56, R127, R56, !PT ;  /* 0x000000387f387209 */ /* 0x000fe20007810000 */
[----:B------:R-:W1:Y:S01]  /*19610*/  MUFU.TANH R67, R67 ;  /* 0x0000004300437308 */ /* 0x000e620000002400 */
[----:B------:R-:W-:-:S02]  /*19620*/  ISETP.GT.AND P4, PT, R6, 0x68, PT ;  /* 0x000000680600780c */ /* 0x000fc40003f84270 */
[----:B--2---:R-:W-:Y:S02]  /*19630*/  FSEL R131, R61, -INF , P5 ;  /* 0xff8000003d837808 */ /* 0x004fe40002800000 */
[----:B------:R-:W-:-:S03]  /*19640*/  FMNMX.FTZ R56, R129, R56, !PT ;  /* 0x0000003881387209 */ /* 0x000fc60007810000 */
[----:B------:R-:W2:Y:S01]  /*19650*/  MUFU.TANH R69, R69 ;  /* 0x0000004500457308 */ /* 0x000ea20000002400 */
[----:B0-----:R-:W-:Y:S01]  /*19660*/  FSEL R133, R44, -INF , P2 ;  /* 0xff8000002c857808 */ /* 0x001fe20001000000 */
[----:B------:R-:W-:Y:S01]  /*19670*/  FMUL.FTZ R44, R2, R35 ;  /* 0x00000023022c7220 */ /* 0x000fe20000410000 */
[----:B------:R-:W-:-:S04]  /*19680*/  FMNMX.FTZ R56, R131, R56, !PT ;  /* 0x0000003883387209 */ /* 0x000fc80007810000 */
[----:B------:R-:W-:Y:S01]  /*19690*/  FMNMX.FTZ R56, R133, R56, !PT ;  /* 0x0000003885387209 */ /* 0x000fe20007810000 */
[----:B------:R-:W0:Y:S01]  /*196a0*/  MUFU.TANH R48, R48 ;  /* 0x0000003000307308 */ /* 0x000e220000002400 */
[----:B-1----:R-:W-:Y:S02]  /*196b0*/  FSEL R67, R67, -INF , P2 ;  /* 0xff80000043437808 */ /* 0x002fe40001000000 */
[----:B------:R-:W-:-:S04]  /*196c0*/  ISETP.GT.AND P2, PT, R6, 0x70, PT ;  /* 0x000000700600780c */ /* 0x000fc80003f44270 */
[----:B------:R-:W-:Y:S01]  /*196d0*/  FSEL R141, R10, -INF , P2 ;  /* 0xff8000000a8d7808 */ /* 0x000fe20001000000 */
[----:B------:R-:W1:Y:S01]  /*196e0*/  MUFU.TANH R50, R50 ;  /* 0x0000003200327308 */ /* 0x000e620000002400 */
[----:B--2---:R-:W-:Y:S01]  /*196f0*/  FSEL R69, R69, -INF , P3 ;  /* 0xff80000045457808 */ /* 0x004fe20001800000 */
[----:B------:R-:W-:Y:S01]  /*19700*/  FMUL.FTZ R10, R2, R37 ;  /* 0x00000025020a7220 */ /* 0x000fe20000410000 */
[----:B------:R-:W-:Y:S02]  /*19710*/  ISETP.GT.AND P3, PT, R6, 0x61, PT ;  /* 0x000000610600780c */ /* 0x000fe40003f64270 */
[----:B------:R-:W-:Y:S02]  /*19720*/  FSEL R61, R14, -INF , P2 ;  /* 0xff8000000e3d7808 */ /* 0x000fe40001000000 */
[----:B------:R-:W-:Y:S01]  /*19730*/  ISETP.GT.AND P2, PT, R6, 0x80, PT ;  /* 0x000000800600780c */ /* 0x000fe20003f44270 */
[----:B------:R-:W2:Y:S01]  /*19740*/  MUFU.TANH R46, R46 ;  /* 0x0000002e002e7308 */ /* 0x000ea20000002400 */
[----:B0-----:R-:W-:Y:S01]  /*19750*/  FSEL R137, R48, -INF , P4 ;  /* 0xff80000030897808 */ /* 0x001fe20002000000 */
[----:B------:R-:W-:-:S06]  /*19760*/  FMUL.FTZ R48, R2, R43 ;  /* 0x0000002b02307220 */ /* 0x000fcc0000410000 */
[----:B------:R-:W0:Y:S01]  /*19770*/  MUFU.TANH R24, R58 ;  /* 0x0000003a00187308 */ /* 0x000e220000002400 */
[----:B-1----:R-:W-:Y:S02]  /*19780*/  FSEL R33, R50, -INF , P4 ;  /* 0xff80000032217808 */ /* 0x002fe40002000000 */
[----:B------:R-:W-:-:S05]  /*19790*/  ISETP.GT.AND P4, PT, R6, 0x78, PT ;  /* 0x000000780600780c */ /* 0x000fca0003f84270 */
[----:B------:R-:W-:Y:S01]  /*197a0*/  MUFU.TANH R72, R72 ;  /* 0x0000004800487308 */ /* 0x000fe20000002400 */
[----:B--2---:R-:W-:Y:S01]  /*197b0*/  FSEL R135, R46, -INF , P3 ;  /* 0xff8000002e877808 */ /* 0x004fe20001800000 */
[----:B------:R-:W-:-:S03]  /*197c0*/  FMUL.FTZ R46, R2, R39 ;  /* 0x00000027022e7220 */ /* 0x000fc60000410000 */
[----:B------:R-:W-:-:S03]  /*197d0*/  FMNMX.FTZ R56, R135, R56, !PT ;  /* 0x0000003887387209 */ /* 0x000fc60007810000 */
[----:B------:R-:W1:Y:S01]  /*197e0*/  MUFU.TANH R71, R71 ;  /* 0x0000004700477308 */ /* 0x000e620000002400 */
[----:B0-----:R-:W-:Y:S02]  /*197f0*/  FSEL R37, R24, -INF , P4 ;  /* 0xff80000018257808 */ /* 0x001fe40002000000 */
[----:B------:R-:W-:Y:S02]  /*19800*/  FMNMX.FTZ R24, R5, R4, !PT ;  /* 0x0000000405187209 */ /* 0x000fe40007810000 */
[----:B------:R-:W-:Y:S02]  /*19810*/  FMNMX.FTZ R56, R137, R56, !PT ;  /* 0x0000003889387209 */ /* 0x000fe40007810000 */
[----:B------:R-:W-:Y:S01]  /*19820*/  FMNMX.FTZ R24, R7, R24, !PT ;  /* 0x0000001807187209 */ /* 0x000fe20007810000 */
[----:B------:R-:W0:Y:S08]  /*19830*/  MUFU.TANH R12, R74 ;  /* 0x0000004a000c7308 */ /* 0x000e300000002400 */
[----:B------:R-:W2:Y:S01]  /*19840*/  MUFU.TANH R26, R26 ;  /* 0x0000001a001a7308 */ /* 0x000ea20000002400 */
[----:B-1----:R-:W-:-:S02]  /*19850*/  FSEL R71, R71, -INF , P5 ;  /* 0xff80000047477808 */ /* 0x002fc40002800000 */
[----:B------:R-:W-:-:S04]  /*19860*/  ISETP.GT.AND P5, PT, R6, 0x69, PT ;  /* 0x000000690600780c */ /* 0x000fc80003fa4270 */
[----:B------:R-:W-:Y:S01]  /*19870*/  FSEL R139, R52, -INF , P5 ;  /* 0xff800000348b7808 */ /* 0x000fe20002800000 */
[----:B------:R1:W-:Y:S01]  /*19880*/  MUFU.TANH R117, R31 ;  /* 0x0000001f00757308 */ /* 0x0003e20000002400 */
[----:B------:R-:W-:Y:S02]  /*19890*/  FSEL R35, R54, -INF , P5 ;  /* 0xff80000036237808 */ /* 0x000fe40002800000 */
[----:B------:R-:W-:Y:S02]  /*198a0*/  FMNMX.FTZ R56, R139, R56, !PT ;  /* 0x000000388b387209 */ /* 0x000fe40007810000 */
[----:B------:R-:W-:Y:S02]  /*198b0*/  ISETP.GT.AND P5, PT, R6, 0x79, PT ;  /* 0x000000790600780c */ /* 0x000fe40003fa4270 */
[----:B------:R-:W-:Y:S01]  /*198c0*/  FMNMX.FTZ R56, R141, R56, !PT ;  /* 0x000000388d387209 */ /* 0x000fe20007810000 */
[----:B------:R-:W3:Y:S01]  /*198d0*/  MUFU.TANH R145, R145 ;  /* 0x0000009100917308 */ /* 0x000ee20000002400 */
[----:B-1----:R-:W-:-:S02]  /*198e0*/  FSEL R31, R72, -INF , P3 ;  /* 0xff800000481f7808 */ /* 0x002fc40001800000 */
[----:B------:R-:W-:-:S04]  /*198f0*/  ISETP.GT.AND P3, PT, R6, 0x71, PT ;  /* 0x000000710600780c */ /* 0x000fc80003f64270 */
[----:B0-----:R-:W-:Y:S01]  /*19900*/  FSEL R143, R12, -INF , P3 ;  /* 0xff8000000c8f7808 */ /* 0x001fe20001800000 */
[----:B------:R-:W0:Y:S01]  /*19910*/  MUFU.TANH R149, R149 ;  /* 0x0000009500957308 */ /* 0x000e220000002400 */
[----:B------:R-:W-:Y:S01]  /*19920*/  FMUL.FTZ R12, R2, R41 ;  /* 0x00000029020c7220 */ /* 0x000fe20000410000 */
[----:B--2---:R-:W-:Y:S02]  /*19930*/  FSEL R41, R26, -INF , P2 ;  /* 0xff8000001a297808 */ /* 0x004fe40001000000 */
[----:B------:R-:W-:Y:S02]  /*19940*/  FMNMX.FTZ R26, R9, R24, !PT ;  /* 0x00000018091a7209 */ /* 0x000fe40007810000 */
[----:B------:R-:W-:Y:S02]  /*19950*/  FSEL R65, R20, -INF , P3 ;  /* 0xff80000014417808 */ /* 0x000fe40001800000 */
[----:B------:R-:W1:Y:S01]  /*19960*/  MUFU.TANH R28, R28 ;  /* 0x0000001c001c7308 */ /* 0x000e620000002400 */
[----:B------:R-:W-:-:S02]  /*19970*/  FMNMX.FTZ R26, R11, R26, !PT ;  /* 0x0000001a0b1a7209 */ /* 0x000fc40007810000 */
[----:B---3--:R-:W-:Y:S02]  /*19980*/  FSEL R145, R145, -INF , P4 ;  /* 0xff80000091917808 */ /* 0x008fe40002000000 */
[----:B------:R-:W-:Y:S02]  /*19990*/  FMNMX.FTZ R26, R21, R26, !PT ;  /* 0x0000001a151a7209 */ /* 0x000fe40007810000 */
[----:B------:R-:W-:Y:S01]  /*199a0*/  FMNMX.FTZ R56, R143, R56, !PT ;  /* 0x000000388f387209 */ /* 0x000fe20007810000 */
[----:B------:R-:W2:Y:S01]  /*199b0*/  MUFU.TANH R151, R151 ;  /* 0x0000009700977308 */ /* 0x000ea20000002400 */
[----:B------:R-:W-:Y:S02]  /*199c0*/  ISETP.GT.AND P3, PT, R6, 0x81, PT ;  /* 0x000000810600780c */ /* 0x000fe40003f64270 */
[----:B------:R-:W-:Y:S02]  /*199d0*/  FMNMX.FTZ R26, R13, R26, !PT ;  /* 0x0000001a0d1a7209 */ /* 0x000fe40007810000 */
[----:B0-----:R-:W-:-:S02]  /*199e0*/  FSEL R149, R149, -INF , P5 ;  /* 0xff80000095957808 */ /* 0x001fc40002800000 */
[----:B------:R-:W-:Y:S01]  /*199f0*/  FMNMX.FTZ R56, R145, R56, !PT ;  /* 0x0000003891387209 */ /* 0x000fe20007810000 */
[----:B------:R-:W0:Y:S01]  /*19a00*/  MUFU.TANH R115, R115 ;  /* 0x0000007300737308 */ /* 0x000e220000002400 */
[----:B-1----:R-:W-:Y:S02]  /*19a10*/  FSEL R153, R28, -INF , P3 ;  /* 0xff8000001c997808 */ /* 0x002fe40001800000 */
[----:B------:R-:W-:Y:S02]  /*19a20*/  FMNMX.FTZ R28, R95, R26, !PT ;  /* 0x0000001a5f1c7209 */ /* 0x000fe40007810000 */
[----:B------:R-:W-:Y:S02]  /*19a30*/  FMNMX.FTZ R56, R149, R56, !PT ;  /* 0x0000003895387209 */ /* 0x000fe40007810000 */
[----:B------:R-:W-:Y:S01]  /*19a40*/  FMNMX.FTZ R28, R45, R28, !PT ;  /* 0x0000001c2d1c7209 */ /* 0x000fe20007810000 */
[----:B------:R-:W1:Y:S01]  /*19a50*/  MUFU.TANH R32, R32 ;  /* 0x0000002000207308 */ /* 0x000e620000002400 */
[----:B--2---:R-:W-:-:S02]  /*19a60*/  FSEL R151, R151, -INF , P2 ;  /* 0xff80000097977808 */ /* 0x004fc40001000000 */
[C---:B------:R-:W-:Y:S02]  /*19a70*/  ISETP.GT.AND P4, PT, R6.reuse, 0x88, PT ;  /* 0x000000880600780c */ /* 0x040fe40003f84270 */
[----:B------:R-:W-:Y:S02]  /*19a80*/  FMNMX.FTZ R56, R151, R56, !PT ;  /* 0x0000003897387209 */ /* 0x000fe40007810000 */
[----:B------:R-:W-:Y:S01]  /*19a90*/  FMNMX.FTZ R28, R47, R28, !PT ;  /* 0x0000001c2f1c7209 */ /* 0x000fe20007810000 */
[----:B------:R-:W2:Y:S01]  /*19aa0*/  MUFU.TANH R30, R30 ;  /* 0x0000001e001e7308 */ /* 0x000ea20000002400 */
[----:B0-----:R-:W-:Y:S02]  /*19ab0*/  FSEL R115, R115, -INF , P5 ;  /* 0xff80000073737808 */ /* 0x001fe40002800000 */
[----:B------:R-:W-:Y:S02]  /*19ac0*/  ISETP.GT.AND P5, PT, R6, 0x89, PT ;  /* 0x000000890600780c */ /* 0x000fe40003fa4270 */
[----:B------:R-:W-:-:S02]  /*19ad0*/  FMNMX.FTZ R56, R153, R56, !PT ;  /* 0x0000003899387209 */ /* 0x000fc40007810000 */
[----:B------:R-:W-:Y:S01]  /*19ae0*/  FMNMX.FTZ R28, R99, R28, !PT ;  /* 0x0000001c631c7209 */ /* 0x000fe20007810000 */
[----:B------:R-:W0:Y:S01]  /*19af0*/  MUFU.TANH R36, R36 ;  /* 0x0000002400247308 */ /* 0x000e220000002400 */
[----:B-1----:R-:W-:Y:S02]  /*19b00*/  FSEL R155, R32, -INF , P4 ;  /* 0xff800000209b7808 */ /* 0x002fe40002000000 */
[----:B------:R-:W-:Y:S02]  /*19b10*/  ISETP.GT.AND P2, PT, R6, 0x90, PT ;  /* 0x000000900600780c */ /* 0x000fe40003f44270 */
[----:B------:R-:W-:Y:S02]  /*19b20*/  FMNMX.FTZ R56, R155, R56, !PT ;  /* 0x000000389b387209 */ /* 0x000fe40007810000 */
[----:B------:R-:W-:Y:S01]  /*19b30*/  FSEL R117, R117, -INF , P3 ;  /* 0xff80000075757808 */ /* 0x000fe20001800000 */
[----:B------:R-:W1:Y:S01]  /*19b40*/  MUFU.TANH R34, R34 ;  /* 0x0000002200227308 */ /* 0x000e620000002400 */
[----:B--2---:R-:W-:-:S02]  /*19b50*/  FSEL R157, R30, -INF , P5 ;  /* 0xff8000001e9d7808 */ /* 0x004fc40002800000 */
[----:B------:R-:W-:Y:S02]  /*19b60*/  FMNMX.FTZ R30, R49, R28, !PT ;  /* 0x0000001c311e7209 */ /* 0x000fe40007810000 */
[----:B------:R-:W-:Y:S02]  /*19b70*/  ISETP.GT.AND P3, PT, R6, 0x91, PT ;  /* 0x000000910600780c */ /* 0x000fe40003f64270 */
[----:B------:R-:W-:Y:S01]  /*19b80*/  FMNMX.FTZ R56, R157, R56, !PT ;  /* 0x000000389d387209 */ /* 0x000fe20007810000 */
[----:B------:R-:W2:Y:S01]  /*19b90*/  MUFU.TANH R10, R10 ;  /* 0x0000000a000a7308 */ /* 0x000ea20000002400 */
[----:B0-----:R-:W-:Y:S02]  /*19ba0*/  FSEL R159, R36, -INF , P2 ;  /* 0xff800000249f7808 */ /* 0x001fe40001000000 */
[----:B------:R-:W-:Y:S02]  /*19bb0*/  FMNMX.FTZ R30, R81, R30, !PT ;  /* 0x0000001e511e7209 */ /* 0x000fe40007810000 */
[----:B------:R-:W-:-:S02]  /*19bc0*/  FMNMX.FTZ R56, R159, R56, !PT ;  /* 0x000000389f387209 */ /* 0x000fc40007810000 */
[----:B------:R-:W-:Y:S01]  /*19bd0*/  FMNMX.FTZ R30, R85, R30, !PT ;  /* 0x0000001e551e7209 */ /* 0x000fe20007810000 */
        /* <DEDUP_REMOVED lines=11> */
[----:B------:R-:W-:-:S02]  /*19c90*/  ISETP.GT.AND P5, PT, R6, 0x99, PT ;  /* 0x000000990600780c */ /* 0x000fc40003fa4270 */
[----:B------:R-:W-:-:S03]  /*19ca0*/  FMNMX.FTZ R30, R87, R30, !PT ;  /* 0x0000001e571e7209 */ /* 0x000fc60007810000 */
[----:B------:R-:W-:Y:S01]  /*19cb0*/  MUFU.TANH R38, R38 ;  /* 0x0000002600267308 */ /* 0x000fe20000002400 */
[----:B-1----:R-:W-:Y:S02]  /*19cc0*/  FSEL R165, R40, -INF , P4 ;  /* 0xff80000028a57808 */ /* 0x002fe40002000000 */
[----:B------:R-:W-:Y:S02]  /*19cd0*/  FMNMX.FTZ R30, R77, R30, !PT ;  /* 0x0000001e4d1e7209 */ /* 0x000fe40007810000 */
[----:B------:R-:W-:Y:S02]  /*19ce0*/  FMNMX.FTZ R56, R165, R56, !PT ;  /* 0x00000038a5387209 */ /* 0x000fe40007810000 */
[----:B------:R-:W-:Y:S01]  /*19cf0*/  FMNMX.FTZ R34, R89, R30, !PT ;  /* 0x0000001e59227209 */ /* 0x000fe20007810000 */
[----:B------:R-:W0:Y:S01]  /*19d00*/  MUFU.TANH R46, R46 ;  /* 0x0000002e002e7308 */ /* 0x000e220000002400 */
[----:B--2---:R-:W-:Y:S01]  /*19d10*/  FSEL R163, R12, -INF , P5 ;  /* 0xff8000000ca37808 */ /* 0x004fe20002800000 */
[----:B------:R-:W-:Y:S01]  /*19d20*/  IMAD.U32 R12, RZ, RZ, UR6 ;  /* 0x00000006ff0c7e24 */ /* 0x000fe2000f8e00ff */
[----:B------:R-:W-:-:S02]  /*19d30*/  FMNMX.FTZ R34, R63, R34, !PT ;  /* 0x000000223f227209 */ /* 0x000fc40007810000 */
[----:B------:R-:W-:Y:S02]  /*19d40*/  FMNMX.FTZ R56, R163, R56, !PT ;  /* 0x00000038a3387209 */ /* 0x000fe40007810000 */
[----:B------:R-:W-:Y:S01]  /*19d50*/  FMNMX.FTZ R34, R69, R34, !PT ;  /* 0x0000002245227209 */ /* 0x000fe20007810000 */
[----:B------:R-:W-:Y:S02]  /*19d60*/  MUFU.TANH R42, R42 ;  /* 0x0000002a002a7308 */ /* 0x000fe40000002400 */
[----:B------:R-:W1:Y:S01]  /*19d70*/  SHFL.BFLY PT, R167, R56, 0x2, 0x1f ;  /* 0x0c401f0038a77f89 */ /* 0x000e6200000e0000 */
[----:B------:R-:W-:-:S04]  /*19d80*/  FMNMX.FTZ R34, R29, R34, !PT ;  /* 0x000000221d227209 */ /* 0x000fc80007810000 */
[----:B------:R-:W-:Y:S01]  /*19d90*/  FMNMX.FTZ R34, R71, R34, !PT ;  /* 0x0000002247227209 */ /* 0x000fe20007810000 */
[----:B------:R-:W2:Y:S03]  /*19da0*/  MUFU.TANH R48, R48 ;  /* 0x0000003000307308 */ /* 0x000ea60000002400 */
[----:B------:R-:W-:-:S04]  /*19db0*/  FMNMX.FTZ R34, R67, R34, !PT ;  /* 0x0000002243227209 */ /* 0x000fc80007810000 */
[----:B------:R-:W-:-:S04]  /*19dc0*/  FMNMX.FTZ R34, R31, R34, !PT ;  /* 0x000000221f227209 */ /* 0x000fc80007810000 */
[----:B------:R-:W-:-:S04]  /*19dd0*/  FMNMX.FTZ R34, R33, R34, !PT ;  /* 0x0000002221227209 */ /* 0x000fc80007810000 */
[----:B------:R-:W-:Y:S02]  /*19de0*/  FMNMX.FTZ R40, R35, R34, !PT ;  /* 0x0000002223287209 */ /* 0x000fe40007810000 */
[----:B-1----:R-:W-:Y:S02]  /*19df0*/  FMNMX.FTZ R167, R56, R167, !PT ;  /* 0x000000a738a77209 */ /* 0x002fe40007810000 */
[----:B------:R-:W-:-:S03]  /*19e00*/  FMNMX.FTZ R40, R61, R40, !PT ;  /* 0x000000283d287209 */ /* 0x000fc60007810000 */
[----:B------:R-:W1:Y:S01]  /*19e10*/  SHFL.BFLY PT, R14, R167, 0x1, 0x1f ;  /* 0x0c201f00a70e7f89 */ /* 0x000e6200000e0000 */
[----:B------:R-:W-:-:S04]  /*19e20*/  FMNMX.FTZ R40, R65, R40, !PT ;  /* 0x0000002841287209 */ /* 0x000fc80007810000 */
[----:B------:R-:W-:-:S04]  /*19e30*/  FMNMX.FTZ R40, R37, R40, !PT ;  /* 0x0000002825287209 */ /* 0x000fc80007810000 */
[----:B------:R-:W-:-:S04]  /*19e40*/  FMNMX.FTZ R50, R115, R40, !PT ;  /* 0x0000002873327209 */ /* 0x000fc80007810000 */
[----:B------:R-:W-:-:S04]  /*19e50*/  FMNMX.FTZ R50, R41, R50, !PT ;  /* 0x0000003229327209 */ /* 0x000fc80007810000 */
[----:B------:R-:W-:-:S04]  /*19e60*/  FMNMX.FTZ R50, R117, R50, !PT ;  /* 0x0000003275327209 */ /* 0x000fc80007810000 */
[----:B------:R-:W-:Y:S02]  /*19e70*/  FMNMX.FTZ R50, R121, R50, !PT ;  /* 0x0000003279327209 */ /* 0x000fe40007810000 */
[----:B-1----:R-:W-:Y:S02]  /*19e80*/  FMNMX.FTZ R14, R167, R14, !PT ;  /* 0x0000000ea70e7209 */ /* 0x002fe40007810000 */
[----:B------:R-:W-:Y:S02]  /*19e90*/  FMNMX.FTZ R50, R119, R50, !PT ;  /* 0x0000003277327209 */ /* 0x000fe40007810000 */
[C---:B------:R-:W-:Y:S01]  /*19ea0*/  FSETP.NEU.FTZ.AND P6, PT, R14.reuse, -INF , PT ;  /* 0xff8000000e00780b */ /* 0x040fe20003fdd000 */
[----:B------:R-:W-:-:S05]  /*19eb0*/  FFMA.FTZ R44, R14, R12, -8 ;  /* 0xc10000000e2c7423 */ /* 0x000fca000001000c */
[----:B------:R-:W-:-:S05]  /*19ec0*/  FSEL R44, R44, RZ, P6 ;  /* 0x000000ff2c2c7208 */ /* 0x000fca0003000000 */
[-CC-:B------:R-:W-:Y:S01]  /*19ed0*/  FFMA.FTZ R103, R103, R12.reuse, -R44.reuse ;  /* 0x0000000c67677223 */ /* 0x180fe2000001082c */
[----:B------:R-:W-:-:S01]  /*19ee0*/  FFMA.FTZ R20, R91, R12, -R44 ;  /* 0x0000000c5b147223 */ /* 0x000fc2000001082c */
[-CC-:B------:R-:W-:Y:S01]  /*19ef0*/  FFMA.FTZ R91, R109, R12.reuse, -R44.reuse ;  /* 0x0000000c6d5b7223 */ /* 0x180fe2000001082c */
[----:B------:R-:W-:-:S01]  /*19f00*/  FFMA.FTZ R111, R111, R12, -R44 ;  /* 0x0000000c6f6f7223 */ /* 0x000fc2000001082c */
[----:B------:R1:W-:Y:S01]  /*19f10*/  MUFU.EX2 R28, R103 ;  /* 0x00000067001c7308 */ /* 0x0003e20000000800 */
[----:B0-----:R-:W-:Y:S01]  /*19f20*/  FSEL R109, R46, -INF , P3 ;  /* 0xff8000002e6d7808 */ /* 0x001fe20001800000 */
[-CC-:B------:R-:W-:Y:S01]  /*19f30*/  FFMA.FTZ R10, R59, R12.reuse, -R44.reuse ;  /* 0x0000000c3b0a7223 */ /* 0x180fe2000001082c */
[----:B------:R-:W-:-:S01]  /*19f40*/  FFMA.FTZ R59, R79, R12, -R44 ;  /* 0x0000000c4f3b7223 */ /* 0x000fc2000001082c */
[-CC-:B------:R-:W-:Y:S01]  /*19f50*/  FFMA.FTZ R79, R113, R12.reuse, -R44.reuse ;  /* 0x0000000c714f7223 */ /* 0x180fe2000001082c */
[----:B--2---:R-:W-:Y:S01]  /*19f60*/  FSEL R113, R48, -INF , P5 ;  /* 0xff80000030717808 */ /* 0x004fe20002800000 */
[-CC-:B------:R-:W-:Y:S01]  /*19f70*/  FFMA.FTZ R15, R15, R12.reuse, -R44.reuse ;  /* 0x0000000c0f0f7223 */ /* 0x180fe2000001082c */
[----:B------:R-:W-:-:S01]  /*19f80*/  FFMA.FTZ R97, R97, R12, -R44 ;  /* 0x0000000c61617223 */ /* 0x000fc2000001082c */
[----:B------:R0:W-:Y:S01]  /*19f90*/  MUFU.EX2 R30, R111 ;  /* 0x0000006f001e7308 */ /* 0x0001e20000000800 */
[----:B-1----:R-:W-:Y:S01]  /*19fa0*/  FSEL R103, R38, -INF , P2 ;  /* 0xff80000026677808 */ /* 0x002fe20001000000 */
[-CC-:B------:R-:W-:Y:S01]  /*19fb0*/  FFMA.FTZ R125, R125, R12.reuse, -R44.reuse ;  /* 0x0000000c7d7d7223 */ /* 0x180fe2000001082c */
[----:B------:R-:W-:-:S01]  /*19fc0*/  FFMA.FTZ R129, R129, R12, -R44 ;  /* 0x0000000c81817223 */ /* 0x000fc2000001082c */
[--C-:B------:R-:W-:Y:S01]  /*19fd0*/  FFMA.FTZ R6, R51, R12, -R44.reuse ;  /* 0x0000000c33067223 */ /* 0x100fe2000001082c */
[----:B------:R-:W-:Y:S01]  /*19fe0*/  FMNMX.FTZ R50, R103, R50, !PT ;  /* 0x0000003267327209 */ /* 0x000fe20007810000 */
[-CC-:B------:R-:W-:Y:S01]  /*19ff0*/  FFMA.FTZ R39, R8, R12.reuse, -R44.reuse ;  /* 0x0000000c08277223 */ /* 0x180fe2000001082c */
[----:B------:R-:W-:-:S01]  /*1a000*/  FFMA.FTZ R43, R57, R12, -R44 ;  /* 0x0000000c392b7223 */ /* 0x000fc2000001082c */
[----:B------:R1:W-:Y:S01]  /*1a010*/  MUFU.EX2 R24, R15 ;  /* 0x0000000f00187308 */ /* 0x0003e20000000800 */
[----:B0-----:R-:W-:Y:S01]  /*1a020*/  FSEL R111, R42, -INF , P4 ;  /* 0xff8000002a6f7808 */ /* 0x001fe20002000000 */
[--C-:B------:R-:W-:Y:S01]  /*1a030*/  FFMA.FTZ R8, R53, R12, -R44.reuse ;  /* 0x0000000c35087223 */ /* 0x100fe2000001082c */
[----:B------:R-:W-:Y:S01]  /*1a040*/  FMNMX.FTZ R50, R109, R50, !PT ;  /* 0x000000326d327209 */ /* 0x000fe20007810000 */
[-CC-:B------:R-:W-:Y:S01]  /*1a050*/  FFMA.FTZ R51, R73, R12.reuse, -R44.reuse ;  /* 0x0000000c49337223 */ /* 0x180fe2000001082c */
[----:B------:R-:W-:-:S01]  /*1a060*/  FFMA.FTZ R57, R93, R12, -R44 ;  /* 0x0000000c5d397223 */ /* 0x000fc2000001082c */
[--C-:B------:R-:W-:Y:S01]  /*1a070*/  FFMA.FTZ R36, R83, R12, -R44.reuse ;  /* 0x0000000c53247223 */ /* 0x100fe2000001082c */
[----:B------:R-:W-:Y:S01]  /*1a080*/  FMNMX.FTZ R50, R111, R50, !PT ;  /* 0x000000326f327209 */ /* 0x000fe20007810000 */
[----:B------:R0:W-:Y:S01]  /*1a090*/  MUFU.EX2 R26, R97 ;  /* 0x00000061001a7308 */ /* 0x0001e20000000800 */
[----:B------:R-:W-:-:S01]  /*1a0a0*/  FFMA.FTZ R53, R101, R12, -R44 ;  /* 0x0000000c65357223 */ /* 0x000fc2000001082c */
[--C-:B------:R-:W-:Y:S01]  /*1a0b0*/  FFMA.FTZ R73, R105, R12, -R44.reuse ;  /* 0x0000000c69497223 */ /* 0x100fe2000001082c */
[----:B------:R-:W-:Y:S01]  /*1a0c0*/  FMNMX.FTZ R50, R113, R50, !PT ;  /* 0x0000003271327209 */ /* 0x000fe20007810000 */
[-CC-:B------:R-:W-:Y:S01]  /*1a0d0*/  FFMA.FTZ R32, R107, R12.reuse, -R44.reuse ;  /* 0x0000000c6b207223 */ /* 0x180fe2000001082c */
[----:B------:R-:W-:-:S01]  /*1a0e0*/  FFMA.FTZ R93, R123, R12, -R44 ;  /* 0x0000000c7b5d7223 */ /* 0x000fc2000001082c */
[-CC-:B------:R-:W-:Y:S01]  /*1a0f0*/  FFMA.FTZ R83, R127, R12.reuse, -R44.reuse ;  /* 0x0000000c7f537223 */ /* 0x180fe2000001082c */
[----:B------:R-:W-:-:S01]  /*1a100*/  FFMA.FTZ R38, R133, R12, -R44 ;  /* 0x0000000c85267223 */ /* 0x000fc2000001082c */
[----:B-1----:R-:W1:Y:S01]  /*1a110*/  SHFL.BFLY PT, R15, R50, 0x2, 0x1f ;  /* 0x0c401f00320f7f89 */ /* 0x002e6200000e0000 */
[----:B------:R2:W-:Y:S01]  /*1a120*/  MUFU.EX2 R34, R125 ;  /* 0x0000007d00227308 */ /* 0x0005e20000000800 */
[----:B0-----:R-:W-:-:S01]  /*1a130*/  FFMA.FTZ R97, R131, R12, -R44 ;  /* 0x0000000c83617223 */ /* 0x001fc2000001082c */
[-CC-:B------:R-:W-:Y:S01]  /*1a140*/  FFMA.FTZ R101, R135, R12.reuse, -R44.reuse ;  /* 0x0000000c87657223 */ /* 0x180fe2000001082c */
[----:B------:R-:W-:-:S01]  /*1a150*/  FFMA.FTZ R42, R137, R12, -R44 ;  /* 0x0000000c892a7223 */ /* 0x000fc2000001082c */
[-CC-:B------:R-:W-:Y:S01]  /*1a160*/  FFMA.FTZ R107, R139, R12.reuse, -R44.reuse ;  /* 0x0000000c8b6b7223 */ /* 0x180fe2000001082c */
[----:B------:R-:W-:-:S01]  /*1a170*/  FFMA.FTZ R46, R141, R12, -R44 ;  /* 0x0000000c8d2e7223 */ /* 0x000fc2000001082c */
[-CC-:B------:R-:W-:Y:S01]  /*1a180*/  FFMA.FTZ R105, R143, R12.reuse, -R44.reuse ;  /* 0x0000000c8f697223 */ /* 0x180fe2000001082c */
[----:B------:R-:W-:-:S01]  /*1a190*/  FFMA.FTZ R123, R145, R12, -R44 ;  /* 0x0000000c917b7223 */ /* 0x000fc2000001082c */
[----:B------:R0:W-:Y:S01]  /*1a1a0*/  MUFU.EX2 R40, R129 ;  /* 0x0000008100287308 */ /* 0x0001e20000000800 */
[----:B------:R-:W-:-:S01]  /*1a1b0*/  FFMA.FTZ R48, R149, R12, -R44 ;  /* 0x0000000c95307223 */ /* 0x000fc2000001082c */
[-CC-:B--2---:R-:W-:Y:S01]  /*1a1c0*/  FFMA.FTZ R125, R153, R12.reuse, -R44.reuse ;  /* 0x0000000c997d7223 */ /* 0x184fe2000001082c */
[----:B------:R-:W-:-:S01]  /*1a1d0*/  FFMA.FTZ R52, R155, R12, -R44 ;  /* 0x0000000c9b347223 */ /* 0x000fc2000001082c */
[-CC-:B------:R-:W-:Y:S01]  /*1a1e0*/  FFMA.FTZ R127, R157, R12.reuse, -R44.reuse ;  /* 0x0000000c9d7f7223 */ /* 0x180fe2000001082c */
[----:B------:R-:W-:-:S01]  /*1a1f0*/  FFMA.FTZ R54, R159, R12, -R44 ;  /* 0x0000000c9f367223 */ /* 0x000fc2000001082c */
[----:B------:R-:W-:-:S02]  /*1a200*/  FFMA.FTZ R131, R163, R12, -R44 ;  /* 0x0000000ca3837223 */ /* 0x000fc4000001082c */
[----:B------:R-:W-:Y:S01]  /*1a210*/  MUFU.EX2 R6, R6 ;  /* 0x0000000600067308 */ /* 0x000fe20000000800 */
[----:B0-----:R-:W-:-:S01]  /*1a220*/  FFMA.FTZ R129, R161, R12, -R44 ;  /* 0x0000000ca1817223 */ /* 0x001fc2000001082c */
[----:B-1----:R-:W-:Y:S01]  /*1a230*/  FMNMX.FTZ R56, R50, R15, !PT ;  /* 0x0000000f32387209 */ /* 0x002fe20007810000 */
[----:B------:R-:W-:-:S05]  /*1a240*/  FFMA.FTZ R50, R151, R12, -R44 ;  /* 0x0000000c97327223 */ /* 0x000fca000001082c */
[----:B------:R-:W-:Y:S01]  /*1a250*/  MUFU.EX2 R39, R39 ;  /* 0x0000002700277308 */ /* 0x000fe20000000800 */
[----:B------:R-:W0:Y:S07]  /*1a260*/  SHFL.BFLY PT, R15, R56, 0x1, 0x1f ;  /* 0x0c201f00380f7f89 */ /* 0x000e2e00000e0000 */
[----:B------:R-:W-:Y:S08]  /*1a270*/  MUFU.EX2 R8, R8 ;  /* 0x0000000800087308 */ /* 0x000ff00000000800 */
[----:B------:R-:W1:Y:S08]  /*1a280*/  MUFU.EX2 R43, R43 ;  /* 0x0000002b002b7308 */ /* 0x000e700000000800 */
[----:B------:R-:W-:Y:S01]  /*1a290*/  MUFU.EX2 R10, R10 ;  /* 0x0000000a000a7308 */ /* 0x000fe20000000800 */
[----:B0-----:R-:W-:Y:S01]  /*1a2a0*/  FMNMX.FTZ R15, R56, R15, !PT ;  /* 0x0000000f380f7209 */ /* 0x001fe20007810000 */
[----:B------:R-:W-:-:S03]  /*1a2b0*/  FFMA.FTZ R56, R165, R12, -R44 ;  /* 0x0000000ca5387223 */ /* 0x000fc6000001082c */
[C---:B------:R-:W-:Y:S01]  /*1a2c0*/  FSETP.NEU.FTZ.AND P2, PT, R15.reuse, -INF , PT ;  /* 0xff8000000f00780b */ /* 0x040fe20003f5d000 */
[----:B------:R-:W-:-:S02]  /*1a2d0*/  FFMA.FTZ R58, R15, R12, -8 ;  /* 0xc10000000f3a7423 */ /* 0x000fc4000001000c */
[----:B------:R-:W-:Y:S01]  /*1a2e0*/  MUFU.EX2 R51, R51 ;  /* 0x0000003300337308 */ /* 0x000fe20000000800 */
[----:B-1----:R-:W-:Y:S02]  /*1a2f0*/  F2FP.SATFINITE.E4M3.F32.PACK_AB_MERGE_C R176, R43, R8, RZ ;  /* 0x000000082bb0723e */ /* 0x002fe400048070ff */
[----:B------:R-:W-:Y:S02]  /*1a300*/  FSEL R44, R58, RZ, P2 ;  /* 0x000000ff3a2c7208 */ /* 0x000fe40001000000 */
[----:B------:R-:W-:-:S03]  /*1a310*/  F2FP.SATFINITE.E4M3.F32.PACK_AB_MERGE_C R176, R39, R6, R176 ;  /* 0x0000000627b0723e */ /* 0x000fc600048070b0 */
        /* <DEDUP_REMOVED lines=8> */
[----:B------:R-:W-:Y:S01]  /*1a3a0*/  MUFU.EX2 R5, R5 ;  /* 0x0000000500057308 */ /* 0x000fe20000000800 */
[----:B------:R-:W-:-:S01]  /*1a3b0*/  FFMA.FTZ R62, R47, R12, -R44 ;  /* 0x0000000c2f3e7223 */ /* 0x000fc2000001082c */
[-CC-:B------:R-:W-:Y:S01]  /*1a3c0*/  FFMA.FTZ R74, R55, R12.reuse, -R44.reuse ;  /* 0x0000000c374a7223 */ /* 0x180fe2000001082c */
[----:B------:R-:W-:-:S01]  /*1a3d0*/  FFMA.FTZ R47, R27, R12, -R44 ;  /* 0x0000000c1b2f7223 */ /* 0x000fc2000001082c */
[----:B------:R-:W-:Y:S01]  /*1a3e0*/  FADD.FTZ R55, R6, R39 ;  /* 0x0000002706377221 */ /* 0x000fe20000010000 */
[----:B------:R-:W-:-:S01]  /*1a3f0*/  FFMA.FTZ R27, R63, R12, -R44 ;  /* 0x0000000c3f1b7223 */ /* 0x000fc2000001082c */
[-CC-:B------:R-:W-:Y:S01]  /*1a400*/  FFMA.FTZ R68, R95, R12.reuse, -R44.reuse ;  /* 0x0000000c5f447223 */ /* 0x180fe2000001082c */
[----:B------:R-:W-:-:S01]  /*1a410*/  FFMA.FTZ R9, R45, R12, -R44 ;  /* 0x0000000c2d097223 */ /* 0x000fc2000001082c */
[----:B------:R-:W0:Y:S01]  /*1a420*/  MUFU.EX2 R4, R4 ;  /* 0x0000000400047308 */ /* 0x000e220000000800 */
[----:B------:R-:W-:-:S01]  /*1a430*/  FADD.FTZ R78, R8, R55 ;  /* 0x00000037084e7221 */ /* 0x000fc20000010000 */
[----:B------:R-:W-:Y:S01]  /*1a440*/  @!P1 IADD3 R55, R3, 0x29840, RZ ;  /* 0x0002984003379810 */ /* 0x000fe20007ffe0ff */
[----:B------:R-:W-:-:S01]  /*1a450*/  FFMA.FTZ R45, R99, R12, -R44 ;  /* 0x0000000c632d7223 */ /* 0x000fc2000001082c */
[-CC-:B------:R-:W-:Y:S01]  /*1a460*/  FFMA.FTZ R70, R49, R12.reuse, -R44.reuse ;  /* 0x0000000c31467223 */ /* 0x180fe2000001082c */
[----:B------:R-:W-:-:S01]  /*1a470*/  FFMA.FTZ R11, R81, R12, -R44 ;  /* 0x0000000c510b7223 */ /* 0x000fc2000001082c */
[----:B------:R-:W-:Y:S01]  /*1a480*/  @!P1 PRMT R55, RZ, 0x654, R55 ;  /* 0x00000654ff379816 */ /* 0x000fe20000000037 */
[----:B------:R-:W-:-:S01]  /*1a490*/  FFMA.FTZ R64, R85, R12, -R44 ;  /* 0x0000000c55407223 */ /* 0x000fc2000001082c */
[----:B------:R-:W1:Y:S01]  /*1a4a0*/  MUFU.EX2 R60, R60 ;  /* 0x0000003c003c7308 */ /* 0x000e620000000800 */
[----:B------:R-:W-:-:S01]  /*1a4b0*/  FFMA.FTZ R21, R75, R12, -R44 ;  /* 0x0000000c4b157223 */ /* 0x000fc2000001082c */
[----:B------:R2:W-:Y:S01]  /*1a4c0*/  @!P1 SYNCS.ARRIVE.TRANS64.RED.A1T0 RZ, [R55+URZ], RZ ;  /* 0x000000ff37ff99a7 */ /* 0x0005e2000810043f */
[----:B------:R-:W-:-:S01]  /*1a4d0*/  FFMA.FTZ R66, R87, R12, -R44 ;  /* 0x0000000c57427223 */ /* 0x000fc2000001082c */
[-CC-:B------:R-:W-:Y:S01]  /*1a4e0*/  FFMA.FTZ R49, R77, R12.reuse, -R44.reuse ;  /* 0x0000000c4d317223 */ /* 0x180fe2000001082c */
[----:B------:R-:W-:-:S01]  /*1a4f0*/  FFMA.FTZ R76, R89, R12, -R44 ;  /* 0x0000000c594c7223 */ /* 0x000fc2000001082c */
[-CC-:B------:R-:W-:Y:S01]  /*1a500*/  FFMA.FTZ R72, R69, R12.reuse, -R44.reuse ;  /* 0x0000000c45487223 */ /* 0x180fe2000001082c */
[----:B------:R-:W-:-:S01]  /*1a510*/  FFMA.FTZ R29, R29, R12, -R44 ;  /* 0x0000000c1d1d7223 */ /* 0x000fc2000001082c */
[----:B------:R-:W3:Y:S01]  /*1a520*/  MUFU.EX2 R133, R133 ;  /* 0x0000008500857308 */ /* 0x000ee20000000800 */
[----:B0-----:R-:W-:-:S01]  /*1a530*/  FADD.FTZ R63, R5, R4 ;  /* 0x00000004053f7221 */ /* 0x001fc20000010000 */
[-CC-:B------:R-:W-:Y:S01]  /*1a540*/  FFMA.FTZ R80, R71, R12.reuse, -R44.reuse ;  /* 0x0000000c47507223 */ /* 0x180fe2000001082c */
[----:B------:R-:W-:-:S01]  /*1a550*/  FFMA.FTZ R67, R67, R12, -R44 ;  /* 0x0000000c43437223 */ /* 0x000fc2000001082c */
[-CC-:B------:R-:W-:Y:S01]  /*1a560*/  FFMA.FTZ R115, R115, R12.reuse, -R44.reuse ;  /* 0x0000000c73737223 */ /* 0x180fe2000001082c */
[----:B------:R-:W-:-:S01]  /*1a570*/  FFMA.FTZ R41, R41, R12, -R44 ;  /* 0x0000000c29297223 */ /* 0x000fc2000001082c */
[-CC-:B------:R-:W-:Y:S01]  /*1a580*/  FFMA.FTZ R117, R117, R12.reuse, -R44.reuse ;  /* 0x0000000c75757223 */ /* 0x180fe2000001082c */
[----:B------:R-:W-:-:S01]  /*1a590*/  FFMA.FTZ R121, R121, R12, -R44 ;  /* 0x0000000c79797223 */ /* 0x000fc2000001082c */
[----:B------:R-:W0:Y:S01]  /*1a5a0*/  MUFU.EX2 R7, R7 ;  /* 0x0000000700077308 */ /* 0x000e220000000800 */
[----:B-1----:R-:W-:-:S01]  /*1a5b0*/  FADD.FTZ R82, R60, R63 ;  /* 0x0000003f3c527221 */ /* 0x002fc20000010000 */
[----:B------:R-:W-:Y:S01]  /*1a5c0*/  FADD.FTZ R63, R43, R78 ;  /* 0x0000004e2b3f7221 */ /* 0x000fe20000010000 */
[----:B------:R-:W-:-:S01]  /*1a5d0*/  FFMA.FTZ R78, R31, R12, -R44 ;  /* 0x0000000c1f4e7223 */ /* 0x000fc2000001082c */
[-CC-:B------:R-:W-:Y:S01]  /*1a5e0*/  FFMA.FTZ R119, R119, R12.reuse, -R44.reuse ;  /* 0x0000000c77777223 */ /* 0x180fe2000001082c */
[----:B------:R-:W-:-:S01]  /*1a5f0*/  FFMA.FTZ R103, R103, R12, -R44 ;  /* 0x0000000c67677223 */ /* 0x000fc2000001082c */
[----:B------:R-:W-:Y:S01]  /*1a600*/  FADD.FTZ R84, R10, R63 ;  /* 0x0000003f0a547221 */ /* 0x000fe20000010000 */
[----:B------:R-:W-:-:S01]  /*1a610*/  FFMA.FTZ R109, R109, R12, -R44 ;  /* 0x0000000c6d6d7223 */ /* 0x000fc2000001082c */
[----:B------:R-:W1:Y:S01]  /*1a620*/  MUFU.EX2 R58, R58 ;  /* 0x0000003a003a7308 */ /* 0x000e620000000800 */
[----:B---3--:R-:W-:-:S01]  /*1a630*/  FADD.FTZ R82, R133, R82 ;  /* 0x0000005285527221 */ /* 0x008fc20000010000 */
[----:B------:R-:W-:Y:S01]  /*1a640*/  FADD.FTZ R31, R51, R84 ;  /* 0x00000054331f7221 */ /* 0x000fe20000010000 */
[----:B------:R-:W-:-:S01]  /*1a650*/  FFMA.FTZ R84, R35, R12, -R44 ;  /* 0x0000000c23547223 */ /* 0x000fc2000001082c */
[----:B------:R-:W-:Y:S01]  /*1a660*/  F2FP.SATFINITE.E4M3.F32.PACK_AB_MERGE_C R177, R133, R60, RZ ;  /* 0x0000003c85b1723e */ /* 0x000fe200048070ff */
[----:B------:R-:W-:-:S01]  /*1a670*/  FFMA.FTZ R111, R111, R12, -R44 ;  /* 0x0000000c6f6f7223 */ /* 0x000fc2000001082c */
[----:B------:R-:W-:Y:S01]  /*1a680*/  FADD.FTZ R86, R20, R31 ;  /* 0x0000001f14567221 */ /* 0x000fe20000010000 */
[----:B------:R-:W-:-:S01]  /*1a690*/  FFMA.FTZ R31, R33, R12, -R44 ;  /* 0x0000000c211f7223 */ /* 0x000fc2000001082c */
[----:B------:R-:W2:Y:S01]  /*1a6a0*/  MUFU.EX2 R13, R13 ;  /* 0x0000000d000d7308 */ /* 0x000ea20000000800 */
[----:B0-----:R-:W-:-:S01]  /*1a6b0*/  FADD.FTZ R63, R7, R82 ;  /* 0x00000052073f7221 */ /* 0x001fc20000010000 */
[----:B------:R-:W-:Y:S01]  /*1a6c0*/  FFMA.FTZ R33, R61, R12, -R44 ;  /* 0x0000000c3d217223 */ /* 0x000fe2000001082c */
[----:B------:R-:W-:Y:S01]  /*1a6d0*/  F2FP.SATFINITE.E4M3.F32.PACK_AB_MERGE_C R177, R4, R5, R177 ;  /* 0x0000000504b1723e */ /* 0x000fe200048070b1 */
[----:B------:R-:W-:-:S02]  /*1a6e0*/  IMAD.MOV.U32 R39, RZ, RZ, R25 ;  /* 0x000000ffff277224 */ /* 0x000fc400078e0019 */
[----:B------:R-:W-:Y:S02]  /*1a6f0*/  IMAD.MOV.U32 R61, RZ, RZ, R25 ;  /* 0x000000ffff3d7224 */ /* 0x000fe400078e0019 */
[----:B------:R-:W0:Y:S01]  /*1a700*/  MUFU.EX2 R53, R53 ;  /* 0x0000003500357308 */ /* 0x000e220000000800 */
[----:B-1----:R-:W-:-:S01]  /*1a710*/  FADD.FTZ R82, R58, R63 ;  /* 0x0000003f3a527221 */ /* 0x002fc20000010000 */
[--C-:B------:R-:W-:Y:S02]  /*1a720*/  IMAD.MOV.U32 R60, RZ, RZ, R25.reuse ;  /* 0x000000ffff3c7224 */ /* 0x100fe400078e0019 */
[--C-:B------:R-:W-:Y:S02]  /*1a730*/  IMAD.MOV.U32 R63, RZ, RZ, R25.reuse ;  /* 0x000000ffff3f7224 */ /* 0x100fe400078e0019 */
[----:B------:R-:W-:Y:S02]  /*1a740*/  IMAD.MOV.U32 R69, RZ, RZ, R25 ;  /* 0x000000ffff457224 */ /* 0x000fe400078e0019 */
[----:B------:R-:W1:Y:S01]  /*1a750*/  MUFU.EX2 R68, R68 ;  /* 0x0000004400447308 */ /* 0x000e620000000800 */
[----:B--2---:R-:W-:-:S01]  /*1a760*/  FADD.FTZ R55, R13, R82 ;  /* 0x000000520d377221 */ /* 0x004fc20000010000 */
[----:B------:R-:W-:Y:S01]  /*1a770*/  FFMA.FTZ R82, R65, R12, -R44 ;  /* 0x0000000c41527223 */ /* 0x000fe2000001082c */
[----:B------:R-:W-:-:S02]  /*1a780*/  IMAD.MOV.U32 R65, RZ, RZ, R25 ;  /* 0x000000ffff417224 */ /* 0x000fc400078e0019 */
[--C-:B------:R-:W-:Y:S02]  /*1a790*/  IMAD.MOV.U32 R71, RZ, RZ, R25.reuse ;  /* 0x000000ffff477224 */ /* 0x100fe400078e0019 */
[----:B------:R-:W-:Y:S01]  /*1a7a0*/  IMAD.MOV.U32 R75, RZ, RZ, R25 ;  /* 0x000000ffff4b7224 */ /* 0x000fe200078e0019 */
[----:B------:R-:W2:Y:S01]  /*1a7b0*/  MUFU.EX2 R9, R9 ;  /* 0x0000000900097308 */ /* 0x000ea20000000800 */
[----:B0-----:R-:W-:-:S01]  /*1a7c0*/  FADD.FTZ R35, R53, R86 ;  /* 0x0000005635237221 */ /* 0x001fc20000010000 */
[----:B------:R-:W-:Y:S01]  /*1a7d0*/  F2FP.SATFINITE.E4M3.F32.PACK_AB_MERGE_C R178, R53, R20, RZ ;  /* 0x0000001435b2723e */ /* 0x000fe200048070ff */
[----:B------:R-:W-:Y:S02]  /*1a7e0*/  IMAD.MOV.U32 R53, RZ, RZ, R25 ;  /* 0x000000ffff357224 */ /* 0x000fe400078e0019 */
[----:B------:R-:W-:Y:S01]  /*1a7f0*/  FADD.FTZ R88, R24, R35 ;  /* 0x0000002318587221 */ /* 0x000fe20000010000 */
[----:B------:R-:W-:-:S01]  /*1a800*/  FFMA.FTZ R35, R37, R12, -R44 ;  /* 0x0000000c25237223 */ /* 0x000fc2000001082c */
[----:B------:R-:W-:Y:S01]  /*1a810*/  F2FP.SATFINITE.E4M3.F32.PACK_AB_MERGE_C R178, R51, R10, R178 ;  /* 0x0000000a33b2723e */ /* 0x000fe200048070b2 */
[----:B------:R-:W0:Y:S01]  /*1a820*/  MUFU.EX2 R57, R57 ;  /* 0x0000003900397308 */ /* 0x000e220000000800 */
[----:B-1----:R-:W-:-:S01]  /*1a830*/  FADD.FTZ R86, R68, R55 ;  /* 0x0000003744567221 */ /* 0x002fc20000010000 */
[----:B------:R-:W-:Y:S01]  /*1a840*/  F2FP.SATFINITE.E4M3.F32.PACK_AB_MERGE_C R179, R68, R13, RZ ;  /* 0x0000000d44b3723e */ /* 0x000fe200048070ff */
[----:B------:R-:W-:-:S01]  /*1a850*/  FFMA.FTZ R44, R113, R12, -R44 ;  /* 0x0000000c712c7223 */ /* 0x000fc2000001082c */
[----:B------:R-:W-:-:S02]  /*1a860*/  IMAD.MOV.U32 R51, RZ, RZ, R25 ;  /* 0x000000ffff337224 */ /* 0x000fc400078e0019 */
[----:B------:R-:W-:Y:S01]  /*1a870*/  F2FP.SATFINITE.E4M3.F32.PACK_AB_MERGE_C R179, R58, R7, R179 ;  /* 0x000000073ab3723e */ /* 0x000fe200048070b3 */
[----:B------:R-:W-:Y:S01]  /*1a880*/  IMAD.MOV.U32 R68, RZ, RZ, R25 ;  /* 0x000000ffff447224 */ /* 0x000fe200078e0019 */
[----:B------:R-:W1:Y:S01]  /*1a890*/  MUFU.EX2 R62, R62 ;  /* 0x0000003e003e7308 */ /* 0x000e620000000800 */
[----:B--2---:R-:W-:-:S01]  /*1a8a0*/  FADD.FTZ R55, R9, R86 ;  /* 0x0000005609377221 */ /* 0x004fc20000010000 */
[----:B------:R-:W-:Y:S01]  /*1a8b0*/  MOV R58, R25 ;  /* 0x00000019003a7202 */ /* 0x000fe20000000f00 */
[--C-:B------:R-:W-:Y:S02]  /*1a8c0*/  IMAD.MOV.U32 R77, RZ, RZ, R25.reuse ;  /* 0x000000ffff4d7224 */ /* 0x100fe400078e0019 */
[--C-:B------:R-:W-:Y:S02]  /*1a8d0*/  IMAD.MOV.U32 R81, RZ, RZ, R25.reuse ;  /* 0x000000ffff517224 */ /* 0x100fe400078e0019 */
[----:B------:R-:W-:Y:S01]  /*1a8e0*/  IMAD.MOV.U32 R85, RZ, RZ, R25 ;  /* 0x000000ffff557224 */ /* 0x000fe200078e0019 */
[----:B------:R-:W2:Y:S01]  /*1a8f0*/  MUFU.EX2 R45, R45 ;  /* 0x0000002d002d7308 */ /* 0x000ea20000000800 */
[----:B0-----:R-:W-:-:S01]  /*1a900*/  FADD.FTZ R37, R57, R88 ;  /* 0x0000005839257221 */ /* 0x001fc20000010000 */
[----:B------:R-:W-:-:S03]  /*1a910*/  IMAD.MOV.U32 R87, RZ, RZ, R25 ;  /* 0x000000ffff577224 */ /* 0x000fc600078e0019 */
[----:B------:R-:W-:-:S03]  /*1a920*/  FADD.FTZ R88, R26, R37 ;  /* 0x000000251a587221 */ /* 0x000fc60000010000 */
[----:B------:R-:W0:Y:S01]  /*1a930*/  MUFU.EX2 R59, R59 ;  /* 0x0000003b003b7308 */ /* 0x000e220000000800 */
[----:B-1----:R-:W-:-:S07]  /*1a940*/  FADD.FTZ R86, R62, R55 ;  /* 0x000000373e567221 */ /* 0x002fce0000010000 */
[----:B------:R-:W1:Y:S01]  /*1a950*/  MUFU.EX2 R70, R70 ;  /* 0x0000004600467308 */ /* 0x000e620000000800 */
[----:B--2---:R-:W-:-:S07]  /*1a960*/  FADD.FTZ R37, R45, R86 ;  /* 0x000000562d257221 */ /* 0x004fce0000010000 */
[----:B------:R-:W2:Y:S01]  /*1a970*/  MUFU.EX2 R11, R11 ;  /* 0x0000000b000b7308 */ /* 0x000ea20000000800 */
[----:B0-----:R-:W-:-:S01]  /*1a980*/  FADD.FTZ R55, R59, R88 ;  /* 0x000000583b377221 */ /* 0x001fc20000010000 */
[----:B------:R-:W-:Y:S01]  /*1a990*/  F2FP.SATFINITE.E4M3.F32.PACK_AB_MERGE_C R180, R59, R26, RZ ;  /* 0x0000001a3bb4723e */ /* 0x000fe200048070ff */
[----:B------:R-:W-:Y:S02]  /*1a9a0*/  IMAD.MOV.U32 R59, RZ, RZ, R25 ;  /* 0x000000ffff3b7224 */ /* 0x000fe400078e0019 */
[----:B------:R-:W-:Y:S01]  /*1a9b0*/  FADD.FTZ R88, R28, R55 ;  /* 0x000000371c587221 */ /* 0x000fe20000010000 */
[----:B------:R-:W-:Y:S01]  /*1a9c0*/  F2FP.SATFINITE.E4M3.F32.PACK_AB_MERGE_C R180, R57, R24, R180 ;  /* 0x0000001839b4723e */ /* 0x000fe200048070b4 */
[----:B------:R-:W-:Y:S01]  /*1a9d0*/  IMAD.MOV.U32 R57, RZ, RZ, R25 ;  /* 0x000000ffff397224 */ /* 0x000fe200078e0019 */
[----:B------:R-:W0:Y:S01]  /*1a9e0*/  MUFU.EX2 R73, R73 ;  /* 0x0000004900497308 */ /* 0x000e220000000800 */
[----:B-1----:R-:W-:-:S01]  /*1a9f0*/  FADD.FTZ R86, R70, R37 ;  /* 0x0000002546567221 */ /* 0x002fc20000010000 */
[----:B------:R-:W-:Y:S01]  /*1aa00*/  F2FP.SATFINITE.E4M3.F32.PACK_AB_MERGE_C R181, R70, R45, RZ ;  /* 0x0000002d46b5723e */ /* 0x000fe200048070ff */
[----:B------:R-:W-:Y:S01]  /*1aa10*/  IMAD.MOV.U32 R45, RZ, RZ, R25 ;  /* 0x000000ffff2d7224 */ /* 0x000fe200078e0019 */
[----:B------:R-:W-:-:S02]  /*1aa20*/  MOV R70, R25 ;  /* 0x0000001900467202 */ /* 0x000fc40000000f00 */
[----:B------:R-:W-:Y:S02]  /*1aa30*/  F2FP.SATFINITE.E4M3.F32.PACK_AB_MERGE_C R181, R62, R9, R181 ;  /* 0x000000093eb5723e */ /* 0x000fe400048070b5 */
[----:B------:R-:W1:Y:S01]  /*1aa40*/  MUFU.EX2 R64, R64 ;  /* 0x0000004000407308 */ /* 0x000e620000000800 */
[----:B--2---:R-:W-:-:S01]  /*1aa50*/  FADD.FTZ R37, R11, R86 ;  /* 0x000000560b257221 */ /* 0x004fc20000010000 */
[----:B------:R-:W-:-:S06]  /*1aa60*/  MOV R62, R25 ;  /* 0x00000019003e7202 */ /* 0x000fcc0000000f00 */
[----:B------:R-:W2:Y:S01]  /*1aa70*/  MUFU.EX2 R32, R32 ;  /* 0x0000002000207308 */ /* 0x000ea20000000800 */
[----:B0-----:R-:W-:-:S07]  /*1aa80*/  FADD.FTZ R55, R73, R88 ;  /* 0x0000005849377221 */ /* 0x001fce0000010000 */
[----:B------:R-:W0:Y:S01]  /*1aa90*/  MUFU.EX2 R47, R47 ;  /* 0x0000002f002f7308 */ /* 0x000e220000000800 */
[----:B-1----:R-:W-:-:S07]  /*1aaa0*/  FADD.FTZ R86, R64, R37 ;  /* 0x0000002540567221 */ /* 0x002fce0000010000 */
[----:B------:R-:W1:Y:S01]  /*1aab0*/  MUFU.EX2 R91, R91 ;  /* 0x0000005b005b7308 */ /* 0x000e620000000800 */
[----:B--2---:R-:W-:-:S07]  /*1aac0*/  FADD.FTZ R88, R32, R55 ;  /* 0x0000003720587221 */ /* 0x004fce0000010000 */
[----:B------:R-:W2:Y:S01]  /*1aad0*/  MUFU.EX2 R74, R74 ;  /* 0x0000004a004a7308 */ /* 0x000ea20000000800 */
[----:B0-----:R-:W-:-:S07]  /*1aae0*/  FADD.FTZ R37, R47, R86 ;  /* 0x000000562f257221 */ /* 0x001fce0000010000 */
[----:B------:R-:W0:Y:S01]  /*1aaf0*/  MUFU.EX2 R21, R21 ;  /* 0x0000001500157308 */ /* 0x000e220000000800 */
[----:B-1----:R-:W-:-:S01]  /*1ab00*/  FADD.FTZ R55, R91, R88 ;  /* 0x000000585b377221 */ /* 0x002fc20000010000 */
[----:B------:R-:W-:-:S03]  /*1ab10*/  F2FP.SATFINITE.E4M3.F32.PACK_AB_MERGE_C R182, R91, R32, RZ ;  /* 0x000000205bb6723e */ /* 0x000fc600048070ff */
[----:B------:R-:W-:Y:S01]  /*1ab20*/  FADD.FTZ R86, R30, R55 ;  /* 0x000000371e567221 */ /* 0x000fe20000010000 */
[----:B------:R-:W-:Y:S01]  /*1ab30*/  F2FP.SATFINITE.E4M3.F32.PACK_AB_MERGE_C R182, R73, R28, R182 ;  /* 0x0000001c49b6723e */ /* 0x000fe200048070b6 */
[----:B------:R-:W-:Y:S01]  /*1ab40*/  IMAD.MOV.U32 R28, RZ, RZ, R25 ;  /* 0x000000ffff1c7224 */ /* 0x000fe200078e0019 */
[----:B------:R-:W1:Y:S01]  /*1ab50*/  MUFU.EX2 R79, R79 ;  /* 0x0000004f004f7308 */ /* 0x000e620000000800 */
[----:B--2---:R-:W-:-:S01]  /*1ab60*/  FADD.FTZ R8, R74, R37 ;  /* 0x000000254a087221 */ /* 0x004fc20000010000 */
[----:B------:R-:W-:Y:S01]  /*1ab70*/  F2FP.SATFINITE.E4M3.F32.PACK_AB_MERGE_C R47, R74, R47, RZ ;  /* 0x0000002f4a2f723e */ /* 0x000fe200048070ff */
[--C-:B------:R-:W-:Y:S01]  /*1ab80*/  IMAD.MOV.U32 R55, RZ, RZ, R25.reuse ;  /* 0x000000ffff377224 */ /* 0x100fe200078e0019 */
[----:B------:R-:W-:Y:S01]  /*1ab90*/  MOV R74, R25 ;  /* 0x00000019004a7202 */ /* 0x000fe20000000f00 */
[----:B------:R-:W-:Y:S01]  /*1aba0*/  IMAD.MOV.U32 R73, RZ, RZ, R25 ;  /* 0x000000ffff497224 */ /* 0x000fe200078e0019 */
[----:B------:R-:W-:Y:S01]  /*1abb0*/  F2FP.SATFINITE.E4M3.F32.PACK_AB_MERGE_C R183, R64, R11, R47 ;  /* 0x0000000b40b7723e */ /* 0x000fe2000480702f */
[----:B------:R-:W-:Y:S01]  /*1abc0*/  IMAD.MOV.U32 R47, RZ, RZ, R25 ;  /* 0x000000ffff2f7224 */ /* 0x000fe200078e0019 */
[----:B------:R-:W2:Y:S01]  /*1abd0*/  MUFU.EX2 R66, R66 ;  /* 0x0000004200427308 */ /* 0x000ea20000000800 */
[----:B0-----:R-:W-:-:S01]  /*1abe0*/  FADD.FTZ R37, R21, R8 ;  /* 0x0000000815257221 */ /* 0x001fc20000010000 */
[----:B------:R-:W-:-:S06]  /*1abf0*/  IMAD.MOV.U32 R64, RZ, RZ, R25 ;  /* 0x000000ffff407224 */ /* 0x000fcc00078e0019 */
[----:B------:R-:W0:Y:S01]  /*1ac00*/  MUFU.EX2 R36, R36 ;  /* 0x0000002400247308 */ /* 0x000e220000000800 */
[----:B-1----:R-:W-:-:S01]  /*1ac10*/  FADD.FTZ R43, R79, R86 ;  /* 0x000000564f2b7221 */ /* 0x002fc20000010000 */
[----:B------:R-:W-:-:S06]  /*1ac20*/  MOV R86, R25 ;  /* 0x0000001900567202 */ /* 0x000fcc0000000f00 */
[----:B------:R-:W1:Y:S01]  /*1ac30*/  MUFU.EX2 R49, R49 ;  /* 0x0000003100317308 */ /* 0x000e620000000800 */
[----:B--2---:R-:W-:-:S07]  /*1ac40*/  FADD.FTZ R8, R66, R37 ;  /* 0x0000002542087221 */ /* 0x004fce0000010000 */
[----:B------:R-:W2:Y:S01]  /*1ac50*/  MUFU.EX2 R93, R93 ;  /* 0x0000005d005d7308 */ /* 0x000ea20000000800 */
[----:B0-----:R-:W-:-:S01]  /*1ac60*/  FADD.FTZ R26, R36, R43 ;  /* 0x0000002b241a7221 */ /* 0x001fc20000010000 */
[----:B------:R-:W-:-:S06]  /*1ac70*/  IMAD.MOV.U32 R43, RZ, RZ, R25 ;  /* 0x000000ffff2b7224 */ /* 0x000fcc00078e0019 */
[----:B------:R-:W0:Y:S01]  /*1ac80*/  MUFU.EX2 R76, R76 ;  /* 0x0000004c004c7308 */ /* 0x000e220000000800 */
[----:B-1----:R-:W-:-:S07]  /*1ac90*/  FADD.FTZ R37, R49, R8 ;  /* 0x0000000831257221 */ /* 0x002fce0000010000 */
[----:B------:R-:W1:Y:S01]  /*1aca0*/  MUFU.EX2 R27, R27 ;  /* 0x0000001b001b7308 */ /* 0x000e620000000800 */
[C---:B--2---:R-:W-:Y:S01]  /*1acb0*/  F2FP.SATFINITE.E4M3.F32.PACK_AB_MERGE_C R184, R93.reuse, R36, RZ ;  /* 0x000000245db8723e */ /* 0x044fe200048070ff */
[----:B------:R-:W-:Y:S01]  /*1acc0*/  FADD.FTZ R93, R93, R26 ;  /* 0x0000001a5d5d7221 */ /* 0x000fe20000010000 */
[----:B------:R-:W-:Y:S02]  /*1acd0*/  IMAD.MOV.U32 R36, RZ, RZ, R25 ;  /* 0x000000ffff247224 */ /* 0x000fe400078e0019 */
[----:B------:R-:W-:Y:S01]  /*1ace0*/  F2FP.SATFINITE.E4M3.F32.PACK_AB_MERGE_C R184, R79, R30, R184 ;  /* 0x0000001e4fb8723e */ /* 0x000fe200048070b8 */
[----:B------:R-:W-:-:S01]  /*1acf0*/  FADD.FTZ R32, R34, R93 ;  /* 0x0000005d22207221 */ /* 0x000fc20000010000 */
[----:B------:R-:W-:Y:S01]  /*1ad00*/  MOV R30, R25 ;  /* 0x00000019001e7202 */ /* 0x000fe20000000f00 */
[----:B------:R-:W2:Y:S01]  /*1ad10*/  MUFU.EX2 R83, R83 ;  /* 0x0000005300537308 */ /* 0x000ea20000000800 */
[----:B0-----:R-:W-:-:S01]  /*1ad20*/  FADD.FTZ R26, R76, R37 ;  /* 0x000000254c1a7221 */ /* 0x001fc20000010000 */
[----:B------:R-:W-:Y:S01]  /*1ad30*/  F2FP.SATFINITE.E4M3.F32.PACK_AB_MERGE_C R49, R76, R49, RZ ;  /* 0x000000314c31723e */ /* 0x000fe200048070ff */
[----:B------:R-:W-:-:S02]  /*1ad40*/  IMAD.MOV.U32 R76, RZ, RZ, R25 ;  /* 0x000000ffff4c7224 */ /* 0x000fc400078e0019 */
[----:B------:R-:W-:Y:S01]  /*1ad50*/  IMAD.MOV.U32 R79, RZ, RZ, R25 ;  /* 0x000000ffff4f7224 */ /* 0x000fe200078e0019 */
[----:B------:R-:W-:Y:S01]  /*1ad60*/  F2FP.SATFINITE.E4M3.F32.PACK_AB_MERGE_C R185, R66, R21, R49 ;  /* 0x0000001542b9723e */ /* 0x000fe20004807031 */
[----:B------:R-:W-:Y:S01]  /*1ad70*/  IMAD.MOV.U32 R49, RZ, RZ, R25 ;  /* 0x000000ffff317224 */ /* 0x000fe200078e0019 */
[----:B------:R-:W0:Y:S01]  /*1ad80*/  MUFU.EX2 R72, R72 ;  /* 0x0000004800487308 */ /* 0x000e220000000800 */
[----:B-1----:R-:W-:-:S01]  /*1ad90*/  FADD.FTZ R13, R27, R26 ;  /* 0x0000001a1b0d7221 */ /* 0x002fc20000010000 */
[----:B------:R-:W-:-:S06]  /*1ada0*/  MOV R66, R25 ;  /* 0x0000001900427202 */ /* 0x000fcc0000000f00 */
[----:B------:R-:W1:Y:S01]  /*1adb0*/  MUFU.EX2 R29, R29 ;  /* 0x0000001d001d7308 */ /* 0x000e620000000800 */
[----:B--2---:R-:W-:-:S04]  /*1adc0*/  FADD.FTZ R37, R83, R32 ;  /* 0x0000002053257221 */ /* 0x004fc80000010000 */
[----:B------:R-:W-:Y:S01]  /*1add0*/  FADD.FTZ R32, R40, R37 ;  /* 0x0000002528207221 */ /* 0x000fe20000010000 */
[----:B------:R-:W-:Y:S02]  /*1ade0*/  IMAD.MOV.U32 R37, RZ, RZ, R25 ;  /* 0x000000ffff257224 */ /* 0x000fe400078e0019 */
[----:B------:R-:W2:Y:S01]  /*1adf0*/  MUFU.EX2 R97, R97 ;  /* 0x0000006100617308 */ /* 0x000ea20000000800 */
[----:B0-----:R-:W-:-:S07]  /*1ae00*/  FADD.FTZ R26, R72, R13 ;  /* 0x0000000d481a7221 */ /* 0x001fce0000010000 */
[----:B------:R-:W0:Y:S01]  /*1ae10*/  MUFU.EX2 R80, R80 ;  /* 0x0000005000507308 */ /* 0x000e220000000800 */
[----:B-1----:R-:W-:-:S07]  /*1ae20*/  FADD.FTZ R13, R29, R26 ;  /* 0x0000001a1d0d7221 */ /* 0x002fce0000010000 */
[----:B------:R-:W1:Y:S01]  /*1ae30*/  MUFU.EX2 R38, R38 ;  /* 0x0000002600267308 */ /* 0x000e620000000800 */
[C---:B--2---:R-:W-:Y:S01]  /*1ae40*/  F2FP.SATFINITE.E4M3.F32.PACK_AB_MERGE_C R186, R97.reuse, R40, RZ ;  /* 0x0000002861ba723e */ /* 0x044fe200048070ff */
[----:B------:R-:W-:Y:S01]  /*1ae50*/  FADD.FTZ R97, R97, R32 ;  /* 0x0000002061617221 */ /* 0x000fe20000010000 */
[--C-:B------:R-:W-:Y:S02]  /*1ae60*/  IMAD.MOV.U32 R40, RZ, RZ, R25.reuse ;  /* 0x000000ffff287224 */ /* 0x100fe400078e0019 */
[----:B------:R-:W-:Y:S01]  /*1ae70*/  F2FP.SATFINITE.E4M3.F32.PACK_AB_MERGE_C R186, R83, R34, R186 ;  /* 0x0000002253ba723e */ /* 0x000fe200048070ba */
[----:B------:R-:W-:Y:S01]  /*1ae80*/  IMAD.MOV.U32 R83, RZ, RZ, R25 ;  /* 0x000000ffff537224 */ /* 0x000fe200078e0019 */
[----:B------:R-:W-:Y:S01]  /*1ae90*/  MOV R34, R25 ;  /* 0x0000001900227202 */ /* 0x000fe20000000f00 */
[----:B------:R2:W3:Y:S01]  /*1aea0*/  MUFU.EX2 R3, R67 ;  /* 0x0000004300037308 */ /* 0x0004e20000000800 */
[C---:B0-----:R-:W-:Y:S01]  /*1aeb0*/  F2FP.SATFINITE.E4M3.F32.PACK_AB_MERGE_C R32, R80.reuse, R29, RZ ;  /* 0x0000001d5020723e */ /* 0x041fe200048070ff */
[----:B------:R-:W-:-:S03]  /*1aec0*/  FADD.FTZ R80, R80, R13 ;  /* 0x0000000d50507221 */ /* 0x000fc60000010000 */
[----:B------:R-:W-:Y:S01]  /*1aed0*/  F2FP.SATFINITE.E4M3.F32.PACK_AB_MERGE_C R187, R72, R27, R32 ;  /* 0x0000001b48bb723e */ /* 0x000fe20004807020 */
[----:B------:R-:W-:Y:S02]  /*1aee0*/  IMAD.MOV.U32 R27, RZ, RZ, R25 ;  /* 0x000000ffff1b7224 */ /* 0x000fe400078e0019 */
[----:B------:R-:W0:Y:S01]  /*1aef0*/  MUFU.EX2 R101, R101 ;  /* 0x0000006500657308 */ /* 0x000e220000000800 */
[----:B-1----:R-:W-:-:S01]  /*1af00*/  FADD.FTZ R6, R38, R97 ;  /* 0x0000006126067221 */ /* 0x002fc20000010000 */
[--C-:B------:R-:W-:Y:S02]  /*1af10*/  IMAD.MOV.U32 R32, RZ, RZ, R25.reuse ;  /* 0x000000ffff207224 */ /* 0x100fe400078e0019 */
[--C-:B--2---:R-:W-:Y:S02]  /*1af20*/  IMAD.MOV.U32 R67, RZ, RZ, R25.reuse ;  /* 0x000000ffff437224 */ /* 0x104fe400078e0019 */
[----:B------:R-:W-:Y:S02]  /*1af30*/  IMAD.MOV.U32 R72, RZ, RZ, R25 ;  /* 0x000000ffff487224 */ /* 0x000fe400078e0019 */
[----:B------:R-:W1:Y:S01]  /*1af40*/  MUFU.EX2 R78, R78 ;  /* 0x0000004e004e7308 */ /* 0x000e620000000800 */
[----:B---3--:R-:W-:-:S01]  /*1af50*/  FADD.FTZ R13, R3, R80 ;  /* 0x00000050030d7221 */ /* 0x008fc20000010000 */
[----:B------:R-:W-:-:S06]  /*1af60*/  IMAD.MOV.U32 R80, RZ, RZ, R25 ;  /* 0x000000ffff507224 */ /* 0x000fcc00078e0019 */
[----:B------:R-:W2:Y:S01]  /*1af70*/  MUFU.EX2 R42, R42 ;  /* 0x0000002a002a7308 */ /* 0x000ea20000000800 */
[----:B0-----:R-:W-:-:S07]  /*1af80*/  FADD.FTZ R29, R101, R6 ;  /* 0x00000006651d7221 */ /* 0x001fce0000010000 */
[----:B------:R-:W0:Y:S01]  /*1af90*/  MUFU.EX2 R31, R31 ;  /* 0x0000001f001f7308 */ /* 0x000e220000000800 */
[----:B-1----:R-:W-:-:S07]  /*1afa0*/  FADD.FTZ R10, R78, R13 ;  /* 0x0000000d4e0a7221 */ /* 0x002fce0000010000 */
[----:B------:R-:W1:Y:S01]  /*1afb0*/  MUFU.EX2 R107, R107 ;  /* 0x0000006b006b7308 */ /* 0x000e620000000800 */
[----:B--2---:R-:W-:-:S01]  /*1afc0*/  FADD.FTZ R24, R42, R29 ;  /* 0x0000001d2a187221 */ /* 0x004fc20000010000 */
[----:B------:R-:W-:-:S06]  /*1afd0*/  IMAD.MOV.U32 R29, RZ, RZ, R25 ;  /* 0x000000ffff1d7224 */ /* 0x000fcc00078e0019 */
[----:B------:R-:W2:Y:S01]  /*1afe0*/  MUFU.EX2 R84, R84 ;  /* 0x0000005400547308 */ /* 0x000ea20000000800 */
[----:B0-----:R-:W-:-:S07]  /*1aff0*/  FADD.FTZ R13, R31, R10 ;  /* 0x0000000a1f0d7221 */ /* 0x001fce0000010000 */
[----:B------:R-:W0:Y:S01]  /*1b000*/  MUFU.EX2 R46, R46 ;  /* 0x0000002e002e7308 */ /* 0x000e220000000800 */
[C---:B-1----:R-:W-:Y:S01]  /*1b010*/  F2FP.SATFINITE.E4M3.F32.PACK_AB_MERGE_C R188, R107.reuse, R42, RZ ;  /* 0x0000002a6bbc723e */ /* 0x042fe200048070ff */
[----:B------:R-:W-:Y:S01]  /*1b020*/  FADD.FTZ R107, R107, R24 ;  /* 0x000000186b6b7221 */ /* 0x000fe20000010000 */
[-C--:B------:R-:W-:Y:S02]  /*1b030*/  MOV R42, R25.reuse ;  /* 0x00000019002a7202 */ /* 0x080fe40000000f00 */
[----:B------:R-:W-:Y:S02]  /*1b040*/  F2FP.SATFINITE.E4M3.F32.PACK_AB_MERGE_C R188, R101, R38, R188 ;  /* 0x0000002665bc723e */ /* 0x000fe400048070bc */
[----:B------:R-:W-:Y:S01]  /*1b050*/  MOV R38, R25 ;  /* 0x0000001900267202 */ /* 0x000fe20000000f00 */
[----:B------:R-:W1:Y:S01]  /*1b060*/  MUFU.EX2 R33, R33 ;  /* 0x0000002100217308 */ /* 0x000e620000000800 */
[C---:B--2---:R-:W-:Y:S01]  /*1b070*/  F2FP.SATFINITE.E4M3.F32.PACK_AB_MERGE_C R31, R84.reuse, R31, RZ ;  /* 0x0000001f541f723e */ /* 0x044fe200048070ff */
[----:B------:R-:W-:-:S03]  /*1b080*/  FADD.FTZ R84, R84, R13 ;  /* 0x0000000d54547221 */ /* 0x000fc60000010000 */
[----:B------:R-:W-:Y:S01]  /*1b090*/  F2FP.SATFINITE.E4M3.F32.PACK_AB_MERGE_C R189, R78, R3, R31 ;  /* 0x000000034ebd723e */ /* 0x000fe2000480701f */
[----:B------:R-:W-:Y:S01]  /*1b0a0*/  IMAD.MOV.U32 R31, RZ, RZ, R25 ;  /* 0x000000ffff1f7224 */ /* 0x000fe200078e0019 */
[----:B------:R-:W-:Y:S01]  /*1b0b0*/  MOV R78, R25 ;  /* 0x00000019004e7202 */ /* 0x000fe20000000f00 */
[----:B------:R-:W2:Y:S01]  /*1b0c0*/  MUFU.EX2 R105, R105 ;  /* 0x0000006900697308 */ /* 0x000ea20000000800 */
[----:B0-----:R-:W-:-:S07]  /*1b0d0*/  FADD.FTZ R10, R46, R107 ;  /* 0x0000006b2e0a7221 */ /* 0x001fce0000010000 */
[----:B------:R-:W0:Y:S01]  /*1b0e0*/  MUFU.EX2 R82, R82 ;  /* 0x0000005200527308 */ /* 0x000e220000000800 */
[----:B-1----:R-:W-:-:S01]  /*1b0f0*/  FADD.FTZ R13, R33, R84 ;  /* 0x00000054210d7221 */ /* 0x002fc20000010000 */
[----:B------:R-:W-:-:S06]  /*1b100*/  IMAD.MOV.U32 R84, RZ, RZ, R25 ;  /* 0x000000ffff547224 */ /* 0x000fcc00078e0019 */
[----:B------:R-:W-:Y:S01]  /*1b110*/  MUFU.EX2 R123, R123 ;  /* 0x0000007b007b7308 */ /* 0x000fe20000000800 */
[----:B--2---:R-:W-:-:S07]  /*1b120*/  FADD.FTZ R24, R105, R10 ;  /* 0x0000000a69187221 */ /* 0x004fce0000010000 */
[----:B------:R-:W1:Y:S01]  /*1b130*/  MUFU.EX2 R48, R48 ;  /* 0x0000003000307308 */ /* 0x000e620000000800 */
[----:B0-----:R-:W-:-:S07]  /*1b140*/  FADD.FTZ R26, R82, R13 ;  /* 0x0000000d521a7221 */ /* 0x001fce0000010000 */
[----:B------:R-:W0:Y:S08]  /*1b150*/  MUFU.EX2 R35, R35 ;  /* 0x0000002300237308 */ /* 0x000e300000000800 */
[----:B------:R-:W2:Y:S01]  /*1b160*/  MUFU.EX2 R20, R115 ;  /* 0x0000007300147308 */ /* 0x000ea20000000800 */
[----:B-1----:R-:W-:Y:S01]  /*1b170*/  F2FP.SATFINITE.E4M3.F32.PACK_AB_MERGE_C R190, R48, R123, RZ ;  /* 0x0000007b30be723e */ /* 0x002fe200048070ff */
[----:B------:R-:W-:Y:S01]  /*1b180*/  FADD.FTZ R123, R123, R24 ;  /* 0x000000187b7b7221 */ /* 0x000fe20000010000 */
[----:B------:R-:W-:-:S02]  /*1b190*/  IMAD.MOV.U32 R24, RZ, RZ, R25 ;  /* 0x000000ffff187224 */ /* 0x000fc400078e0019 */
[----:B------:R-:W-:Y:S01]  /*1b1a0*/  F2FP.SATFINITE.E4M3.F32.PACK_AB_MERGE_C R190, R105, R46, R190 ;  /* 0x0000002e69be723e */ /* 0x000fe200048070be */
[----:B------:R-:W-:-:S01]  /*1b1b0*/  FADD.FTZ R123, R48, R123 ;  /* 0x0000007b307b7221 */ /* 0x000fc20000010000 */
[----:B------:R-:W-:Y:S01]  /*1b1c0*/  MOV R46, R25 ;  /* 0x00000019002e7202 */ /* 0x000fe20000000f00 */
[----:B------:R-:W-:Y:S01]  /*1b1d0*/  MUFU.EX2 R52, R52 ;  /* 0x0000003400347308 */ /* 0x000fe20000000800 */
[----:B0-----:R-:W-:-:S01]  /*1b1e0*/  FADD.FTZ R13, R35, R26 ;  /* 0x0000001a230d7221 */ /* 0x001fc20000010000 */
[----:B------:R-:W-:Y:S01]  /*1b1f0*/  MOV R26, R25 ;  /* 0x00000019001a7202 */ /* 0x000fe20000000f00 */
[----:B------:R-:W-:-:S05]  /*1b200*/  IMAD.MOV.U32 R48, RZ, RZ, R25 ;  /* 0x000000ffff307224 */ /* 0x000fca00078e0019 */
[----:B------:R-:W0:Y:S01]  /*1b210*/  MUFU.EX2 R127, R127 ;  /* 0x0000007f007f7308 */ /* 0x000e220000000800 */
[----:B--2---:R-:W-:-:S01]  /*1b220*/  FADD.FTZ R13, R20, R13 ;  /* 0x0000000d140d7221 */ /* 0x004fc20000010000 */
[----:B------:R-:W-:-:S04]  /*1b230*/  F2FP.SATFINITE.E4M3.F32.PACK_AB_MERGE_C R35, R20, R35, RZ ;  /* 0x000000231423723e */ /* 0x000fc800048070ff */
[----:B------:R-:W-:Y:S01]  /*1b240*/  F2FP.SATFINITE.E4M3.F32.PACK_AB_MERGE_C R191, R82, R33, R35 ;  /* 0x0000002152bf723e */ /* 0x000fe20004807023 */
[--C-:B------:R-:W-:Y:S01]  /*1b250*/  IMAD.MOV.U32 R33, RZ, RZ, R25.reuse ;  /* 0x000000ffff217224 */ /* 0x100fe200078e0019 */
[----:B------:R-:W1:Y:S01]  /*1b260*/  MUFU.EX2 R50, R50 ;  /* 0x0000003200327308 */ /* 0x000e620000000800 */
[----:B------:R-:W-:Y:S01]  /*1b270*/  IMAD.MOV.U32 R35, RZ, RZ, R25 ;  /* 0x000000ffff237224 */ /* 0x000fe200078e0019 */
[----:B------:R-:W-:-:S06]  /*1b280*/  MOV R82, R25 ;  /* 0x0000001900527202 */ /* 0x000fcc0000000f00 */
[----:B------:R2:W3:Y:S01]  /*1b290*/  MUFU.EX2 R8, R41 ;  /* 0x0000002900087308 */ /* 0x0004e20000000800 */
[----:B0-----:R-:W-:-:S07]  /*1b2a0*/  F2FP.SATFINITE.E4M3.F32.PACK_AB_MERGE_C R192, R127, R52, RZ ;  /* 0x000000347fc0723e */ /* 0x001fce00048070ff */
[----:B------:R-:W0:Y:S01]  /*1b2b0*/  MUFU.EX2 R125, R125 ;  /* 0x0000007d007d7308 */ /* 0x000e220000000800 */
[----:B-1----:R-:W-:-:S01]  /*1b2c0*/  FADD.FTZ R4, R50, R123 ;  /* 0x0000007b32047221 */ /* 0x002fc20000010000 */
[----:B--2---:R-:W-:-:S06]  /*1b2d0*/  IMAD.MOV.U32 R41, RZ, RZ, R25 ;  /* 0x000000ffff297224 */ /* 0x004fcc00078e0019 */
[----:B------:R-:W1:Y:S01]  /*1b2e0*/  MUFU.EX2 R117, R117 ;  /* 0x0000007500757308 */ /* 0x000e620000000800 */
[----:B---3--:R-:W-:-:S07]  /*1b2f0*/  FADD.FTZ R20, R8, R13 ;  /* 0x0000000d08147221 */ /* 0x008fce0000010000 */
[----:B------:R-:W2:Y:S01]  /*1b300*/  MUFU.EX2 R121, R121 ;  /* 0x0000007900797308 */ /* 0x000ea20000000800 */
[C---:B0-----:R-:W-:Y:S01]  /*1b310*/  F2FP.SATFINITE.E4M3.F32.PACK_AB_MERGE_C R192, R125.reuse, R50, R192 ;  /* 0x000000327dc0723e */ /* 0x041fe200048070c0 */
[----:B------:R-:W-:Y:S01]  /*1b320*/  FADD.FTZ R125, R125, R4 ;  /* 0x000000047d7d7221 */ /* 0x000fe20000010000 */
[----:B------:R-:W-:-:S03]  /*1b330*/  MOV R50, R25 ;  /* 0x0000001900327202 */ /* 0x000fc60000000f00 */
[----:B------:R-:W-:Y:S02]  /*1b340*/  FADD.FTZ R52, R52, R125 ;  /* 0x0000007d34347221 */ /* 0x000fe40000010000 */
[----:B------:R-:W0:Y:S01]  /*1b350*/  MUFU.EX2 R6, R119 ;  /* 0x0000007700067308 */ /* 0x000e220000000800 */
[----:B-1----:R-:W-:-:S01]  /*1b360*/  FADD.FTZ R20, R117, R20 ;  /* 0x0000001475147221 */ /* 0x002fc20000010000 */
        /* <DEDUP_REMOVED lines=14> */
[----:B--2---:R-:W-:-:S07]  /*1b450*/  FADD.FTZ R5, R103, R6 ;  /* 0x0000000667057221 */ /* 0x004fce0000010000 */
[----:B------:R-:W-:Y:S01]  /*1b460*/  MUFU.EX2 R111, R111 ;  /* 0x0000006f006f7308 */ /* 0x000fe20000000800 */
[C---:B-1----:R-:W-:Y:S01]  /*1b470*/  F2FP.SATFINITE.E4M3.F32.PACK_AB_MERGE_C R194, R129.reuse, R54, R7 ;  /* 0x0000003681c2723e */ /* 0x042fe20004807007 */
[----:B------:R-:W-:Y:S01]  /*1b480*/  FADD.FTZ R129, R129, R4 ;  /* 0x0000000481817221 */ /* 0x000fe20000010000 */
[----:B------:R-:W-:-:S03]  /*1b490*/  MOV R54, R25 ;  /* 0x0000001900367202 */ /* 0x000fc60000000f00 */
[----:B------:R-:W-:Y:S02]  /*1b4a0*/  FADD.FTZ R56, R56, R129 ;  /* 0x0000008138387221 */ /* 0x000fe40000010000 */
[----:B------:R-:W1:Y:S01]  /*1b4b0*/  MUFU.EX2 R44, R44 ;  /* 0x0000002c002c7308 */ /* 0x000e620000000800 */
[----:B0-----:R-:W-:-:S01]  /*1b4c0*/  FADD.FTZ R4, R10, R5 ;  /* 0x000000050a047221 */ /* 0x001fc20000010000 */
[----:B------:R-:W-:-:S05]  /*1b4d0*/  VIADD R5, R147, 0xfffffffe ;  /* 0xfffffffe93057836 */ /* 0x000fca0000000000 */
[----:B------:R-:W-:Y:S02]  /*1b4e0*/  ISETP.GE.AND P1, PT, R5, R201, PT ;  /* 0x000000c90500720c */ /* 0x000fe40003f26270 */
[----:B-1----:R-:W-:Y:S01]  /*1b4f0*/  F2FP.SATFINITE.E4M3.F32.PACK_AB_MERGE_C R3, R44, R111, RZ ;  /* 0x0000006f2c03723e */ /* 0x002fe200048070ff */
[----:B------:R-:W-:-:S03]  /*1b500*/  FADD.FTZ R111, R111, R4 ;  /* 0x000000046f6f7221 */ /* 0x000fc60000010000 */
[----:B------:R-:W-:Y:S01]  /*1b510*/  F2FP.SATFINITE.E4M3.F32.PACK_AB_MERGE_C R195, R10, R103, R3 ;  /* 0x000000670ac3723e */ /* 0x000fe20004807003 */
[----:B------:R-:W-:-:S01]  /*1b520*/  FADD.FTZ R3, R131, R56 ;  /* 0x0000003883037221 */ /* 0x000fc20000010000 */
[----:B------:R-:W-:Y:S01]  /*1b530*/  FADD.FTZ R4, R44, R111 ;  /* 0x0000006f2c047221 */ /* 0x000fe20000010000 */
[--C-:B------:R-:W-:Y:S02]  /*1b540*/  IMAD.MOV.U32 R44, RZ, RZ, R25.reuse ;  /* 0x000000ffff2c7224 */ /* 0x100fe400078e0019 */
[----:B------:R-:W-:Y:S02]  /*1b550*/  IMAD.MOV.U32 R56, RZ, RZ, R25 ;  /* 0x000000ffff387224 */ /* 0x000fe400078e0019 */
[----:B------:R-:W-:Y:S05]  /*1b560*/  @!P1 BRA `(.L_x_478) ;  /* 0x0000003c009c9947 */ /* 0x000fea0003800000 */
[----:B------:R-:W-:Y:S01]  /*1b570*/  IMAD.MOV.U32 R6, RZ, RZ, R15 ;  /* 0x000000ffff067224 */ /* 0x000fe200078e000f */
[----:B------:R-:W-:Y:S01]  /*1b580*/  MOV R9, R148 ;  /* 0x0000009400097202 */ /* 0x000fe20000000f00 */
[----:B------:R-:W-:Y:S01]  /*1b590*/  IMAD.MOV.U32 R7, RZ, RZ, R14 ;  /* 0x000000ffff077224 */ /* 0x000fe200078e000e */
[----:B------:R-:W-:Y:S01]  /*1b5a0*/  CS2R R86, SRZ ;  /* 0x0000000000567805 */ /* 0x000fe2000001ff00 */
[----:B------:R-:W-:Y:S01]  /*1b5b0*/  IMAD.MOV.U32 R8, RZ, RZ, R198 ;  /* 0x000000ffff087224 */ /* 0x000fe200078e00c6 */
        /* <DEDUP_REMOVED lines=30> */
[----:B------:R-:W-:-:S07]  /*1b7a0*/  CS2R R24, SRZ ;  /* 0x0000000000187805 */ /* 0x000fce000001ff00 */
.L_x_489:
[----:B------:R-:W-:Y:S01]  /*1b7b0*/  ISETP.NE.AND P1, PT, R9, 0x1, PT ;  /* 0x000000010900780c */ /* 0x000fe20003f25270 */
[----:B------:R-:W-:Y:S05]  /*1b7c0*/  YIELD ;  /* 0x0000000000007946 */ /* 0x000fea0003800000 */
[----:B------:R-:W-:Y:S02]  /*1b7d0*/  SEL R11, RZ, 0x1, P1 ;  /* 0x00000001ff0b7807 */ /* 0x000fe40000800000 */
[----:B------:R-:W-:Y:S02]  /*1b7e0*/  ISETP.NE.AND P1, PT, R202, RZ, PT ;  /* 0x000000ffca00720c */ /* 0x000fe40003f25270 */
[----:B------:R-:W-:-:S11]  /*1b7f0*/  LOP3.LUT R198, R8, R11, RZ, 0x3c, !PT ;  /* 0x0000000b08c67212 */ /* 0x000fd600078e3cff */
[----:B------:R-:W-:Y:S05]  /*1b800*/  @P1 BRA `(.L_x_479) ;  /* 0x00000000003c1947 */ /* 0x000fea0003800000 */
[----:B------:R-:W-:Y:S05]  /*1b810*/  @!P0 BRA `(.L_x_480) ;  /* 0x0000000000048947 */ /* 0x000fea0003800000 */
[----:B------:R-:W-:Y:S01]  /*1b820*/  BPT.TRAP 0x1 ;  /* 0x000000040000795c */ /* 0x000fe20000300000 */
.L_x_480:
[----:B------:R-:W-:-:S05]  /*1b830*/  VIADD R10, R9, 0x1 ;  /* 0x00000001090a7836 */ /* 0x000fca0000000000 */
[----:B------:R-:W-:-:S04]  /*1b840*/  ISETP.NE.AND P2, PT, R10, 0x2, PT ;  /* 0x000000020a00780c */ /* 0x000fc80003f45270 */
[----:B------:R-:W-:Y:S02]  /*1b850*/  SEL R11, R10, RZ, P2 ;  /* 0x000000ff0a0b7207 */ /* 0x000fe40001000000 */
[----:B------:R-:W-:-:S03]  /*1b860*/  SHF.L.U32 R10, R198, 0x1f, RZ ;  /* 0x0000001fc60a7819 */ /* 0x000fc600000006ff */
[----:B------:R-:W-:-:S04]  /*1b870*/  IMAD R11, R11, 0x8, R16 ;  /* 0x000000080b0b7824 */ /* 0x000fc800078e0210 */
[----:B------:R0:W1:Y:S01]  /*1b880*/  SYNCS.PHASECHK.TRANS64.TRYWAIT P2, [R11+URZ+0x29830], R10 ;  /* 0x0298300a0b0075a7 */ /* 0x000062000804017f */
[----:B------:R-:W-:Y:S05]  /*1b890*/  @!P0 BRA `(.L_x_481) ;  /* 0x0000000000048947 */ /* 0x000fea0003800000 */
[----:B------:R-:W-:Y:S01]  /*1b8a0*/  BPT.TRAP 0x1 ;  /* 0x000000040000795c */ /* 0x000fe20000300000 */
.L_x_481:
[----:B------:R-:W-:Y:S04]  /*1b8b0*/  BSSY B0, `(.L_x_479) ;  /* 0x0000004000007945 */ /* 0x000fe80003800000 */
[----:B-1----:R-:W-:Y:S05]  /*1b8c0*/  @P2 BRA `(.L_x_482) ;  /* 0x0000000000082947 */ /* 0x002fea0003800000 */
[----:B------:R-:W1:Y:S02]  /*1b8d0*/  SYNCS.PHASECHK.TRANS64.TRYWAIT P2, [R11+URZ+0x29830], R10 ;  /* 0x0298300a0b0075a7 */ /* 0x000e64000804017f */
[----:B-1----:R-:W-:Y:S05]  /*1b8e0*/  @!P2 BRA `(.L_x_483) ;  /* 0x000000fc00b4a947 */ /* 0x002fea0003800000 */
.L_x_482:
[----:B------:R-:W-:Y:S05]  /*1b8f0*/  BSYNC B0 ;  /* 0x0000000000007941 */ /* 0x000fea0003800000 */
.L_x_479:
[----:B01----:R-:W0:Y:S01]  /*1b900*/  S2R R10, SR_TID.X ;  /* 0x00000000000a7919 */ /* 0x003e220000002100 */
[----:B------:R-:W-:Y:S05]  /*1b910*/  WARPSYNC.ALL ;  /* 0x0000000000007948 */ /* 0x000fea0003800000 */
[----:B------:R-:W-:Y:S01]  /*1b920*/  IMAD.MOV.U32 R13, RZ, RZ, -0x7fffffe0 ;  /* 0x80000020ff0d7424 */ /* 0x000fe200078e00ff */
[----:B------:R-:W-:Y:S01]  /*1b930*/  UMOV UR20, UR28 ;  /* 0x0000001c00147c82 */ /* 0x000fe20008000000 */
[----:B------:R-:W-:Y:S01]  /*1b940*/  UMOV UR21, UR29 ;  /* 0x0000001d00157c82 */ /* 0x000fe20008000000 */
[----:B------:R-:W-:Y:S01]  /*1b950*/  IMAD.MOV.U32 R89, RZ, RZ, -0x7fffffe0 ;  /* 0x80000020ff597424 */ /* 0x000fe200078e00ff */
[----:B------:R-:W-:Y:S01]  /*1b960*/  UMOV UR24, UR28 ;  /* 0x0000001c00187c82 */ /* 0x000fe20008000000 */
[----:B------:R-:W-:Y:S01]  /*1b970*/  R2UR UR23, R13 ;  /* 0x000000000d1772ca */ /* 0x000fe200000e0000 */
[----:B------:R-:W-:Y:S01]  /*1b980*/  UMOV UR25, UR29 ;  /* 0x0000001d00197c82 */ /* 0x000fe20008000000 */
[----:B------:R-:W-:Y:S01]  /*1b990*/  IMAD.MOV.U32 R15, RZ, RZ, -0x7fffffe0 ;  /* 0x80000020ff0f7424 */ /* 0x000fe200078e00ff */
[----:B------:R-:W-:Y:S01]  /*1b9a0*/  R2UR UR27, R89 ;  /* 0x00000000591b72ca */ /* 0x000fe200000e0000 */
[----:B------:R-:W-:Y:S01]  /*1b9b0*/  UMOV UR32, UR28 ;  /* 0x0000001c00207c82 */ /* 0x000fe20008000000 */
[----:B------:R-:W-:Y:S01]  /*1b9c0*/  MOV R21, 0x80000020 ;  /* 0x8000002000157802 */ /* 0x000fe20000000f00 */
[----:B------:R-:W-:Y:S01]  /*1b9d0*/  UMOV UR33, UR29 ;  /* 0x0000001d00217c82 */ /* 0x000fe20008000000 */
[----:B------:R-:W-:Y:S01]  /*1b9e0*/  R2UR UR31, R15 ;  /* 0x000000000f1f72ca */ /* 0x000fe200000e0000 */
[----:B------:R-:W-:Y:S01]  /*1b9f0*/  UMOV UR44, UR28 ;  /* 0x0000001c002c7c82 */ /* 0x000fe20008000000 */
[----:B------:R-:W-:Y:S01]  /*1ba00*/  R2UR UR35, R21 ;  /* 0x00000000152372ca */ /* 0x000fe200000e0000 */
[----:B------:R-:W-:Y:S01]  /*1ba10*/  UMOV UR45, UR29 ;  /* 0x0000001d002d7c82 */ /* 0x000fe20008000000 */
[----:B------:R-:W-:Y:S01]  /*1ba20*/  R2UR UR47, R89 ;  /* 0x00000000592f72ca */ /* 0x000fe200000e0000 */
[----:B------:R-:W-:Y:S01]  /*1ba30*/  IMAD.MOV.U32 R13, RZ, RZ, -0x7fffffe0 ;  /* 0x80000020ff0d7424 */ /* 0x000fe200078e00ff */
[----:B------:R-:W-:Y:S01]  /*1ba40*/  R2UR UR51, R15 ;  /* 0x000000000f3372ca */ /* 0x000fe200000e0000 */
[----:B------:R-:W-:Y:S01]  /*1ba50*/  IMAD.MOV.U32 R15, RZ, RZ, -0x7fffffe0 ;  /* 0x80000020ff0f7424 */ /* 0x000fe200078e00ff */
[----:B------:R-:W-:-:S02]  /*1ba60*/  MOV R21, 0x80000020 ;  /* 0x8000002000157802 */ /* 0x000fc40000000f00 */
[----:B0-----:R-:W-:Y:S01]  /*1ba70*/  SHF.R.U32.HI R11, RZ, 0x7, R10 ;  /* 0x00000007ff0b7819 */ /* 0x001fe2000001160a */
[----:B------:R-:W-:-:S03]  /*1ba80*/  VIADD R10, R9, 0x1 ;  /* 0x00000001090a7836 */ /* 0x000fc60000000000 */
[----:B------:R-:W-:-:S05]  /*1ba90*/  IADD3 R11, R11, 0x8, RZ ;  /* 0x000000080b0b7810 */ /* 0x000fca0007ffe0ff */
[----:B------:R0:W-:Y:S01]  /*1baa0*/  BAR.SYNC.DEFER_BLOCKING R11, 0x100 ;  /* 0x0004000b0000751d */ /* 0x0001e20000010000 */
[----:B------:R-:W-:-:S04]  /*1bab0*/  ISETP.NE.AND P2, PT, R10, 0x2, PT ;  /* 0x000000020a00780c */ /* 0x000fc80003f45270 */
[----:B------:R-:W-:-:S05]  /*1bac0*/  SEL R10, R10, RZ, P2 ;  /* 0x000000ff0a0a7207 */ /* 0x000fca0001000000 */
[----:B------:R-:W-:-:S04]  /*1bad0*/  IMAD R12, R10, 0x780, R0 ;  /* 0x000007800a0c7824 */ /* 0x000fc800078e0200 */
[C---:B------:R-:W-:Y:S01]  /*1bae0*/  VIADD R88, R12.reuse, 0x80 ;  /* 0x000000800c587836 */ /* 0x040fe20000000000 */
[C---:B------:R-:W-:Y:S01]  /*1baf0*/  R2UR UR22, R12.reuse ;  /* 0x000000000c1672ca */ /* 0x040fe200000e0000 */
[C---:B------:R-:W-:Y:S01]  /*1bb00*/  VIADD R14, R12.reuse, 0x100 ;  /* 0x000001000c0e7836 */ /* 0x040fe20000000000 */
[----:B------:R-:W-:Y:S02]  /*1bb10*/  IADD3 R20, R12, 0x180, RZ ;  /* 0x000001800c147810 */ /* 0x000fe40007ffe0ff */
[----:B------:R-:W-:Y:S01]  /*1bb20*/  R2UR UR26, R88 ;  /* 0x00000000581a72ca */ /* 0x000fe200000e0000 */
[----:B------:R-:W-:Y:S01]  /*1bb30*/  VIADD R88, R12, 0x200 ;  /* 0x000002000c587836 */ /* 0x000fe20000000000 */
[----:B------:R-:W-:Y:S01]  /*1bb40*/  R2UR UR30, R14 ;  /* 0x000000000e1e72ca */ /* 0x000fe200000e0000 */
[----:B------:R-:W-:Y:S01]  /*1bb50*/  VIADD R14, R12, 0x2 ;  /* 0x000000020c0e7836 */ /* 0x000fe20000000000 */
[----:B------:R-:W-:Y:S01]  /*1bb60*/  R2UR UR34, R20 ;  /* 0x00000000142272ca */ /* 0x000fe200000e0000 */
[----:B------:R-:W-:Y:S01]  /*1bb70*/  WARPGROUP.ARRIVE ;  /* 0x00000000000079c5 */ /* 0x000fe20000000000 */
[----:B------:R-:W-:Y:S01]  /*1bb80*/  R2UR UR46, R88 ;  /* 0x00000000582e72ca */ /* 0x000fe200000e0000 */
[----:B------:R-:W-:Y:S01]  /*1bb90*/  VIADD R20, R12, 0x82 ;  /* 0x000000820c147836 */ /* 0x000fe20000000000 */
[----:B------:R-:W-:Y:S01]  /*1bba0*/  R2UR UR50, R14 ;  /* 0x000000000e3272ca */ /* 0x000fe200000e0000 */
[----:B------:R-:W-:-:S02]  /*1bbb0*/  VIADD R14, R12, 0x102 ;  /* 0x000001020c0e7836 */ /* 0x000fc40000000000 */
[----:B------:R-:W-:Y:S01]  /*1bbc0*/  QGMMA.64x32x32.F32.E4M3.E4M3 R152, gdesc[UR20], RZ, !UPT, gsb0 ;  /* 0x00600000149879f3 */ /* 0x000fe2000c0008ff */
[----:B------:R-:W-:Y:S01]  /*1bbd0*/  R2UR UR22, R20 ;  /* 0x00000000141672ca */ /* 0x000fe200000e0000 */
[----:B------:R-:W-:Y:S01]  /*1bbe0*/  UMOV UR20, UR48 ;  /* 0x0000003000147c82 */ /* 0x000fe20008000000 */
[----:B------:R-:W-:Y:S01]  /*1bbf0*/  R2UR UR23, R21 ;  /* 0x00000000151772ca */ /* 0x000fe200000e0000 */
[----:B------:R-:W-:Y:S01]  /*1bc00*/  UMOV UR21, UR49 ;  /* 0x0000003100157c82 */ /* 0x000fe20008000000 */
[----:B------:R-:W-:Y:S02]  /*1bc10*/  WARPGROUP.DEPBAR.LE gsb0, 0x0 ;  /* 0x00008000000079c5 */ /* 0x000fe40000010000 */
[----:B------:R-:W-:-:S06]  /*1bc20*/  WARPGROUP.ARRIVE ;  /* 0x00000000000079c5 */ /* 0x000fcc0000000000 */
[----:B------:R-:W-:Y:S01]  /*1bc30*/  QGMMA.64x32x32.F32.E4M3.E4M3 R136, gdesc[UR24], RZ, !UPT, gsb0 ;  /* 0x00600000188879f3 */ /* 0x000fe2000c0008ff */
[----:B------:R-:W-:Y:S01]  /*1bc40*/  R2UR UR26, R14 ;  /* 0x000000000e1a72ca */ /* 0x000fe200000e0000 */
[----:B------:R-:W-:Y:S01]  /*1bc50*/  UMOV UR24, UR48 ;  /* 0x0000003000187c82 */ /* 0x000fe20008000000 */
[----:B------:R-:W-:Y:S01]  /*1bc60*/  R2UR UR27, R15 ;  /* 0x000000000f1b72ca */ /* 0x000fe200000e0000 */
[----:B------:R-:W-:Y:S01]  /*1bc70*/  UMOV UR25, UR49 ;  /* 0x0000003100197c82 */ /* 0x000fe20008000000 */
[----:B------:R-:W-:Y:S02]  /*1bc80*/  VIADD R14, R12, 0x182 ;  /* 0x000001820c0e7836 */ /* 0x000fe40000000000 */
[----:B------:R-:W-:Y:S01]  /*1bc90*/  IMAD.MOV.U32 R15, RZ, RZ, -0x7fffffe0 ;  /* 0x80000020ff0f7424 */ /* 0x000fe200078e00ff */
[----:B------:R-:W-:Y:S02]  /*1bca0*/  WARPGROUP.DEPBAR.LE gsb0, 0x0 ;  /* 0x00008000000079c5 */ /* 0x000fe40000010000 */
[----:B------:R-:W-:-:S06]  /*1bcb0*/  WARPGROUP.ARRIVE ;  /* 0x00000000000079c5 */ /* 0x000fcc0000000000 */
[----:B------:R-:W-:Y:S03]  /*1bcc0*/  QGMMA.64x32x32.F32.E4M3.E4M3 R120, gdesc[UR28], RZ, !UPT, gsb0 ;  /* 0x006000001c7879f3 */ /* 0x000fe6000c0008ff */
[----:B------:R-:W-:Y:S02]  /*1bcd0*/  WARPGROUP.DEPBAR.LE gsb0, 0x0 ;  /* 0x00008000000079c5 */ /* 0x000fe40000010000 */
[----:B------:R-:W-:-:S06]  /*1bce0*/  WARPGROUP.ARRIVE ;  /* 0x00000000000079c5 */ /* 0x000fcc0000000000 */
[----:B------:R-:W-:Y:S01]  /*1bcf0*/  QGMMA.64x32x32.F32.E4M3.E4M3 R104, gdesc[UR32], RZ, !UPT, gsb0 ;  /* 0x00600000206879f3 */ /* 0x000fe2000c0008ff */
[----:B------:R-:W-:Y:S01]  /*1bd00*/  R2UR UR34, R14 ;  /* 0x000000000e2272ca */ /* 0x000fe200000e0000 */
[----:B------:R-:W-:Y:S01]  /*1bd10*/  UMOV UR32, UR48 ;  /* 0x0000003000207c82 */ /* 0x000fe20008000000 */
[----:B------:R-:W-:Y:S01]  /*1bd20*/  R2UR UR35, R15 ;  /* 0x000000000f2372ca */ /* 0x000fe200000e0000 */
[----:B------:R-:W-:Y:S01]  /*1bd30*/  UMOV UR33, UR49 ;  /* 0x0000003100217c82 */ /* 0x000fe20008000000 */
[----:B------:R-:W-:Y:S01]  /*1bd40*/  IMAD.MOV.U32 R15, RZ, RZ, -0x7fffffe0 ;  /* 0x80000020ff0f7424 */ /* 0x000fe200078e00ff */
[----:B------:R-:W-:Y:S01]  /*1bd50*/  IADD3 R14, R12, 0x202, RZ ;  /* 0x000002020c0e7810 */ /* 0x000fe20007ffe0ff */
        /* <DEDUP_REMOVED lines=15> */
[----:B------:R-:W-:Y:S03]  /*1be50*/  QGMMA.64x32x32.F32.E4M3.E4M3 R152, gdesc[UR48], R152, gsb0 ;  /* 0x00600000309879f3 */ /* 0x000fe60008000898 */
        /* <DEDUP_REMOVED lines=145> */
[C---:B------:R-:W-:Y:S01]  /*1c770*/  VIADD R14, R12.reuse, 0x682 ;  /* 0x000006820c0e7836 */ /* 0x040fe20000000000 */
[----:B------:R-:W-:Y:S01]  /*1c780*/  IADD3 R12, R12, 0x702, RZ ;  /* 0x000007020c0c7810 */ /* 0x000fe20007ffe0ff */
        /* <DEDUP_REMOVED lines=31> */
[----:B0-----:R-:W-:Y:S05]  /*1c980*/  @P1 BRA `(.L_x_484) ;  /* 0x0000000000281947 */ /* 0x001fea0003800000 */
[----:B------:R-:W-:Y:S05]  /*1c990*/  @!P0 BRA `(.L_x_485) ;  /* 0x0000000000048947 */ /* 0x000fea0003800000 */
[----:B------:R-:W-:Y:S01]  /*1c9a0*/  BPT.TRAP 0x1 ;  /* 0x000000040000795c */ /* 0x000fe20000300000 */
.L_x_485:
[----:B------:R-:W-:Y:S01]  /*1c9b0*/  SHF.L.U32 R8, R8, 0x1f, RZ ;  /* 0x0000001f08087819 */ /* 0x000fe200000006ff */
[----:B------:R-:W-:-:S04]  /*1c9c0*/  IMAD R11, R9, 0x8, R16 ;  /* 0x00000008090b7824 */ /* 0x000fc800078e0210 */
[----:B------:R0:W1:Y:S01]  /*1c9d0*/  SYNCS.PHASECHK.TRANS64.TRYWAIT P1, [R11+URZ+0x29850], R8 ;  /* 0x029850080b0075a7 */ /* 0x000062000802017f */
[----:B------:R-:W-:Y:S05]  /*1c9e0*/  @!P0 BRA `(.L_x_486) ;  /* 0x0000000000048947 */ /* 0x000fea0003800000 */
[----:B------:R-:W-:Y:S01]  /*1c9f0*/  BPT.TRAP 0x1 ;  /* 0x000000040000795c */ /* 0x000fe20000300000 */
.L_x_486:
[----:B-1----:R-:W-:Y:S05]  /*1ca00*/  @P1 BRA `(.L_x_484) ;  /* 0x0000000000081947 */ /* 0x002fea0003800000 */
[----:B------:R-:W1:Y:S02]  /*1ca10*/  SYNCS.PHASECHK.TRANS64.TRYWAIT P1, [R11+URZ+0x29850], R8 ;  /* 0x029850080b0075a7 */ /* 0x000e64000802017f */
[----:B-1----:R-:W-:Y:S05]  /*1ca20*/  @!P1 BRA `(.L_x_487) ;  /* 0x000000ec00789947 */ /* 0x002fea0003800000 */
.L_x_484:
[----:B01----:R-:W-:Y:S01]  /*1ca30*/  VIADD R8, R16, 0x400 ;  /* 0x0000040010087836 */ /* 0x003fe20000000000 */
[----:B------:R-:W-:Y:S01]  /*1ca40*/  MOV R13, 0xc0000010 ;  /* 0xc0000010000d7802 */ /* 0x000fe20000000f00 */
[----:B------:R-:W-:Y:S05]  /*1ca50*/  WARPSYNC.ALL ;  /* 0x0000000000007948 */ /* 0x000fea0003800000 */
[----:B------:R-:W-:Y:S01]  /*1ca60*/  SHF.R.U32.HI R8, RZ, 0x4, R8 ;  /* 0x00000004ff087819 */ /* 0x000fe20000011608 */
[----:B------:R-:W-:Y:S01]  /*1ca70*/  WARPGROUP.ARRIVE ;  /* 0x00000000000079c5 */ /* 0x000fe20000000000 */
[----:B------:R-:W-:Y:S01]  /*1ca80*/  R2UR UR7, R13 ;  /* 0x000000000d0772ca */ /* 0x000fe200000e0000 */
[----:B------:R-:W-:Y:S01]  /*1ca90*/  IMAD.MOV.U32 R15, RZ, RZ, -0x3ffffff0 ;  /* 0xc0000010ff0f7424 */ /* 0x000fe200078e00ff */
[----:B------:R-:W-:Y:S01]  /*1caa0*/  LOP3.LUT R8, R8, 0x3fff, RZ, 0xc0, !PT ;  /* 0x00003fff08087812 */ /* 0x000fe200078ec0ff */
[C---:B------:R-:W-:Y:S01]  /*1cab0*/  FMUL.FTZ R13, R2.reuse, R154 ;  /* 0x0000009a020d7220 */ /* 0x040fe20000410000 */
[C---:B------:R-:W-:Y:S01]  /*1cac0*/  FMUL.FTZ R11, R2.reuse, R153 ;  /* 0x00000099020b7220 */ /* 0x040fe20000410000 */
[----:B------:R-:W-:Y:S01]  /*1cad0*/  FMUL.FTZ R20, R2, R155 ;  /* 0x0000009b02147220 */ /* 0x000fe20000410000 */
[----:B------:R-:W-:Y:S01]  /*1cae0*/  LOP3.LUT R8, R8, 0x10000, RZ, 0xfc, !PT ;  /* 0x0001000008087812 */ /* 0x000fe200078efcff */
[C---:B------:R-:W-:Y:S01]  /*1caf0*/  FMUL.FTZ R21, R2.reuse, R156 ;  /* 0x0000009c02157220 */ /* 0x040fe20000410000 */
[C---:B------:R-:W-:Y:S01]  /*1cb00*/  FMUL.FTZ R153, R2.reuse, R158 ;  /* 0x0000009e02997220 */ /* 0x040fe20000410000 */
[----:B------:R-:W-:Y:S01]  /*1cb10*/  MUFU.TANH R13, R13 ;  /* 0x0000000d000d7308 */ /* 0x000fe20000002400 */
[----:B------:R-:W-:Y:S01]  /*1cb20*/  FMUL.FTZ R154, R2, R159 ;  /* 0x0000009f029a7220 */ /* 0x000fe20000410000 */
[----:B------:R-:W-:-:S02]  /*1cb30*/  IMAD R12, R9, 0x500, R8 ;  /* 0x00000500090c7824 */ /* 0x000fc400078e0208 */
[C---:B------:R-:W-:Y:S01]  /*1cb40*/  FMUL.FTZ R8, R2.reuse, R152 ;  /* 0x0000009802087220 */ /* 0x040fe20000410000 */
[C---:B------:R-:W-:Y:S01]  /*1cb50*/  FMUL.FTZ R152, R2.reuse, R157 ;  /* 0x0000009d02987220 */ /* 0x040fe20000410000 */
[----:B------:R-:W-:Y:S01]  /*1cb60*/  FMUL.FTZ R155, R2, R160 ;  /* 0x000000a0029b7220 */ /* 0x000fe20000410000 */
[C---:B------:R-:W-:Y:S01]  /*1cb70*/  VIADD R14, R12.reuse, 0x100 ;  /* 0x000001000c0e7836 */ /* 0x040fe20000000000 */
[----:B------:R-:W-:Y:S01]  /*1cb80*/  R2UR UR6, R12 ;  /* 0x000000000c0672ca */ /* 0x000fe200000e0000 */
[----:B------:R-:W-:Y:S01]  /*1cb90*/  MUFU.TANH R11, R11 ;  /* 0x0000000b000b7308 */ /* 0x000fe20000002400 */
[C---:B------:R-:W-:Y:S01]  /*1cba0*/  FMUL.FTZ R157, R2.reuse, R162 ;  /* 0x000000a2029d7220 */ /* 0x040fe20000410000 */
[C---:B------:R-:W-:Y:S01]  /*1cbb0*/  FMUL.FTZ R156, R2.reuse, R161 ;  /* 0x000000a1029c7220 */ /* 0x040fe20000410000 */
[C---:B------:R-:W-:Y:S01]  /*1cbc0*/  FMUL.FTZ R158, R2.reuse, R163 ;  /* 0x000000a3029e7220 */ /* 0x040fe20000410000 */
[C---:B------:R-:W-:Y:S01]  /*1cbd0*/  FMUL.FTZ R159, R2.reuse, R164 ;  /* 0x000000a4029f7220 */ /* 0x040fe20000410000 */
[C---:B------:R-:W-:Y:S01]  /*1cbe0*/  FMUL.FTZ R161, R2.reuse, R166 ;  /* 0x000000a602a17220 */ /* 0x040fe20000410000 */
[C---:B------:R-:W-:Y:S01]  /*1cbf0*/  FMUL.FTZ R160, R2.reuse, R165 ;  /* 0x000000a502a07220 */ /* 0x040fe20000410000 */
[C---:B------:R-:W-:Y:S01]  /*1cc00*/  FMUL.FTZ R162, R2.reuse, R167 ;  /* 0x000000a702a27220 */ /* 0x040fe20000410000 */
[----:B------:R-:W0:Y:S01]  /*1cc10*/  MUFU.TANH R8, R8 ;  /* 0x0000000800087308 */ /* 0x000e220000002400 */
[C---:B------:R-:W-:Y:S01]  /*1cc20*/  FMUL.FTZ R136, R2.reuse, R136 ;  /* 0x0000008802887220 */ /* 0x040fe20000410000 */
[C---:B------:R-:W-:Y:S01]  /*1cc30*/  FMUL.FTZ R138, R2.reuse, R138 ;  /* 0x0000008a028a7220 */ /* 0x040fe20000410000 */
[----:B------:R-:W-:Y:S01]  /*1cc40*/  FMUL.FTZ R137, R2, R137 ;  /* 0x0000008902897220 */ /* 0x000fe20000410000 */
[----:B------:R-:W-:Y:S01]  /*1cc50*/  QGMMA.64x128x32.F32.E4M3.E4M3 R24, R176, gdesc[UR4], R24, gsb0 ;  /* 0x01e00004b0187df3 */ /* 0x000fe20008000818 */
[----:B------:R-:W-:Y:S01]  /*1cc60*/  R2UR UR6, R14 ;  /* 0x000000000e0672ca */ /* 0x000fe200000e0000 */
[----:B------:R-:W-:Y:S01]  /*1cc70*/  VIADD R14, R12, 0x200 ;  /* 0x000002000c0e7836 */ /* 0x000fe20000000000 */
[----:B------:R-:W-:Y:S01]  /*1cc80*/  R2UR UR7, R15 ;  /* 0x000000000f0772ca */ /* 0x000fe200000e0000 */
[----:B------:R-:W1:Y:S01]  /*1cc90*/  MUFU.TANH R20, R20 ;  /* 0x0000001400147308 */ /* 0x000e620000002400 */
[----:B------:R-:W-:Y:S01]  /*1cca0*/  MOV R15, 0xc0000010 ;  /* 0xc0000010000f7802 */ /* 0x000fe20000000f00 */
        /* <DEDUP_REMOVED lines=13> */
[C---:B------:R-:W-:Y:S01]  /*1cd80*/  FMUL.FTZ R151, R2.reuse, R151 ;  /* 0x0000009702977220 */ /* 0x040fe20000410000 */
[----:B------:R-:W3:Y:S01]  /*1cd90*/  MUFU.TANH R153, R153 ;  /* 0x0000009900997308 */ /* 0x000ee20000002400 */
[C---:B------:R-:W-:Y:S01]  /*1cda0*/  FMUL.FTZ R120, R2.reuse, R120 ;  /* 0x0000007802787220 */ /* 0x040fe20000410000 */
[C---:B------:R-:W-:Y:S01]  /*1cdb0*/  FMUL.FTZ R122, R2.reuse, R122 ;  /* 0x0000007a027a7220 */ /* 0x040fe20000410000 */
[C---:B------:R-:W-:Y:S01]  /*1cdc0*/  FMUL.FTZ R121, R2.reuse, R121 ;  /* 0x0000007902797220 */ /* 0x040fe20000410000 */
[C---:B------:R-:W-:Y:S01]  /*1cdd0*/  FMUL.FTZ R123, R2.reuse, R123 ;  /* 0x0000007b027b7220 */ /* 0x040fe20000410000 */
[C---:B------:R-:W-:Y:S01]  /*1cde0*/  FMUL.FTZ R124, R2.reuse, R124 ;  /* 0x0000007c027c7220 */ /* 0x040fe20000410000 */
[C---:B------:R-:W-:Y:S01]  /*1cdf0*/  FMUL.FTZ R126, R2.reuse, R126 ;  /* 0x0000007e027e7220 */ /* 0x040fe20000410000 */
[C---:B------:R-:W-:Y:S01]  /*1ce00*/  FMUL.FTZ R125, R2.reuse, R125 ;  /* 0x0000007d027d7220 */ /* 0x040fe20000410000 */
[----:B------:R-:W4:Y:S01]  /*1ce10*/  MUFU.TANH R152, R152 ;  /* 0x0000009800987308 */ /* 0x000f220000002400 */
        /* <DEDUP_REMOVED lines=45> */
[----:B------:R-:W-:Y:S01]  /*1d0f0*/  FMUL.FTZ R103, R2, R103 ;  /* 0x0000006702677220 */ /* 0x000fe20000410000 */
[----:B------:R-:W0:Y:S01]  /*1d100*/  S2R R235, SR_TID.X ;  /* 0x0000000000eb7919 */ /* 0x000e220000002100 */
[----:B------:R-:W5:Y:S08]  /*1d110*/  MUFU.TANH R159, R159 ;  /* 0x0000009f009f7308 */ /* 0x000f700000002400 */
[----:B------:R-:W5:Y:S08]  /*1d120*/  MUFU.TANH R161, R161 ;  /* 0x000000a100a17308 */ /* 0x000f700000002400 */
[----:B------:R-:W5:Y:S08]  /*1d130*/  MUFU.TANH R160, R160 ;  /* 0x000000a000a07308 */ /* 0x000f700000002400 */
[----:B------:R-:W5:Y:S01]  /*1d140*/  MUFU.TANH R162, R162 ;  /* 0x000000a200a27308 */ /* 0x000f620000002400 */
[----:B0-----:R-:W-:-:S07]  /*1d150*/  LOP3.LUT R235, R235, 0x7f, RZ, 0xc0, !PT ;  /* 0x0000007febeb7812 */ /* 0x001fce00078ec0ff */
[----:B------:R-:W0:Y:S01]  /*1d160*/  MUFU.TANH R136, R136 ;  /* 0x0000008800887308 */ /* 0x000e220000002400 */
[----:B------:R-:W-:Y:S02]  /*1d170*/  ISETP.NE.AND P1, PT, R235, RZ, PT ;  /* 0x000000ffeb00720c */ /* 0x000fe40003f25270 */
[----:B------:R-:W1:Y:S05]  /*1d180*/  S2R R235, SR_TID.X ;  /* 0x0000000000eb7919 */ /* 0x000e6a0000002100 */
[----:B------:R-:W0:Y:S08]  /*1d190*/  MUFU.TANH R138, R138 ;  /* 0x0000008a008a7308 */ /* 0x000e300000002400 */
[----:B------:R-:W0:Y:S08]  /*1d1a0*/  MUFU.TANH R137, R137 ;  /* 0x0000008900897308 */ /* 0x000e300000002400 */
[----:B------:R-:W0:Y:S08]  /*1d1b0*/  MUFU.TANH R139, R139 ;  /* 0x0000008b008b7308 */ /* 0x000e300000002400 */
[----:B------:R-:W0:Y:S01]  /*1d1c0*/  MUFU.TANH R140, R140 ;  /* 0x0000008c008c7308 */ /* 0x000e220000002400 */
[----:B------:R-:W-:-:S02]  /*1d1d0*/  WARPGROUP.DEPBAR.LE gsb0, 0x0 ;  /* 0x00008000000079c5 */ /* 0x000fc40000010000 */
[----:B------:R-:W-:Y:S01]  /*1d1e0*/  WARPGROUP.ARRIVE ;  /* 0x00000000000079c5 */ /* 0x000fe20000000000 */
[----:B-1----:R-:W-:-:S04]  /*1d1f0*/  SHF.R.U32.HI R235, RZ, 0x7, R235 ;  /* 0x00000007ffeb7819 */ /* 0x002fc800000116eb */
[----:B------:R-:W1:Y:S01]  /*1d200*/  MUFU.TANH R142, R142 ;  /* 0x0000008e008e7308 */ /* 0x000e620000002400 */
[----:B------:R-:W-:Y:S01]  /*1d210*/  QGMMA.64x128x32.F32.E4M3.E4M3 R24, R180, gdesc[UR4], R24, gsb0 ;  /* 0x01e00004b4187df3 */ /* 0x000fe20008000818 */
[----:B------:R-:W-:Y:S01]  /*1d220*/  R2UR UR6, R14 ;  /* 0x000000000e0672ca */ /* 0x000fe200000e0000 */
[----:B------:R-:W-:Y:S01]  /*1d230*/  VIADD R14, R12, 0x300 ;  /* 0x000003000c0e7836 */ /* 0x000fe20000000000 */
[----:B------:R-:W-:Y:S01]  /*1d240*/  R2UR UR7, R15 ;  /* 0x000000000f0772ca */ /* 0x000fe200000e0000 */
[----:B------:R-:W-:-:S03]  /*1d250*/  IMAD.MOV.U32 R15, RZ, RZ, -0x3ffffff0 ;  /* 0xc0000010ff0f7424 */ /* 0x000fc600078e00ff */
[----:B------:R-:W1:Y:S08]  /*1d260*/  MUFU.TANH R141, R141 ;  /* 0x0000008d008d7308 */ /* 0x000e700000002400 */
        /* <DEDUP_REMOVED lines=15> */
[----:B------:R-:W1:Y:S01]  /*1d360*/  MUFU.TANH R125, R125 ;  /* 0x0000007d007d7308 */ /* 0x000e620000002400 */
[----:B------:R-:W-:-:S02]  /*1d370*/  WARPGROUP.DEPBAR.LE gsb0, 0x0 ;  /* 0x00008000000079c5 */ /* 0x000fc40000010000 */
[----:B------:R-:W-:-:S05]  /*1d380*/  WARPGROUP.ARRIVE ;  /* 0x00000000000079c5 */ /* 0x000fca0000000000 */
[----:B------:R-:W1:Y:S01]  /*1d390*/  MUFU.TANH R127, R127 ;  /* 0x0000007f007f7308 */ /* 0x000e620000002400 */
[----:B------:R-:W-:Y:S01]  /*1d3a0*/  QGMMA.64x128x32.F32.E4M3.E4M3 R24, R184, gdesc[UR4], R24, gsb0 ;  /* 0x01e00004b8187df3 */ /* 0x000fe20008000818 */
[----:B------:R-:W-:Y:S02]  /*1d3b0*/  R2UR UR6, R14 ;  /* 0x000000000e0672ca */ /* 0x000fe400000e0000 */
[----:B------:R-:W-:-:S04]  /*1d3c0*/  R2UR UR7, R15 ;  /* 0x000000000f0772ca */ /* 0x000fc800000e0000 */
[----:B------:R-:W1:Y:S01]  /*1d3d0*/  MUFU.TANH R128, R128 ;  /* 0x0000008000807308 */ /* 0x000e620000002400 */
[----:B------:R-:W-:Y:S02]  /*1d3e0*/  FMNMX.FTZ R15, R8, R7, !PT ;  /* 0x00000007080f7209 */ /* 0x000fe40007810000 */
[----:B------:R-:W-:Y:S02]  /*1d3f0*/  FMNMX.FTZ R14, R13, R6, !PT ;  /* 0x000000060d0e7209 */ /* 0x000fe40007810000 */
[----:B------:R-:W-:Y:S02]  /*1d400*/  FMNMX.FTZ R15, R11, R15, !PT ;  /* 0x0000000f0b0f7209 */ /* 0x000fe40007810000 */
[----:B------:R-:W-:Y:S01]  /*1d410*/  FMNMX.FTZ R14, R20, R14, !PT ;  /* 0x0000000e140e7209 */ /* 0x000fe20007810000 */
[----:B------:R-:W1:Y:S01]  /*1d420*/  MUFU.TANH R130, R130 ;  /* 0x0000008200827308 */ /* 0x000e620000002400 */
[----:B--2---:R-:W-:Y:S02]  /*1d430*/  FMNMX.FTZ R15, R21, R15, !PT ;  /* 0x0000000f150f7209 */ /* 0x004fe40007810000 */
[----:B---3--:R-:W-:-:S02]  /*1d440*/  FMNMX.FTZ R14, R153, R14, !PT ;  /* 0x0000000e990e7209 */ /* 0x008fc40007810000 */
[----:B----4-:R-:W-:Y:S02]  /*1d450*/  FMNMX.FTZ R15, R152, R15, !PT ;  /* 0x0000000f980f7209 */ /* 0x010fe40007810000 */
[----:B-----5:R-:W-:Y:S01]  /*1d460*/  FMNMX.FTZ R14, R154, R14, !PT ;  /* 0x0000000e9a0e7209 */ /* 0x020fe20007810000 */
[----:B------:R-:W2:Y:S01]  /*1d470*/  MUFU.TANH R129, R129 ;  /* 0x0000008100817308 */ /* 0x000ea20000002400 */
[----:B------:R-:W-:Y:S02]  /*1d480*/  FMNMX.FTZ R15, R155, R15, !PT ;  /* 0x0000000f9b0f7209 */ /* 0x000fe40007810000 */
[----:B------:R-:W-:Y:S02]  /*1d490*/  FMNMX.FTZ R14, R157, R14, !PT ;  /* 0x0000000e9d0e7209 */ /* 0x000fe40007810000 */
[----:B------:R-:W-:Y:S02]  /*1d4a0*/  FMNMX.FTZ R15, R156, R15, !PT ;  /* 0x0000000f9c0f7209 */ /* 0x000fe40007810000 */
[----:B------:R-:W-:Y:S01]  /*1d4b0*/  FMNMX.FTZ R14, R158, R14, !PT ;  /* 0x0000000e9e0e7209 */ /* 0x000fe20007810000 */
[----:B------:R-:W3:Y:S01]  /*1d4c0*/  MUFU.TANH R131, R131 ;  /* 0x0000008300837308 */ /* 0x000ee20000002400 */
[----:B------:R-:W-:-:S02]  /*1d4d0*/  FMNMX.FTZ R15, R159, R15, !PT ;  /* 0x0000000f9f0f7209 */ /* 0x000fc40007810000 */
[----:B------:R-:W-:Y:S02]  /*1d4e0*/  FMNMX.FTZ R14, R161, R14, !PT ;  /* 0x0000000ea10e7209 */ /* 0x000fe40007810000 */
[----:B------:R-:W-:Y:S02]  /*1d4f0*/  FMNMX.FTZ R15, R160, R15, !PT ;  /* 0x0000000fa00f7209 */ /* 0x000fe40007810000 */
[----:B------:R-:W-:Y:S01]  /*1d500*/  FMNMX.FTZ R14, R162, R14, !PT ;  /* 0x0000000ea20e7209 */ /* 0x000fe20007810000 */
[----:B------:R-:W4:Y:S01]  /*1d510*/  MUFU.TANH R132, R132 ;  /* 0x0000008400847308 */ /* 0x000f220000002400 */
[----:B0-----:R-:W-:Y:S02]  /*1d520*/  FMNMX.FTZ R15, R136, R15, !PT ;  /* 0x0000000f880f7209 */ /* 0x001fe40007810000 */
[----:B------:R-:W-:Y:S02]  /*1d530*/  FMNMX.FTZ R14, R138, R14, !PT ;  /* 0x0000000e8a0e7209 */ /* 0x000fe40007810000 */
[----:B------:R-:W-:-:S02]  /*1d540*/  FMNMX.FTZ R15, R137, R15, !PT ;  /* 0x0000000f890f7209 */ /* 0x000fc40007810000 */
[----:B------:R-:W-:Y:S01]  /*1d550*/  FMNMX.FTZ R14, R139, R14, !PT ;  /* 0x0000000e8b0e7209 */ /* 0x000fe20007810000 */
[----:B------:R-:W0:Y:S01]  /*1d560*/  MUFU.TANH R134, R134 ;  /* 0x0000008600867308 */ /* 0x000e220000002400 */
[----:B------:R-:W-:Y:S02]  /*1d570*/  FMNMX.FTZ R15, R140, R15, !PT ;  /* 0x0000000f8c0f7209 */ /* 0x000fe40007810000 */
[----:B-1----:R-:W-:Y:S02]  /*1d580*/  FMNMX.FTZ R14, R142, R14, !PT ;  /* 0x0000000e8e0e7209 */ /* 0x002fe40007810000 */
[----:B------:R-:W-:Y:S02]  /*1d590*/  FMNMX.FTZ R15, R141, R15, !PT ;  /* 0x0000000f8d0f7209 */ /* 0x000fe40007810000 */
[----:B------:R-:W-:Y:S01]  /*1d5a0*/  FMNMX.FTZ R14, R143, R14, !PT ;  /* 0x0000000e8f0e7209 */ /* 0x000fe20007810000 */
[----:B------:R-:W1:Y:S01]  /*1d5b0*/  MUFU.TANH R133, R133 ;  /* 0x0000008500857308 */ /* 0x000e620000002400 */
[----:B------:R-:W-:-:S02]  /*1d5c0*/  FMNMX.FTZ R15, R144, R15, !PT ;  /* 0x0000000f900f7209 */ /* 0x000fc40007810000 */
[----:B------:R-:W-:Y:S02]  /*1d5d0*/  FMNMX.FTZ R14, R146, R14, !PT ;  /* 0x0000000e920e7209 */ /* 0x000fe40007810000 */
[----:B------:R-:W-:Y:S02]  /*1d5e0*/  FMNMX.FTZ R15, R145, R15, !PT ;  /* 0x0000000f910f7209 */ /* 0x000fe40007810000 */
[----:B------:R-:W-:Y:S01]  /*1d5f0*/  FMNMX.FTZ R14, R147, R14, !PT ;  /* 0x0000000e930e7209 */ /* 0x000fe20007810000 */
[----:B------:R-:W5:Y:S01]  /*1d600*/  MUFU.TANH R135, R135 ;  /* 0x0000008700877308 */ /* 0x000f620000002400 */
[----:B------:R-:W-:Y:S02]  /*1d610*/  FMNMX.FTZ R15, R148, R15, !PT ;  /* 0x0000000f940f7209 */ /* 0x000fe40007810000 */
[----:B------:R-:W-:Y:S02]  /*1d620*/  FMNMX.FTZ R14, R150, R14, !PT ;  /* 0x0000000e960e7209 */ /* 0x000fe40007810000 */
[----:B------:R-:W-:-:S02]  /*1d630*/  FMNMX.FTZ R15, R149, R15, !PT ;  /* 0x0000000f950f7209 */ /* 0x000fc40007810000 */
[----:B------:R-:W-:Y:S01]  /*1d640*/  FMNMX.FTZ R14, R151, R14, !PT ;  /* 0x0000000e970e7209 */ /* 0x000fe20007810000 */
[----:B------:R-:W5:Y:S01]  /*1d650*/  MUFU.TANH R104, R104 ;  /* 0x0000006800687308 */ /* 0x000f620000002400 */
[----:B------:R-:W-:Y:S02]  /*1d660*/  FMNMX.FTZ R15, R120, R15, !PT ;  /* 0x0000000f780f7209 */ /* 0x000fe40007810000 */
[----:B------:R-:W-:Y:S02]  /*1d670*/  FMNMX.FTZ R14, R122, R14, !PT ;  /* 0x0000000e7a0e7209 */ /* 0x000fe40007810000 */
[----:B------:R-:W-:Y:S02]  /*1d680*/  FMNMX.FTZ R15, R121, R15, !PT ;  /* 0x0000000f790f7209 */ /* 0x000fe40007810000 */
[----:B------:R-:W-:Y:S01]  /*1d690*/  FMNMX.FTZ R14, R123, R14, !PT ;  /* 0x0000000e7b0e7209 */ /* 0x000fe20007810000 */
[----:B------:R-:W5:Y:S01]  /*1d6a0*/  MUFU.TANH R106, R106 ;  /* 0x0000006a006a7308 */ /* 0x000f620000002400 */
[----:B------:R-:W-:-:S02]  /*1d6b0*/  FMNMX.FTZ R15, R124, R15, !PT ;  /* 0x0000000f7c0f7209 */ /* 0x000fc40007810000 */
[----:B------:R-:W-:Y:S02]  /*1d6c0*/  FMNMX.FTZ R14, R126, R14, !PT ;  /* 0x0000000e7e0e7209 */ /* 0x000fe40007810000 */
[----:B------:R-:W-:Y:S02]  /*1d6d0*/  FMNMX.FTZ R15, R125, R15, !PT ;  /* 0x0000000f7d0f7209 */ /* 0x000fe40007810000 */
[----:B------:R-:W-:Y:S01]  /*1d6e0*/  FMNMX.FTZ R14, R127, R14, !PT ;  /* 0x0000000e7f0e7209 */ /* 0x000fe20007810000 */
[----:B------:R-:W5:Y:S01]  /*1d6f0*/  MUFU.TANH R105, R105 ;  /* 0x0000006900697308 */ /* 0x000f620000002400 */
[----:B------:R-:W-:Y:S02]  /*1d700*/  FMNMX.FTZ R15, R128, R15, !PT ;  /* 0x0000000f800f7209 */ /* 0x000fe40007810000 */
[----:B------:R-:W-:Y:S02]  /*1d710*/  FMNMX.FTZ R14, R130, R14, !PT ;  /* 0x0000000e820e7209 */ /* 0x000fe40007810000 */
[----:B--2---:R-:W-:-:S02]  /*1d720*/  FMNMX.FTZ R15, R129, R15, !PT ;  /* 0x0000000f810f7209 */ /* 0x004fc40007810000 */
[----:B---3--:R-:W-:Y:S01]  /*1d730*/  FMNMX.FTZ R14, R131, R14, !PT ;  /* 0x0000000e830e7209 */ /* 0x008fe20007810000 */
[----:B------:R-:W2:Y:S01]  /*1d740*/  MUFU.TANH R107, R107 ;  /* 0x0000006b006b7308 */ /* 0x000ea20000002400 */
[----:B----4-:R-:W-:Y:S02]  /*1d750*/  FMNMX.FTZ R15, R132, R15, !PT ;  /* 0x0000000f840f7209 */ /* 0x010fe40007810000 */
[----:B0-----:R-:W-:Y:S02]  /*1d760*/  FMNMX.FTZ R14, R134, R14, !PT ;  /* 0x0000000e860e7209 */ /* 0x001fe40007810000 */
[----:B-1----:R-:W-:Y:S02]  /*1d770*/  FMNMX.FTZ R15, R133, R15, !PT ;  /* 0x0000000f850f7209 */ /* 0x002fe40007810000 */
[----:B-----5:R-:W-:Y:S01]  /*1d780*/  FMNMX.FTZ R14, R135, R14, !PT ;  /* 0x0000000e870e7209 */ /* 0x020fe20007810000 */
[----:B------:R-:W0:Y:S01]  /*1d790*/  MUFU.TANH R108, R108 ;  /* 0x0000006c006c7308 */ /* 0x000e220000002400 */
[----:B------:R-:W-:-:S02]  /*1d7a0*/  FMNMX.FTZ R15, R104, R15, !PT ;  /* 0x0000000f680f7209 */ /* 0x000fc40007810000 */
[----:B------:R-:W-:Y:S02]  /*1d7b0*/  FMNMX.FTZ R14, R106, R14, !PT ;  /* 0x0000000e6a0e7209 */ /* 0x000fe40007810000 */
[----:B------:R-:W-:-:S03]  /*1d7c0*/  FMNMX.FTZ R15, R105, R15, !PT ;  /* 0x0000000f690f7209 */ /* 0x000fc60007810000 */
        /* <DEDUP_REMOVED lines=14> */
[----:B------:R-:W-:Y:S06]  /*1d8b0*/  QGMMA.64x128x32.F32.E4M3.E4M3 R24, R188, gdesc[UR4], R24, gsb0 ;  /* 0x01e00004bc187df3 */ /* 0x000fec0008000818 */
        /* <DEDUP_REMOVED lines=39> */
[----:B--2---:R-:W-:-:S07]  /*1db30*/  FMNMX.FTZ R14, R99, R14, !PT ;  /* 0x0000000e630e7209 */ /* 0x004fce0007810000 */
[----:B------:R-:W2:Y:S01]  /*1db40*/  MUFU.TANH R101, R101 ;  /* 0x0000006500657308 */ /* 0x000ea20000002400 */
[----:B0-----:R-:W-:-:S07]  /*1db50*/  FMNMX.FTZ R15, R100, R15, !PT ;  /* 0x0000000f640f7209 */ /* 0x001fce0007810000 */
[----:B------:R-:W0:Y:S01]  /*1db60*/  MUFU.TANH R103, R103 ;  /* 0x0000006700677308 */ /* 0x000e220000002400 */
[----:B-1----:R-:W-:Y:S02]  /*1db70*/  FMNMX.FTZ R14, R102, R14, !PT ;  /* 0x0000000e660e7209 */ /* 0x002fe40007810000 */
[----:B--2---:R-:W-:-:S05]  /*1db80*/  FMNMX.FTZ R164, R101, R15, !PT ;  /* 0x0000000f65a47209 */ /* 0x004fca0007810000 */
[----:B------:R-:W1:Y:S01]  /*1db90*/  SHFL.BFLY PT, R15, R164, 0x2, 0x1f ;  /* 0x0c401f00a40f7f89 */ /* 0x000e6200000e0000 */
[----:B0-----:R-:W-:-:S05]  /*1dba0*/  FMNMX.FTZ R163, R103, R14, !PT ;  /* 0x0000000e67a37209 */ /* 0x001fca0007810000 */
[----:B------:R-:W0:Y:S01]  /*1dbb0*/  SHFL.BFLY PT, R14, R163, 0x2, 0x1f ;  /* 0x0c401f00a30e7f89 */ /* 0x000e2200000e0000 */
[----:B-1----:R-:W-:Y:S02]  /*1dbc0*/  FMNMX.FTZ R164, R164, R15, !PT ;  /* 0x0000000fa4a47209 */ /* 0x002fe40007810000 */
[----:B------:R-:W-:-:S03]  /*1dbd0*/  MOV R15, 0xc0000010 ;  /* 0xc0000010000f7802 */ /* 0x000fc60000000f00 */
[----:B------:R-:W1:Y:S01]  /*1dbe0*/  SHFL.BFLY PT, R165, R164, 0x1, 0x1f ;  /* 0x0c201f00a4a57f89 */ /* 0x000e6200000e0000 */
[----:B------:R-:W-:Y:S02]  /*1dbf0*/  R2UR UR7, R15 ;  /* 0x000000000f0772ca */ /* 0x000fe400000e0000 */
[----:B0-----:R-:W-:Y:S01]  /*1dc00*/  FMNMX.FTZ R163, R163, R14, !PT ;  /* 0x0000000ea3a37209 */ /* 0x001fe20007810000 */
[----:B------:R-:W-:-:S04]  /*1dc10*/  VIADD R14, R12, 0x400 ;  /* 0x000004000c0e7836 */ /* 0x000fc80000000000 */
[----:B------:R-:W0:Y:S01]  /*1dc20*/  SHFL.BFLY PT, R12, R163, 0x1, 0x1f ;  /* 0x0c201f00a30c7f89 */ /* 0x000e2200000e0000 */
[----:B------:R-:W-:-:S13]  /*1dc30*/  R2UR UR6, R14 ;  /* 0x000000000e0672ca */ /* 0x000fda00000e0000 */
[----:B------:R-:W-:Y:S01]  /*1dc40*/  QGMMA.64x128x32.F32.E4M3.E4M3 R24, R192, gdesc[UR4], R24, gsb0 ;  /* 0x01e00004c0187df3 */ /* 0x000fe20008000818 */
[----:B-1----:R-:W-:Y:S01]  /*1dc50*/  FMNMX.FTZ R14, R164, R165, !PT ;  /* 0x000000a5a40e7209 */ /* 0x002fe20007810000 */
[----:B------:R-:W-:Y:S01]  /*1dc60*/  @!P1 IMAD R164, R10, 0x8, R16 ;  /* 0x000000080aa49824 */ /* 0x000fe200078e0210 */
[----:B------:R-:W-:-:S03]  /*1dc70*/  IADD3 R165, -R235, 0xb, RZ ;  /* 0x0000000beba57810 */ /* 0x000fc60007ffe1ff */
[----:B------:R-:W-:Y:S01]  /*1dc80*/  FADD.FTZ R7, -R14, R7 ;  /* 0x000000070e077221 */ /* 0x000fe20000010100 */
[----:B------:R-:W-:Y:S01]  /*1dc90*/  @!P1 VIADD R164, R164, 0x29840 ;  /* 0x00029840a4a49836 */ /* 0x000fe20000000000 */
[----:B0-----:R-:W-:Y:S01]  /*1dca0*/  FMNMX.FTZ R15, R163, R12, !PT ;  /* 0x0000000ca30f7209 */ /* 0x001fe20007810000 */
[----:B------:R-:W-:-:S03]  /*1dcb0*/  IMAD.U32 R12, RZ, RZ, UR56 ;  /* 0x00000038ff0c7e24 */ /* 0x000fc6000f8e00ff */
[----:B------:R-:W-:Y:S01]  /*1dcc0*/  @!P1 PRMT R164, RZ, 0x654, R164 ;  /* 0x00000654ffa49816 */ /* 0x000fe200000000a4 */
[----:B------:R-:W-:-:S01]  /*1dcd0*/  FFMA.FTZ R163, R14, R12, -8 ;  /* 0xc10000000ea37423 */ /* 0x000fc2000001000c */
[----:B------:R-:W-:Y:S01]  /*1dce0*/  FADD.FTZ R6, -R15, R6 ;  /* 0x000000060f067221 */ /* 0x000fe20000010100 */
[-C--:B------:R-:W-:Y:S02]  /*1dcf0*/  FMUL.FTZ R7, R7, R12.reuse ;  /* 0x0000000c07077220 */ /* 0x080fe40000410000 */
        /* <DEDUP_REMOVED lines=42> */
[----:B------:R-:W-:Y:S02]  /*1dfa0*/  MUFU.EX2 R7, R7 ;  /* 0x0000000700077308 */ /* 0x000fe40000000800 */
        /* <DEDUP_REMOVED lines=39> */
[----:B-1----:R-:W-:-:S01]  /*1e220*/  FFMA.FTZ R4, R6, R4, R13 ;  /* 0x0000000406047223 */ /* 0x002fc2000001000d */
[-CC-:B------:R-:W-:Y:S01]  /*1e230*/  FFMA.FTZ R91, R91, R12.reuse, -R163.reuse ;  /* 0x0000000c5b5b7223 */ /* 0x180fe200000108a3 */
[----:B------:R-:W-:-:S01]  /*1e240*/  FFMA.FTZ R94, R94, R12, -R163 ;  /* 0x0000000c5e5e7223 */ /* 0x000fc200000108a3 */
[-CC-:B------:R-:W-:Y:S01]  /*1e250*/  FFMA.FTZ R95, R95, R12.reuse, -R163.reuse ;  /* 0x0000000c5f5f7223 */ /* 0x180fe200000108a3 */
[----:B------:R-:W-:-:S01]  /*1e260*/  FFMA.FTZ R98, R98, R12, -R163 ;  /* 0x0000000c62627223 */ /* 0x000fc200000108a3 */
[-CC-:B------:R-:W-:Y:S01]  /*1e270*/  FFMA.FTZ R99, R99, R12.reuse, -R163.reuse ;  /* 0x0000000c63637223 */ /* 0x180fe200000108a3 */
[----:B------:R-:W-:-:S01]  /*1e280*/  FFMA.FTZ R102, R102, R12, -R163 ;  /* 0x0000000c66667223 */ /* 0x000fc200000108a3 */
[----:B------:R-:W1:Y:S01]  /*1e290*/  MUFU.EX2 R21, R21 ;  /* 0x0000001500157308 */ /* 0x000e620000000800 */
[----:B--2---:R-:W-:-:S01]  /*1e2a0*/  FADD.FTZ R3, R11, R3 ;  /* 0x000000030b037221 */ /* 0x004fc20000010000 */
[----:B------:R-:W-:-:S06]  /*1e2b0*/  FFMA.FTZ R103, R103, R12, -R163 ;  /* 0x0000000c67677223 */ /* 0x000fcc00000108a3 */
[----:B------:R-:W2:Y:S01]  /*1e2c0*/  MUFU.EX2 R153, R153 ;  /* 0x0000009900997308 */ /* 0x000ea20000000800 */
[----:B0-----:R-:W-:-:S07]  /*1e2d0*/  FADD.FTZ R4, R20, R4 ;  /* 0x0000000414047221 */ /* 0x001fce0000010000 */
[----:B------:R-:W0:Y:S01]  /*1e2e0*/  MUFU.EX2 R152, R152 ;  /* 0x0000009800987308 */ /* 0x000e220000000800 */
[----:B-1----:R-:W-:-:S07]  /*1e2f0*/  FADD.FTZ R3, R21, R3 ;  /* 0x0000000315037221 */ /* 0x002fce0000010000 */
[----:B------:R-:W1:Y:S01]  /*1e300*/  MUFU.EX2 R154, R154 ;  /* 0x0000009a009a7308 */ /* 0x000e620000000800 */
[----:B--2---:R-:W-:-:S07]  /*1e310*/  FADD.FTZ R4, R153, R4 ;  /* 0x0000000499047221 */ /* 0x004fce0000010000 */
[----:B------:R-:W2:Y:S01]  /*1e320*/  MUFU.EX2 R155, R155 ;  /* 0x0000009b009b7308 */ /* 0x000ea20000000800 */
[----:B0-----:R-:W-:-:S01]  /*1e330*/  FADD.FTZ R3, R152, R3 ;  /* 0x0000000398037221 */ /* 0x001fc20000010000 */
[----:B------:R-:W-:Y:S02]  /*1e340*/  WARPGROUP.DEPBAR.LE gsb0, 0x0 ;  /* 0x00008000000079c5 */ /* 0x000fe40000010000 */
[----:B------:R0:W-:Y:S06]  /*1e350*/  BAR.ARV R165, 0x100 ;  /* 0x000400a50000751d */ /* 0x0001ec0000002000 */
[----:B------:R-:W3:Y:S01]  /*1e360*/  MUFU.EX2 R157, R157 ;  /* 0x0000009d009d7308 */ /* 0x000ee20000000800 */
[----:B-1----:R-:W-:-:S01]  /*1e370*/  FADD.FTZ R4, R154, R4 ;  /* 0x000000049a047221 */ /* 0x002fc20000010000 */
[----:B------:R0:W-:Y:S01]  /*1e380*/  @!P1 SYNCS.ARRIVE.TRANS64.RED.A1T0 RZ, [R164+URZ], RZ ;  /* 0x000000ffa4ff99a7 */ /* 0x0001e2000810043f */
[----:B--2---:R-:W-:-:S05]  /*1e390*/  FADD.FTZ R3, R155, R3 ;  /* 0x000000039b037221 */ /* 0x004fca0000010000 */
[----:B------:R-:W1:Y:S08]  /*1e3a0*/  MUFU.EX2 R156, R156 ;  /* 0x0000009c009c7308 */ /* 0x000e700000000800 */
[----:B------:R-:W2:Y:S01]  /*1e3b0*/  MUFU.EX2 R158, R158 ;  /* 0x0000009e009e7308 */ /* 0x000ea20000000800 */
[----:B---3--:R-:W-:-:S07]  /*1e3c0*/  FADD.FTZ R4, R157, R4 ;  /* 0x000000049d047221 */ /* 0x008fce0000010000 */
[----:B------:R-:W3:Y:S01]  /*1e3d0*/  MUFU.EX2 R159, R159 ;  /* 0x0000009f009f7308 */ /* 0x000ee20000000800 */
[----:B-1----:R-:W-:-:S07]  /*1e3e0*/  FADD.FTZ R3, R156, R3 ;  /* 0x000000039c037221 */ /* 0x002fce0000010000 */
[----:B------:R-:W1:Y:S01]  /*1e3f0*/  MUFU.EX2 R161, R161 ;  /* 0x000000a100a17308 */ /* 0x000e620000000800 */
[----:B--2---:R-:W-:-:S07]  /*1e400*/  FADD.FTZ R4, R158, R4 ;  /* 0x000000049e047221 */ /* 0x004fce0000010000 */
        /* <DEDUP_REMOVED lines=131> */
[----:B--2---:R-:W-:-:S01]  /*1ec40*/  FADD.FTZ R4, R102, R4 ;  /* 0x0000000466047221 */ /* 0x004fc20000010000 */
[----:B---3--:R-:W-:-:S03]  /*1ec50*/  FADD.FTZ R3, R101, R3 ;  /* 0x0000000365037221 */ /* 0x008fc60000010000 */
[----:B-1----:R-:W-:Y:S01]  /*1ec60*/  FADD.FTZ R4, R103, R4 ;  /* 0x0000000467047221 */ /* 0x002fe20000010000 */
[----:B0-----:R-:W-:Y:S06]  /*1ec70*/  @!P0 BRA `(.L_x_488) ;  /* 0x0000000000048947 */ /* 0x001fec0003800000 */
[----:B------:R-:W-:Y:S01]  /*1ec80*/  BPT.TRAP 0x1 ;  /* 0x000000040000795c */ /* 0x000fe20000300000 */
.L_x_488:
[----:B------:R-:W-:Y:S01]  /*1ec90*/  LEA R9, R9, R16, 0x3 ;  /* 0x0000001009097211 */ /* 0x000fe200078e18ff */
[----:B------:R-:W-:Y:S01]  /*1eca0*/  IMAD.U32 R163, RZ, RZ, UR37 ;  /* 0x00000025ffa37e24 */ /* 0x000fe2000f8e00ff */
[----:B------:R-:W-:Y:S01]  /*1ecb0*/  ISETP.GT.AND P1, PT, R5, R201, PT ;  /* 0x000000c90500720c */ /* 0x000fe20003f24270 */
[----:B------:R-:W-:Y:S01]  /*1ecc0*/  FMUL.FTZ R24, R24, R7 ;  /* 0x0000000718187220 */ /* 0x000fe20000410000 */
        /* <DEDUP_REMOVED lines=9> */
[-C--:B------:R-:W-:Y:S01]  /*1ed60*/  FMUL.FTZ R32, R32, R7.reuse ;  /* 0x0000000720207220 */ /* 0x080fe20000410000 */
[----:B------:R-:W-:Y:S01]  /*1ed70*/  F2FP.SATFINITE.E4M3.F32.PACK_AB_MERGE_C R140, R141, R140, RZ ;  /* 0x0000008c8d8c723e */ /* 0x000fe200048070ff */
[----:B------:R0:W-:Y:S01]  /*1ed80*/  SYNCS.ARRIVE.TRANS64.RED.A1T0 RZ, [R9+URZ], RZ ;  /* 0x000000ff09ff79a7 */ /* 0x0001e2000810043f */
[----:B------:R-:W-:Y:S01]  /*1ed90*/  F2FP.SATFINITE.E4M3.F32.PACK_AB_MERGE_C R142, R143, R142, RZ ;  /* 0x0000008e8f8e723e */ /* 0x000fe200048070ff */
[-C--:B------:R-:W-:Y:S01]  /*1eda0*/  FMUL.FTZ R33, R33, R7.reuse ;  /* 0x0000000721217220 */ /* 0x080fe20000410000 */
        /* <DEDUP_REMOVED lines=80> */
[----:B0-----:R-:W-:Y:S01]  /*1f2b0*/  IMAD.MOV.U32 R9, RZ, RZ, R10 ;  /* 0x000000ffff097224 */ /* 0x001fe200078e000a */
        /* <DEDUP_REMOVED lines=15> */
[----:B------:R-:W-:Y:S01]  /*1f3b0*/  MOV R6, R15 ;  /* 0x0000000f00067202 */ /* 0x000fe20000000f00 */
[----:B------:R-:W-:Y:S06]  /*1f3c0*/  @P1 BRA `(.L_x_489) ;  /* 0xffffffc000f81947 */ /* 0x000fec000383ffff */
[----:B------:R-:W-:-:S07]  /*1f3d0*/  MOV R148, R10 ;  /* 0x0000000a00947202 */ /* 0x000fce0000000f00 */
.L_x_478:
[----:B------:R-:W-:Y:S05]  /*1f3e0*/  WARPSYNC.ALL ;  /* 0x0000000000007948 */ /* 0x000fea0003800000 */
[----:B------:R-:W-:Y:S06]  /*1f3f0*/  BAR.ARV 0x8, 0x180 ;  /* 0x0206000000007b1d */ /* 0x000fec0000002000 */
[----:B------:R-:W-:Y:S05]  /*1f400*/  @!P0 BRA `(.L_x_490) ;  /* 0x0000000000048947 */ /* 0x000fea0003800000 */
[----:B------:R-:W-:Y:S01]  /*1f410*/  BPT.TRAP 0x1 ;  /* 0x000000040000795c */ /* 0x000fe20000300000 */
.L_x_490:
[----:B------:R-:W-:Y:S01]  /*1f420*/  IMAD R13, R148, 0x8, R16 ;  /* 0x00000008940d7824 */ /* 0x000fe200078e0210 */
[----:B------:R-:W-:-:S04]  /*1f430*/  SHF.L.U32 R0, R198, 0x1f, RZ ;  /* 0x0000001fc6007819 */ /* 0x000fc800000006ff */
[----:B------:R0:W1:Y:S01]  /*1f440*/  SYNCS.PHASECHK.TRANS64.TRYWAIT P1, [R13+URZ+0x29850], R0 ;  /* 0x029850000d0075a7 */ /* 0x000062000802017f */
[----:B------:R-:W-:Y:S05]  /*1f450*/  @!P0 BRA `(.L_x_491) ;  /* 0x0000000000048947 */ /* 0x000fea0003800000 */
[----:B------:R-:W-:Y:S01]  /*1f460*/  BPT.TRAP 0x1 ;  /* 0x000000040000795c */ /* 0x000fe20000300000 */
.L_x_491:
[----:B------:R-:W-:-:S05]  /*1f470*/  VIADD R16, R16, 0x400 ;  /* 0x0000040010107836 */ /* 0x000fca0000000000 */
[----:B------:R-:W-:-:S04]  /*1f480*/  SHF.R.U32.HI R16, RZ, 0x4, R16 ;  /* 0x00000004ff107819 */ /* 0x000fc80000011610 */
[----:B------:R-:W-:-:S04]  /*1f490*/  LOP3.LUT R16, R16, 0x3fff, RZ, 0xc0, !PT ;  /* 0x00003fff10107812 */ /* 0x000fc800078ec0ff */
[----:B------:R-:W-:Y:S01]  /*1f4a0*/  LOP3.LUT R7, R16, 0x10000, RZ, 0xfc, !PT ;  /* 0x0001000010077812 */ /* 0x000fe200078efcff */
[----:B-1----:R-:W-:Y:S06]  /*1f4b0*/  @P1 BRA `(.L_x_492) ;  /* 0x0000000000081947 */ /* 0x002fec0003800000 */
[----:B------:R-:W1:Y:S02]  /*1f4c0*/  SYNCS.PHASECHK.TRANS64.TRYWAIT P1, [R13+URZ+0x29850], R0 ;  /* 0x029850000d0075a7 */ /* 0x000e64000802017f */
[----:B-1----:R-:W-:Y:S05]  /*1f4d0*/  @!P1 BRA `(.L_x_493) ;  /* 0x000000c000e09947 */ /* 0x002fea0003800000 */
.L_x_492:
[----:B------:R-:W-:Y:S01]  /*1f4e0*/  IMAD R6, R148, 0x500, R7 ;  /* 0x0000050094067824 */ /* 0x000fe200078e0207 */
[----:B------:R-:W-:Y:S05]  /*1f4f0*/  WARPSYNC.ALL ;  /* 0x0000000000007948 */ /* 0x000fea0003800000 */
[----:B------:R-:W-:Y:S01]  /*1f500*/  IMAD.MOV.U32 R7, RZ, RZ, -0x3ffffff0 ;  /* 0xc0000010ff077424 */ /* 0x000fe200078e00ff */
[C---:B------:R-:W-:Y:S01]  /*1f510*/  R2UR UR6, R6.reuse ;  /* 0x00000000060672ca */ /* 0x040fe200000e0000 */
[----:B------:R-:W-:Y:S01]  /*1f520*/  WARPGROUP.ARRIVE ;  /* 0x00000000000079c5 */ /* 0x000fe20000000000 */
[----:B------:R-:W-:Y:S01]  /*1f530*/  IMAD.MOV.U32 R9, RZ, RZ, -0x3ffffff0 ;  /* 0xc0000010ff097424 */ /* 0x000fe200078e00ff */
[C---:B------:R-:W-:Y:S01]  /*1f540*/  IADD3 R8, R6.reuse, 0x100, RZ ;  /* 0x0000010006087810 */ /* 0x040fe20007ffe0ff */
[----:B------:R-:W-:Y:S01]  /*1f550*/  ULDC.64 UR4, c[0x0][0x9a0] ;  /* 0x0002680000047ab9 */ /* 0x000fe20000000a00 */
[----:B------:R-:W-:Y:S01]  /*1f560*/  R2UR UR7, R7 ;  /* 0x00000000070772ca */ /* 0x000fe200000e0000 */
[----:B------:R-:W-:Y:S01]  /*1f570*/  VIADD R20, R6, 0x200 ;  /* 0x0000020006147836 */ /* 0x000fe20000000000 */
[----:B------:R-:W-:Y:S01]  /*1f580*/  ISETP.NE.U32.AND P1, PT, RZ, UR4, PT ;  /* 0x00000004ff007c0c */ /* 0x000fe2000bf25070 */
[----:B------:R-:W-:-:S03]  /*1f590*/  IMAD.MOV.U32 R21, RZ, RZ, -0x3ffffff0 ;  /* 0xc0000010ff157424 */ /* 0x000fc600078e00ff */
[----:B------:R-:W-:-:S07]  /*1f5a0*/  ISETP.NE.AND.EX P1, PT, RZ, UR5, PT, P1 ;  /* 0x00000005ff007c0c */ /* 0x000fce000bf25310 */
[----:B------:R-:W-:Y:S01]  /*1f5b0*/  QGMMA.64x128x32.F32.E4M3.E4M3 R24, R176, gdesc[UR4], R24, gsb0 ;  /* 0x01e00004b0187df3 */ /* 0x000fe20008000818 */
[----:B------:R-:W-:Y:S02]  /*1f5c0*/  R2UR UR6, R8 ;  /* 0x00000000080672ca */ /* 0x000fe400000e0000 */
[----:B------:R-:W-:-:S03]  /*1f5d0*/  R2UR UR7, R9 ;  /* 0x00000000090772ca */ /* 0x000fc600000e0000 */
[----:B------:R-:W0:Y:S08]  /*1f5e0*/  @P1 LDC.64 R8, c[0x0][0x9c8] ;  /* 0x00027200ff081b82 */ /* 0x000e300000000a00 */
[----:B------:R-:W2:Y:S01]  /*1f5f0*/  @P1 LDC.64 R10, c[0x0][0x9d0] ;  /* 0x00027400ff0a1b82 */ /* 0x000ea20000000a00 */
[----:B01----:R-:W-:-:S04]  /*1f600*/  @P1 IMAD R0, R214, R8, RZ ;  /* 0x00000008d6001224 */ /* 0x003fc800078e02ff */
[C---:B------:R-:W-:Y:S01]  /*1f610*/  @P1 IMAD R5, R206.reuse, R9, R0 ;  /* 0x00000009ce051224 */ /* 0x040fe200078e0200 */
[----:B------:R-:W-:Y:S01]  /*1f620*/  MOV R0, 0x3f800000 ;  /* 0x3f80000000007802 */ /* 0x000fe20000000f00 */
[----:B------:R-:W-:-:S04]  /*1f630*/  @P1 IMAD.WIDE.U32 R8, R206, R8, RZ ;  /* 0x00000008ce081225 */ /* 0x000fc800078e00ff */
[----:B------:R-:W-:Y:S02]  /*1f640*/  @P1 IMAD.IADD R9, R9, 0x1, R5 ;  /* 0x0000000109091824 */ /* 0x000fe400078e0205 */
[----:B--2---:R-:W-:-:S04]  /*1f650*/  @P1 IMAD.WIDE.U32 R8, R204, R10, R8 ;  /* 0x0000000acc081225 */ /* 0x004fc800078e0008 */
[----:B------:R-:W-:Y:S01]  /*1f660*/  @P1 IMAD R11, R204, R11, R9 ;  /* 0x0000000bcc0b1224 */ /* 0x000fe200078e0209 */
        /* <DEDUP_REMOVED lines=15> */
[----:B------:R-:W-:Y:S01]  /*1f760*/  IMAD.MOV.U32 R7, RZ, RZ, -0x3ffffff0 ;  /* 0xc0000010ff077424 */ /* 0x000fe200078e00ff */
[----:B------:R-:W-:Y:S01]  /*1f770*/  IADD3 R6, R6, 0x400, RZ ;  /* 0x0000040006067810 */ /* 0x000fe20007ffe0ff */
[----:B------:R-:W1:Y:S01]  /*1f780*/  SHFL.BFLY PT, R2, R3, 0x2, 0x1f ;  /* 0x0c401f0003027f89 */ /* 0x000e6200000e0000 */
[----:B------:R-:W-:Y:S02]  /*1f790*/  WARPGROUP.DEPBAR.LE gsb0, 0x0 ;  /* 0x00008000000079c5 */ /* 0x000fe40000010000 */
[----:B------:R-:W-:-:S07]  /*1f7a0*/  WARPGROUP.ARRIVE ;  /* 0x00000000000079c5 */ /* 0x000fce0000000000 */
[----:B------:R-:W-:Y:S01]  /*1f7b0*/  QGMMA.64x128x32.F32.E4M3.E4M3 R24, R188, gdesc[UR4], R24, gsb0 ;  /* 0x01e00004bc187df3 */ /* 0x000fe20008000818 */
[----:B------:R-:W-:Y:S02]  /*1f7c0*/  R2UR UR6, R6 ;  /* 0x00000000060672ca */ /* 0x000fe400000e0000 */
[----:B------:R-:W-:Y:S02]  /*1f7d0*/  R2UR UR7, R7 ;  /* 0x00000000070772ca */ /* 0x000fe400000e0000 */
[----:B------:R-:W3:Y:S01]  /*1f7e0*/  SHFL.BFLY PT, R7, R4, 0x2, 0x1f ;  /* 0x0c401f0004077f89 */ /* 0x000ee200000e0000 */
[----:B-1----:R-:W-:-:S05]  /*1f7f0*/  FADD.FTZ R2, R2, R3 ;  /* 0x0000000302027221 */ /* 0x002fca0000010000 */
[----:B------:R-:W1:Y:S01]  /*1f800*/  SHFL.BFLY PT, R5, R2, 0x1, 0x1f ;  /* 0x0c201f0002057f89 */ /* 0x000e6200000e0000 */
[----:B---3--:R-:W-:-:S05]  /*1f810*/  FADD.FTZ R7, R7, R4 ;  /* 0x0000000407077221 */ /* 0x008fca0000010000 */
[----:B------:R-:W3:Y:S01]  /*1f820*/  SHFL.BFLY PT, R6, R7, 0x1, 0x1f ;  /* 0x0c201f0007067f89 */ /* 0x000ee200000e0000 */
[----:B-1----:R-:W-:-:S05]  /*1f830*/  FADD.FTZ R8, R2, R5 ;  /* 0x0000000502087221 */ /* 0x002fca0000010000 */
[C---:B------:R-:W-:Y:S01]  /*1f840*/  FSETP.NE.FTZ.AND P1, PT, R8.reuse, RZ, PT ;  /* 0x000000ff0800720b */ /* 0x040fe20003f35000 */
[----:B------:R-:W-:Y:S01]  /*1f850*/  FMUL.FTZ R9, R8, 0.00390625 ;  /* 0x3b80000008097820 */ /* 0x000fe20000410000 */
[----:B------:R-:W-:-:S04]  /*1f860*/  IMAD.MOV.U32 R3, RZ, RZ, RZ ;  /* 0x000000ffff037224 */ /* 0x000fc800078e00ff */
[----:B------:R-:W-:Y:S01]  /*1f870*/  FSETP.NE.FTZ.AND P2, PT, R9, RZ, PT ;  /* 0x000000ff0900720b */ /* 0x000fe20003f55000 */
[----:B---3--:R-:W-:-:S04]  /*1f880*/  FADD.FTZ R6, R7, R6 ;  /* 0x0000000607067221 */ /* 0x008fc80000010000 */
[----:B0-----:R-:W-:Y:S02]  /*1f890*/  FMUL.FTZ R10, R6, 0.00390625 ;  /* 0x3b800000060a7820 */ /* 0x001fe40000410000 */
[----:B------:R-:W-:Y:S03]  /*1f8a0*/  @P1 MUFU.RCP R3, R8 ;  /* 0x0000000800031308 */ /* 0x000fe60000001000 */
[----:B------:R-:W-:Y:S01]  /*1f8b0*/  FSETP.NE.FTZ.AND P3, PT, R10, RZ, PT ;  /* 0x000000ff0a00720b */ /* 0x000fe20003f75000 */
[----:B------:R-:W-:Y:S02]  /*1f8c0*/  WARPGROUP.DEPBAR.LE gsb0, 0x0 ;  /* 0x00008000000079c5 */ /* 0x000fe40000010000 */
[----:B------:R-:W-:-:S06]  /*1f8d0*/  WARPGROUP.ARRIVE ;  /* 0x00000000000079c5 */ /* 0x000fcc0000000000 */
[----:B------:R-:W-:Y:S01]  /*1f8e0*/  QGMMA.64x128x32.F32.E4M3.E4M3 R24, R192, gdesc[UR4], R24, gsb0 ;  /* 0x01e00004c0187df3 */ /* 0x000fe20008000818 */
[----:B------:R-:W-:Y:S01]  /*1f8f0*/  FSETP.NE.FTZ.AND P1, PT, R6, RZ, PT ;  /* 0x000000ff0600720b */ /* 0x000fe20003f35000 */
[----:B------:R-:W-:Y:S01]  /*1f900*/  IMAD.MOV.U32 R7, RZ, RZ, RZ ;  /* 0x000000ffff077224 */ /* 0x000fe200078e00ff */
[----:B------:R-:W0:Y:S08]  /*1f910*/  @P2 MUFU.LG2 R2, R9 ;  /* 0x0000000900022308 */ /* 0x000e300000000c00 */
[----:B------:R-:W1:Y:S08]  /*1f920*/  @P3 MUFU.LG2 R4, R10 ;  /* 0x0000000a00043308 */ /* 0x000e700000000c00 */
[----:B------:R-:W3:Y:S01]  /*1f930*/  @P1 MUFU.RCP R7, R6 ;  /* 0x0000000600071308 */ /* 0x000ee20000001000 */
[C---:B------:R-:W-:Y:S01]  /*1f940*/  @P2 FMUL.FTZ R5, R12.reuse, 0.69314718246459960938 ;  /* 0x3f3172180c052820 */ /* 0x040fe20000410000 */
[----:B------:R-:W-:Y:S01]  /*1f950*/  @P3 FMUL.FTZ R11, R12, 0.69314718246459960938 ;  /* 0x3f3172180c0b3820 */ /* 0x000fe20000410000 */
[----:B0-----:R-:W-:Y:S01]  /*1f960*/  @P2 FMUL.FTZ R2, R2, 0.69314718246459960938 ;  /* 0x3f31721802022820 */ /* 0x001fe20000410000 */
[----:B------:R-:W-:Y:S01]  /*1f970*/  MOV R88, 0xff800000 ;  /* 0xff80000000587802 */ /* 0x000fe20000000f00 */
[----:B------:R-:W-:-:S02]  /*1f980*/  IMAD.MOV.U32 R89, RZ, RZ, -0x800000 ;  /* 0xff800000ff597424 */ /* 0x000fc400078e00ff */
[----:B-1----:R-:W-:Y:S01]  /*1f990*/  @P3 FMUL.FTZ R4, R4, 0.69314718246459960938 ;  /* 0x3f31721804043820 */ /* 0x002fe20000410000 */
[----:B------:R-:W-:-:S01]  /*1f9a0*/  @P2 FFMA.FTZ R88, R5, R14, R2 ;  /* 0x0000000e05582223 */ /* 0x000fc20000010002 */
[----:B--2---:R-:W-:Y:S02]  /*1f9b0*/  FMUL.FTZ R3, R3, R0 ;  /* 0x0000000003037220 */ /* 0x004fe40000410000 */
[----:B------:R-:W-:-:S01]  /*1f9c0*/  @P3 FFMA.FTZ R89, R11, R15, R4 ;  /* 0x0000000f0b593223 */ /* 0x000fc20000010004 */
[----:B---3--:R-:W-:Y:S01]  /*1f9d0*/  FMUL.FTZ R7, R7, R0 ;  /* 0x0000000007077220 */ /* 0x008fe20000410000 */
[----:B------:R-:W-:Y:S02]  /*1f9e0*/  WARPGROUP.DEPBAR.LE gsb0, 0x0 ;  /* 0x00008000000079c5 */ /* 0x000fe40000010000 */
[----:B------:R-:W-:Y:S05]  /*1f9f0*/  @!P0 BRA `(.L_x_494) ;  /* 0x0000000000048947 */ /* 0x000fea0003800000 */
[----:B------:R-:W-:Y:S01]  /*1fa00*/  BPT.TRAP 0x1 ;  /* 0x000000040000795c */ /* 0x000fe20000300000 */
.L_x_494:
[----:B------:R-:W-:Y:S01]  /*1fa10*/  VIADD R0, R13, 0x29860 ;  /* 0x000298600d007836 */ /* 0x000fe20000000000 */
[----:B------:R-:W-:Y:S01]  /*1fa20*/  IADD3 R148, R148, 0x1, RZ ;  /* 0x0000000194947810 */ /* 0x000fe20007ffe0ff */
[----:B------:R-:W-:Y:S02]  /*1fa30*/  IMAD.U32 R9, RZ, RZ, UR37 ;  /* 0x00000025ff097e24 */ /* 0x000fe4000f8e00ff */
[-C--:B------:R-:W-:Y:S01]  /*1fa40*/  FMUL.FTZ R120, R48, R3.reuse ;  /* 0x0000000330787220 */ /* 0x080fe20000410000 */
[-C--:B------:R-:W-:Y:S01]  /*1fa50*/  FMUL.FTZ R5, R24, R3.reuse ;  /* 0x0000000318057220 */ /* 0x080fe20000410000 */
[----:B------:R-:W-:Y:S01]  /*1fa60*/  ISETP.NE.AND P1, PT, R148, 0x2, PT ;  /* 0x000000029400780c */ /* 0x000fe20003f25270 */
[-C--:B------:R-:W-:Y:S01]  /*1fa70*/  FMUL.FTZ R91, R40, R3.reuse ;  /* 0x00000003285b7220 */ /* 0x080fe20000410000 */
[----:B------:R-:W-:Y:S01]  /*1fa80*/  PRMT R2, R9, 0x654, R0 ;  /* 0x0000065409027816 */ /* 0x000fe20000000000 */
[-C--:B------:R-:W-:Y:S01]  /*1fa90*/  FMUL.FTZ R0, R85, R3.reuse ;  /* 0x0000000355007220 */ /* 0x080fe20000410000 */
        /* <DEDUP_REMOVED lines=29> */
[----:B------:R-:W-:Y:S01]  /*1fc70*/  SEL R3, RZ, 0x1, P1 ;  /* 0x00000001ff037807 */ /* 0x000fe20000800000 */
        /* <DEDUP_REMOVED lines=32> */
[----:B------:R-:W-:Y:S01]  /*1fe80*/  FMUL.FTZ R83, R83, R7 ;  /* 0x0000000753537220 */ /* 0x000fe20000410000 */
[----:B------:R-:W-:Y:S01]  /*1fe90*/  LOP3.LUT R198, R198, R3, RZ, 0x3c, !PT ;  /* 0x00000003c6c67212 */ /* 0x000fe200078e3cff */
[----:B------:R-:W-:Y:S01]  /*1fea0*/  UIADD3 UR43, UR43, 0x1, URZ ;  /* 0x000000012b2b7890 */ /* 0x000fe2000fffe03f */
[----:B0-----:R-:W-:-:S11]  /*1feb0*/  SEL R148, R148, RZ, P1 ;  /* 0x000000ff94947207 */ /* 0x001fd60000800000 */
.L_x_438:
[----:B------:R-:W-:Y:S05]  /*1fec0*/  WARPSYNC.ALL ;  /* 0x0000000000007948 */ /* 0x000fea0003800000 */
[----:B------:R-:W0:Y:S08]  /*1fed0*/  S2UR UR37, SR_CgaCtaId ;  /* 0x00000000002579c3 */ /* 0x000e300000008800 */
[----:B------:R-:W-:Y:S01]  /*1fee0*/  BAR.SYNC.DEFER_BLOCKING 0x5, 0x180 ;  /* 0x0146000000007b1d */ /* 0x000fe20000010000 */
[----:B------:R-:W-:-:S05]  /*1fef0*/  ISETP.NE.AND P1, PT, R211, RZ, PT ;  /* 0x000000ffd300720c */ /* 0x000fca0003f25270 */
[----:B------:R-:W-:Y:S01]  /*1ff00*/  UMOV UR4, 0x400 ;  /* 0x0000040000047882 */ /* 0x000fe20000000000 */
[----:B------:R-:W-:Y:S07]  /*1ff10*/  BSSY B0, `(.L_x_495) ;  /* 0x000040f000007945 */ /* 0x000fee0003800000 */
[----:B------:R-:W1:Y:S01]  /*1ff20*/  @!P1 LDC R211, c[0x0][0xad4] ;  /* 0x0002b500ffd39b82 */ /* 0x000e620000000800 */
[----:B0-----:R-:W-:-:S06]  /*1ff30*/  ULEA UR4, UR37, UR4, 0x18 ;  /* 0x0000000425047291 */ /* 0x001fcc000f8ec03f */
[----:B------:R-:W-:-:S05]  /*1ff40*/  IMAD.U32 R16, RZ, RZ, UR4 ;  /* 0x00000004ff107e24 */ /* 0x000fca000f8e00ff */
[----:B-----5:R0:W2:Y:S01]  /*1ff50*/  LDS.128 R144, [R16+0x298d0] ;  /* 0x0298d00010907984 */ /* 0x0200a20000000c00 */
[----:B------:R-:W-:Y:S06]  /*1ff60*/  BAR.ARV 0x4, 0x180 ;  /* 0x0106000000007b1d */ /* 0x000fec0000002000 */
[----:B------:R-:W-:Y:S05]  /*1ff70*/  @P0 BRA `(.L_x_496) ;  /* 0x0000003400040947 */ /* 0x000fea0003800000 */
[----:B------:R-:W3:Y:S01]  /*1ff80*/  LDL R13, [R1+0x68] ;  /* 0x00006800010d7983 */ /* 0x000ee20000100800 */
[----:B------:R-:W-:Y:S01]  /*1ff90*/  ULDC.64 UR4, c[0x4][0x40] ;  /* 0x0100100000047ab9 */ /* 0x000fe20000000a00 */
[----:B------:R-:W4:Y:S01]  /*1ffa0*/  S2R R10, SR_TID.X ;  /* 0x00000000000a7919 */ /* 0x000f220000002100 */
[----:B------:R-:W0:Y:S01]  /*1ffb0*/  S2R R11, SR_SWINHI ;  /* 0x00000000000b7919 */ /* 0x000e220000002f00 */
[----:B----4-:R-:W-:Y:S01]  /*1ffc0*/  IMAD.SHL.U32 R2, R10, 0x4, RZ ;  /* 0x000000040a027824 */ /* 0x010fe200078e00ff */
[----:B------:R-:W-:Y:S02]  /*1ffd0*/  MOV R56, R16 ;  /* 0x0000001000387202 */ /* 0x000fe40000000f00 */
[----:B0-----:R-:W-:Y:S02]  /*1ffe0*/  MOV R57, R11 ;  /* 0x0000000b00397202 */ /* 0x001fe40000000f00 */
[----:B------:R-:W-:-:S04]  /*1fff0*/  LOP3.LUT R2, R2, 0xc, RZ, 0xc0, !PT ;  /* 0x0000000c02027812 */ /* 0x000fc800078ec0ff */
[----:B------:R-:W-:-:S05]  /*20000*/  IADD3 R2, P0, R2, UR4, RZ ;  /* 0x0000000402027c10 */ /* 0x000fca000ff1e0ff */
[----:B------:R-:W-:Y:S01]  /*20010*/  IMAD.X R3, RZ, RZ, UR5, P0 ;  /* 0x00000005ff037e24 */ /* 0x000fe200080e06ff */
[----:B------:R-:W-:-:S04]  /*20020*/  LOP3.LUT P0, R10, R10, 0x3, RZ, 0xc0, !PT ;  /* 0x000000030a0a7812 */ /* 0x000fc8000780c0ff */
[----:B------:R-:W-:Y:S01]  /*20030*/  ISETP.EQ.OR P0, PT, R10, 0x3, !P0 ;  /* 0x000000030a00780c */ /* 0x000fe20004702670 */
[----:B------:R0:W5:Y:S03]  /*20040*/  LDG.E.CONSTANT R7, desc[UR54][R2.64] ;  /* 0x0000003602077981 */ /* 0x000166000c1e9900 */
[----:B------:R-:W-:Y:S02]  /*20050*/  SEL R96, R5, R8, P0 ;  /* 0x0000000805607207 */ /* 0x000fe40000000000 */
[----:B------:R-:W-:Y:S02]  /*20060*/  SEL R44, R8, R5, P0 ;  /* 0x00000005082c7207 */ /* 0x000fe40000000000 */
[----:B0-----:R-:W-:Y:S01]  /*20070*/  SEL R2, R4, R9, P0 ;  /* 0x0000000904027207 */ /* 0x001fe20000000000 */
[----:B------:R-:W-:Y:S01]  /*20080*/  UMOV UR4, 0xffffffff ;  /* 0xffffffff00047882 */ /* 0x000fe20000000000 */
[----:B---3--:R-:W-:-:S03]  /*20090*/  IMAD.WIDE R30, R13, 0x2, R56 ;  /* 0x000000020d1e7825 */ /* 0x008fc600078e0238 */
[C---:B------:R-:W-:Y:S02]  /*200a0*/  IADD3 R29, P5, R30.reuse, 0x4060, RZ ;  /* 0x000040601e1d7810 */ /* 0x040fe40007fbe0ff */
[----:B------:R-:W-:Y:S02]  /*200b0*/  IADD3 R27, P1, R30, 0x4040, RZ ;  /* 0x000040401e1b7810 */ /* 0x000fe40007f3e0ff */
[----:B------:R-:W-:Y:S02]  /*200c0*/  LOP3.LUT R28, R29, 0x380, RZ, 0xc0, !PT ;  /* 0x000003801d1c7812 */ /* 0x000fe400078ec0ff */
[----:B------:R-:W-:Y:S02]  /*200d0*/  LOP3.LUT R26, R27, 0x380, RZ, 0xc0, !PT ;  /* 0x000003801b1a7812 */ /* 0x000fe400078ec0ff */
[----:B------:R-:W-:Y:S02]  /*200e0*/  SHF.R.U64 R28, R28, 0x3, RZ ;  /* 0x000000031c1c7819 */ /* 0x000fe400000012ff */
[----:B------:R-:W-:-:S02]  /*200f0*/  SHF.R.U64 R26, R26, 0x3, RZ ;  /* 0x000000031a1a7819 */ /* 0x000fc400000012ff */
[----:B------:R-:W-:Y:S02]  /*20100*/  LOP3.LUT R28, R28, R29, RZ, 0x3c, !PT ;  /* 0x0000001d1c1c7212 */ /* 0x000fe400078e3cff */
[----:B------:R-:W-:Y:S01]  /*20110*/  LOP3.LUT R26, R26, R27, RZ, 0x3c, !PT ;  /* 0x0000001b1a1a7212 */ /* 0x000fe200078e3cff */
[----:B------:R-:W-:Y:S01]  /*20120*/  IMAD.X R27, RZ, RZ, R31, P1 ;  /* 0x000000ffff1b7224 */ /* 0x000fe200008e061f */
[----:B------:R-:W-:Y:S02]  /*20130*/  SEL R13, R9, R4, P0 ;  /* 0x00000004090d7207 */ /* 0x000fe40000000000 */
[----:B------:R-:W-:Y:S02]  /*20140*/  IADD3.X R29, RZ, R31, RZ, P5, !PT ;  /* 0x0000001fff1d7210 */ /* 0x000fe40002ffe4ff */
[C---:B------:R-:W-:Y:S02]  /*20150*/  IADD3 R21, P2, R30.reuse, 0x4020, RZ ;  /* 0x000040201e157810 */ /* 0x040fe40007f5e0ff */
[----:B------:R-:W-:-:S02]  /*20160*/  IADD3 R15, P3, R30, 0x4000, RZ ;  /* 0x000040001e0f7810 */ /* 0x000fc40007f7e0ff */
[C---:B------:R-:W-:Y:S02]  /*20170*/  IADD3 R9, P5, R30.reuse, 0x40, RZ ;  /* 0x000000401e097810 */ /* 0x040fe40007fbe0ff */
[C---:B------:R-:W-:Y:S02]  /*20180*/  IADD3 R5, P1, R30.reuse, 0x20, RZ ;  /* 0x000000201e057810 */ /* 0x040fe40007f3e0ff */
[----:B------:R-:W-:Y:S02]  /*20190*/  IADD3 R11, P4, R30, 0x60, RZ ;  /* 0x000000601e0b7810 */ /* 0x000fe40007f9e0ff */
[----:B------:R-:W-:Y:S02]  /*201a0*/  LOP3.LUT R20, R21, 0x380, RZ, 0xc0, !PT ;  /* 0x0000038015147812 */ /* 0x000fe400078ec0ff */
[----:B------:R-:W-:Y:S02]  /*201b0*/  LOP3.LUT R14, R15, 0x380, RZ, 0xc0, !PT ;  /* 0x000003800f0e7812 */ /* 0x000fe400078ec0ff */
[----:B------:R-:W-:-:S02]  /*201c0*/  LOP3.LUT R8, R9, 0x380, RZ, 0xc0, !PT ;  /* 0x0000038009087812 */ /* 0x000fc400078ec0ff */
[----:B------:R-:W-:Y:S02]  /*201d0*/  LOP3.LUT R4, R5, 0x380, RZ, 0xc0, !PT ;  /* 0x0000038005047812 */ /* 0x000fe400078ec0ff */
[----:B------:R-:W-:Y:S02]  /*201e0*/  LOP3.LUT R10, R11, 0x380, RZ, 0xc0, !PT ;  /* 0x000003800b0a7812 */ /* 0x000fe400078ec0ff */
[----:B------:R-:W-:Y:S02]  /*201f0*/  LOP3.LUT R3, R30, 0x380, RZ, 0xc0, !PT ;  /* 0x000003801e037812 */ /* 0x000fe400078ec0ff */
[----:B------:R-:W-:Y:S02]  /*20200*/  SHF.R.U64 R20, R20, 0x3, RZ ;  /* 0x0000000314147819 */ /* 0x000fe400000012ff */
[----:B------:R-:W-:Y:S02]  /*20210*/  SHF.R.U64 R14, R14, 0x3, RZ ;  /* 0x000000030e0e7819 */ /* 0x000fe400000012ff */
[----:B------:R-:W-:-:S02]  /*20220*/  SHF.R.U64 R8, R8, 0x3, RZ ;  /* 0x0000000308087819 */ /* 0x000fc400000012ff */
[----:B------:R-:W-:Y:S02]  /*20230*/  SHF.R.U64 R4, R4, 0x3, RZ ;  /* 0x0000000304047819 */ /* 0x000fe400000012ff */
[----:B------:R-:W-:Y:S02]  /*20240*/  SHF.R.U64 R10, R10, 0x3, RZ ;  /* 0x000000030a0a7819 */ /* 0x000fe400000012ff */
[----:B------:R-:W-:Y:S02]  /*20250*/  SHF.R.U64 R3, R3, 0x3, RZ ;  /* 0x0000000303037819 */ /* 0x000fe400000012ff */
        /* <DEDUP_REMOVED lines=8> */
[----:B------:R-:W-:-:S02]  /*202e0*/  LOP3.LUT R10, R10, R11, RZ, 0x3c, !PT ;  /* 0x0000000b0a0a7212 */ /* 0x000fc400078e3cff */
[----:B------:R-:W-:Y:S02]  /*202f0*/  LOP3.LUT R30, R3, R30, RZ, 0x3c, !PT ;  /* 0x0000001e031e7212 */ /* 0x000fe400078e3cff */
[-C--:B------:R-:W-:Y:S02]  /*20300*/  IADD3.X R11, RZ, R31.reuse, RZ, P4, !PT ;  /* 0x0000001fff0b7210 */ /* 0x080fe400027fe4ff */
[----:B------:R-:W-:Y:S02]  /*20310*/  MOV R35, R30 ;  /* 0x0000001e00237202 */ /* 0x000fe40000000f00 */
[----:B------:R-:W-:Y:S02]  /*20320*/  MOV R103, R28 ;  /* 0x0000001c00677202 */ /* 0x000fe40000000f00 */
[----:B------:R-:W-:Y:S02]  /*20330*/  MOV R102, R26 ;  /* 0x0000001a00667202 */ /* 0x000fe40000000f00 */
[----:B------:R-:W-:-:S02]  /*20340*/  MOV R101, R20 ;  /* 0x0000001400657202 */ /* 0x000fc40000000f00 */
[----:B------:R-:W-:Y:S02]  /*20350*/  MOV R100, R14 ;  /* 0x0000000e00647202 */ /* 0x000fe40000000f00 */
[----:B------:R-:W-:Y:S02]  /*20360*/  MOV R107, R10 ;  /* 0x0000000a006b7202 */ /* 0x000fe40000000f00 */
[----:B------:R-:W-:Y:S02]  /*20370*/  MOV R106, R8 ;  /* 0x00000008006a7202 */ /* 0x000fe40000000f00 */
[----:B------:R-:W-:Y:S01]  /*20380*/  MOV R105, R4 ;  /* 0x0000000400697202 */ /* 0x000fe20000000f00 */
[----:B------:R-:W-:Y:S06]  /*20390*/  BRA.DIV UR4, `(.L_x_497) ;  /* 0x000000b604447947 */ /* 0x000fec000b800000 */
[----:B------:R-:W-:Y:S02]  /*203a0*/  SEL R140, R91, R80, P0 ;  /* 0x000000505b8c7207 */ /* 0x000fe40000000000 */
[----:B------:R-:W-:Y:S02]  /*203b0*/  SEL R20, R80, R91, P0 ;  /* 0x0000005b50147207 */ /* 0x000fe40000000000 */
[----:B------:R-:W-:Y:S01]  /*203c0*/  SEL R66, R24, R73, P0 ;  /* 0x0000004918427207 */ /* 0x000fe20000000000 */
[----:B-----5:R-:W-:Y:S01]  /*203d0*/  SHFL.IDX PT, R3, R140, R7, 0x1c1f ;  /* 0x001c1f078c037589 */ /* 0x020fe200000e0000 */
[----:B------:R-:W-:Y:S02]  /*203e0*/  SEL R80, R73, R24, P0 ;  /* 0x0000001849507207 */ /* 0x000fe40000000000 */
[----:B------:R-:W-:Y:S02]  /*203f0*/  SEL R62, R39, R64, P0 ;  /* 0x00000040273e7207 */ /* 0x000fe40000000000 */
[----:B------:R-:W-:-:S02]  /*20400*/  SEL R24, R64, R39, P0 ;  /* 0x0000002740187207 */ /* 0x000fc40000000000 */
[----:B------:R-:W-:Y:S02]  /*20410*/  SEL R64, R72, R55, P0 ;  /* 0x0000003748407207 */ /* 0x000fe40000000000 */
[----:B------:R-:W-:Y:S02]  /*20420*/  SEL R26, R55, R72, P0 ;  /* 0x00000048371a7207 */ /* 0x000fe40000000000 */
[----:B------:R-:W-:Y:S02]  /*20430*/  LOP3.LUT R5, R7, 0x2, RZ, 0x3c, !PT ;  /* 0x0000000207057812 */ /* 0x000fe400078e3cff */
[----:B------:R-:W-:Y:S02]  /*20440*/  SEL R72, R33, R84, P0 ;  /* 0x0000005421487207 */ /* 0x000fe40000000000 */
[----:B------:R-:W-:Y:S01]  /*20450*/  SEL R70, R74, R63, P0 ;  /* 0x0000003f4a467207 */ /* 0x000fe20000000000 */
[----:B------:R-:W-:Y:S01]  /*20460*/  SHFL.IDX PT, R2, R2, R5, 0x1c1f ;  /* 0x001c1f0502027589 */ /* 0x000fe200000e0000 */
[----:B------:R-:W-:-:S02]  /*20470*/  SEL R138, R93, R36, P0 ;  /* 0x000000245d8a7207 */ /* 0x000fc40000000000 */
[----:B--2---:R-:W-:Y:S01]  /*20480*/  SEL R144, R95, R40, P0 ;  /* 0x000000285f907207 */ /* 0x004fe20000000000 */
[----:B------:R-:W-:Y:S01]  /*20490*/  SHFL.IDX PT, R72, R72, R7, 0x1c1f ;  /* 0x001c1f0748487589 */ /* 0x000fe200000e0000 */
[----:B------:R-:W-:Y:S02]  /*204a0*/  SEL R38, R40, R95, P0 ;  /* 0x0000005f28267207 */ /* 0x000fe40000000000 */
[----:B------:R-:W-:Y:S01]  /*204b0*/  SEL R28, R84, R33, P0 ;  /* 0x00000021541c7207 */ /* 0x000fe20000000000 */
[----:B------:R-:W0:Y:S01]  /*204c0*/  SHFL.IDX PT, R95, R13, R7, 0x1c1f ;  /* 0x001c1f070d5f7589 */ /* 0x000e2200000e0000 */
[----:B------:R-:W-:Y:S02]  /*204d0*/  SEL R30, R63, R74, P0 ;  /* 0x0000004a3f1e7207 */ /* 0x000fe40000000000 */
[----:B------:R-:W-:Y:S01]  /*204e0*/  SEL R36, R36, R93, P0 ;  /* 0x0000005d24247207 */ /* 0x000fe20000000000 */
[----:B------:R-:W-:Y:S01]  /*204f0*/  SHFL.IDX PT, R70, R70, R7, 0x1c1f ;  /* 0x001c1f0746467589 */ /* 0x000fe200000e0000 */
[----:B------:R-:W-:-:S02]  /*20500*/  SEL R154, R109, R92, P0 ;  /* 0x0000005c6d9a7207 */ /* 0x000fc40000000000 */
[----:B------:R-:W-:Y:S01]  /*20510*/  SEL R76, R92, R109, P0 ;  /* 0x0000006d5c4c7207 */ /* 0x000fe20000000000 */
[----:B------:R-:W2:Y:S01]  /*20520*/  SHFL.IDX PT, R20, R20, R5, 0x1c1f ;  /* 0x001c1f0514147589 */ /* 0x000ea200000e0000 */
[----:B------:R-:W-:Y:S02]  /*20530*/  SEL R82, R12, R65, P0 ;  /* 0x000000410c527207 */ /* 0x000fe40000000000 */
[----:B------:R-:W-:Y:S01]  /*20540*/  SEL R124, R104, R49, P0 ;  /* 0x00000031687c7207 */ /* 0x000fe20000000000 */
[----:B------:R-:W-:Y:S01]  /*20550*/  SHFL.IDX PT, R73, R30, R5, 0x1c1f ;  /* 0x001c1f051e497589 */ /* 0x000fe200000e0000 */
[----:B------:R-:W-:Y:S02]  /*20560*/  SEL R46, R49, R104, P0 ;  /* 0x00000068312e7207 */ /* 0x000fe40000000000 */
[----:B------:R-:W-:Y:S01]  /*20570*/  SEL R116, R50, R45, P0 ;  /* 0x0000002d32747207 */ /* 0x000fe20000000000 */
[----:B------:R-:W-:Y:S01]  /*20580*/  SHFL.IDX PT, R75, R138, R7, 0x1c1f ;  /* 0x001c1f078a4b7589 */ /* 0x000fe200000e0000 */
[----:B------:R-:W-:-:S02]  /*20590*/  SEL R40, R45, R50, P0 ;  /* 0x000000322d287207 */ /* 0x000fc40000000000 */
[----:B------:R-:W-:Y:S01]  /*205a0*/  SEL R86, R32, R67, P0 ;  /* 0x0000004320567207 */ /* 0x000fe20000000000 */
[----:B------:R-:W-:Y:S01]  /*205b0*/  SHFL.IDX PT, R21, R144, R7, 0x1c1f ;  /* 0x001c1f0790157589 */ /* 0x000fe200000e0000 */
        /* <DEDUP_REMOVED lines=26> */
[----:B------:R0:W-:Y:S01]  /*20760*/  SHFL.IDX PT, R97, R96, R7, 0x1c1f ;  /* 0x001c1f0760617589 */ /* 0x0001e200000e0000 */
[----:B------:R-:W-:Y:S02]  /*20770*/  SEL R110, R110, R69, P0 ;  /* 0x000000456e6e7207 */ /* 0x000fe40000000000 */
[----:B------:R-:W-:Y:S01]  /*20780*/  SEL R126, R48, R81, P0 ;  /* 0x00000051307e7207 */ /* 0x000fe20000000000 */
[----:B------:R-:W3:Y:S01]  /*20790*/  SHFL.IDX PT, R85, R28, R5, 0x1c1f ;  /* 0x001c1f051c557589 */ /* 0x000ee200000e0000 */
        /* <DEDUP_REMOVED lines=23> */
[----:B------:R-:W4:Y:S01]  /*20910*/  SHFL.IDX PT, R87, R34, R5, 0x1c1f ;  /* 0x001c1f0522577589 */ /* 0x000f2200000e0000 */
[----:B0-----:R-:W-:Y:S02]  /*20920*/  SEL R96, R95, R2, P0 ;  /* 0x000000025f607207 */ /* 0x001fe40000000000 */
[----:B------:R-:W-:Y:S01]  /*20930*/  SEL R95, R2, R95, P0 ;  /* 0x0000005f025f7207 */ /* 0x000fe20000000000 */
[----:B------:R-:W-:Y:S01]  /*20940*/  SHFL.IDX PT, R9, R98, R7, 0x1c1f ;  /* 0x001c1f0762097589 */ /* 0x000fe200000e0000 */
[----:B--2---:R-:W-:Y:S02]  /*20950*/  SEL R2, R3, R20, P0 ;  /* 0x0000001403027207 */ /* 0x004fe40000000000 */
[----:B---3--:R-:W-:Y:S01]  /*20960*/  SEL R71, R72, R85, P0 ;  /* 0x0000005548477207 */ /* 0x008fe20000000000 */
[----:B------:R-:W0:Y:S01]  /*20970*/  SHFL.IDX PT, R49, R76, R5, 0x1c1f ;  /* 0x001c1f054c317589 */ /* 0x000e2200000e0000 */
        /* <DEDUP_REMOVED lines=12> */
[----:B----4-:R-:W-:Y:S02]  /*20a40*/  SEL R73, R84, R87, P0 ;  /* 0x0000005754497207 */ /* 0x010fe40000000000 */
[----:B------:R-:W-:Y:S01]  /*20a50*/  SEL R21, R38, R21, P0 ;  /* 0x0000001526157207 */ /* 0x000fe20000000000 */
[----:B------:R-:W-:Y:S01]  /*20a60*/  SHFL.IDX PT, R43, R132, R7, 0x1c1f ;  /* 0x001c1f07842b7589 */ /* 0x000fe200000e0000 */
[----:B------:R-:W-:Y:S02]  /*20a70*/  SEL R86, R91, R86, P0 ;  /* 0x000000565b567207 */ /* 0x000fe40000000000 */
[----:B------:R-:W-:Y:S01]  /*20a80*/  SEL R84, R87, R84, P0 ;  /* 0x0000005457547207 */ /* 0x000fe20000000000 */
[----:B------:R-:W-:Y:S01]  /*20a90*/  SHFL.IDX PT, R83, R124, R7, 0x1c1f ;  /* 0x001c1f077c537589 */ /* 0x000fe200000e0000 */
[----:B0-----:R-:W-:-:S02]  /*20aa0*/  SEL R93, R74, R49, P0 ;  /* 0x000000314a5d7207 */ /* 0x001fc40000000000 */
[----:B------:R-:W-:Y:S01]  /*20ab0*/  SEL R74, R49, R74, P0 ;  /* 0x0000004a314a7207 */ /* 0x000fe20000000000 */
[----:B------:R-:W-:Y:S04]  /*20ac0*/  SHFL.IDX PT, R29, R114, R7, 0x1c1f ;  /* 0x001c1f07721d7589 */ /* 0x000fe800000e0000 */
[----:B------:R-:W-:Y:S04]  /*20ad0*/  SHFL.IDX PT, R27, R116, R7, 0x1c1f ;  /* 0x001c1f07741b7589 */ /* 0x000fe800000e0000 */
[----:B------:R-:W-:Y:S04]  /*20ae0*/  SHFL.IDX PT, R25, R104, R7, 0x1c1f ;  /* 0x001c1f0768197589 */ /* 0x000fe800000e0000 */
[----:B------:R-:W-:Y:S04]  /*20af0*/  SHFL.IDX PT, R68, R62, R7, 0x1c1f ;  /* 0x001c1f073e447589 */ /* 0x000fe800000e0000 */
[----:B------:R-:W-:Y:S04]  /*20b00*/  SHFL.IDX PT, R66, R64, R7, 0x1c1f ;  /* 0x001c1f0740427589 */ /* 0x000fe800000e0000 */
[----:B------:R-:W-:Y:S04]  /*20b10*/  SHFL.IDX PT, R92, R92, R7, 0x1c1f ;  /* 0x001c1f075c5c7589 */ /* 0x000fe800000e0000 */
[----:B------:R-:W-:Y:S04]  /*20b20*/  SHFL.IDX PT, R90, R90, R7, 0x1c1f ;  /* 0x001c1f075a5a7589 */ /* 0x000fe800000e0000 */
[----:B------:R0:W2:Y:S04]  /*20b30*/  SHFL.IDX PT, R33, R94, R5, 0x1c1f ;  /* 0x001c1f055e217589 */ /* 0x0000a800000e0000 */
[----:B------:R-:W3:Y:S04]  /*20b40*/  SHFL.IDX PT, R120, R120, R5, 0x1c1f ;  /* 0x001c1f0578787589 */ /* 0x000ee800000e0000 */
[----:B------:R-:W4:Y:S01]  /*20b50*/  SHFL.IDX PT, R118, R118, R5, 0x1c1f ;  /* 0x001c1f0576767589 */ /* 0x000f2200000e0000 */
[----:B0-----:R-:W-:-:S03]  /*20b60*/  SEL R94, R75, R36, P0 ;  /* 0x000000244b5e7207 */ /* 0x001fc60000000000 */
[----:B------:R-:W-:Y:S01]  /*20b70*/  SHFL.IDX PT, R112, R112, R5, 0x1c1f ;  /* 0x001c1f0570707589 */ /* 0x000fe200000e0000 */
[----:B------:R-:W-:-:S03]  /*20b80*/  SEL R75, R36, R75, P0 ;  /* 0x0000004b244b7207 */ /* 0x000fc60000000000 */
[----:B------:R-:W-:Y:S04]  /*20b90*/  SHFL.IDX PT, R110, R110, R5, 0x1c1f ;  /* 0x001c1f056e6e7589 */ /* 0x000fe800000e0000 */
[----:B------:R-:W0:Y:S04]  /*20ba0*/  SHFL.IDX PT, R108, R108, R5, 0x1c1f ;  /* 0x001c1f056c6c7589 */ /* 0x000e2800000e0000 */
[----:B------:R-:W1:Y:S01]  /*20bb0*/  SHFL.IDX PT, R126, R78, R5, 0x1c1f ;  /* 0x001c1f054e7e7589 */ /* 0x000e6200000e0000 */
[----:B--2---:R-:W-:Y:S02]  /*20bc0*/  SEL R76, R0, R33, P0 ;  /* 0x00000021004c7207 */ /* 0x004fe40000000000 */
[----:B------:R-:W-:Y:S01]  /*20bd0*/  SEL R0, R33, R0, P0 ;  /* 0x0000000021007207 */ /* 0x000fe20000000000 */
[----:B------:R2:W1:Y:S01]  /*20be0*/  SHFL.IDX PT, R128, R48, R5, 0x1c1f ;  /* 0x001c1f0530807589 */ /* 0x00046200000e0000 */
[----:B---3--:R-:W-:-:S02]  /*20bf0*/  SEL R36, R37, R120, P0 ;  /* 0x0000007825247207 */ /* 0x008fc40000000000 */
[----:B------:R-:W-:Y:S01]  /*20c00*/  SEL R37, R120, R37, P0 ;  /* 0x0000002578257207 */ /* 0x000fe20000000000 */
[----:B------:R3:W1:Y:S01]  /*20c10*/  SHFL.IDX PT, R122, R46, R5, 0x1c1f ;  /* 0x001c1f052e7a7589 */ /* 0x00066200000e0000 */
[----:B----4-:R-:W-:Y:S02]  /*20c20*/  SEL R38, R39, R118, P0 ;  /* 0x0000007627267207 */ /* 0x010fe40000000000 */
[----:B------:R-:W-:Y:S01]  /*20c30*/  SEL R39, R118, R39, P0 ;  /* 0x0000002776277207 */ /* 0x000fe20000000000 */
[----:B------:R-:W4:Y:S01]  /*20c40*/  SHFL.IDX PT, R98, R50, R5, 0x1c1f ;  /* 0x001c1f0532627589 */ /* 0x000f2200000e0000 */
[----:B--2---:R-:W-:-:S03]  /*20c50*/  SEL R48, R77, R80, P0 ;  /* 0x000000504d307207 */ /* 0x004fc60000000000 */
[----:B------:R-:W2:Y:S01]  /*20c60*/  SHFL.IDX PT, R59, R26, R5, 0x1c1f ;  /* 0x001c1f051a3b7589 */ /* 0x000ea200000e0000 */
[----:B------:R-:W-:Y:S02]  /*20c70*/  SEL R77, R80, R77, P0 ;  /* 0x0000004d504d7207 */ /* 0x000fe40000000000 */
[----:B---3--:R-:W-:Y:S01]  /*20c80*/  SEL R46, R47, R82, P0 ;  /* 0x000000522f2e7207 */ /* 0x008fe20000000000 */
[----:B------:R-:W3:Y:S01]  /*20c90*/  SHFL.IDX PT, R61, R24, R5, 0x1c1f ;  /* 0x001c1f05183d7589 */ /* 0x000ee200000e0000 */
[----:B------:R-:W-:Y:S02]  /*20ca0*/  SEL R47, R82, R47, P0 ;  /* 0x0000002f522f7207 */ /* 0x000fe40000000000 */
[----:B0-----:R-:W-:Y:S01]  /*20cb0*/  SEL R44, R45, R108, P0 ;  /* 0x0000006c2d2c7207 */ /* 0x001fe20000000000 */
[----:B------:R-:W0:Y:S01]  /*20cc0*/  SHFL.IDX PT, R109, R54, R5, 0x1c1f ;  /* 0x001c1f05366d7589 */ /* 0x000e2200000e0000 */
[----:B-1----:R-:W-:Y:S02]  /*20cd0*/  SEL R78, R79, R126, P0 ;  /* 0x0000007e4f4e7207 */ /* 0x002fe40000000000 */
[----:B------:R-:W-:Y:S01]  /*20ce0*/  SEL R45, R108, R45, P0 ;  /* 0x0000002d6c2d7207 */ /* 0x000fe20000000000 */
[----:B------:R-:W1:Y:S01]  /*20cf0*/  SHFL.IDX PT, R111, R10, R5, 0x1c1f ;  /* 0x001c1f050a6f7589 */ /* 0x000e6200000e0000 */
[----:B------:R-:W-:-:S02]  /*20d00*/  SEL R80, R81, R128, P0 ;  /* 0x0000008051507207 */ /* 0x000fc40000000000 */
[----:B------:R-:W-:Y:S01]  /*20d10*/  SEL R81, R128, R81, P0 ;  /* 0x0000005180517207 */ /* 0x000fe20000000000 */
[----:B------:R2:W1:Y:S01]  /*20d20*/  SHFL.IDX PT, R124, R42, R5, 0x1c1f ;  /* 0x001c1f052a7c7589 */ /* 0x00046200000e0000 */
[----:B------:R-:W-:Y:S02]  /*20d30*/  SEL R82, R83, R122, P0 ;  /* 0x0000007a53527207 */ /* 0x000fe40000000000 */
[----:B------:R-:W-:Y:S01]  /*20d40*/  SEL R79, R126, R79, P0 ;  /* 0x0000004f7e4f7207 */ /* 0x000fe20000000000 */
[----:B------:R0:W1:Y:S01]  /*20d50*/  SHFL.IDX PT, R114, R40, R5, 0x1c1f ;  /* 0x001c1f0528727589 */ /* 0x00006200000e0000 */
[----:B----4-:R-:W-:Y:S02]  /*20d60*/  SEL R63, R25, R98, P0 ;  /* 0x00000062193f7207 */ /* 0x010fe40000000000 */
[----:B------:R-:W-:Y:S01]  /*20d70*/  SEL R64, R98, R25, P0 ;  /* 0x0000001962407207 */ /* 0x000fe20000000000 */
[----:B------:R-:W4:Y:S01]  /*20d80*/  SHFL.IDX PT, R116, R52, R5, 0x1c1f ;  /* 0x001c1f0534747589 */ /* 0x000f2200000e0000 */
[----:B--2---:R-:W-:Y:S01]  /*20d90*/  SEL R65, R66, R59, P0 ;  /* 0x0000003b42417207 */ /* 0x004fe20000000000 */
[----:B------:R-:W-:Y:S01]  /*20da0*/  IMAD.MOV.U32 R98, RZ, RZ, RZ ;  /* 0x000000ffff627224 */ /* 0x000fe200078e00ff */
[----:B------:R-:W-:Y:S01]  /*20db0*/  SEL R42, R43, R110, P0 ;  /* 0x0000006e2b2a7207 */ /* 0x000fe20000000000 */
[----:B------:R-:W2:Y:S01]  /*20dc0*/  SHFL.IDX PT, R58, R58, R5, 0x1c1f ;  /* 0x001c1f053a3a7589 */ /* 0x000ea200000e0000 */
[----:B---3--:R-:W-:-:S02]  /*20dd0*/  SEL R67, R68, R61, P0 ;  /* 0x0000003d44437207 */ /* 0x008fc40000000000 */
[----:B0-----:R-:W-:Y:S01]  /*20de0*/  SEL R40, R41, R112, P0 ;  /* 0x0000007029287207 */ /* 0x001fe20000000000 */
[----:B------:R0:W3:Y:S01]  /*20df0*/  SHFL.IDX PT, R60, R60, R7, 0x1c1f ;  /* 0x001c1f073c3c7589 */ /* 0x0000e200000e0000 */
[----:B------:R-:W-:Y:S02]  /*20e00*/  SEL R87, R90, R109, P0 ;  /* 0x0000006d5a577207 */ /* 0x000fe40000000000 */
[----:B------:R-:W-:Y:S01]  /*20e10*/  SEL R41, R112, R41, P0 ;  /* 0x0000002970297207 */ /* 0x000fe20000000000 */
[----:B------:R0:W0:Y:S01]  /*20e20*/  SHFL.IDX PT, R4, R4, R7, 0x1c1f ;  /* 0x001c1f0704047589 */ /* 0x00002200000e0000 */
[----:B-1----:R-:W-:Y:S02]  /*20e30*/  SEL R91, R92, R111, P0 ;  /* 0x0000006f5c5b7207 */ /* 0x002fe40000000000 */
[----:B------:R-:W-:Y:S01]  /*20e40*/  SEL R43, R110, R43, P0 ;  /* 0x0000002b6e2b7207 */ /* 0x000fe20000000000 */
[----:B------:R1:W0:Y:S01]  /*20e50*/  SHFL.IDX PT, R7, R8, R5, 0x1c1f ;  /* 0x001c1f0508077589 */ /* 0x00022200000e0000 */
[----:B------:R-:W-:-:S02]  /*20e60*/  SEL R49, R31, R124, P0 ;  /* 0x0000007c1f317207 */ /* 0x000fc40000000000 */
[----:B------:R-:W-:Y:S01]  /*20e70*/  SEL R50, R124, R31, P0 ;  /* 0x0000001f7c327207 */ /* 0x000fe20000000000 */
[----:B------:R1:W0:Y:S01]  /*20e80*/  SHFL.IDX PT, R14, R6, R5, 0x1c1f ;  /* 0x001c1f05060e7589 */ /* 0x00022200000e0000 */
[----:B------:R-:W-:Y:S02]  /*20e90*/  SEL R83, R122, R83, P0 ;  /* 0x000000537a537207 */ /* 0x000fe40000000000 */
[----:B------:R-:W-:Y:S02]  /*20ea0*/  SEL R51, R27, R114, P0 ;  /* 0x000000721b337207 */ /* 0x000fe40000000000 */
[----:B----4-:R-:W-:Y:S02]  /*20eb0*/  SEL R53, R29, R116, P0 ;  /* 0x000000741d357207 */ /* 0x010fe40000000000 */
[----:B------:R-:W-:Y:S02]  /*20ec0*/  SEL R54, R116, R29, P0 ;  /* 0x0000001d74367207 */ /* 0x000fe40000000000 */
[----:B------:R-:W-:-:S02]  /*20ed0*/  SEL R52, R114, R27, P0 ;  /* 0x0000001b72347207 */ /* 0x000fc40000000000 */
[----:B--2---:R-:W-:Y:S02]  /*20ee0*/  SEL R55, R9, R58, P0 ;  /* 0x0000003a09377207 */ /* 0x004fe40000000000 */
[----:B------:R-:W-:Y:S02]  /*20ef0*/  SEL R62, R58, R9, P0 ;  /* 0x000000093a3e7207 */ /* 0x000fe40000000000 */
[----:B------:R-:W-:Y:S02]  /*20f00*/  SEL R68, R61, R68, P0 ;  /* 0x000000443d447207 */ /* 0x000fe40000000000 */
[----:B------:R-:W-:Y:S02]  /*20f10*/  SEL R66, R59, R66, P0 ;  /* 0x000000423b427207 */ /* 0x000fe40000000000 */
[----:B------:R-:W-:Y:S02]  /*20f20*/  SEL R92, R111, R92, P0 ;  /* 0x0000005c6f5c7207 */ /* 0x000fe40000000000 */
[----:B-1-3--:R-:W-:-:S07]  /*20f30*/  SEL R90, R109, R90, P0 ;  /* 0x0000005a6d5a7207 */ /* 0x00afce0000000000 */
.L_x_748:
[----:B------:R-:W-:Y:S05]  /*20f40*/  WARPSYNC.ALL ;  /* 0x0000000000007948 */ /* 0x000fea0003800000 */
[----:B------:R-:W-:Y:S01]  /*20f50*/  BAR.SYNC.DEFER_BLOCKING 0x1, 0x100 ;  /* 0x0044000000007b1d */ /* 0x000fe20000010000 */
[----:B0-----:R-:W-:Y:S02]  /*20f60*/  SEL R59, R4, R7, P0 ;  /* 0x00000007043b7207 */ /* 0x001fe40000000000 */
[----:B------:R-:W-:Y:S02]  /*20f70*/  SEL R61, R7, R4, P0 ;  /* 0x00000004073d7207 */ /* 0x000fe40000000000 */
[----:B------:R-:W-:Y:S01]  /*20f80*/  F2FP.BF16.F32.PACK_AB R4, R96, R99 ;  /* 0x000000636004723e */ /* 0x000fe200000010ff */
[----:B------:R-:W-:Y:S01]  /*20f90*/  ULDC.64 UR6, c[0x0][0xc08] ;  /* 0x0003020000067ab9 */ /* 0x000fe20000000a00 */
[----:B------:R-:W-:Y:S01]  /*20fa0*/  F2FP.BF16.F32.PACK_AB R5, R82, R49 ;  /* 0x000000315205723e */ /* 0x000fe200000010ff */
[----:B------:R-:W-:Y:S01]  /*20fb0*/  ULDC.64 UR4, c[0x0][0xc00] ;  /* 0x0003000000047ab9 */ /* 0x000fe20000000a00 */
[----:B------:R-:W-:-:S02]  /*20fc0*/  F2FP.BF16.F32.PACK_AB R6, R95, R97 ;  /* 0x000000615f06723e */ /* 0x000fc400000010ff */
[----:B------:R-:W-:Y:S02]  /*20fd0*/  F2FP.BF16.F32.PACK_AB R7, R83, R50 ;  /* 0x000000325307723e */ /* 0x000fe400000010ff */
[----:B------:R-:W-:Y:S02]  /*20fe0*/  SEL R58, R60, R14, P0 ;  /* 0x0000000e3c3a7207 */ /* 0x000fe40000000000 */
[----:B------:R-:W-:Y:S02]  /*20ff0*/  SEL R60, R14, R60, P0 ;  /* 0x0000003c0e3c7207 */ /* 0x000fe40000000000 */
[----:B------:R-:W-:Y:S02]  /*21000*/  F2FP.BF16.F32.PACK_AB R8, R93, R94 ;  /* 0x0000005e5d08723e */ /* 0x000fe400000010ff */
[----:B------:R-:W-:Y:S02]  /*21010*/  F2FP.BF16.F32.PACK_AB R9, R51, R53 ;  /* 0x000000353309723e */ /* 0x000fe400000010ff */
[----:B------:R-:W-:-:S02]  /*21020*/  F2FP.BF16.F32.PACK_AB R10, R74, R75 ;  /* 0x0000004b4a0a723e */ /* 0x000fc400000010ff */
[----:B------:R-:W-:Y:S01]  /*21030*/  F2FP.BF16.F32.PACK_AB R11, R52, R54 ;  /* 0x00000036340b723e */ /* 0x000fe200000010ff */
[----:B------:R-:W-:Y:S01]  /*21040*/  STSM.16.M88.4 [R35], R4 ;  /* 0x0000000423007844 */ /* 0x000fe20000000200 */
[----:B------:R-:W-:Y:S02]  /*21050*/  F2FP.BF16.F32.PACK_AB R12, R76, R2 ;  /* 0x000000024c0c723e */ /* 0x000fe400000010ff */
[----:B------:R-:W-:Y:S01]  /*21060*/  F2FP.BF16.F32.PACK_AB R13, R55, R63 ;  /* 0x0000003f370d723e */ /* 0x000fe200000010ff */
[----:B------:R-:W-:Y:S01]  /*21070*/  STSM.16.M88.4 [R105], R8 ;  /* 0x0000000869007844 */ /* 0x000fe20000000200 */
[----:B------:R-:W-:Y:S02]  /*21080*/  F2FP.BF16.F32.PACK_AB R14, R0, R3 ;  /* 0x00000003000e723e */ /* 0x000fe400000010ff */
[----:B------:R-:W-:Y:S02]  /*21090*/  F2FP.BF16.F32.PACK_AB R15, R62, R64 ;  /* 0x000000403e0f723e */ /* 0x000fe400000010ff */
        /* <DEDUP_REMOVED lines=10> */
[----:B------:R-:W-:Y:S02]  /*21140*/  F2FP.BF16.F32.PACK_AB R32, R42, R44 ;  /* 0x0000002c2a20723e */ /* 0x000fe400000010ff */
[----:B------:R-:W-:Y:S01]  /*21150*/  F2FP.BF16.F32.PACK_AB R33, R73, R85 ;  /* 0x000000554921723e */ /* 0x000fe200000010ff */
[----:B------:R-:W-:Y:S01]  /*21160*/  STSM.16.M88.4 [R100], R28 ;  /* 0x0000001c64007844 */ /* 0x000fe20000000200 */
[----:B------:R-:W-:Y:S01]  /*21170*/  F2FP.BF16.F32.PACK_AB R34, R43, R45 ;  /* 0x0000002d2b22723e */ /* 0x000fe200000010ff */
[----:B0-----:R-:W0:Y:S01]  /*21180*/  LDC R14, c[0x0][0xbe8] ;  /* 0x0002fa00ff0e7b82 */ /* 0x001e220000000800 */
[----:B------:R-:W-:Y:S02]  /*21190*/  F2FP.BF16.F32.PACK_AB R35, R84, R86 ;  /* 0x000000565423723e */ /* 0x000fe400000010ff */
[----:B------:R-:W-:-:S02]  /*211a0*/  F2FP.BF16.F32.PACK_AB R4, R46, R48 ;  /* 0x000000302e04723e */ /* 0x000fc400000010ff */
[----:B------:R-:W-:Y:S01]  /*211b0*/  F2FP.BF16.F32.PACK_AB R5, R87, R91 ;  /* 0x0000005b5705723e */ /* 0x000fe200000010ff */
[----:B------:R-:W-:Y:S01]  /*211c0*/  STSM.16.M88.4 [R101], R32 ;  /* 0x0000002065007844 */ /* 0x000fe20000000200 */
[----:B------:R-:W-:Y:S02]  /*211d0*/  F2FP.BF16.F32.PACK_AB R6, R47, R77 ;  /* 0x0000004d2f06723e */ /* 0x000fe400000010ff */
[----:B------:R-:W-:Y:S02]  /*211e0*/  F2FP.BF16.F32.PACK_AB R7, R90, R92 ;  /* 0x0000005c5a07723e */ /* 0x000fe400000010ff */
[----:B------:R-:W-:Y:S02]  /*211f0*/  F2FP.BF16.F32.PACK_AB R8, R78, R80 ;  /* 0x000000504e08723e */ /* 0x000fe400000010ff */
[----:B------:R-:W-:Y:S01]  /*21200*/  F2FP.BF16.F32.PACK_AB R10, R79, R81 ;  /* 0x000000514f0a723e */ /* 0x000fe200000010ff */
[----:B------:R-:W-:Y:S01]  /*21210*/  STSM.16.M88.4 [R102], R4 ;  /* 0x0000000466007844 */ /* 0x000fe20000000200 */
[----:B------:R-:W-:-:S02]  /*21220*/  F2FP.BF16.F32.PACK_AB R9, R59, R58 ;  /* 0x0000003a3b09723e */ /* 0x000fc400000010ff */
[----:B------:R-:W-:Y:S02]  /*21230*/  F2FP.BF16.F32.PACK_AB R11, R61, R60 ;  /* 0x0000003c3d0b723e */ /* 0x000fe400000010ff */
[----:B------:R-:W-:Y:S02]  /*21240*/  ISETP.NE.U32.AND P3, PT, RZ, UR6, PT ;  /* 0x00000006ff007c0c */ /* 0x000fe4000bf65070 */
[----:B------:R-:W-:Y:S01]  /*21250*/  ISETP.NE.U32.AND P0, PT, RZ, UR4, PT ;  /* 0x00000004ff007c0c */ /* 0x000fe2000bf05070 */
[----:B------:R2:W-:Y:S01]  /*21260*/  STSM.16.M88.4 [R103], R8 ;  /* 0x0000000867007844 */ /* 0x0005e20000000200 */
[----:B------:R-:W-:Y:S01]  /*21270*/  BAR.SYNC.DEFER_BLOCKING 0x1, 0x100 ;  /* 0x0044000000007b1d */ /* 0x000fe20000010000 */
[----:B------:R-:W-:Y:S02]  /*21280*/  ISETP.NE.AND.EX P3, PT, RZ, UR7, PT, P3 ;  /* 0x00000007ff007c0c */ /* 0x000fe4000bf65330 */
[----:B------:R-:W-:Y:S02]  /*21290*/  IADD3 R12, P1, R212, UR4, RZ ;  /* 0x00000004d40c7c10 */ /* 0x000fe4000ff3e0ff */
[----:B------:R-:W-:-:S02]  /*212a0*/  ISETP.NE.AND.EX P0, PT, RZ, UR5, PT, P0 ;  /* 0x00000005ff007c0c */ /* 0x000fc4000bf05300 */
[----:B------:R-:W-:-:S07]  /*212b0*/  IADD3.X R13, R213, UR5, RZ, P1, !PT ;  /* 0x00000005d50d7c10 */ /* 0x000fce0008ffe4ff */
[----:B------:R-:W-:Y:S01]  /*212c0*/  @P3 IADD3 R212, P1, R212, UR6, RZ ;  /* 0x00000006d4d43c10 */ /* 0x000fe2000ff3e0ff */
[----:B------:R-:W-:Y:S02]  /*212d0*/  ULDC UR6, c[0x0][0xa88] ;  /* 0x0002a20000067ab9 */ /* 0x000fe40000000800 */
[----:B-1----:R-:W-:Y:S02]  /*212e0*/  MOV R25, UR6 ;  /* 0x0000000600197c02 */ /* 0x002fe40008000f00 */
[----:B------:R-:W-:Y:S01]  /*212f0*/  @P3 IADD3.X R213, R213, UR7, RZ, P1, !PT ;  /* 0x00000007d5d53c10 */ /* 0x000fe20008ffe4ff */
[----:B------:R1:W5:Y:S04]  /*21300*/  @P0 LDG.E R98, desc[UR54][R12.64] ;  /* 0x000000360c620981 */ /* 0x000368000c1e1900 */
[----:B------:R1:W5:Y:S01]  /*21310*/  @P3 LDG.E R25, desc[UR54][R212.64] ;  /* 0x00000036d4193981 */ /* 0x000362000c1e1900 */
[----:B--2---:R-:W-:Y:S01]  /*21320*/  IMAD.MOV.U32 R10, RZ, RZ, 0x9b8 ;  /* 0x000009b8ff0a7424 */ /* 0x004fe200078e00ff */
[----:B------:R-:W-:-:S02]  /*21330*/  ISETP.GT.AND P2, PT, R211, 0x1, PT ;  /* 0x00000001d300780c */ /* 0x000fc40003f44270 */
[----:B0-----:R-:W-:Y:S02]  /*21340*/  ISETP.NE.AND P1, PT, R14, 0x1, PT ;  /* 0x000000010e00780c */ /* 0x001fe40003f25270 */
[----:B------:R-:W-:-:S04]  /*21350*/  SEL R10, R10, 0x978, P2 ;  /* 0x000009780a0a7807 */ /* 0x000fc80001000000 */
[----:B------:R1:W0:Y:S08]  /*21360*/  LDC.64 R4, c[0x0][R10+0x220] ;  /* 0x000088000a047b82 */ /* 0x0002300000000a00 */
[----:B------:R1:W2:Y:S08]  /*21370*/  LDC.64 R6, c[0x0][R10+0x218] ;  /* 0x000086000a067b82 */ /* 0x0002b00000000a00 */
[----:B------:R1:W3:Y:S01]  /*21380*/  LDC.64 R8, c[0x0][R10+0x228] ;  /* 0x00008a000a087b82 */ /* 0x0002e20000000a00 */
[----:B------:R-:W-:Y:S05]  /*21390*/  @P3 BRA `(.L_x_498) ;  /* 0x0000000000103947 */ /* 0x000fea0003800000 */
[----:B------:R-:W-:Y:S05]  /*213a0*/  @!P0 BRA `(.L_x_498) ;  /* 0x00000000000c8947 */ /* 0x000fea0003800000 */
[----:B------:R-:W4:Y:S04]  /*213b0*/  LDG.E R24, desc[UR54][R12.64] ;  /* 0x000000360c187981 */ /* 0x000f28000c1e1900 */
[----:B-----5:R-:W4:Y:S02]  /*213c0*/  LDG.E R25, desc[UR54][R12.64+0x4] ;  /* 0x000004360c197981 */ /* 0x020f24000c1e1900 */
[----:B----4-:R-:W-:-:S07]  /*213d0*/  IMAD.IADD R25, R25, 0x1, -R24 ;  /* 0x0000000119197824 */ /* 0x010fce00078e0a18 */
.L_x_498:
[----:B------:R-:W4:Y:S01]  /*213e0*/  LDL R26, [R1+0x64] ;  /* 0x00006400011a7983 */ /* 0x000f220000100800 */
[----:B-1----:R-:W1:Y:S01]  /*213f0*/  LDC.64 R10, c[0x0][R10+0x210] ;  /* 0x000084000a0a7b82 */ /* 0x002e620000000a00 */
[----:B------:R-:W-:Y:S01]  /*21400*/  ISETP.NE.U32.AND P0, PT, RZ, UR4, PT ;  /* 0x00000004ff007c0c */ /* 0x000fe2000bf05070 */
[-C--:B--2---:R-:W-:Y:S01]  /*21410*/  IMAD R29, R7, R204.reuse, RZ ;  /* 0x000000cc071d7224 */ /* 0x084fe200078e02ff */
[----:B------:R-:W2:Y:S01]  /*21420*/  LDL R28, [R1+0x5c] ;  /* 0x00005c00011c7983 */ /* 0x000ea20000100800 */
[----:B------:R-:W-:Y:S01]  /*21430*/  IMAD.WIDE.U32 R6, R6, R204, RZ ;  /* 0x000000cc06067225 */ /* 0x000fe200078e00ff */
[----:B------:R-:W-:-:S03]  /*21440*/  ISETP.NE.AND.EX P0, PT, RZ, UR5, PT, P0 ;  /* 0x00000005ff007c0c */ /* 0x000fc6000bf05300 */
[----:B------:R-:W1:Y:S01]  /*21450*/  @P1 LDC R24, c[0x0][0xbec] ;  /* 0x0002fb00ff181b82 */ /* 0x000e620000000800 */
[----:B------:R-:W-:Y:S02]  /*21460*/  SEL R15, R206, RZ, !P0 ;  /* 0x000000ffce0f7207 */ /* 0x000fe40004000000 */
[----:B------:R-:W-:-:S03]  /*21470*/  SEL R27, R214, RZ, !P0 ;  /* 0x000000ffd61b7207 */ /* 0x000fc60004000000 */
[----:B0-----:R-:W-:Y:S02]  /*21480*/  IMAD R5, R5, R15, RZ ;  /* 0x0000000f05057224 */ /* 0x001fe400078e02ff */
[----:B------:R-:W0:Y:S02]  /*21490*/  @P1 LDC R33, c[0x0][0xbf0] ;  /* 0x0002fc00ff211b82 */ /* 0x000e240000000800 */
[C---:B------:R-:W-:Y:S02]  /*214a0*/  IMAD R31, R4.reuse, R27, R5 ;  /* 0x0000001b041f7224 */ /* 0x040fe400078e0205 */
[----:B------:R-:W-:-:S04]  /*214b0*/  IMAD.WIDE.U32 R4, R4, R15, RZ ;  /* 0x0000000f04047225 */ /* 0x000fc800078e00ff */
[----:B------:R-:W1:Y:S01]  /*214c0*/  LDC.64 R12, c[0x0][0xba8] ;  /* 0x0002ea00ff0c7b82 */ /* 0x000e620000000a00 */
[--C-:B-----5:R-:W-:Y:S01]  /*214d0*/  IADD3 R6, P0, P3, R4, R6, R98.reuse ;  /* 0x0000000604067210 */ /* 0x120fe20007b1e062 */
[----:B------:R-:W-:Y:S01]  /*214e0*/  IMAD.IADD R31, R5, 0x1, R31 ;  /* 0x00000001051f7824 */ /* 0x000fe200078e021f */
[----:B------:R-:W-:Y:S02]  /*214f0*/  SEL R27, R217, RZ, P2 ;  /* 0x000000ffd91b7207 */ /* 0x000fe40001000000 */
[----:B------:R-:W-:Y:S02]  /*21500*/  IADD3 R7, R7, R29, RZ ;  /* 0x0000001d07077210 */ /* 0x000fe40007ffe0ff */
[----:B------:R-:W-:Y:S01]  /*21510*/  SHF.R.S32.HI R100, RZ, 0x1f, R98 ;  /* 0x0000001fff647819 */ /* 0x000fe20000011462 */
[-C--:B---3--:R-:W-:Y:S02]  /*21520*/  IMAD R29, R9, R27.reuse, RZ ;  /* 0x0000001b091d7224 */ /* 0x088fe400078e02ff */
[----:B------:R-:W-:Y:S01]  /*21530*/  IMAD.WIDE.U32 R8, R8, R27, RZ ;  /* 0x0000001b08087225 */ /* 0x000fe200078e00ff */
[----:B------:R-:W-:-:S04]  /*21540*/  IADD3.X R7, R31, R7, R100, P0, P3 ;  /* 0x000000071f077210 */ /* 0x000fc800007e6464 */
[----:B------:R-:W-:Y:S01]  /*21550*/  IADD3 R29, R9, R29, RZ ;  /* 0x0000001d091d7210 */ /* 0x000fe20007ffe0ff */
[----:B-1----:R-:W1:Y:S08]  /*21560*/  @!P2 LDC R12, c[0x0][0xb50] ;  /* 0x0002d400ff0cab82 */ /* 0x002e700000000800 */
[----:B------:R-:W3:Y:S01]  /*21570*/  @!P2 LDC R13, c[0x0][0xb54] ;  /* 0x0002d500ff0dab82 */ /* 0x000ee20000000800 */
[----:B----4-:R-:W-:-:S02]  /*21580*/  IMAD R35, R215, 0x80, R26 ;  /* 0x00000080d7237824 */ /* 0x010fc400078e021a */
[----:B------:R-:W4:Y:S02]  /*21590*/  S2R R26, SR_TID.X ;  /* 0x00000000001a7919 */ /* 0x000f240000002100 */
[----:B------:R-:W-:-:S04]  /*215a0*/  @P1 IMAD.HI.U32 R4, R35, R24, RZ ;  /* 0x0000001823041227 */ /* 0x000fc800078e00ff */
[----:B------:R-:W-:Y:S01]  /*215b0*/  IMAD.MOV.U32 R5, RZ, RZ, R35 ;  /* 0x000000ffff057224 */ /* 0x000fe200078e0023 */
[----:B0-----:R-:W-:-:S05]  /*215c0*/  @P1 SHF.R.U32.HI R5, RZ, R33, R4 ;  /* 0x00000021ff051219 */ /* 0x001fca0000011604 */
[--C-:B------:R-:W-:Y:S01]  /*215d0*/  IMAD.MOV R27, RZ, RZ, -R5.reuse ;  /* 0x000000ffff1b7224 */ /* 0x100fe200078e0a05 */
[----:B------:R-:W-:Y:S02]  /*215e0*/  IADD3 R8, P0, P3, R5, R6, R8 ;  /* 0x0000000605087210 */ /* 0x000fe40007b1e008 */
[----:B------:R-:W-:Y:S01]  /*215f0*/  SHF.R.S32.HI R4, RZ, 0x1f, R5 ;  /* 0x0000001fff047819 */ /* 0x000fe20000011405 */
[----:B------:R-:W-:-:S03]  /*21600*/  IMAD R5, R14, R27, R35 ;  /* 0x0000001b0e057224 */ /* 0x000fc600078e0223 */
[----:B------:R-:W-:Y:S01]  /*21610*/  IADD3.X R9, R4, R7, R29, P0, P3 ;  /* 0x0000000704097210 */ /* 0x000fe200007e641d */
[-C--:B------:R-:W-:Y:S01]  /*21620*/  IMAD R4, R11, R5.reuse, RZ ;  /* 0x000000050b047224 */ /* 0x080fe200078e02ff */
[----:B------:R-:W-:Y:S01]  /*21630*/  SHF.R.S32.HI R7, RZ, 0x1f, R5 ;  /* 0x0000001fff077819 */ /* 0x000fe20000011405 */
[----:B------:R-:W-:-:S04]  /*21640*/  IMAD.WIDE.U32 R8, R10, R5, R8 ;  /* 0x000000050a087225 */ /* 0x000fc800078e0008 */
[----:B------:R-:W-:Y:S02]  /*21650*/  IMAD R7, R10, R7, R4 ;  /* 0x000000070a077224 */ /* 0x000fe400078e0204 */
[----:B----4-:R-:W-:Y:S01]  /*21660*/  VIADD R30, R26, 0xffffff80 ;  /* 0xffffff801a1e7836 */ /* 0x010fe20000000000 */
[----:B-1----:R-:W-:Y:S01]  /*21670*/  LEA R12, P0, R8, R12, 0x2 ;  /* 0x0000000c080c7211 */ /* 0x002fe200078010ff */
[----:B------:R-:W-:-:S03]  /*21680*/  IMAD.IADD R4, R9, 0x1, R7 ;  /* 0x0000000109047824 */ /* 0x000fc600078e0207 */
[----:B------:R-:W-:Y:S02]  /*21690*/  SHF.R.S32.HI R26, RZ, 0x1f, R30 ;  /* 0x0000001fff1a7819 */ /* 0x000fe4000001141e */
[----:B---3--:R-:W-:Y:S02]  /*216a0*/  LEA.HI.X R13, R8, R13, R4, 0x2, P0 ;  /* 0x0000000d080d7211 */ /* 0x008fe400000f1404 */
[----:B------:R-:W-:Y:S01]  /*216b0*/  LEA.HI R26, R26, R30, RZ, 0x7 ;  /* 0x0000001e1a1a7211 */ /* 0x000fe200078f38ff */
[----:B------:R-:W-:Y:S03]  /*216c0*/  SHFL.IDX PT, R4, R12, RZ, 0x1c1f ;  /* 0x001c1fff0c047589 */ /* 0x000fe600000e0000 */
[----:B------:R-:W-:Y:S01]  /*216d0*/  LOP3.LUT R26, R26, 0xffffff80, RZ, 0xc0, !PT ;  /* 0xffffff801a1a7812 */ /* 0x000fe200078ec0ff */
[----:B------:R-:W0:Y:S01]  /*216e0*/  SHFL.IDX PT, R5, R13, RZ, 0x1c1f ;  /* 0x001c1fff0d057589 */ /* 0x000e2200000e0000 */
[----:B--2---:R-:W-:-:S03]  /*216f0*/  LEA R29, R215, R28, 0x7 ;  /* 0x0000001cd71d7211 */ /* 0x004fc600078e38ff */
[----:B------:R-:W-:Y:S01]  /*21700*/  SHFL.IDX PT, R6, R12, 0x1, 0x1c1f ;  /* 0x003c1f000c067f89 */ /* 0x000fe200000e0000 */
[----:B------:R-:W-:-:S03]  /*21710*/  IMAD.IADD R26, R30, 0x1, -R26 ;  /* 0x000000011e1a7824 */ /* 0x000fc600078e0a1a */
[----:B------:R-:W1:Y:S01]  /*21720*/  SHFL.IDX PT, R7, R13, 0x1, 0x1c1f ;  /* 0x003c1f000d077f89 */ /* 0x000e6200000e0000 */
[----:B------:R-:W-:Y:S01]  /*21730*/  IMAD R10, R25, R14, RZ ;  /* 0x0000000e190a7224 */ /* 0x000fe200078e02ff */
[----:B------:R-:W-:Y:S01]  /*21740*/  LOP3.LUT P0, RZ, R26, 0x3, RZ, 0xc0, !PT ;  /* 0x000000031aff7812 */ /* 0x000fe2000780c0ff */
[----:B------:R-:W-:-:S03]  /*21750*/  VIADD R24, R29, 0x8 ;  /* 0x000000081d187836 */ /* 0x000fc60000000000 */
[-C--:B------:R-:W-:Y:S02]  /*21760*/  ISETP.GE.OR P3, PT, R29, R10.reuse, P0 ;  /* 0x0000000a1d00720c */ /* 0x080fe40000766670 */
[----:B------:R-:W-:-:S11]  /*21770*/  ISETP.GE.OR P0, PT, R24, R10, P0 ;  /* 0x0000000a1800720c */ /* 0x000fd60000706670 */
[----:B0-----:R0:W-:Y:S04]  /*21780*/  @!P3 ST.E desc[UR54][R4.64], R88 ;  /* 0x000000580400b985 */ /* 0x0011e8000c101936 */
[----:B-1----:R0:W-:Y:S01]  /*21790*/  @!P0 ST.E desc[UR54][R6.64], R89 ;  /* 0x0000005906008985 */ /* 0x0021e2000c101936 */
[----:B------:R-:W-:Y:S05]  /*217a0*/  @P2 BRA `(.L_x_499) ;  /* 0x0000000800bc2947 */ /* 0x000fea0003800000 */
[----:B------:R-:W-:Y:S01]  /*217b0*/  IMAD R3, R236, 0x40, R203 ;  /* 0x00000040ec037824 */ /* 0x000fe200078e02cb */
[----:B------:R-:W1:Y:S01]  /*217c0*/  @P1 LDC R11, c[0x0][0xbec] ;  /* 0x0002fb00ff0b1b82 */ /* 0x000e620000000800 */
[----:B------:R-:W-:Y:S02]  /*217d0*/  ULDC.64 UR4, c[0x0][0xaa0] ;  /* 0x0002a80000047ab9 */ /* 0x000fe40000000a00 */
[----:B------:R-:W-:-:S03]  /*217e0*/  IMAD.WIDE R56, R3, 0x2, R56 ;  /* 0x0000000203387825 */ /* 0x000fc600078e0238 */
[C---:B------:R-:W-:Y:S02]  /*217f0*/  IADD3 R29, P0, R56.reuse, 0x2000, RZ ;  /* 0x00002000381d7810 */ /* 0x040fe40007f1e0ff */
[----:B------:R-:W2:Y:S01]  /*21800*/  @P1 LDC R13, c[0x0][0xbf0] ;  /* 0x0002fc00ff0d1b82 */ /* 0x000ea20000000800 */
[----:B------:R-:W-:Y:S02]  /*21810*/  IADD3 R25, P5, R56, 0x1000, RZ ;  /* 0x0000100038197810 */ /* 0x000fe40007fbe0ff */
[----:B------:R-:W-:Y:S02]  /*21820*/  LOP3.LUT R28, R29, 0x380, RZ, 0xc0, !PT ;  /* 0x000003801d1c7812 */ /* 0x000fe400078ec0ff */
[----:B------:R-:W-:Y:S02]  /*21830*/  LOP3.LUT R24, R25, 0x380, RZ, 0xc0, !PT ;  /* 0x0000038019187812 */ /* 0x000fe400078ec0ff */
[----:B------:R-:W-:Y:S02]  /*21840*/  SHF.R.U64 R28, R28, 0x3, RZ ;  /* 0x000000031c1c7819 */ /* 0x000fe400000012ff */
[----:B------:R-:W-:-:S02]  /*21850*/  SHF.R.U64 R24, R24, 0x3, RZ ;  /* 0x0000000318187819 */ /* 0x000fc400000012ff */
[----:B------:R-:W-:Y:S02]  /*21860*/  LOP3.LUT R28, R28, R29, RZ, 0x3c, !PT ;  /* 0x0000001d1c1c7212 */ /* 0x000fe400078e3cff */
[----:B------:R-:W-:Y:S02]  /*21870*/  IADD3.X R29, RZ, R57, RZ, P0, !PT ;  /* 0x00000039ff1d7210 */ /* 0x000fe400007fe4ff */
[----:B------:R-:W-:Y:S02]  /*21880*/  IADD3 R3, P0, R56, 0x7000, RZ ;  /* 0x0000700038037810 */ /* 0x000fe40007f1e0ff */
[----:B------:R-:W-:Y:S01]  /*21890*/  LOP3.LUT R24, R24, R25, RZ, 0x3c, !PT ;  /* 0x0000001918187212 */ /* 0x000fe200078e3cff */
[--C-:B------:R-:W-:Y:S01]  /*218a0*/  IMAD.X R25, RZ, RZ, R57.reuse, P5 ;  /* 0x000000ffff197224 */ /* 0x100fe200028e0639 */
[----:B------:R-:W-:Y:S01]  /*218b0*/  LOP3.LUT R0, R3, 0x380, RZ, 0xc0, !PT ;  /* 0x0000038003007812 */ /* 0x000fe200078ec0ff */
[----:B------:R-:W-:Y:S01]  /*218c0*/  IMAD.X R49, RZ, RZ, R57, P0 ;  /* 0x000000ffff317224 */ /* 0x000fe200000e0639 */
[C---:B------:R-:W-:Y:S01]  /*218d0*/  IADD3 R33, P2, R56.reuse, 0x3000, RZ ;  /* 0x0000300038217810 */ /* 0x040fe20007f5e0ff */
[----:B------:R-:W5:Y:S01]  /*218e0*/  LD.E.128 R28, desc[UR54][R28.64] ;  /* 0x000000361c1c7980 */ /* 0x000f62000c101d00 */
[----:B------:R-:W-:-:S02]  /*218f0*/  IADD3 R37, P3, R56, 0x4000, RZ ;  /* 0x0000400038257810 */ /* 0x000fc40007f7e0ff */
[C---:B------:R-:W-:Y:S01]  /*21900*/  IADD3 R41, P4, R56.reuse, 0x5000, RZ ;  /* 0x0000500038297810 */ /* 0x040fe20007f9e0ff */
[----:B------:R-:W5:Y:S01]  /*21910*/  LD.E.128 R24, desc[UR54][R24.64] ;  /* 0x0000003618187980 */ /* 0x000f62000c101d00 */
[----:B------:R-:W-:Y:S02]  /*21920*/  IADD3 R45, P5, R56, 0x6000, RZ ;  /* 0x00006000382d7810 */ /* 0x000fe40007fbe0ff */
[----:B------:R-:W-:Y:S02]  /*21930*/  SHF.R.U64 R0, R0, 0x3, RZ ;  /* 0x0000000300007819 */ /* 0x000fe400000012ff */
[----:B------:R-:W-:Y:S02]  /*21940*/  LOP3.LUT R32, R33, 0x380, RZ, 0xc0, !PT ;  /* 0x0000038021207812 */ /* 0x000fe400078ec0ff */
[----:B------:R-:W-:Y:S02]  /*21950*/  LOP3.LUT R36, R37, 0x380, RZ, 0xc0, !PT ;  /* 0x0000038025247812 */ /* 0x000fe400078ec0ff */
[----:B------:R-:W-:-:S02]  /*21960*/  LOP3.LUT R40, R41, 0x380, RZ, 0xc0, !PT ;  /* 0x0000038029287812 */ /* 0x000fc400078ec0ff */
[----:B------:R-:W-:Y:S02]  /*21970*/  LOP3.LUT R44, R45, 0x380, RZ, 0xc0, !PT ;  /* 0x000003802d2c7812 */ /* 0x000fe400078ec0ff */
[----:B0-----:R-:W-:Y:S02]  /*21980*/  LOP3.LUT R5, R56, 0x380, RZ, 0xc0, !PT ;  /* 0x0000038038057812 */ /* 0x001fe400078ec0ff */
[----:B------:R-:W-:Y:S01]  /*21990*/  LOP3.LUT R48, R0, R3, RZ, 0x3c, !PT ;  /* 0x0000000300307212 */ /* 0x000fe200078e3cff */
[----:B------:R-:W-:Y:S01]  /*219a0*/  IMAD R3, R100, UR4, RZ ;  /* 0x0000000464037c24 */ /* 0x000fe2000f8e02ff */
[----:B------:R-:W-:Y:S02]  /*219b0*/  SHF.R.U64 R32, R32, 0x3, RZ ;  /* 0x0000000320207819 */ /* 0x000fe400000012ff */
[----:B------:R-:W-:Y:S02]  /*219c0*/  SHF.R.U64 R36, R36, 0x3, RZ ;  /* 0x0000000324247819 */ /* 0x000fe400000012ff */
[----:B------:R-:W-:-:S02]  /*219d0*/  SHF.R.U64 R40, R40, 0x3, RZ ;  /* 0x0000000328287819 */ /* 0x000fc400000012ff */
[----:B------:R-:W-:Y:S01]  /*219e0*/  SHF.R.U64 R44, R44, 0x3, RZ ;  /* 0x000000032c2c7819 */ /* 0x000fe200000012ff */
[C---:B------:R-:W-:Y:S01]  /*219f0*/  IMAD R9, R98.reuse, UR5, R3 ;  /* 0x0000000562097c24 */ /* 0x040fe2000f8e0203 */
[----:B------:R-:W-:Y:S01]  /*21a00*/  SHF.R.U64 R5, R5, 0x3, RZ ;  /* 0x0000000305057819 */ /* 0x000fe200000012ff */
[----:B------:R-:W-:Y:S01]  /*21a10*/  IMAD.WIDE.U32 R2, R98, UR4, RZ ;  /* 0x0000000462027c25 */ /* 0x000fe2000f8e00ff */
[----:B------:R-:W-:Y:S01]  /*21a20*/  LOP3.LUT R32, R32, R33, RZ, 0x3c, !PT ;  /* 0x0000002120207212 */ /* 0x000fe200078e3cff */
[----:B------:R-:W-:Y:S01]  /*21a30*/  ULDC.64 UR4, c[0x0][0xae8] ;  /* 0x0002ba0000047ab9 */ /* 0x000fe20000000a00 */
[----:B------:R-:W-:Y:S01]  /*21a40*/  LOP3.LUT R36, R36, R37, RZ, 0x3c, !PT ;  /* 0x0000002524247212 */ /* 0x000fe200078e3cff */
[--C-:B------:R-:W-:Y:S01]  /*21a50*/  IMAD.X R33, RZ, RZ, R57.reuse, P2 ;  /* 0x000000ffff217224 */ /* 0x100fe200010e0639 */
[----:B------:R-:W-:Y:S01]  /*21a60*/  LOP3.LUT R40, R40, R41, RZ, 0x3c, !PT ;  /* 0x0000002928287212 */ /* 0x000fe200078e3cff */
[--C-:B------:R-:W-:Y:S01]  /*21a70*/  IMAD.X R37, RZ, RZ, R57.reuse, P3 ;  /* 0x000000ffff257224 */ /* 0x100fe200018e0639 */
[----:B------:R-:W-:Y:S01]  /*21a80*/  LOP3.LUT R44, R44, R45, RZ, 0x3c, !PT ;  /* 0x0000002d2c2c7212 */ /* 0x000fe200078e3cff */
[----:B------:R-:W-:Y:S01]  /*21a90*/  IMAD.X R41, RZ, RZ, R57, P4 ;  /* 0x000000ffff297224 */ /* 0x000fe200020e0639 */
[----:B------:R-:W-:Y:S01]  /*21aa0*/  IADD3.X R45, RZ, R57, RZ, P5, !PT ;  /* 0x00000039ff2d7210 */ /* 0x000fe20002ffe4ff */
[----:B------:R-:W-:Y:S01]  /*21ab0*/  IMAD R0, R210, 0x20, R236 ;  /* 0x00000020d2007824 */ /* 0x000fe200078e02ec */
[----:B------:R-:W-:Y:S01]  /*21ac0*/  LOP3.LUT R56, R5, R56, RZ, 0x3c, !PT ;  /* 0x0000003805387212 */ /* 0x000fe200078e3cff */
[----:B------:R-:W-:Y:S01]  /*21ad0*/  IMAD.IADD R3, R3, 0x1, R9 ;  /* 0x0000000103037824 */ /* 0x000fe200078e0209 */
[----:B------:R-:W5:Y:S01]  /*21ae0*/  LD.E.128 R32, desc[UR54][R32.64] ;  /* 0x0000003620207980 */ /* 0x000f62000c101d00 */
[----:B------:R-:W-:Y:S01]  /*21af0*/  SHF.R.S32.HI R8, RZ, 0x1f, R15 ;  /* 0x0000001fff087819 */ /* 0x000fe2000001140f */
[----:B------:R-:W-:-:S02]  /*21b00*/  IMAD.WIDE.U32 R2, R204, UR4, R2 ;  /* 0x00000004cc027c25 */ /* 0x000fc4000f8e0002 */
[----:B------:R0:W5:Y:S01]  /*21b10*/  LD.E.128 R4, desc[UR54][R56.64] ;  /* 0x0000003638047980 */ /* 0x000162000c101d00 */
[----:B------:R-:W-:-:S03]  /*21b20*/  LEA R12, R215, R0, 0x7 ;  /* 0x00000000d70c7211 */ /* 0x000fc600078e38ff */
[----:B------:R-:W5:Y:S04]  /*21b30*/  LD.E.128 R36, desc[UR54][R36.64] ;  /* 0x0000003624247980 */ /* 0x000f68000c101d00 */
[----:B------:R-:W5:Y:S04]  /*21b40*/  LD.E.128 R40, desc[UR54][R40.64] ;  /* 0x0000003628287980 */ /* 0x000f68000c101d00 */
[----:B------:R-:W5:Y:S04]  /*21b50*/  LD.E.128 R44, desc[UR54][R44.64] ;  /* 0x000000362c2c7980 */ /* 0x000f68000c101d00 */
[----:B------:R-:W5:Y:S01]  /*21b60*/  LD.E.128 R48, desc[UR54][R48.64] ;  /* 0x0000003630307980 */ /* 0x000f62000c101d00 */
[----:B------:R-:W-:Y:S01]  /*21b70*/  @!PT LDS RZ, [RZ] ;  /* 0x00000000fffff984 */ /* 0x000fe20000000800 */
[----:B------:R-:W-:Y:S01]  /*21b80*/  @!PT LDS RZ, [RZ] ;  /* 0x00000000fffff984 */ /* 0x000fe20000000800 */
[----:B------:R-:W-:Y:S01]  /*21b90*/  @!PT LDS RZ, [RZ] ;  /* 0x00000000fffff984 */ /* 0x000fe20000000800 */
[----:B------:R-:W-:Y:S01]  /*21ba0*/  @!PT LDS RZ, [RZ] ;  /* 0x00000000fffff984 */ /* 0x000fe20000000800 */
[----:B------:R3:W-:Y:S06]  /*21bb0*/  MEMBAR.ALL.CTA ;  /* 0x0000000000007992 */ /* 0x0007ec0000008000 */
[----:B---3--:R-:W3:Y:S01]  /*21bc0*/  FENCE.VIEW.ASYNC.S ;  /* 0x00000000000073c6 */ /* 0x008ee20000000000 */
[----:B------:R-:W-:Y:S01]  /*21bd0*/  IMAD R3, R204, UR5, R3 ;  /* 0x00000005cc037c24 */ /* 0x000fe2000f8e0203 */
[----:B------:R-:W-:Y:S01]  /*21be0*/  ULDC.64 UR4, c[0x0][0xaf0] ;  /* 0x0002bc0000047ab9 */ /* 0x000fe20000000a00 */
[----:B-1----:R-:W-:-:S04]  /*21bf0*/  @P1 IMAD.HI.U32 R0, R12, R11, RZ ;  /* 0x0000000b0c001227 */ /* 0x002fc800078e00ff */
[----:B------:R-:W-:Y:S02]  /*21c00*/  IMAD R8, R8, UR4, RZ ;  /* 0x0000000408087c24 */ /* 0x000fe4000f8e02ff */
[----:B------:R-:W-:Y:S01]  /*21c10*/  IMAD.MOV.U32 R9, RZ, RZ, R12 ;  /* 0x000000ffff097224 */ /* 0x000fe200078e000c */
[----:B--2---:R-:W-:Y:S01]  /*21c20*/  @P1 SHF.R.U32.HI R9, RZ, R13, R0 ;  /* 0x0000000dff091219 */ /* 0x004fe20000011600 */
[C---:B------:R-:W-:Y:S02]  /*21c30*/  IMAD R11, R15.reuse, UR5, R8 ;  /* 0x000000050f0b7c24 */ /* 0x040fe4000f8e0208 */
[----:B------:R-:W-:Y:S01]  /*21c40*/  IMAD.WIDE.U32 R2, R15, UR4, R2 ;  /* 0x000000040f027c25 */ /* 0x000fe2000f8e0002 */
[----:B------:R-:W-:Y:S01]  /*21c50*/  SHF.R.S32.HI R8, RZ, 0x1f, R9 ;  /* 0x0000001fff087819 */ /* 0x000fe20000011409 */
[----:B------:R-:W-:Y:S01]  /*21c60*/  ULDC.64 UR4, c[0x0][0xae0] ;  /* 0x0002b80000047ab9 */ /* 0x000fe20000000a00 */
[----:B------:R-:W-:Y:S01]  /*21c70*/  IADD3 R0, R16, 0x29820, RZ ;  /* 0x0002982010007810 */ /* 0x000fe20007ffe0ff */
[----:B------:R-:W-:-:S02]  /*21c80*/  IMAD.IADD R3, R3, 0x1, R11 ;  /* 0x0000000103037824 */ /* 0x000fc400078e020b */
[----:B------:R-:W-:Y:S01]  /*21c90*/  IMAD.MOV R11, RZ, RZ, -R9 ;  /* 0x000000ffff0b7224 */ /* 0x000fe200078e0a09 */
[----:B------:R-:W-:Y:S01]  /*21ca0*/  PRMT R0, RZ, 0x654, R0 ;  /* 0x00000654ff007816 */ /* 0x000fe20000000000 */
[----:B------:R-:W-:Y:S02]  /*21cb0*/  IMAD R8, R8, UR4, RZ ;  /* 0x0000000408087c24 */ /* 0x000fe4000f8e02ff */
[----:B------:R-:W-:Y:S01]  /*21cc0*/  IMAD R11, R14, R11, R12 ;  /* 0x0000000b0e0b7224 */ /* 0x000fe200078e020c */
[----:B---3--:R1:W-:Y:S01]  /*21cd0*/  SYNCS.ARRIVE.TRANS64.RED.A1T0 RZ, [R0+URZ], RZ ;  /* 0x000000ff00ff79a7 */ /* 0x0083e2000810043f */
[C---:B------:R-:W-:Y:S02]  /*21ce0*/  IMAD R13, R9.reuse, UR5, R8 ;  /* 0x00000005090d7c24 */ /* 0x040fe4000f8e0208 */
[----:B------:R-:W-:Y:S01]  /*21cf0*/  IMAD.WIDE.U32 R2, R9, UR4, R2 ;  /* 0x0000000409027c25 */ /* 0x000fe2000f8e0002 */
[----:B------:R-:W-:Y:S01]  /*21d00*/  ULDC.64 UR4, c[0x0][0xad8] ;  /* 0x0002b60000047ab9 */ /* 0x000fe20000000a00 */
[----:B-1----:R-:W-:-:S02]  /*21d10*/  SHF.R.S32.HI R0, RZ, 0x1f, R11 ;  /* 0x0000001fff007819 */ /* 0x002fc4000001140b */
[----:B------:R-:W-:-:S03]  /*21d20*/  IMAD.IADD R3, R3, 0x1, R13 ;  /* 0x0000000103037824 */ /* 0x000fc600078e020d */
[----:B------:R-:W-:Y:S02]  /*21d30*/  IMAD R0, R0, UR4, RZ ;  /* 0x0000000400007c24 */ /* 0x000fe4000f8e02ff */
[----:B------:R-:W-:-:S04]  /*21d40*/  IMAD.WIDE.U32 R8, R11, UR4, R2 ;  /* 0x000000040b087c25 */ /* 0x000fc8000f8e0002 */
[----:B------:R-:W-:Y:S01]  /*21d50*/  IMAD R3, R11, UR5, R0 ;  /* 0x000000050b037c24 */ /* 0x000fe2000f8e0200 */
[----:B------:R-:W-:Y:S02]  /*21d60*/  ULDC.64 UR4, c[0x0][0xa80] ;  /* 0x0002a00000047ab9 */ /* 0x000fe40000000a00 */
[----:B------:R-:W-:Y:S01]  /*21d70*/  LEA R2, P0, R8, UR4, 0x1 ;  /* 0x0000000408027c11 */ /* 0x000fe2000f8008ff */
[----:B------:R-:W-:Y:S01]  /*21d80*/  IMAD.IADD R3, R9, 0x1, R3 ;  /* 0x0000000109037824 */ /* 0x000fe200078e0203 */
[----:B------:R-:W-:-:S04]  /*21d90*/  UMOV UR4, 0xffffffff ;  /* 0xffffffff00047882 */ /* 0x000fc80000000000 */
[----:B------:R-:W-:Y:S01]  /*21da0*/  LEA.HI.X R3, R8, UR5, R3, 0x1, P0 ;  /* 0x0000000508037c11 */ /* 0x000fe200080f0c03 */
[----:B0-----:R-:W-:Y:S06]  /*21db0*/  BRA.DIV UR4, `(.L_x_500) ;  /* 0x000000ba04287947 */ /* 0x001fec000b800000 */
[----:B------:R0:W1:Y:S04]  /*21dc0*/  SHFL.IDX PT, R0, R3, RZ, 0x181f ;  /* 0x00181fff03007589 */ /* 0x00006800000e0000 */
[----:B------:R0:W2:Y:S02]  /*21dd0*/  SHFL.IDX PT, R14, R2, RZ, 0x181f ;  /* 0x00181fff020e7589 */ /* 0x0000a400000e0000 */
.L_x_751:
[----:B------:R-:W-:Y:S01]  /*21de0*/  IMAD R21, R215, 0x80, R236 ;  /* 0x00000080d7157824 */ /* 0x000fe200078e02ec */
[----:B------:R-:W-:Y:S04]  /*21df0*/  BSSY B1, `(.L_x_501) ;  /* 0x000000e000017945 */ /* 0x000fe80003800000 */
[----:B------:R-:W-:-:S13]  /*21e00*/  ISETP.GE.AND P0, PT, R21, R10, PT ;  /* 0x0000000a1500720c */ /* 0x000fda0003f06270 */
[----:B------:R-:W-:Y:S05]  /*21e10*/  @P0 BRA `(.L_x_502) ;  /* 0x00000000002c0947 */ /* 0x000fea0003800000 */
[----:B------:R-:W-:Y:S01]  /*21e20*/  ULDC UR4, c[0x0][0xac8] ;  /* 0x0002b20000047ab9 */ /* 0x000fe20000000800 */
[----:B------:R-:W-:Y:S02]  /*21e30*/  SHF.R.S32.HI R12, RZ, 0x1f, R203 ;  /* 0x0000001fff0c7819 */ /* 0x000fe400000114cb */
[----:B------:R-:W-:Y:S02]  /*21e40*/  ISETP.GE.AND P0, PT, R203, UR4, PT ;  /* 0x00000004cb007c0c */ /* 0x000fe4000bf06270 */
[----:B------:R-:W-:Y:S02]  /*21e50*/  ISETP.GE.AND P1, PT, R209, UR4, PT ;  /* 0x00000004d1007c0c */ /* 0x000fe4000bf26270 */
[----:B------:R-:W-:-:S09]  /*21e60*/  SHF.R.S32.HI R11, RZ, 0x1f, R209 ;  /* 0x0000001fff0b7819 */ /* 0x000fd200000114d1 */
[-C--:B--2---:R-:W-:Y:S02]  /*21e70*/  @!P0 LEA R8, P2, R203, R14.reuse, 0x1 ;  /* 0x0000000ecb088211 */ /* 0x084fe400078408ff */
[----:B------:R-:W-:Y:S02]  /*21e80*/  @!P1 LEA R14, P3, R209, R14, 0x1 ;  /* 0x0000000ed10e9211 */ /* 0x000fe400078608ff */
[-C--:B-1----:R-:W-:Y:S02]  /*21e90*/  @!P0 LEA.HI.X R9, R203, R0.reuse, R12, 0x1, P2 ;  /* 0x00000000cb098211 */ /* 0x082fe400010f0c0c */
[----:B------:R-:W-:-:S03]  /*21ea0*/  @!P1 LEA.HI.X R15, R209, R0, R11, 0x1, P3 ;  /* 0x00000000d10f9211 */ /* 0x000fc600018f0c0b */
[----:B-----5:R3:W-:Y:S04]  /*21eb0*/  @!P0 ST.E.128 desc[UR54][R8.64], R4 ;  /* 0x0000000408008985 */ /* 0x0207e8000c101d36 */
[----:B------:R3:W-:Y:S02]  /*21ec0*/  @!P1 ST.E.128 desc[UR54][R14.64], R36 ;  /* 0x000000240e009985 */ /* 0x0007e4000c101d36 */
.L_x_502:
[----:B------:R-:W-:Y:S05]  /*21ed0*/  BSYNC B1 ;  /* 0x0000000000017941 */ /* 0x000fea0003800000 */
.L_x_501:
[----:B------:R-:W-:-:S03]  /*21ee0*/  UMOV UR4, 0xffffffff ;  /* 0xffffffff00047882 */ /* 0x000fc60000000000 */
[----:B------:R-:W-:Y:S05]  /*21ef0*/  BRA.DIV UR4, `(.L_x_503) ;  /* 0x000000ba040c7947 */ /* 0x000fea000b800000 */
[----:B-1----:R1:W4:Y:S04]  /*21f00*/  SHFL.IDX PT, R0, R3, 0x1, 0x181f ;  /* 0x00381f0003007f89 */ /* 0x00232800000e0000 */
[----:B--23--:R1:W2:Y:S02]  /*21f10*/  SHFL.IDX PT, R14, R2, 0x1, 0x181f ;  /* 0x00381f00020e7f89 */ /* 0x00c2a400000e0000 */
.L_x_755:
[----:B-----5:R-:W-:Y:S01]  /*21f20*/  IADD3 R5, R21, 0x20, RZ ;  /* 0x0000002015057810 */ /* 0x020fe20007ffe0ff */
[----:B------:R-:W-:Y:S03]  /*21f30*/  BSSY B1, `(.L_x_504) ;  /* 0x000000e000017945 */ /* 0x000fe60003800000 */
        /* <DEDUP_REMOVED lines=9> */
[-C--:B----4-:R-:W-:Y:S02]  /*21fd0*/  @!P2 LEA.HI.X R5, R203, R0.reuse, R7, 0x1, P0 ;  /* 0x00000000cb05a211 */ /* 0x090fe400000f0c07 */
[----:B------:R-:W-:-:S03]  /*21fe0*/  @!P3 LEA.HI.X R15, R209, R0, R6, 0x1, P1 ;  /* 0x00000000d10fb211 */ /* 0x000fc600008f0c06 */
[----:B------:R3:W-:Y:S04]  /*21ff0*/  @!P2 ST.E.128 desc[UR54][R4.64], R24 ;  /* 0x000000180400a985 */ /* 0x0007e8000c101d36 */
[----:B------:R3:W-:Y:S02]  /*22000*/  @!P3 ST.E.128 desc[UR54][R14.64], R40 ;  /* 0x000000280e00b985 */ /* 0x0007e4000c101d36 */
.L_x_505:
[----:B------:R-:W-:Y:S05]  /*22010*/  BSYNC B1 ;  /* 0x0000000000017941 */ /* 0x000fea0003800000 */
.L_x_504:
[----:B------:R-:W-:-:S03]  /*22020*/  UMOV UR4, 0xffffffff ;  /* 0xffffffff00047882 */ /* 0x000fc60000000000 */
[----:B------:R-:W-:Y:S05]  /*22030*/  BRA.DIV UR4, `(.L_x_506) ;  /* 0x000000ba04047947 */ /* 0x000fea000b800000 */
[----:B----4-:R4:W0:Y:S04]  /*22040*/  SHFL.IDX PT, R0, R3, 0x2, 0x181f ;  /* 0x00581f0003007f89 */ /* 0x01082800000e0000 */
[----:B--23--:R4:W2:Y:S02]  /*22050*/  SHFL.IDX PT, R14, R2, 0x2, 0x181f ;  /* 0x00581f00020e7f89 */ /* 0x00c8a400000e0000 */
.L_x_759:
[----:B------:R-:W-:Y:S01]  /*22060*/  VIADD R5, R21, 0x40 ;  /* 0x0000004015057836 */ /* 0x000fe20000000000 */
        /* <DEDUP_REMOVED lines=10> */
[-C--:B0-----:R-:W-:Y:S02]  /*22110*/  @!P2 LEA.HI.X R5, R203, R0.reuse, R7, 0x1, P0 ;  /* 0x00000000cb05a211 */ /* 0x081fe400000f0c07 */
[----:B------:R-:W-:-:S03]  /*22120*/  @!P3 LEA.HI.X R15, R209, R0, R6, 0x1, P1 ;  /* 0x00000000d10fb211 */ /* 0x000fc600008f0c06 */
[----:B------:R3:W-:Y:S04]  /*22130*/  @!P2 ST.E.128 desc[UR54][R4.64], R28 ;  /* 0x0000001c0400a985 */ /* 0x0007e8000c101d36 */
[----:B------:R3:W-:Y:S02]  /*22140*/  @!P3 ST.E.128 desc[UR54][R14.64], R44 ;  /* 0x0000002c0e00b985 */ /* 0x0007e4000c101d36 */
.L_x_508:
[----:B------:R-:W-:Y:S05]  /*22150*/  BSYNC B1 ;  /* 0x0000000000017941 */ /* 0x000fea0003800000 */
.L_x_507:
[----:B------:R-:W-:-:S03]  /*22160*/  UMOV UR4, 0xffffffff ;  /* 0xffffffff00047882 */ /* 0x000fc60000000000 */
[----:B------:R-:W-:Y:S05]  /*22170*/  BRA.DIV UR4, `(.L_x_509) ;  /* 0x000000b604fc7947 */ /* 0x000fea000b800000 */
[----:B0-----:R0:W0:Y:S04]  /*22180*/  SHFL.IDX PT, R0, R3, 0x3, 0x181f ;  /* 0x00781f0003007f89 */ /* 0x00102800000e0000 */
[----:B--23--:R2:W3:Y:S02]  /*22190*/  SHFL.IDX PT, R14, R2, 0x3, 0x181f ;  /* 0x00781f00020e7f89 */ /* 0x00c4e400000e0000 */
.L_x_763:
[----:B01--4-:R-:W-:-:S05]  /*221a0*/  VIADD R3, R21, 0x60 ;  /* 0x0000006015037836 */ /* 0x013fca0000000000 */
[----:B------:R-:W-:-:S13]  /*221b0*/  ISETP.GE.AND P0, PT, R3, R10, PT ;  /* 0x0000000a0300720c */ /* 0x000fda0003f06270 */
[----:B------:R-:W-:Y:S05]  /*221c0*/  @P0 BRA `(.L_x_510) ;  /* 0x0000001c008c0947 */ /* 0x000fea0003800000 */
[----:B------:R-:W-:Y:S01]  /*221d0*/  ULDC UR4, c[0x0][0xac8] ;  /* 0x0002b20000047ab9 */ /* 0x000fe20000000800 */
[----:B------:R-:W-:Y:S02]  /*221e0*/  SHF.R.S32.HI R4, RZ, 0x1f, R203 ;  /* 0x0000001fff047819 */ /* 0x000fe400000114cb */
[----:B------:R-:W-:-:S13]  /*221f0*/  ISETP.GE.AND P1, PT, R203, UR4, PT ;  /* 0x00000004cb007c0c */ /* 0x000fda000bf26270 */
[----:B--23--:R-:W-:-:S04]  /*22200*/  @!P1 LEA R2, P0, R203, R14, 0x1 ;  /* 0x0000000ecb029211 */ /* 0x00cfc800078008ff */
[----:B------:R-:W-:Y:S02]  /*22210*/  @!P1 LEA.HI.X R3, R203, R0, R4, 0x1, P0 ;  /* 0x00000000cb039211 */ /* 0x000fe400000f0c04 */
[----:B------:R-:W-:-:S03]  /*22220*/  ISETP.GE.AND P0, PT, R209, UR4, PT ;  /* 0x00000004d1007c0c */ /* 0x000fc6000bf06270 */
[----:B------:R4:W-:Y:S10]  /*22230*/  @!P1 ST.E.128 desc[UR54][R2.64], R32 ;  /* 0x0000002002009985 */ /* 0x0009f4000c101d36 */
[----:B------:R-:W-:Y:S05]  /*22240*/  @P0 BRA `(.L_x_510) ;  /* 0x0000001c006c0947 */ /* 0x000fea0003800000 */
[----:B------:R-:W-:Y:S02]  /*22250*/  SHF.R.S32.HI R4, RZ, 0x1f, R209 ;  /* 0x0000001fff047819 */ /* 0x000fe400000114d1 */
[----:B------:R-:W-:-:S04]  /*22260*/  LEA R14, P0, R209, R14, 0x1 ;  /* 0x0000000ed10e7211 */ /* 0x000fc800078008ff */
[----:B------:R-:W-:-:S05]  /*22270*/  LEA.HI.X R15, R209, R0, R4, 0x1, P0 ;  /* 0x00000000d10f7211 */ /* 0x000fca00000f0c04 */
[----:B------:R0:W-:Y:S01]  /*22280*/  ST.E.128 desc[UR54][R14.64], R48 ;  /* 0x000000300e007985 */ /* 0x0001e2000c101d36 */
[----:B------:R-:W-:Y:S05]  /*22290*/  BRA `(.L_x_510) ;  /* 0x0000001c00587947 */ /* 0x000fea0003800000 */
.L_x_499:
[----:B------:R-:W-:Y:S01]  /*222a0*/  ULDC.64 UR4, c[0x0][0xb08] ;  /* 0x0002c20000047ab9 */ /* 0x000fe20000000a00 */
[----:B------:R-:W1:Y:S01]  /*222b0*/  @P1 LDC R8, c[0x0][0xbec] ;  /* 0x0002fb00ff081b82 */ /* 0x000e620000000800 */
[----:B0-----:R-:W-:Y:S01]  /*222c0*/  IMAD R7, R100, UR4, RZ ;  /* 0x0000000464077c24 */ /* 0x001fe2000f8e02ff */
[----:B------:R-:W-:Y:S01]  /*222d0*/  SHF.R.S32.HI R6, RZ, 0x1f, R15 ;  /* 0x0000001fff067819 */ /* 0x000fe2000001140f */
[----:B------:R-:W-:-:S04]  /*222e0*/  IMAD.WIDE.U32 R4, R98, UR4, RZ ;  /* 0x0000000462047c25 */ /* 0x000fc8000f8e00ff */
[----:B------:R-:W-:Y:S01]  /*222f0*/  IMAD R7, R98, UR5, R7 ;  /* 0x0000000562077c24 */ /* 0x000fe2000f8e0207 */
[----:B------:R-:W0:Y:S01]  /*22300*/  @P1 LDC R11, c[0x0][0xbf0] ;  /* 0x0002fc00ff0b1b82 */ /* 0x000e220000000800 */
[----:B------:R-:W-:Y:S01]  /*22310*/  ULDC.64 UR4, c[0x0][0xb38] ;  /* 0x0002ce0000047ab9 */ /* 0x000fe20000000a00 */
[----:B------:R-:W-:Y:S02]  /*22320*/  VIADD R28, R218, 0x8 ;  /* 0x00000008da1c7836 */ /* 0x000fe40000000000 */
[----:B------:R-:W-:Y:S01]  /*22330*/  IMAD.IADD R5, R5, 0x1, R7 ;  /* 0x0000000105057824 */ /* 0x000fe200078e0207 */
[----:B------:R-:W-:Y:S02]  /*22340*/  MOV R7, R35 ;  /* 0x0000002300077202 */ /* 0x000fe40000000f00 */
[----:B------:R-:W-:Y:S01]  /*22350*/  SHF.R.S32.HI R30, RZ, 0x1f, R28 ;  /* 0x0000001fff1e7819 */ /* 0x000fe2000001141c */
[----:B------:R-:W-:-:S04]  /*22360*/  IMAD.WIDE.U32 R4, R204, UR4, R4 ;  /* 0x00000004cc047c25 */ /* 0x000fc8000f8e0004 */
[----:B------:R-:W-:Y:S01]  /*22370*/  IMAD R5, R204, UR5, R5 ;  /* 0x00000005cc057c24 */ /* 0x000fe2000f8e0205 */
[----:B------:R-:W-:Y:S02]  /*22380*/  ULDC.64 UR4, c[0x0][0xb40] ;  /* 0x0002d00000047ab9 */ /* 0x000fe40000000a00 */
[----:B------:R-:W-:Y:S02]  /*22390*/  IMAD R6, R6, UR4, RZ ;  /* 0x0000000406067c24 */ /* 0x000fe4000f8e02ff */
[----:B------:R-:W-:-:S04]  /*223a0*/  IMAD.WIDE.U32 R4, R15, UR4, R4 ;  /* 0x000000040f047c25 */ /* 0x000fc8000f8e0004 */
[----:B------:R-:W-:Y:S01]  /*223b0*/  IMAD R9, R15, UR5, R6 ;  /* 0x000000050f097c24 */ /* 0x000fe2000f8e0206 */
[----:B------:R-:W-:Y:S01]  /*223c0*/  ULDC.64 UR4, c[0x0][0xb48] ;  /* 0x0002d20000047ab9 */ /* 0x000fe20000000a00 */
[----:B-1----:R-:W-:-:S04]  /*223d0*/  @P1 IMAD.HI.U32 R8, R35, R8, RZ ;  /* 0x0000000823081227 */ /* 0x002fc800078e00ff */
[----:B------:R-:W-:Y:S01]  /*223e0*/  IMAD.IADD R5, R5, 0x1, R9 ;  /* 0x0000000105057824 */ /* 0x000fe200078e0209 */
[----:B0-----:R-:W-:Y:S01]  /*223f0*/  @P1 SHF.R.U32.HI R7, RZ, R11, R8 ;  /* 0x0000000bff071219 */ /* 0x001fe20000011608 */
[----:B------:R-:W-:Y:S02]  /*22400*/  VIADD R8, R16, 0x29820 ;  /* 0x0002982010087836 */ /* 0x000fe40000000000 */
[C---:B------:R-:W-:Y:S01]  /*22410*/  IMAD.WIDE.U32 R4, R217.reuse, UR4, R4 ;  /* 0x00000004d9047c25 */ /* 0x040fe2000f8e0004 */
[--C-:B------:R-:W-:Y:S02]  /*22420*/  SHF.R.S32.HI R6, RZ, 0x1f, R7.reuse ;  /* 0x0000001fff067819 */ /* 0x100fe40000011407 */
[----:B------:R-:W-:Y:S01]  /*22430*/  PRMT R8, RZ, 0x654, R8 ;  /* 0x00000654ff087816 */ /* 0x000fe20000000008 */
[----:B------:R-:W-:Y:S02]  /*22440*/  IMAD.MOV R9, RZ, RZ, -R7 ;  /* 0x000000ffff097224 */ /* 0x000fe400078e0a07 */
[----:B------:R-:W-:Y:S01]  /*22450*/  IMAD R5, R217, UR5, R5 ;  /* 0x00000005d9057c24 */ /* 0x000fe2000f8e0205 */
[----:B------:R-:W-:Y:S01]  /*22460*/  ULDC.64 UR4, c[0x0][0xb30] ;  /* 0x0002cc0000047ab9 */ /* 0x000fe20000000a00 */
[----:B------:R-:W-:Y:S01]  /*22470*/  IMAD R9, R14, R9, R35 ;  /* 0x000000090e097224 */ /* 0x000fe200078e0223 */
[----:B------:R0:W-:Y:S01]  /*22480*/  SYNCS.ARRIVE.TRANS64.RED.A1T0 RZ, [R8+URZ], RZ ;  /* 0x000000ff08ff79a7 */ /* 0x0001e2000810043f */
[----:B------:R-:W-:-:S02]  /*22490*/  IMAD R6, R6, UR4, RZ ;  /* 0x0000000406067c24 */ /* 0x000fc4000f8e02ff */
[----:B------:R-:W-:-:S04]  /*224a0*/  IMAD.WIDE.U32 R4, R7, UR4, R4 ;  /* 0x0000000407047c25 */ /* 0x000fc8000f8e0004 */
[----:B------:R-:W-:Y:S01]  /*224b0*/  IMAD R11, R7, UR5, R6 ;  /* 0x00000005070b7c24 */ /* 0x000fe2000f8e0206 */
[----:B------:R-:W-:Y:S01]  /*224c0*/  SHF.R.S32.HI R6, RZ, 0x1f, R9 ;  /* 0x0000001fff067819 */ /* 0x000fe20000011409 */
[----:B------:R-:W-:-:S03]  /*224d0*/  ULDC.64 UR4, c[0x0][0xb28] ;  /* 0x0002ca0000047ab9 */ /* 0x000fc60000000a00 */
[----:B------:R-:W-:Y:S01]  /*224e0*/  IADD3 R5, R5, R11, RZ ;  /* 0x0000000b05057210 */ /* 0x000fe20007ffe0ff */
        /* <DEDUP_REMOVED lines=11> */
.L_x_766:
[----:B------:R-:W-:Y:S01]  /*225a0*/  ISETP.GE.AND P0, PT, R29, R10, PT ;  /* 0x0000000a1d00720c */ /* 0x000fe20003f06270 */
[----:B------:R-:W-:-:S12]  /*225b0*/  BSSY B1, `(.L_x_512) ;  /* 0x0000072000017945 */ /* 0x000fd80003800000 */
[----:B------:R-:W-:Y:S05]  /*225c0*/  @P0 BRA `(.L_x_513) ;  /* 0x0000000400c00947 */ /* 0x000fea0003800000 */
[----:B------:R-:W-:Y:S01]  /*225d0*/  ULDC UR4, c[0x0][0xac8] ;  /* 0x0002b20000047ab9 */ /* 0x000fe20000000800 */
[----:B------:R-:W-:Y:S02]  /*225e0*/  SHF.R.S32.HI R12, RZ, 0x1f, R233 ;  /* 0x0000001fff0c7819 */ /* 0x000fe400000114e9 */
[----:B------:R-:W-:Y:S02]  /*225f0*/  ISETP.GE.AND P0, PT, R218, UR4, PT ;  /* 0x00000004da007c0c */ /* 0x000fe4000bf06270 */
[----:B------:R-:W-:Y:S02]  /*22600*/  ISETP.GE.AND P3, PT, R28, UR4, PT ;  /* 0x000000041c007c0c */ /* 0x000fe4000bf66270 */
[----:B------:R-:W-:Y:S02]  /*22610*/  ISETP.GE.AND P2, PT, R233, UR4, PT ;  /* 0x00000004e9007c0c */ /* 0x000fe4000bf46270 */
[----:B------:R-:W-:Y:S02]  /*22620*/  ISETP.GE.AND P1, PT, R232, UR4, PT ;  /* 0x00000004e8007c0c */ /* 0x000fe4000bf26270 */
[----:B------:R-:W-:-:S05]  /*22630*/  SHF.R.S32.HI R11, RZ, 0x1f, R232 ;  /* 0x0000001fff0b7819 */ /* 0x000fca00000114e8 */
[-C--:B-1----:R-:W-:Y:S01]  /*22640*/  @!P0 MOV R7, R25.reuse ;  /* 0x0000001900078202 */ /* 0x082fe20000000f00 */
[----:B--2---:R-:W-:Y:S01]  /*22650*/  @!P0 IMAD.MOV.U32 R6, RZ, RZ, R14 ;  /* 0x000000ffff068224 */ /* 0x004fe200078e000e */
[----:B------:R-:W-:Y:S01]  /*22660*/  @!P3 LEA R4, P4, R28, R14, 0x2 ;  /* 0x0000000e1c04b211 */ /* 0x000fe200078810ff */
[----:B------:R-:W-:Y:S02]  /*22670*/  @!P0 IMAD.MOV.U32 R8, RZ, RZ, R99 ;  /* 0x000000ffff088224 */ /* 0x000fe400078e0063 */
[----:B------:R-:W-:Y:S01]  /*22680*/  @!P0 IMAD.WIDE R6, R218, 0x4, R6 ;  /* 0x00000004da068825 */ /* 0x000fe200078e0206 */
[----:B------:R-:W-:Y:S02]  /*22690*/  @!P3 LEA.HI.X R5, R28, R25, R30, 0x2, P4 ;  /* 0x000000191c05b211 */ /* 0x000fe400020f141e */
[----:B------:R-:W-:Y:S01]  /*226a0*/  @!P1 LOP3.LUT R75, R75, R74, RZ, 0x3c, !PT ;  /* 0x0000004a4b4b9212 */ /* 0x000fe200078e3cff */
[----:B------:R-:W-:-:S03]  /*226b0*/  @!P0 IMAD.MOV.U32 R9, RZ, RZ, R96 ;  /* 0x000000ffff098224 */ /* 0x000fc600078e0060 */
[----:B------:R-:W-:Y:S02]  /*226c0*/  @!P1 LOP3.LUT R74, R75, R74, RZ, 0x3c, !PT ;  /* 0x0000004a4b4a9212 */ /* 0x000fe400078e3cff */
[----:B------:R1:W-:Y:S01]  /*226d0*/  @!P0 ST.E.64 desc[UR54][R6.64], R8 ;  /* 0x0000000806008985 */ /* 0x0003e2000c101b36 */
[----:B------:R-:W-:Y:S02]  /*226e0*/  ISETP.GE.AND P0, PT, R231, UR4, PT ;  /* 0x00000004e7007c0c */ /* 0x000fe4000bf06270 */
[----:B------:R-:W-:Y:S01]  /*226f0*/  @!P1 LOP3.LUT R75, R75, R74, RZ, 0x3c, !PT ;  /* 0x0000004a4b4b9212 */ /* 0x000fe200078e3cff */
[----:B-1----:R-:W-:Y:S01]  /*22700*/  @!P3 IMAD.MOV.U32 R8, RZ, RZ, R97 ;  /* 0x000000ffff08b224 */ /* 0x002fe200078e0061 */
[----:B------:R-:W-:Y:S02]  /*22710*/  @!P3 MOV R9, R95 ;  /* 0x0000005f0009b202 */ /* 0x000fe40000000f00 */
[----:B------:R-:W-:-:S03]  /*22720*/  @!P2 LEA R6, P4, R233, R14, 0x2 ;  /* 0x0000000ee906a211 */ /* 0x000fc600078810ff */
[----:B------:R1:W-:Y:S01]  /*22730*/  @!P3 ST.E.64 desc[UR54][R4.64], R8 ;  /* 0x000000080400b985 */ /* 0x0003e2000c101b36 */
[----:B------:R-:W-:Y:S02]  /*22740*/  ISETP.GE.AND P3, PT, R230, UR4, PT ;  /* 0x00000004e6007c0c */ /* 0x000fe4000bf66270 */
[----:B------:R-:W-:Y:S02]  /*22750*/  @!P2 LEA.HI.X R7, R233, R25, R12, 0x2, P4 ;  /* 0x00000019e907a211 */ /* 0x000fe400020f140c */
[----:B------:R-:W-:Y:S01]  /*22760*/  SHF.R.S32.HI R12, RZ, 0x1f, R231 ;  /* 0x0000001fff0c7819 */ /* 0x000fe200000114e7 */
[----:B-1----:R-:W-:Y:S01]  /*22770*/  @!P2 IMAD.MOV.U32 R8, RZ, RZ, R94 ;  /* 0x000000ffff08a224 */ /* 0x002fe200078e005e */
[----:B------:R-:W-:Y:S01]  /*22780*/  @!P1 LEA R4, P5, R232, R14, 0x2 ;  /* 0x0000000ee8049211 */ /* 0x000fe200078a10ff */
[----:B------:R-:W-:-:S03]  /*22790*/  @!P2 IMAD.MOV.U32 R9, RZ, RZ, R93 ;  /* 0x000000ffff09a224 */ /* 0x000fc600078e005d */
[-C--:B------:R-:W-:Y:S02]  /*227a0*/  @!P1 LEA.HI.X R5, R232, R25.reuse, R11, 0x2, P5 ;  /* 0x00000019e8059211 */ /* 0x080fe400028f140b */
[----:B------:R1:W-:Y:S01]  /*227b0*/  @!P2 ST.E.64 desc[UR54][R6.64], R8 ;  /* 0x000000080600a985 */ /* 0x0003e2000c101b36 */
[----:B------:R-:W-:Y:S02]  /*227c0*/  ISETP.GE.AND P2, PT, R229, UR4, PT ;  /* 0x00000004e5007c0c */ /* 0x000fe4000bf46270 */
[----:B------:R-:W-:Y:S01]  /*227d0*/  SHF.R.S32.HI R11, RZ, 0x1f, R230 ;  /* 0x0000001fff0b7819 */ /* 0x000fe200000114e6 */
[----:B------:R2:W-:Y:S01]  /*227e0*/  @!P1 ST.E.64 desc[UR54][R4.64], R74 ;  /* 0x0000004a04009985 */ /* 0x0005e2000c101b36 */
[----:B------:R-:W-:Y:S02]  /*227f0*/  ISETP.GE.AND P1, PT, R228, UR4, PT ;  /* 0x00000004e4007c0c */ /* 0x000fe4000bf26270 */
[C---:B-1----:R-:W-:Y:S01]  /*22800*/  @!P0 LEA R6, P4, R231.reuse, R14, 0x2 ;  /* 0x0000000ee7068211 */ /* 0x042fe200078810ff */
[----:B------:R-:W-:Y:S01]  /*22810*/  @!P0 IMAD.MOV.U32 R8, RZ, RZ, R2 ;  /* 0x000000ffff088224 */ /* 0x000fe200078e0002 */
[----:B------:R-:W-:Y:S01]  /*22820*/  @!P0 MOV R9, R76 ;  /* 0x0000004c00098202 */ /* 0x000fe20000000f00 */
[----:B------:R-:W-:Y:S01]  /*22830*/  @!P3 IMAD.MOV.U32 R2, RZ, RZ, R3 ;  /* 0x000000ffff02b224 */ /* 0x000fe200078e0003 */
[----:B------:R-:W-:Y:S01]  /*22840*/  @!P0 LEA.HI.X R7, R231, R25, R12, 0x2, P4 ;  /* 0x00000019e7078211 */ /* 0x000fe200020f140c */
[----:B------:R-:W-:Y:S01]  /*22850*/  @!P3 IMAD.MOV.U32 R3, RZ, RZ, R0 ;  /* 0x000000ffff03b224 */ /* 0x000fe200078e0000 */
[----:B--2---:R-:W-:-:S02]  /*22860*/  @!P3 LEA R4, P5, R230, R14, 0x2 ;  /* 0x0000000ee604b211 */ /* 0x004fc400078a10ff */
[----:B------:R-:W-:Y:S01]  /*22870*/  SHF.R.S32.HI R12, RZ, 0x1f, R229 ;  /* 0x0000001fff0c7819 */ /* 0x000fe200000114e5 */
[----:B------:R1:W-:Y:S01]  /*22880*/  @!P0 ST.E.64 desc[UR54][R6.64], R8 ;  /* 0x0000000806008985 */ /* 0x0003e2000c101b36 */
[----:B------:R-:W-:Y:S02]  /*22890*/  @!P3 LEA.HI.X R5, R230, R25, R11, 0x2, P5 ;  /* 0x00000019e605b211 */ /* 0x000fe400028f140b */
[----:B------:R-:W-:Y:S02]  /*228a0*/  ISETP.GE.AND P0, PT, R227, UR4, PT ;  /* 0x00000004e3007c0c */ /* 0x000fe4000bf06270 */
[----:B------:R-:W-:Y:S01]  /*228b0*/  SHF.R.S32.HI R11, RZ, 0x1f, R228 ;  /* 0x0000001fff0b7819 */ /* 0x000fe200000114e4 */
[----:B------:R2:W-:Y:S01]  /*228c0*/  @!P3 ST.E.64 desc[UR54][R4.64], R2 ;  /* 0x000000020400b985 */ /* 0x0005e2000c101b36 */
[----:B------:R-:W-:Y:S02]  /*228d0*/  ISETP.GE.AND P3, PT, R226, UR4, PT ;  /* 0x00000004e2007c0c */ /* 0x000fe4000bf66270 */
[----:B------:R-:W-:-:S02]  /*228e0*/  SHF.R.S32.HI R0, RZ, 0x1f, R220 ;  /* 0x0000001fff007819 */ /* 0x000fc400000114dc */
[----:B-1----:R-:W-:-:S04]  /*228f0*/  @!P2 LEA R6, P5, R229, R14, 0x2 ;  /* 0x0000000ee506a211 */ /* 0x002fc800078a10ff */
[-C--:B------:R-:W-:Y:S01]  /*22900*/  @!P2 LEA.HI.X R7, R229, R25.reuse, R12, 0x2, P5 ;  /* 0x00000019e507a211 */ /* 0x080fe200028f140c */
[----:B--2---:R-:W-:Y:S01]  /*22910*/  @!P2 IMAD.MOV.U32 R4, RZ, RZ, R36 ;  /* 0x000000ffff04a224 */ /* 0x004fe200078e0024 */
[----:B------:R-:W-:Y:S02]  /*22920*/  @!P2 MOV R5, R20 ;  /* 0x000000140005a202 */ /* 0x000fe40000000f00 */
[C---:B------:R-:W-:Y:S02]  /*22930*/  @!P1 LEA R2, P4, R228.reuse, R14, 0x2 ;  /* 0x0000000ee4029211 */ /* 0x040fe400078810ff */
[----:B------:R-:W-:Y:S01]  /*22940*/  ISETP.GE.AND P5, PT, R225, UR4, PT ;  /* 0x00000004e1007c0c */ /* 0x000fe2000bfa6270 */
[----:B------:R1:W-:Y:S01]  /*22950*/  @!P2 ST.E.64 desc[UR54][R6.64], R4 ;  /* 0x000000040600a985 */ /* 0x0003e2000c101b36 */
[----:B------:R-:W-:Y:S02]  /*22960*/  @!P1 LEA.HI.X R3, R228, R25, R11, 0x2, P4 ;  /* 0x00000019e4039211 */ /* 0x000fe400020f140b */
[----:B------:R-:W-:-:S02]  /*22970*/  SHF.R.S32.HI R11, RZ, 0x1f, R227 ;  /* 0x0000001fff0b7819 */ /* 0x000fc400000114e3 */
[----:B------:R-:W-:Y:S01]  /*22980*/  SHF.R.S32.HI R12, RZ, 0x1f, R224 ;  /* 0x0000001fff0c7819 */ /* 0x000fe200000114e0 */
[----:B-1----:R-:W-:Y:S01]  /*22990*/  @!P1 IMAD.MOV.U32 R4, RZ, RZ, R37 ;  /* 0x000000ffff049224 */ /* 0x002fe200078e0025 */
[----:B------:R-:W-:Y:S01]  /*229a0*/  @!P0 LEA R6, P2, R227, R14, 0x2 ;  /* 0x0000000ee3068211 */ /* 0x000fe200078410ff */
[----:B------:R-:W-:-:S03]  /*229b0*/  @!P1 IMAD.MOV.U32 R5, RZ, RZ, R21 ;  /* 0x000000ffff059224 */ /* 0x000fc600078e0015 */
[----:B------:R-:W-:Y:S02]  /*229c0*/  @!P0 LEA.HI.X R7, R227, R25, R11, 0x2, P2 ;  /* 0x00000019e3078211 */ /* 0x000fe400010f140b */
[----:B------:R1:W-:Y:S01]  /*229d0*/  @!P1 ST.E.64 desc[UR54][R2.64], R4 ;  /* 0x0000000402009985 */ /* 0x0003e2000c101b36 */
[----:B------:R-:W-:Y:S02]  /*229e0*/  SHF.R.S32.HI R11, RZ, 0x1f, R226 ;  /* 0x0000001fff0b7819 */ /* 0x000fe400000114e2 */
[----:B------:R-:W-:Y:S02]  /*229f0*/  ISETP.GE.AND P1, PT, R224, UR4, PT ;  /* 0x00000004e0007c0c */ /* 0x000fe4000bf26270 */
[----:B------:R-:W-:Y:S01]  /*22a00*/  @!P5 LEA R8, P2, R225, R14, 0x2 ;  /* 0x0000000ee108d211 */ /* 0x000fe200078410ff */
[----:B-1----:R-:W-:Y:S01]  /*22a10*/  @!P0 IMAD.MOV.U32 R4, RZ, RZ, R40 ;  /* 0x000000ffff048224 */ /* 0x002fe200078e0028 */
[----:B------:R-:W-:Y:S02]  /*22a20*/  @!P0 MOV R5, R38 ;  /* 0x0000002600058202 */ /* 0x000fe40000000f00 */
[----:B------:R-:W-:-:S03]  /*22a30*/  @!P3 LEA R2, P4, R226, R14, 0x2 ;  /* 0x0000000ee202b211 */ /* 0x000fc600078810ff */
[----:B------:R1:W-:Y:S01]  /*22a40*/  @!P0 ST.E.64 desc[UR54][R6.64], R4 ;  /* 0x0000000406008985 */ /* 0x0003e2000c101b36 */
[-C--:B------:R-:W-:Y:S02]  /*22a50*/  @!P3 LEA.HI.X R3, R226, R25.reuse, R11, 0x2, P4 ;  /* 0x00000019e203b211 */ /* 0x080fe400020f140b */
[----:B------:R-:W-:Y:S02]  /*22a60*/  SHF.R.S32.HI R11, RZ, 0x1f, R225 ;  /* 0x0000001fff0b7819 */ /* 0x000fe400000114e1 */
[----:B------:R-:W-:Y:S02]  /*22a70*/  ISETP.GE.AND P0, PT, R223, UR4, PT ;  /* 0x00000004df007c0c */ /* 0x000fe4000bf06270 */
[----:B------:R-:W-:Y:S02]  /*22a80*/  @!P5 LEA.HI.X R9, R225, R25, R11, 0x2, P2 ;  /* 0x00000019e109d211 */ /* 0x000fe400010f140b */
[----:B------:R-:W-:Y:S02]  /*22a90*/  ISETP.GE.AND P4, PT, R220, UR4, PT ;  /* 0x00000004dc007c0c */ /* 0x000fe4000bf86270 */
[----:B------:R-:W-:Y:S01]  /*22aa0*/  SHF.R.S32.HI R11, RZ, 0x1f, R223 ;  /* 0x0000001fff0b7819 */ /* 0x000fe200000114df */
[----:B-1----:R-:W-:-:S02]  /*22ab0*/  @!P3 IMAD.MOV.U32 R4, RZ, RZ, R41 ;  /* 0x000000ffff04b224 */ /* 0x002fc400078e0029 */
[----:B------:R-:W-:Y:S02]  /*22ac0*/  @!P3 IMAD.MOV.U32 R5, RZ, RZ, R39 ;  /* 0x000000ffff05b224 */ /* 0x000fe400078e0027 */
[----:B------:R-:W-:Y:S02]  /*22ad0*/  @!P1 IMAD.MOV.U32 R6, RZ, RZ, R45 ;  /* 0x000000ffff069224 */ /* 0x000fe400078e002d */
[----:B------:R-:W-:Y:S01]  /*22ae0*/  @!P1 IMAD.MOV.U32 R7, RZ, RZ, R43 ;  /* 0x000000ffff079224 */ /* 0x000fe200078e002b */
[----:B------:R1:W-:Y:S01]  /*22af0*/  @!P3 ST.E.64 desc[UR54][R2.64], R4 ;  /* 0x000000040200b985 */ /* 0x0003e2000c101b36 */
[----:B------:R-:W-:Y:S01]  /*22b00*/  ISETP.GE.AND P3, PT, R222, UR4, PT ;  /* 0x00000004de007c0c */ /* 0x000fe2000bf66270 */
[----:B-1----:R-:W-:Y:S01]  /*22b10*/  @!P5 IMAD.MOV.U32 R2, RZ, RZ, R44 ;  /* 0x000000ffff02d224 */ /* 0x002fe200078e002c */
[----:B------:R-:W-:Y:S02]  /*22b20*/  @!P5 MOV R3, R42 ;  /* 0x0000002a0003d202 */ /* 0x000fe40000000f00 */
[----:B------:R-:W-:-:S03]  /*22b30*/  @!P1 LEA R4, P2, R224, R14, 0x2 ;  /* 0x0000000ee0049211 */ /* 0x000fc600078410ff */
[----:B------:R1:W-:Y:S01]  /*22b40*/  @!P5 ST.E.64 desc[UR54][R8.64], R2 ;  /* 0x000000020800d985 */ /* 0x0003e2000c101b36 */
[----:B------:R-:W-:Y:S02]  /*22b50*/  ISETP.GE.AND P5, PT, R221, UR4, PT ;  /* 0x00000004dd007c0c */ /* 0x000fe4000bfa6270 */
[----:B------:R-:W-:Y:S02]  /*22b60*/  @!P1 LEA.HI.X R5, R224, R25, R12, 0x2, P2 ;  /* 0x00000019e0059211 */ /* 0x000fe400010f140c */
[----:B------:R-:W-:-:S03]  /*22b70*/  SHF.R.S32.HI R12, RZ, 0x1f, R222 ;  /* 0x0000001fff0c7819 */ /* 0x000fc600000114de */
[----:B------:R2:W-:Y:S01]  /*22b80*/  @!P1 ST.E.64 desc[UR54][R4.64], R6 ;  /* 0x0000000604009985 */ /* 0x0005e2000c101b36 */
[C---:B-1----:R-:W-:Y:S01]  /*22b90*/  @!P0 LEA R2, P2, R223.reuse, R14, 0x2 ;  /* 0x0000000edf028211 */ /* 0x042fe200078410ff */
[----:B------:R-:W-:Y:S02]  /*22ba0*/  @!P3 IMAD.MOV.U32 R8, RZ, RZ, R77 ;  /* 0x000000ffff08b224 */ /* 0x000fe400078e004d */
[----:B------:R-:W-:Y:S01]  /*22bb0*/  @!P3 IMAD.MOV.U32 R9, RZ, RZ, R47 ;  /* 0x000000ffff09b224 */ /* 0x000fe200078e002f */
[----:B------:R-:W-:Y:S02]  /*22bc0*/  @!P0 LEA.HI.X R3, R223, R25, R11, 0x2, P2 ;  /* 0x00000019df038211 */ /* 0x000fe400010f140b */
[----:B------:R-:W-:Y:S01]  /*22bd0*/  SHF.R.S32.HI R11, RZ, 0x1f, R221 ;  /* 0x0000001fff0b7819 */ /* 0x000fe200000114dd */
[----:B--2---:R-:W-:Y:S01]  /*22be0*/  @!P0 IMAD.MOV.U32 R6, RZ, RZ, R48 ;  /* 0x000000ffff068224 */ /* 0x004fe200078e0030 */
[----:B------:R-:W-:Y:S02]  /*22bf0*/  @!P0 MOV R7, R46 ;  /* 0x0000002e00078202 */ /* 0x000fe40000000f00 */
[----:B------:R-:W-:-:S03]  /*22c00*/  @!P3 LEA R4, P1, R222, R14, 0x2 ;  /* 0x0000000ede04b211 */ /* 0x000fc600078210ff */
[----:B------:R1:W-:Y:S01]  /*22c10*/  @!P0 ST.E.64 desc[UR54][R2.64], R6 ;  /* 0x0000000602008985 */ /* 0x0003e2000c101b36 */
[----:B------:R-:W-:-:S05]  /*22c20*/  @!P3 LEA.HI.X R5, R222, R25, R12, 0x2, P1 ;  /* 0x00000019de05b211 */ /* 0x000fca00008f140c */
[----:B------:R2:W-:Y:S01]  /*22c30*/  @!P3 ST.E.64 desc[UR54][R4.64], R8 ;  /* 0x000000080400b985 */ /* 0x0005e2000c101b36 */
[CC--:B-1----:R-:W-:Y:S02]  /*22c40*/  @!P5 LEA R2, P0, R221.reuse, R14.reuse, 0x2 ;  /* 0x0000000edd02d211 */ /* 0x0c2fe400078010ff */
[C---:B------:R-:W-:Y:S02]  /*22c50*/  @!P4 LEA R6, P2, R220.reuse, R14, 0x2 ;  /* 0x0000000edc06c211 */ /* 0x040fe400078410ff */
[-C--:B------:R-:W-:Y:S01]  /*22c60*/  @!P5 LEA.HI.X R3, R221, R25.reuse, R11, 0x2, P0 ;  /* 0x00000019dd03d211 */ /* 0x080fe200000f140b */
[----:B--2---:R-:W-:Y:S01]  /*22c70*/  @!P5 IMAD.MOV.U32 R4, RZ, RZ, R80 ;  /* 0x000000ffff04d224 */ /* 0x004fe200078e0050 */
[----:B------:R-:W-:Y:S01]  /*22c80*/  @!P5 MOV R5, R78 ;  /* 0x0000004e0005d202 */ /* 0x000fe20000000f00 */
[----:B------:R-:W-:Y:S01]  /*22c90*/  @!P4 IMAD.MOV.U32 R78, RZ, RZ, R81 ;  /* 0x000000ffff4ec224 */ /* 0x000fe200078e0051 */
[----:B------:R-:W-:-:S03]  /*22ca0*/  @!P4 LEA.HI.X R7, R220, R25, R0, 0x2, P2 ;  /* 0x00000019dc07c211 */ /* 0x000fc600010f1400 */
[----:B------:R3:W-:Y:S04]  /*22cb0*/  @!P5 ST.E.64 desc[UR54][R2.64], R4 ;  /* 0x000000040200d985 */ /* 0x0007e8000c101b36 */
[----:B------:R3:W-:Y:S02]  /*22cc0*/  @!P4 ST.E.64 desc[UR54][R6.64], R78 ;  /* 0x0000004e0600c985 */ /* 0x0007e4000c101b36 */
.L_x_513:
[----:B------:R-:W-:Y:S05]  /*22cd0*/  BSYNC B1 ;  /* 0x0000000000017941 */ /* 0x000fea0003800000 */
.L_x_512:
[----:B------:R-:W-:-:S03]  /*22ce0*/  UMOV UR4, 0xffffffff ;  /* 0xffffffff00047882 */ /* 0x000fc60000000000 */
[----:B------:R-:W-:Y:S05]  /*22cf0*/  BRA.DIV UR4, `(.L_x_514) ;  /* 0x000000ae04987947 */ /* 0x000fea000b800000 */
[----:B---3--:R3:W4:Y:S04]  /*22d00*/  SHFL.IDX PT, R3, R27, 0x1, 0x1c1f ;  /* 0x003c1f001b037f89 */ /* 0x00872800000e0000 */
[----:B--2---:R3:W2:Y:S02]  /*22d10*/  SHFL.IDX PT, R14, R26, 0x1, 0x1c1f ;  /* 0x003c1f001a0e7f89 */ /* 0x0046a400000e0000 */
.L_x_770:
[----:B------:R-:W-:-:S13]  /*22d20*/  ISETP.GE.AND P0, PT, R24, R10, PT ;  /* 0x0000000a1800720c */ /* 0x000fda0003f06270 */
[----:B------:R-:W-:Y:S05]  /*22d30*/  @P0 BRA `(.L_x_510) ;  /* 0x0000001000b00947 */ /* 0x000fea0003800000 */
[----:B------:R-:W-:Y:S01]  /*22d40*/  ULDC UR4, c[0x0][0xac8] ;  /* 0x0002b20000047ab9 */ /* 0x000fe20000000800 */
[----:B------:R-:W-:Y:S02]  /*22d50*/  SHF.R.S32.HI R0, RZ, 0x1f, R233 ;  /* 0x0000001fff007819 */ /* 0x000fe400000114e9 */
[----:B------:R-:W-:Y:S02]  /*22d60*/  ISETP.GE.AND P1, PT, R218, UR4, PT ;  /* 0x00000004da007c0c */ /* 0x000fe4000bf26270 */
[----:B------:R-:W-:Y:S02]  /*22d70*/  ISETP.GE.AND P3, PT, R28, UR4, PT ;  /* 0x000000041c007c0c */ /* 0x000fe4000bf66270 */
[----:B------:R-:W-:Y:S02]  /*22d80*/  ISETP.GE.AND P2, PT, R233, UR4, PT ;  /* 0x00000004e9007c0c */ /* 0x000fe4000bf46270 */
[----:B------:R-:W-:Y:S02]  /*22d90*/  SHF.R.S32.HI R15, RZ, 0x1f, R232 ;  /* 0x0000001fff0f7819 */ /* 0x000fe400000114e8 */
[----:B------:R-:W-:-:S05]  /*22da0*/  SHF.R.S32.HI R20, RZ, 0x1f, R223 ;  /* 0x0000001fff147819 */ /* 0x000fca00000114df */
[----:B--2---:R-:W-:Y:S01]  /*22db0*/  @!P1 IMAD.MOV.U32 R2, RZ, RZ, R14 ;  /* 0x000000ffff029224 */ /* 0x004fe200078e000e */
[----:B------:R-:W-:Y:S01]  /*22dc0*/  @!P1 MOV R9, R82 ;  /* 0x0000005200099202 */ /* 0x000fe20000000f00 */
[----:B------:R-:W-:Y:S01]  /*22dd0*/  @!P1 IMAD.MOV.U32 R8, RZ, RZ, R49 ;  /* 0x000000ffff089224 */ /* 0x000fe200078e0031 */
[-C--:B------:R-:W-:Y:S01]  /*22de0*/  @!P3 LEA R4, P0, R28, R14.reuse, 0x2 ;  /* 0x0000000e1c04b211 */ /* 0x080fe200078010ff */
[----:B----4-:R-:W-:Y:S01]  /*22df0*/  @!P1 IMAD.WIDE R6, R218, 0x4, R2 ;  /* 0x00000004da069825 */ /* 0x010fe200078e0202 */
[----:B------:R-:W-:Y:S02]  /*22e00*/  @!P2 LEA R10, P4, R233, R14, 0x2 ;  /* 0x0000000ee90aa211 */ /* 0x000fe400078810ff */
[-C--:B------:R-:W-:Y:S01]  /*22e10*/  @!P3 LEA.HI.X R5, R28, R3.reuse, R30, 0x2, P0 ;  /* 0x000000031c05b211 */ /* 0x080fe200000f141e */
[----:B------:R-:W-:Y:S01]  /*22e20*/  @!P3 IMAD.MOV.U32 R82, RZ, RZ, R50 ;  /* 0x000000ffff52b224 */ /* 0x000fe200078e0032 */
[----:B------:R-:W-:Y:S01]  /*22e30*/  ISETP.GE.AND P0, PT, R232, UR4, PT ;  /* 0x00000004e8007c0c */ /* 0x000fe2000bf06270 */
[----:B------:R2:W-:Y:S01]  /*22e40*/  @!P1 ST.E.64 desc[UR54][R6.64], R8 ;  /* 0x0000000806009985 */ /* 0x0005e2000c101b36 */
[----:B------:R-:W-:Y:S01]  /*22e50*/  ISETP.GE.AND P1, PT, R231, UR4, PT ;  /* 0x00000004e7007c0c */ /* 0x000fe2000bf26270 */
[----:B------:R-:W-:Y:S01]  /*22e60*/  @!P2 IMAD.MOV.U32 R50, RZ, RZ, R53 ;  /* 0x000000ffff32a224 */ /* 0x000fe200078e0035 */
[----:B------:R-:W-:Y:S01]  /*22e70*/  @!P2 LEA.HI.X R11, R233, R3, R0, 0x2, P4 ;  /* 0x00000003e90ba211 */ /* 0x000fe200020f1400 */
[----:B------:R4:W-:Y:S01]  /*22e80*/  @!P3 ST.E.64 desc[UR54][R4.64], R82 ;  /* 0x000000520400b985 */ /* 0x0009e2000c101b36 */
[----:B------:R-:W-:-:S02]  /*22e90*/  ISETP.GE.AND P4, PT, R230, UR4, PT ;  /* 0x00000004e6007c0c */ /* 0x000fc4000bf86270 */
[----:B------:R-:W-:Y:S01]  /*22ea0*/  ISETP.GE.AND P3, PT, R229, UR4, PT ;  /* 0x00000004e5007c0c */ /* 0x000fe2000bf66270 */
[----:B------:R5:W-:Y:S01]  /*22eb0*/  @!P2 ST.E.64 desc[UR54][R10.64], R50 ;  /* 0x000000320a00a985 */ /* 0x000be2000c101b36 */
[----:B------:R-:W-:-:S03]  /*22ec0*/  SHF.R.S32.HI R0, RZ, 0x1f, R231 ;  /* 0x0000001fff007819 */ /* 0x000fc600000114e7 */
[CC--:B------:R-:W-:Y:S01]  /*22ed0*/  @!P0 LEA R12, P5, R232.reuse, R14.reuse, 0x2 ;  /* 0x0000000ee80c8211 */ /* 0x0c0fe200078a10ff */
[----:B------:R-:W-:Y:S01]  /*22ee0*/  @!P0 IMAD.MOV.U32 R53, RZ, RZ, R52 ;  /* 0x000000ffff358224 */ /* 0x000fe200078e0034 */
[C---:B--2---:R-:W-:Y:S02]  /*22ef0*/  @!P1 LEA R6, P2, R231.reuse, R14, 0x2 ;  /* 0x0000000ee7069211 */ /* 0x044fe400078410ff */
[-C--:B------:R-:W-:Y:S02]  /*22f00*/  @!P0 LEA.HI.X R13, R232, R3.reuse, R15, 0x2, P5 ;  /* 0x00000003e80d8211 */ /* 0x080fe400028f140f */
[----:B------:R-:W-:Y:S01]  /*22f10*/  @!P0 MOV R52, R54 ;  /* 0x0000003600348202 */ /* 0x000fe20000000f00 */
[----:B------:R-:W-:Y:S01]  /*22f20*/  @!P1 IMAD.MOV.U32 R54, RZ, RZ, R63 ;  /* 0x000000ffff369224 */ /* 0x000fe200078e003f */
[----:B------:R-:W-:Y:S01]  /*22f30*/  @!P1 LEA.HI.X R7, R231, R3, R0, 0x2, P2 ;  /* 0x00000003e7079211 */ /* 0x000fe200010f1400 */
[----:B------:R-:W-:Y:S01]  /*22f40*/  @!P4 IMAD.MOV.U32 R63, RZ, RZ, R62 ;  /* 0x000000ffff3fc224 */ /* 0x000fe200078e003e */
[----:B------:R-:W-:Y:S01]  /*22f50*/  ISETP.GE.AND P2, PT, R228, UR4, PT ;  /* 0x00000004e4007c0c */ /* 0x000fe2000bf46270 */
[----:B------:R-:W-:Y:S01]  /*22f60*/  @!P0 ST.E.64 desc[UR54][R12.64], R52 ;  /* 0x000000340c008985 */ /* 0x000fe2000c101b36 */
[----:B----4-:R-:W-:Y:S01]  /*22f70*/  @!P4 LEA R4, P0, R230, R14, 0x2 ;  /* 0x0000000ee604c211 */ /* 0x010fe200078010ff */
[----:B------:R-:W-:Y:S01]  /*22f80*/  @!P4 IMAD.MOV.U32 R62, RZ, RZ, R64 ;  /* 0x000000ffff3ec224 */ /* 0x000fe200078e0040 */
[----:B------:R-:W-:Y:S01]  /*22f90*/  SHF.R.S32.HI R15, RZ, 0x1f, R230 ;  /* 0x0000001fff0f7819 */ /* 0x000fe200000114e6 */
[----:B------:R2:W-:Y:S01]  /*22fa0*/  @!P1 ST.E.64 desc[UR54][R6.64], R54 ;  /* 0x0000003606009985 */ /* 0x0005e2000c101b36 */
[----:B------:R-:W-:-:S02]  /*22fb0*/  ISETP.GE.AND P1, PT, R227, UR4, PT ;  /* 0x00000004e3007c0c */ /* 0x000fc4000bf26270 */
[-C--:B------:R-:W-:Y:S02]  /*22fc0*/  @!P4 LEA.HI.X R5, R230, R3.reuse, R15, 0x2, P0 ;  /* 0x00000003e605c211 */ /* 0x080fe400000f140f */
[CC--:B------:R-:W-:Y:S02]  /*22fd0*/  @!P3 LEA R8, P5, R229.reuse, R14.reuse, 0x2 ;  /* 0x0000000ee508b211 */ /* 0x0c0fe400078a10ff */
[----:B------:R-:W-:Y:S01]  /*22fe0*/  SHF.R.S32.HI R0, RZ, 0x1f, R229 ;  /* 0x0000001fff007819 */ /* 0x000fe200000114e5 */
[----:B------:R4:W-:Y:S01]  /*22ff0*/  @!P4 ST.E.64 desc[UR54][R4.64], R62 ;  /* 0x0000003e0400c985 */ /* 0x0009e2000c101b36 */
[----:B------:R-:W-:Y:S02]  /*23000*/  ISETP.GE.AND P0, PT, R226, UR4, PT ;  /* 0x00000004e2007c0c */ /* 0x000fe4000bf06270 */
[----:B------:R-:W-:Y:S02]  /*23010*/  @!P3 LEA.HI.X R9, R229, R3, R0, 0x2, P5 ;  /* 0x00000003e509b211 */ /* 0x000fe400028f1400 */
[----:B------:R-:W-:Y:S01]  /*23020*/  @!P3 MOV R64, R67 ;  /* 0x000000430040b202 */ /* 0x000fe20000000f00 */
[----:B------:R-:W-:Y:S01]  /*23030*/  @!P2 IMAD.MOV.U32 R67, RZ, RZ, R66 ;  /* 0x000000ffff43a224 */ /* 0x000fe200078e0042 */
[----:B------:R-:W-:Y:S01]  /*23040*/  SHF.R.S32.HI R0, RZ, 0x1f, R228 ;  /* 0x0000001fff007819 */ /* 0x000fe200000114e4 */
[----:B------:R-:W-:Y:S01]  /*23050*/  @!P2 IMAD.MOV.U32 R66, RZ, RZ, R68 ;  /* 0x000000ffff42a224 */ /* 0x000fe200078e0044 */
[C---:B-----5:R-:W-:Y:S01]  /*23060*/  @!P2 LEA R10, P4, R228.reuse, R14, 0x2 ;  /* 0x0000000ee40aa211 */ /* 0x060fe200078810ff */
[----:B------:R5:W-:Y:S01]  /*23070*/  @!P3 ST.E.64 desc[UR54][R8.64], R64 ;  /* 0x000000400800b985 */ /* 0x000be2000c101b36 */
[----:B------:R-:W-:Y:S01]  /*23080*/  ISETP.GE.AND P3, PT, R225, UR4, PT ;  /* 0x00000004e1007c0c */ /* 0x000fe2000bf66270 */
[----:B------:R-:W-:Y:S01]  /*23090*/  @!P1 IMAD.MOV.U32 R68, RZ, RZ, R71 ;  /* 0x000000ffff449224 */ /* 0x000fe200078e0047 */
[----:B------:R-:W-:-:S02]  /*230a0*/  @!P2 LEA.HI.X R11, R228, R3, R0, 0x2, P4 ;  /* 0x00000003e40ba211 */ /* 0x000fc400020f1400 */
[CC--:B--2---:R-:W-:Y:S02]  /*230b0*/  @!P1 LEA R6, P5, R227.reuse, R14.reuse, 0x2 ;  /* 0x0000000ee3069211 */ /* 0x0c4fe400078a10ff */
[----:B------:R-:W-:Y:S01]  /*230c0*/  SHF.R.S32.HI R0, RZ, 0x1f, R227 ;  /* 0x0000001fff007819 */ /* 0x000fe200000114e3 */
[----:B------:R-:W-:Y:S01]  /*230d0*/  @!P2 ST.E.64 desc[UR54][R10.64], R66 ;  /* 0x000000420a00a985 */ /* 0x000fe2000c101b36 */
[----:B------:R-:W-:Y:S02]  /*230e0*/  ISETP.GE.AND P2, PT, R224, UR4, PT ;  /* 0x00000004e0007c0c */ /* 0x000fe4000bf46270 */
[-C--:B------:R-:W-:Y:S02]  /*230f0*/  @!P1 LEA.HI.X R7, R227, R3.reuse, R0, 0x2, P5 ;  /* 0x00000003e3079211 */ /* 0x080fe400028f1400 */
[C---:B------:R-:W-:Y:S02]  /*23100*/  @!P0 LEA R12, P4, R226.reuse, R14, 0x2 ;  /* 0x0000000ee20c8211 */ /* 0x040fe400078810ff */
[----:B------:R-:W-:Y:S01]  /*23110*/  SHF.R.S32.HI R0, RZ, 0x1f, R226 ;  /* 0x0000001fff007819 */ /* 0x000fe200000114e2 */
[----:B------:R2:W-:Y:S01]  /*23120*/  @!P1 ST.E.64 desc[UR54][R6.64], R68 ;  /* 0x0000004406009985 */ /* 0x0005e2000c101b36 */
[----:B------:R-:W-:Y:S01]  /*23130*/  @!P0 MOV R71, R70 ;  /* 0x0000004600478202 */ /* 0x000fe20000000f00 */
[----:B------:R-:W-:Y:S01]  /*23140*/  @!P0 IMAD.MOV.U32 R70, RZ, RZ, R72 ;  /* 0x000000ffff468224 */ /* 0x000fe200078e0048 */
[----:B------:R-:W-:Y:S01]  /*23150*/  @!P0 LEA.HI.X R13, R226, R3, R0, 0x2, P4 ;  /* 0x00000003e20d8211 */ /* 0x000fe200020f1400 */
[----:B------:R-:W-:Y:S01]  /*23160*/  @!P3 IMAD.MOV.U32 R72, RZ, RZ, R85 ;  /* 0x000000ffff48b224 */ /* 0x000fe200078e0055 */
[----:B----4-:R-:W-:Y:S01]  /*23170*/  @!P3 LEA R4, P1, R225, R14, 0x2 ;  /* 0x0000000ee104b211 */ /* 0x010fe200078210ff */
[----:B------:R-:W-:Y:S01]  /*23180*/  @!P2 IMAD.MOV.U32 R85, RZ, RZ, R84 ;  /* 0x000000ffff55a224 */ /* 0x000fe200078e0054 */
[----:B------:R-:W-:Y:S01]  /*23190*/  SHF.R.S32.HI R15, RZ, 0x1f, R225 ;  /* 0x0000001fff0f7819 */ /* 0x000fe200000114e1 */
[----:B------:R4:W-:Y:S01]  /*231a0*/  @!P0 ST.E.64 desc[UR54][R12.64], R70 ;  /* 0x000000460c008985 */ /* 0x0009e2000c101b36 */
[----:B------:R-:W-:-:S02]  /*231b0*/  ISETP.GE.AND P4, PT, R223, UR4, PT ;  /* 0x00000004df007c0c */ /* 0x000fc4000bf86270 */
[----:B------:R-:W-:Y:S02]  /*231c0*/  ISETP.GE.AND P5, PT, R222, UR4, PT ;  /* 0x00000004de007c0c */ /* 0x000fe4000bfa6270 */
[----:B------:R-:W-:Y:S02]  /*231d0*/  ISETP.GE.AND P0, PT, R221, UR4, PT ;  /* 0x00000004dd007c0c */ /* 0x000fe4000bf06270 */
[-C--:B------:R-:W-:Y:S02]  /*231e0*/  @!P3 LEA.HI.X R5, R225, R3.reuse, R15, 0x2, P1 ;  /* 0x00000003e105b211 */ /* 0x080fe400008f140f */
[----:B------:R-:W-:Y:S02]  /*231f0*/  SHF.R.S32.HI R0, RZ, 0x1f, R224 ;  /* 0x0000001fff007819 */ /* 0x000fe400000114e0 */
[C---:B-----5:R-:W-:Y:S01]  /*23200*/  @!P2 LEA R8, P1, R224.reuse, R14, 0x2 ;  /* 0x0000000ee008a211 */ /* 0x060fe200078210ff */
[----:B------:R0:W-:Y:S01]  /*23210*/  @!P3 ST.E.64 desc[UR54][R4.64], R72 ;  /* 0x000000480400b985 */ /* 0x0001e2000c101b36 */
[----:B------:R-:W-:Y:S01]  /*23220*/  @!P2 MOV R84, R86 ;  /* 0x000000560054a202 */ /* 0x000fe20000000f00 */
[----:B------:R-:W-:Y:S01]  /*23230*/  @!P4 IMAD.MOV.U32 R86, RZ, RZ, R91 ;  /* 0x000000ffff56c224 */ /* 0x000fe200078e005b */
[----:B------:R-:W-:Y:S01]  /*23240*/  @!P2 LEA.HI.X R9, R224, R3, R0, 0x2, P1 ;  /* 0x00000003e009a211 */ /* 0x000fe200008f1400 */
[----:B------:R-:W-:Y:S01]  /*23250*/  @!P5 IMAD.MOV.U32 R93, RZ, RZ, R90 ;  /* 0x000000ffff5dd224 */ /* 0x000fe200078e005a */
[----:B--2---:R-:W-:-:S02]  /*23260*/  @!P4 LEA R6, P1, R223, R14, 0x2 ;  /* 0x0000000edf06c211 */ /* 0x004fc400078210ff */
[----:B------:R-:W-:Y:S01]  /*23270*/  SHF.R.S32.HI R15, RZ, 0x1f, R222 ;  /* 0x0000001fff0f7819 */ /* 0x000fe200000114de */
[----:B------:R0:W-:Y:S01]  /*23280*/  @!P2 ST.E.64 desc[UR54][R8.64], R84 ;  /* 0x000000540800a985 */ /* 0x0001e2000c101b36 */
[CC--:B------:R-:W-:Y:S02]  /*23290*/  @!P5 LEA R10, P2, R222.reuse, R14.reuse, 0x2 ;  /* 0x0000000ede0ad211 */ /* 0x0c0fe400078410ff */
[----:B----4-:R-:W-:Y:S02]  /*232a0*/  @!P0 LEA R12, P3, R221, R14, 0x2 ;  /* 0x0000000edd0c8211 */ /* 0x010fe400078610ff */
[----:B------:R-:W-:Y:S02]  /*232b0*/  SHF.R.S32.HI R0, RZ, 0x1f, R221 ;  /* 0x0000001fff007819 */ /* 0x000fe400000114dd */
[-C--:B------:R-:W-:Y:S02]  /*232c0*/  @!P4 LEA.HI.X R7, R223, R3.reuse, R20, 0x2, P1 ;  /* 0x00000003df07c211 */ /* 0x080fe400008f1414 */
[----:B------:R-:W-:-:S02]  /*232d0*/  @!P5 LEA.HI.X R11, R222, R3, R15, 0x2, P2 ;  /* 0x00000003de0bd211 */ /* 0x000fc400010f140f */
[----:B------:R-:W-:Y:S01]  /*232e0*/  @!P0 LEA.HI.X R13, R221, R3, R0, 0x2, P3 ;  /* 0x00000003dd0d8211 */ /* 0x000fe200018f1400 */
[----:B------:R0:W-:Y:S04]  /*232f0*/  @!P4 ST.E.64 desc[UR54][R6.64], R86 ;  /* 0x000000560600c985 */ /* 0x0001e8000c101b36 */
[----:B------:R0:W-:Y:S04]  /*23300*/  @!P5 ST.E.64 desc[UR54][R10.64], R92 ;  /* 0x0000005c0a00d985 */ /* 0x0001e8000c101b36 */
[----:B------:R0:W-:Y:S01]  /*23310*/  @!P0 ST.E.64 desc[UR54][R12.64], R58 ;  /* 0x0000003a0c008985 */ /* 0x0001e2000c101b36 */
[----:B------:R-:W-:-:S13]  /*23320*/  ISETP.GE.AND P0, PT, R220, UR4, PT ;  /* 0x00000004dc007c0c */ /* 0x000fda000bf06270 */
[----:B0-----:R-:W-:Y:S05]  /*23330*/  @P0 BRA `(.L_x_510) ;  /* 0x0000000c00300947 */ /* 0x001fea0003800000 */
[----:B------:R-:W-:Y:S02]  /*23340*/  SHF.R.S32.HI R0, RZ, 0x1f, R220 ;  /* 0x0000001fff007819 */ /* 0x000fe400000114dc */
[----:B------:R-:W-:-:S04]  /*23350*/  LEA R14, P0, R220, R14, 0x2 ;  /* 0x0000000edc0e7211 */ /* 0x000fc800078010ff */
[----:B------:R-:W-:-:S05]  /*23360*/  LEA.HI.X R15, R220, R3, R0, 0x2, P0 ;  /* 0x00000003dc0f7211 */ /* 0x000fca00000f1400 */
[----:B------:R0:W-:Y:S01]  /*23370*/  ST.E.64 desc[UR54][R14.64], R60 ;  /* 0x0000003c0e007985 */ /* 0x0001e2000c101b36 */
[----:B------:R-:W-:Y:S05]  /*23380*/  BRA `(.L_x_510) ;  /* 0x0000000c001c7947 */ /* 0x000fea0003800000 */
.L_x_496:
[----:B------:R-:W-:Y:S01]  /*23390*/  ULDC.64 UR6, c[0x0][0xc08] ;  /* 0x0003020000067ab9 */ /* 0x000fe20000000a00 */
[----:B------:R-:W-:Y:S01]  /*233a0*/  ULDC.64 UR4, c[0x0][0xc00] ;  /* 0x0003000000047ab9 */ /* 0x000fe20000000a00 */
[----:B------:R-:W-:Y:S01]  /*233b0*/  ISETP.NE.U32.AND P1, PT, RZ, UR6, PT ;  /* 0x00000006ff007c0c */ /* 0x000fe2000bf25070 */
[----:B------:R-:W-:Y:S01]  /*233c0*/  IMAD.MOV.U32 R15, RZ, RZ, RZ ;  /* 0x000000ffff0f7224 */ /* 0x000fe200078e00ff */
[----:B------:R-:W-:Y:S01]  /*233d0*/  ISETP.NE.U32.AND P0, PT, RZ, UR4, PT ;  /* 0x00000004ff007c0c */ /* 0x000fe2000bf05070 */
[----:B------:R-:W3:Y:S01]  /*233e0*/  S2R R0, SR_TID.X ;  /* 0x0000000000007919 */ /* 0x000ee20000002100 */
[----:B------:R-:W-:Y:S02]  /*233f0*/  ISETP.NE.AND.EX P1, PT, RZ, UR7, PT, P1 ;  /* 0x00000007ff007c0c */ /* 0x000fe4000bf25310 */
[----:B------:R-:W-:Y:S02]  /*23400*/  IADD3 R2, P2, R212, UR4, RZ ;  /* 0x00000004d4027c10 */ /* 0x000fe4000ff5e0ff */
[----:B------:R-:W-:-:S02]  /*23410*/  ISETP.NE.AND.EX P0, PT, RZ, UR5, PT, P0 ;  /* 0x00000005ff007c0c */ /* 0x000fc4000bf05300 */
[----:B------:R-:W-:Y:S01]  /*23420*/  IADD3.X R3, R213, UR5, RZ, P2, !PT ;  /* 0x00000005d5037c10 */ /* 0x000fe200097fe4ff */
[----:B------:R-:W-:Y:S02]  /*23430*/  ULDC UR4, c[0x0][0xa88] ;  /* 0x0002a20000047ab9 */ /* 0x000fe40000000800 */
[----:B------:R-:W-:-:S04]  /*23440*/  IMAD.U32 R20, RZ, RZ, UR4 ;  /* 0x00000004ff147e24 */ /* 0x000fc8000f8e00ff */
[----:B------:R-:W-:-:S04]  /*23450*/  @P1 IADD3 R212, P2, R212, UR6, RZ ;  /* 0x00000006d4d41c10 */ /* 0x000fc8000ff5e0ff */
[----:B------:R-:W-:Y:S01]  /*23460*/  @P1 IADD3.X R213, R213, UR7, RZ, P2, !PT ;  /* 0x00000007d5d51c10 */ /* 0x000fe200097fe4ff */
[----:B------:R4:W5:Y:S04]  /*23470*/  @P0 LDG.E R15, desc[UR54][R2.64] ;  /* 0x00000036020f0981 */ /* 0x000968000c1e1900 */
[----:B------:R4:W5:Y:S01]  /*23480*/  @P1 LDG.E R20, desc[UR54][R212.64] ;  /* 0x00000036d4141981 */ /* 0x000962000c1e1900 */
[----:B-1----:R-:W-:Y:S02]  /*23490*/  ISETP.GT.AND P2, PT, R211, 0x1, PT ;  /* 0x00000001d300780c */ /* 0x002fe40003f44270 */
[----:B---3--:R-:W-:-:S04]  /*234a0*/  IADD3 R0, R0, -0x80, RZ ;  /* 0xffffff8000007810 */ /* 0x008fc80007ffe0ff */
[----:B------:R-:W-:Y:S01]  /*234b0*/  ISETP.GT.AND P3, PT, R0, 0x7f, PT ;  /* 0x0000007f0000780c */ /* 0x000fe20003f64270 */
[----:B----4-:R-:W-:-:S12]  /*234c0*/  @P1 BRA `(.L_x_515) ;  /* 0x0000000000101947 */ /* 0x010fd80003800000 */
[----:B------:R-:W-:Y:S05]  /*234d0*/  @!P0 BRA `(.L_x_515) ;  /* 0x00000000000c8947 */ /* 0x000fea0003800000 */
[----:B------:R-:W3:Y:S04]  /*234e0*/  LDG.E R5, desc[UR54][R2.64] ;  /* 0x0000003602057981 */ /* 0x000ee8000c1e1900 */
[----:B-----5:R-:W3:Y:S02]  /*234f0*/  LDG.E R20, desc[UR54][R2.64+0x4] ;  /* 0x0000043602147981 */ /* 0x020ee4000c1e1900 */
[----:B---3--:R-:W-:-:S07]  /*23500*/  IMAD.IADD R20, R20, 0x1, -R5 ;  /* 0x0000000114147824 */ /* 0x008fce00078e0a05 */
.L_x_515:
[----:B------:R-:W-:Y:S01]  /*23510*/  BSSY B1, `(.L_x_516) ;  /* 0x0000037000017945 */ /* 0x000fe20003800000 */
[----:B------:R-:W-:Y:S02]  /*23520*/  SEL R25, R206, RZ, !P0 ;  /* 0x000000ffce197207 */ /* 0x000fe40004000000 */
[----:B------:R-:W-:Y:S02]  /*23530*/  SEL R214, R214, RZ, !P0 ;  /* 0x000000ffd6d67207 */ /* 0x000fe40004000000 */
[----:B-----5:R-:W-:Y:S01]  /*23540*/  SHF.R.S32.HI R14, RZ, 0x1f, R15 ;  /* 0x0000001fff0e7819 */ /* 0x020fe2000001140f */
[----:B------:R-:W-:Y:S06]  /*23550*/  @P3 BRA `(.L_x_517) ;  /* 0x0000000000c83947 */ /* 0x000fec0003800000 */
[----:B------:R-:W1:Y:S01]  /*23560*/  S2R R0, SR_TID.X ;  /* 0x0000000000007919 */ /* 0x000e620000002100 */
[----:B------:R-:W3:Y:S02]  /*23570*/  LDC R29, c[0x0][0xbe8] ;  /* 0x0002fa00ff1d7b82 */ /* 0x000ee40000000800 */
[----:B---3--:R-:W-:Y:S02]  /*23580*/  IMAD R2, R20, R29, RZ ;  /* 0x0000001d14027224 */ /* 0x008fe400078e02ff */
[----:B-1----:R-:W-:-:S05]  /*23590*/  IMAD R0, R215, 0x80, R0 ;  /* 0x00000080d7007824 */ /* 0x002fca00078e0200 */
[----:B------:R-:W-:-:S04]  /*235a0*/  IADD3 R27, R0, -0x80, RZ ;  /* 0xffffff80001b7810 */ /* 0x000fc80007ffe0ff */
[----:B------:R-:W-:-:S13]  /*235b0*/  ISETP.GE.AND P0, PT, R27, R2, PT ;  /* 0x000000021b00720c */ /* 0x000fda0003f06270 */
[----:B------:R-:W-:Y:S05]  /*235c0*/  @P0 BRA `(.L_x_517) ;  /* 0x0000000000ac0947 */ /* 0x000fea0003800000 */
[----:B------:R-:W-:Y:S01]  /*235d0*/  IMAD.MOV.U32 R0, RZ, RZ, 0x9b8 ;  /* 0x000009b8ff007424 */ /* 0x000fe200078e00ff */
[----:B------:R-:W-:Y:S01]  /*235e0*/  ISETP.GT.AND P3, PT, R211, 0x1, PT ;  /* 0x00000001d300780c */ /* 0x000fe20003f64270 */
[----:B------:R-:W1:Y:S01]  /*235f0*/  LDC.64 R2, c[0x0][0xba8] ;  /* 0x0002ea00ff027b82 */ /* 0x000e620000000a00 */
[----:B------:R-:W-:Y:S01]  /*23600*/  ISETP.NE.AND P0, PT, R29, 0x1, PT ;  /* 0x000000011d00780c */ /* 0x000fe20003f05270 */
[----:B------:R-:W-:Y:S01]  /*23610*/  IMAD.MOV.U32 R21, RZ, RZ, R27 ;  /* 0x000000ffff157224 */ /* 0x000fe200078e001b */
[----:B------:R-:W-:Y:S02]  /*23620*/  SEL R24, R0, 0x978, P3 ;  /* 0x0000097800187807 */ /* 0x000fe40001800000 */
[----:B------:R-:W-:-:S03]  /*23630*/  SEL R217, R217, RZ, P3 ;  /* 0x000000ffd9d97207 */ /* 0x000fc60001800000 */
[----:B------:R-:W3:Y:S08]  /*23640*/  LDC.64 R8, c[0x0][R24+0x220] ;  /* 0x0000880018087b82 */ /* 0x000ef00000000a00 */
[----:B------:R-:W4:Y:S08]  /*23650*/  LDC.64 R4, c[0x0][R24+0x218] ;  /* 0x0000860018047b82 */ /* 0x000f300000000a00 */
[----:B------:R-:W5:Y:S08]  /*23660*/  LDC.64 R10, c[0x0][R24+0x228] ;  /* 0x00008a00180a7b82 */ /* 0x000f700000000a00 */
[----:B------:R-:W0:Y:S08]  /*23670*/  LDC.64 R6, c[0x0][R24+0x210] ;  /* 0x0000840018067b82 */ /* 0x000e300000000a00 */
[----:B------:R-:W2:Y:S08]  /*23680*/  @P0 LDC R0, c[0x0][0xbec] ;  /* 0x0002fb00ff000b82 */ /* 0x000eb00000000800 */
[----:B------:R-:W5:Y:S01]  /*23690*/  @P0 LDC R33, c[0x0][0xbf0] ;  /* 0x0002fc00ff210b82 */ /* 0x000f620000000800 */
[----:B---3--:R-:W-:-:S07]  /*236a0*/  IMAD R9, R9, R25, RZ ;  /* 0x0000001909097224 */ /* 0x008fce00078e02ff */
[----:B-1----:R-:W1:Y:S01]  /*236b0*/  @!P3 LDC R2, c[0x0][0xb50] ;  /* 0x0002d400ff02bb82 */ /* 0x002e620000000800 */
[----:B------:R-:W-:Y:S02]  /*236c0*/  IMAD R9, R8, R214, R9 ;  /* 0x000000d608097224 */ /* 0x000fe400078e0209 */
[----:B--2---:R-:W-:-:S05]  /*236d0*/  @P0 IMAD.HI.U32 R0, R27, R0, RZ ;  /* 0x000000001b000227 */ /* 0x004fca00078e00ff */
[----:B------:R-:W2:Y:S01]  /*236e0*/  @!P3 LDC R3, c[0x0][0xb54] ;  /* 0x0002d500ff03bb82 */ /* 0x000ea20000000800 */
[-C--:B----4-:R-:W-:Y:S02]  /*236f0*/  IMAD R31, R5, R204.reuse, RZ ;  /* 0x000000cc051f7224 */ /* 0x090fe400078e02ff */
[----:B------:R-:W-:Y:S01]  /*23700*/  IMAD.WIDE.U32 R12, R4, R204, RZ ;  /* 0x000000cc040c7225 */ /* 0x000fe200078e00ff */
[----:B-----5:R-:W-:-:S03]  /*23710*/  @P0 SHF.R.U32.HI R21, RZ, R33, R0 ;  /* 0x00000021ff150219 */ /* 0x020fc60000011600 */
[----:B------:R-:W-:Y:S01]  /*23720*/  IMAD.WIDE.U32 R4, R8, R25, RZ ;  /* 0x0000001908047225 */ /* 0x000fe200078e00ff */
[----:B------:R-:W-:-:S03]  /*23730*/  IADD3 R0, -R21, RZ, RZ ;  /* 0x000000ff15007210 */ /* 0x000fc60007ffe1ff */
[----:B------:R-:W-:Y:S01]  /*23740*/  IMAD.IADD R13, R31, 0x1, R13 ;  /* 0x000000011f0d7824 */ /* 0x000fe200078e020d */
[----:B------:R-:W-:Y:S01]  /*23750*/  IADD3 R12, P0, P1, R4, R12, R15 ;  /* 0x0000000c040c7210 */ /* 0x000fe2000791e00f */
[----:B------:R-:W-:Y:S02]  /*23760*/  IMAD.IADD R8, R5, 0x1, R9 ;  /* 0x0000000105087824 */ /* 0x000fe400078e0209 */
[----:B------:R-:W-:-:S04]  /*23770*/  IMAD.WIDE.U32 R4, R10, R217, RZ ;  /* 0x000000d90a047225 */ /* 0x000fc800078e00ff */
[----:B------:R-:W-:Y:S02]  /*23780*/  IMAD R11, R11, R217, RZ ;  /* 0x000000d90b0b7224 */ /* 0x000fe400078e02ff */
[----:B------:R-:W-:Y:S01]  /*23790*/  IMAD R9, R29, R0, R27 ;  /* 0x000000001d097224 */ /* 0x000fe200078e021b */
[----:B------:R-:W-:Y:S01]  /*237a0*/  IADD3.X R0, R8, R13, R14, P0, P1 ;  /* 0x0000000d08007210 */ /* 0x000fe200007e240e */
[----:B------:R-:W-:Y:S01]  /*237b0*/  IMAD.IADD R5, R11, 0x1, R5 ;  /* 0x000000010b057824 */ /* 0x000fe200078e0205 */
[----:B------:R-:W-:Y:S02]  /*237c0*/  IADD3 R4, P0, P1, R21, R12, R4 ;  /* 0x0000000c15047210 */ /* 0x000fe4000791e004 */
[----:B------:R-:W-:Y:S02]  /*237d0*/  SHF.R.S32.HI R21, RZ, 0x1f, R21 ;  /* 0x0000001fff157819 */ /* 0x000fe40000011415 */
[----:B------:R-:W-:Y:S02]  /*237e0*/  SHF.R.S32.HI R11, RZ, 0x1f, R9 ;  /* 0x0000001fff0b7819 */ /* 0x000fe40000011409 */
[----:B------:R-:W-:Y:S01]  /*237f0*/  IADD3.X R5, R21, R0, R5, P0, P1 ;  /* 0x0000000015057210 */ /* 0x000fe200007e2405 */
[----:B0-----:R-:W-:-:S04]  /*23800*/  IMAD R0, R7, R9, RZ ;  /* 0x0000000907007224 */ /* 0x001fc800078e02ff */
[C---:B------:R-:W-:Y:S02]  /*23810*/  IMAD R11, R6.reuse, R11, R0 ;  /* 0x0000000b060b7224 */ /* 0x040fe400078e0200 */
[----:B------:R-:W-:-:S04]  /*23820*/  IMAD.WIDE.U32 R4, R6, R9, R4 ;  /* 0x0000000906047225 */ /* 0x000fc800078e0004 */
[----:B------:R-:W-:Y:S01]  /*23830*/  IMAD.IADD R0, R5, 0x1, R11 ;  /* 0x0000000105007824 */ /* 0x000fe200078e020b */
[C---:B-1----:R-:W-:Y:S02]  /*23840*/  LEA R2, P0, R4.reuse, R2, 0x2 ;  /* 0x0000000204027211 */ /* 0x042fe400078010ff */
[----:B------:R-:W-:Y:S02]  /*23850*/  MOV R5, 0xff800000 ;  /* 0xff80000000057802 */ /* 0x000fe40000000f00 */
[----:B--2---:R-:W-:-:S05]  /*23860*/  LEA.HI.X R3, R4, R3, R0, 0x2, P0 ;  /* 0x0000000304037211 */ /* 0x004fca00000f1400 */
[----:B------:R1:W-:Y:S04]  /*23870*/  STG.E desc[UR54][R2.64], R5 ;  /* 0x0000000502007986 */ /* 0x0003e8000c101936 */
.L_x_517:
[----:B------:R-:W-:Y:S05]  /*23880*/  BSYNC B1 ;  /* 0x0000000000017941 */ /* 0x000fea0003800000 */
.L_x_516:
[----:B------:R-:W-:Y:S05]  /*23890*/  @P2 BRA `(.L_x_510) ;  /* 0x0000000400d82947 */ /* 0x000fea0003800000 */
[----:B------:R-:W3:Y:S01]  /*238a0*/  LDC R21, c[0x0][0xbe8] ;  /* 0x0002fa00ff157b82 */ /* 0x000ee20000000800 */
[----:B------:R-:W-:Y:S01]  /*238b0*/  ULDC.64 UR4, c[0x0][0xaa0] ;  /* 0x0002a80000047ab9 */ /* 0x000fe20000000a00 */
[----:B------:R-:W-:Y:S01]  /*238c0*/  ULDC.64 UR6, c[0x0][0xaf0] ;  /* 0x0002bc0000067ab9 */ /* 0x000fe20000000a00 */
[----:B------:R-:W-:Y:S02]  /*238d0*/  IMAD R0, R14, UR4, RZ ;  /* 0x000000040e007c24 */ /* 0x000fe4000f8e02ff */
[----:B-1----:R-:W-:-:S04]  /*238e0*/  IMAD.WIDE.U32 R2, R15, UR4, RZ ;  /* 0x000000040f027c25 */ /* 0x002fc8000f8e00ff */
[----:B------:R-:W-:Y:S01]  /*238f0*/  IMAD R5, R15, UR5, R0 ;  /* 0x000000050f057c24 */ /* 0x000fe2000f8e0200 */
[----:B------:R-:W-:Y:S01]  /*23900*/  ULDC.64 UR4, c[0x0][0xae8] ;  /* 0x0002ba0000047ab9 */ /* 0x000fe20000000a00 */
[----:B------:R-:W-:Y:S02]  /*23910*/  IMAD R0, R210, 0x20, R236 ;  /* 0x00000020d2007824 */ /* 0x000fe400078e02ec */
[----:B------:R-:W-:Y:S02]  /*23920*/  IMAD.IADD R3, R3, 0x1, R5 ;  /* 0x0000000103037824 */ /* 0x000fe400078e0205 */
[----:B------:R-:W-:Y:S02]  /*23930*/  IMAD R9, R215, 0x80, R0 ;  /* 0x00000080d7097824 */ /* 0x000fe400078e0200 */
[----:B------:R-:W-:-:S03]  /*23940*/  IMAD.WIDE.U32 R2, R204, UR4, R2 ;  /* 0x00000004cc027c25 */ /* 0x000fc6000f8e0002 */
[----:B------:R-:W-:Y:S01]  /*23950*/  MOV R5, R9 ;  /* 0x0000000900057202 */ /* 0x000fe20000000f00 */
[----:B------:R-:W-:Y:S01]  /*23960*/  IMAD R3, R204, UR5, R3 ;  /* 0x00000005cc037c24 */ /* 0x000fe2000f8e0203 */
[----:B------:R-:W-:Y:S01]  /*23970*/  ULDC.64 UR4, c[0x0][0xae0] ;  /* 0x0002b80000047ab9 */ /* 0x000fe20000000a00 */
[----:B---3--:R-:W-:Y:S01]  /*23980*/  ISETP.NE.AND P0, PT, R21, 0x1, PT ;  /* 0x000000011500780c */ /* 0x008fe20003f05270 */
[----:B------:R-:W-:-:S12]  /*23990*/  IMAD.WIDE.U32 R2, R25, UR6, R2 ;  /* 0x0000000619027c25 */ /* 0x000fd8000f8e0002 */
[----:B------:R-:W1:Y:S08]  /*239a0*/  @P0 LDC R4, c[0x0][0xbec] ;  /* 0x0002fb00ff040b82 */ /* 0x000e700000000800 */
[----:B------:R-:W3:Y:S01]  /*239b0*/  @P0 LDC R7, c[0x0][0xbf0] ;  /* 0x0002fc00ff070b82 */ /* 0x000ee20000000800 */
[----:B-1----:R-:W-:-:S04]  /*239c0*/  @P0 IMAD.HI.U32 R0, R9, R4, RZ ;  /* 0x0000000409000227 */ /* 0x002fc800078e00ff */
[----:B------:R-:W-:Y:S01]  /*239d0*/  IMAD R4, R214, UR6, RZ ;  /* 0x00000006d6047c24 */ /* 0x000fe2000f8e02ff */
[----:B---3--:R-:W-:-:S03]  /*239e0*/  @P0 SHF.R.U32.HI R5, RZ, R7, R0 ;  /* 0x00000007ff050219 */ /* 0x008fc60000011600 */
[----:B------:R-:W-:Y:S01]  /*239f0*/  IMAD R7, R25, UR7, R4 ;  /* 0x0000000719077c24 */ /* 0x000fe2000f8e0204 */
[--C-:B------:R-:W-:Y:S01]  /*23a00*/  SHF.R.S32.HI R0, RZ, 0x1f, R5.reuse ;  /* 0x0000001fff007819 */ /* 0x100fe20000011405 */
[----:B------:R-:W-:Y:S02]  /*23a10*/  IMAD.MOV R4, RZ, RZ, -R5 ;  /* 0x000000ffff047224 */ /* 0x000fe400078e0a05 */
[----:B------:R-:W-:Y:S02]  /*23a20*/  IMAD.IADD R3, R3, 0x1, R7 ;  /* 0x0000000103037824 */ /* 0x000fe400078e0207 */
[----:B------:R-:W-:Y:S02]  /*23a30*/  IMAD R0, R0, UR4, RZ ;  /* 0x0000000400007c24 */ /* 0x000fe4000f8e02ff */
[----:B------:R-:W-:Y:S02]  /*23a40*/  IMAD R7, R21, R4, R9 ;  /* 0x0000000415077224 */ /* 0x000fe400078e0209 */
[----:B------:R-:W-:-:S02]  /*23a50*/  IMAD R9, R5, UR5, R0 ;  /* 0x0000000505097c24 */ /* 0x000fc4000f8e0200 */
[----:B------:R-:W-:Y:S01]  /*23a60*/  IMAD.WIDE.U32 R2, R5, UR4, R2 ;  /* 0x0000000405027c25 */ /* 0x000fe2000f8e0002 */
[----:B------:R-:W-:Y:S01]  /*23a70*/  SHF.R.S32.HI R0, RZ, 0x1f, R7 ;  /* 0x0000001fff007819 */ /* 0x000fe20000011407 */
[----:B------:R-:W-:Y:S02]  /*23a80*/  ULDC.64 UR4, c[0x0][0xad8] ;  /* 0x0002b60000047ab9 */ /* 0x000fe40000000a00 */
[----:B------:R-:W-:Y:S02]  /*23a90*/  IMAD.IADD R3, R3, 0x1, R9 ;  /* 0x0000000103037824 */ /* 0x000fe400078e0209 */
[----:B------:R-:W-:Y:S02]  /*23aa0*/  IMAD R0, R0, UR4, RZ ;  /* 0x0000000400007c24 */ /* 0x000fe4000f8e02ff */
[----:B------:R-:W-:-:S04]  /*23ab0*/  IMAD.WIDE.U32 R4, R7, UR4, R2 ;  /* 0x0000000407047c25 */ /* 0x000fc8000f8e0002 */
[----:B------:R-:W-:Y:S01]  /*23ac0*/  IMAD R3, R7, UR5, R0 ;  /* 0x0000000507037c24 */ /* 0x000fe2000f8e0200 */
[----:B------:R-:W-:Y:S02]  /*23ad0*/  ULDC.64 UR4, c[0x0][0xa80] ;  /* 0x0002a00000047ab9 */ /* 0x000fe40000000a00 */
[----:B------:R-:W-:Y:S01]  /*23ae0*/  LEA R2, P0, R4, UR4, 0x1 ;  /* 0x0000000404027c11 */ /* 0x000fe2000f8008ff */
[----:B------:R-:W-:Y:S01]  /*23af0*/  UMOV UR4, 0xffffffff ;  /* 0xffffffff00047882 */ /* 0x000fe20000000000 */
[----:B------:R-:W-:-:S04]  /*23b00*/  IADD3 R3, R5, R3, RZ ;  /* 0x0000000305037210 */ /* 0x000fc80007ffe0ff */
[----:B------:R-:W-:Y:S01]  /*23b10*/  LEA.HI.X R3, R4, UR5, R3, 0x1, P0 ;  /* 0x0000000504037c11 */ /* 0x000fe200080f0c03 */
[----:B------:R-:W-:Y:S06]  /*23b20*/  BRA.DIV UR4, `(.L_x_518) ;  /* 0x000000a204547947 */ /* 0x000fec000b800000 */
[----:B------:R1:W3:Y:S04]  /*23b30*/  SHFL.IDX PT, R0, R3, RZ, 0x181f ;  /* 0x00181fff03007589 */ /* 0x0002e800000e0000 */
[----:B------:R1:W4:Y:S02]  /*23b40*/  SHFL.IDX PT, R14, R2, RZ, 0x181f ;  /* 0x00181fff020e7589 */ /* 0x00032400000e0000 */
.L_x_773:
[----:B------:R-:W-:Y:S01]  /*23b50*/  IMAD R21, R20, R21, RZ ;  /* 0x0000001514157224 */ /* 0x000fe200078e02ff */
[----:B------:R-:W-:Y:S01]  /*23b60*/  BSSY B1, `(.L_x_519) ;  /* 0x000000f000017945 */ /* 0x000fe20003800000 */
[----:B------:R-:W-:-:S05]  /*23b70*/  IMAD R6, R215, 0x80, R236 ;  /* 0x00000080d7067824 */ /* 0x000fca00078e02ec */
[----:B------:R-:W-:-:S13]  /*23b80*/  ISETP.GE.AND P0, PT, R6, R21, PT ;  /* 0x000000150600720c */ /* 0x000fda0003f06270 */
[----:B------:R-:W-:Y:S05]  /*23b90*/  @P0 BRA `(.L_x_520) ;  /* 0x00000000002c0947 */ /* 0x000fea0003800000 */
[----:B------:R-:W-:Y:S01]  /*23ba0*/  ULDC UR4, c[0x0][0xac8] ;  /* 0x0002b20000047ab9 */ /* 0x000fe20000000800 */
[----:B------:R-:W-:Y:S02]  /*23bb0*/  SHF.R.S32.HI R8, RZ, 0x1f, R203 ;  /* 0x0000001fff087819 */ /* 0x000fe400000114cb */
[----:B------:R-:W-:Y:S02]  /*23bc0*/  ISETP.GE.AND P2, PT, R203, UR4, PT ;  /* 0x00000004cb007c0c */ /* 0x000fe4000bf46270 */
[----:B------:R-:W-:Y:S02]  /*23bd0*/  ISETP.GE.AND P3, PT, R209, UR4, PT ;  /* 0x00000004d1007c0c */ /* 0x000fe4000bf66270 */
[----:B------:R-:W-:-:S09]  /*23be0*/  SHF.R.S32.HI R7, RZ, 0x1f, R209 ;  /* 0x0000001fff077819 */ /* 0x000fd200000114d1 */
[-C--:B----4-:R-:W-:Y:S02]  /*23bf0*/  @!P2 LEA R4, P0, R203, R14.reuse, 0x1 ;  /* 0x0000000ecb04a211 */ /* 0x090fe400078008ff */
[----:B------:R-:W-:Y:S02]  /*23c00*/  @!P3 LEA R14, P1, R209, R14, 0x1 ;  /* 0x0000000ed10eb211 */ /* 0x000fe400078208ff */
[-C--:B---3--:R-:W-:Y:S02]  /*23c10*/  @!P2 LEA.HI.X R5, R203, R0.reuse, R8, 0x1, P0 ;  /* 0x00000000cb05a211 */ /* 0x088fe400000f0c08 */
[----:B------:R-:W-:-:S03]  /*23c20*/  @!P3 LEA.HI.X R15, R209, R0, R7, 0x1, P1 ;  /* 0x00000000d10fb211 */ /* 0x000fc600008f0c07 */
[----:B------:R3:W-:Y:S04]  /*23c30*/  @!P2 ST.E.128 desc[UR54][R4.64], RZ ;  /* 0x000000ff0400a985 */ /* 0x0007e8000c101d36 */
[----:B------:R3:W-:Y:S02]  /*23c40*/  @!P3 ST.E.128 desc[UR54][R14.64], RZ ;  /* 0x000000ff0e00b985 */ /* 0x0007e4000c101d36 */
.L_x_520:
[----:B------:R-:W-:Y:S05]  /*23c50*/  BSYNC B1 ;  /* 0x0000000000017941 */ /* 0x000fea0003800000 */
.L_x_519:
[----:B------:R-:W-:-:S03]  /*23c60*/  UMOV UR4, 0xffffffff ;  /* 0xffffffff00047882 */ /* 0x000fc60000000000 */
[----:B------:R-:W-:Y:S05]  /*23c70*/  BRA.DIV UR4, `(.L_x_521) ;  /* 0x000000a204347947 */ /* 0x000fea000b800000 */
[----:B---3--:R3:W0:Y:S04]  /*23c80*/  SHFL.IDX PT, R0, R3, 0x1, 0x181f ;  /* 0x00381f0003007f89 */ /* 0x00862800000e0000 */
[----:B----4-:R3:W4:Y:S02]  /*23c90*/  SHFL.IDX PT, R14, R2, 0x1, 0x181f ;  /* 0x00381f00020e7f89 */ /* 0x01072400000e0000 */
.L_x_777:
        /* <DEDUP_REMOVED lines=11> */
[-C--:B0-----:R-:W-:Y:S02]  /*23d50*/  @!P2 LEA.HI.X R5, R203, R0.reuse, R8, 0x1, P0 ;  /* 0x00000000cb05a211 */ /* 0x081fe400000f0c08 */
[----:B------:R-:W-:-:S03]  /*23d60*/  @!P3 LEA.HI.X R15, R209, R0, R7, 0x1, P1 ;  /* 0x00000000d10fb211 */ /* 0x000fc600008f0c07 */
[----:B------:R0:W-:Y:S04]  /*23d70*/  @!P2 ST.E.128 desc[UR54][R4.64], RZ ;  /* 0x000000ff0400a985 */ /* 0x0001e8000c101d36 */
[----:B------:R0:W-:Y:S02]  /*23d80*/  @!P3 ST.E.128 desc[UR54][R14.64], RZ ;  /* 0x000000ff0e00b985 */ /* 0x0001e4000c101d36 */
.L_x_523:
[----:B------:R-:W-:Y:S05]  /*23d90*/  BSYNC B1 ;  /* 0x0000000000017941 */ /* 0x000fea0003800000 */
.L_x_522:
[----:B------:R-:W-:-:S03]  /*23da0*/  UMOV UR4, 0xffffffff ;  /* 0xffffffff00047882 */ /* 0x000fc60000000000 */
[----:B------:R-:W-:Y:S05]  /*23db0*/  BRA.DIV UR4, `(.L_x_524) ;  /* 0x000000a2042c7947 */ /* 0x000fea000b800000 */
[----:B0-----:R0:W0:Y:S04]  /*23dc0*/  SHFL.IDX PT, R0, R3, 0x2, 0x181f ;  /* 0x00581f0003007f89 */ /* 0x00102800000e0000 */
[----:B----4-:R4:W0:Y:S02]  /*23dd0*/  SHFL.IDX PT, R14, R2, 0x2, 0x181f ;  /* 0x00581f00020e7f89 */ /* 0x01082400000e0000 */
.L_x_781:
        /* <DEDUP_REMOVED lines=9> */
[-C--:B0-----:R-:W-:Y:S02]  /*23e70*/  @!P2 LEA R4, P0, R203, R14.reuse, 0x1 ;  /* 0x0000000ecb04a211 */ /* 0x081fe400078008ff */
[----:B------:R-:W-:Y:S02]  /*23e80*/  @!P3 LEA R14, P1, R209, R14, 0x1 ;  /* 0x0000000ed10eb211 */ /* 0x000fe400078208ff */
[-C--:B------:R-:W-:Y:S02]  /*23e90*/  @!P2 LEA.HI.X R5, R203, R0.reuse, R8, 0x1, P0 ;  /* 0x00000000cb05a211 */ /* 0x080fe400000f0c08 */
[----:B------:R-:W-:-:S03]  /*23ea0*/  @!P3 LEA.HI.X R15, R209, R0, R7, 0x1, P1 ;  /* 0x00000000d10fb211 */ /* 0x000fc600008f0c07 */
[----:B------:R0:W-:Y:S04]  /*23eb0*/  @!P2 ST.E.128 desc[UR54][R4.64], RZ ;  /* 0x000000ff0400a985 */ /* 0x0001e8000c101d36 */
[----:B------:R0:W-:Y:S02]  /*23ec0*/  @!P3 ST.E.128 desc[UR54][R14.64], RZ ;  /* 0x000000ff0e00b985 */ /* 0x0001e4000c101d36 */
.L_x_526:
[----:B------:R-:W-:Y:S05]  /*23ed0*/  BSYNC B1 ;  /* 0x0000000000017941 */ /* 0x000fea0003800000 */
.L_x_525:
[----:B------:R-:W-:-:S03]  /*23ee0*/  UMOV UR4, 0xffffffff ;  /* 0xffffffff00047882 */ /* 0x000fc60000000000 */
[----:B------:R-:W-:Y:S05]  /*23ef0*/  BRA.DIV UR4, `(.L_x_527) ;  /* 0x000000a204247947 */ /* 0x000fea000b800000 */
[----:B0-----:R0:W0:Y:S04]  /*23f00*/  SHFL.IDX PT, R0, R3, 0x3, 0x181f ;  /* 0x00781f0003007f89 */ /* 0x00102800000e0000 */
[----:B------:R0:W0:Y:S02]  /*23f10*/  SHFL.IDX PT, R14, R2, 0x3, 0x181f ;  /* 0x00781f00020e7f89 */ /* 0x00002400000e0000 */
.L_x_785:
[----:B01-34-:R-:W-:-:S04]  /*23f20*/  IADD3 R2, R6, 0x60, RZ ;  /* 0x0000006006027810 */ /* 0x01bfc80007ffe0ff */
[----:B------:R-:W-:-:S13]  /*23f30*/  ISETP.GE.AND P0, PT, R2, R21, PT ;  /* 0x000000150200720c */ /* 0x000fda0003f06270 */
[----:B------:R-:W-:Y:S05]  /*23f40*/  @P0 BRA `(.L_x_510) ;  /* 0x00000000002c0947 */ /* 0x000fea0003800000 */
[----:B------:R-:W-:Y:S01]  /*23f50*/  ULDC UR4, c[0x0][0xac8] ;  /* 0x0002b20000047ab9 */ /* 0x000fe20000000800 */
[----:B------:R-:W-:Y:S02]  /*23f60*/  SHF.R.S32.HI R5, RZ, 0x1f, R203 ;  /* 0x0000001fff057819 */ /* 0x000fe400000114cb */
[----:B------:R-:W-:Y:S02]  /*23f70*/  ISETP.GE.AND P2, PT, R203, UR4, PT ;  /* 0x00000004cb007c0c */ /* 0x000fe4000bf46270 */
[----:B------:R-:W-:Y:S02]  /*23f80*/  ISETP.GE.AND P3, PT, R209, UR4, PT ;  /* 0x00000004d1007c0c */ /* 0x000fe4000bf66270 */
[----:B------:R-:W-:-:S09]  /*23f90*/  SHF.R.S32.HI R4, RZ, 0x1f, R209 ;  /* 0x0000001fff047819 */ /* 0x000fd200000114d1 */
[-C--:B------:R-:W-:Y:S02]  /*23fa0*/  @!P2 LEA R2, P0, R203, R14.reuse, 0x1 ;  /* 0x0000000ecb02a211 */ /* 0x080fe400078008ff */
[----:B------:R-:W-:Y:S02]  /*23fb0*/  @!P3 LEA R14, P1, R209, R14, 0x1 ;  /* 0x0000000ed10eb211 */ /* 0x000fe400078208ff */
[-C--:B------:R-:W-:Y:S02]  /*23fc0*/  @!P2 LEA.HI.X R3, R203, R0.reuse, R5, 0x1, P0 ;  /* 0x00000000cb03a211 */ /* 0x080fe400000f0c05 */
[----:B------:R-:W-:-:S03]  /*23fd0*/  @!P3 LEA.HI.X R15, R209, R0, R4, 0x1, P1 ;  /* 0x00000000d10fb211 */ /* 0x000fc600008f0c04 */
[----:B------:R3:W-:Y:S04]  /*23fe0*/  @!P2 ST.E.128 desc[UR54][R2.64], RZ ;  /* 0x000000ff0200a985 */ /* 0x0007e8000c101d36 */
[----:B------:R3:W-:Y:S02]  /*23ff0*/  @!P3 ST.E.128 desc[UR54][R14.64], RZ ;  /* 0x000000ff0e00b985 */ /* 0x0007e4000c101d36 */
.L_x_510:
[----:B------:R-:W-:Y:S05]  /*24000*/  BSYNC B0 ;  /* 0x0000000000007941 */ /* 0x000fea0003800000 */
.L_x_495:
[----:B------:R-:W-:Y:S02]  /*24010*/  ULDC UR4, c[0x0][0xc3c] ;  /* 0x00030f0000047ab9 */ /* 0x000fe40000000800 */
[----:B--2---:R-:W-:-:S13]  /*24020*/  ISETP.GE.AND P0, PT, R147, UR4, PT ;  /* 0x0000000493007c0c */ /* 0x004fda000bf06270 */
[----:B------:R-:W-:Y:S05]  /*24030*/  @!P0 BRA `(.L_x_528) ;  /* 0xfffffdd400888947 */ /* 0x000fea000383ffff */
[----:B------:R-:W-:Y:S05]  /*24040*/  BRA `(.L_x_324) ;  /* 0x0000007000247947 */ /* 0x000fea0003800000 */
.L_x_322:
        /* <DEDUP_REMOVED lines=16> */
[----:B-1----:R2:W-:Y:S04]  /*24150*/  STL.64 [R1], R4 ;  /* 0x0000000401007387 */ /* 0x0025e80000100a00 */
[----:B------:R2:W-:Y:S01]  /*24160*/  STL.64 [R1+0x8], R6 ;  /* 0x0000080601007387 */ /* 0x0005e20000100a00 */
[----:B------:R-:W-:Y:S06]  /*24170*/  BAR.ARV 0x4, 0x180 ;  /* 0x0106000000007b1d */ /* 0x000fec0000002000 */
[----:B------:R-:W-:Y:S05]  /*24180*/  BRA `(.L_x_530) ;  /* 0x0000000800a87947 */ /* 0x000fea0003800000 */
.L_x_529:
[----:B------:R-:W1:Y:S01]  /*24190*/  S2R R0, SR_TID.X ;  /* 0x0000000000007919 */ /* 0x000e620000002100 */
[----:B------:R-:W-:Y:S01]  /*241a0*/  ULDC UR4, c[0x0][0xc3c] ;  /* 0x00030f0000047ab9 */ /* 0x000fe20000000800 */
[----:B------:R-:W-:Y:S01]  /*241b0*/  IMAD.MOV.U32 R9, RZ, RZ, RZ ;  /* 0x000000ffff097224 */ /* 0x000fe200078e00ff */
[----:B------:R-:W2:Y:S01]  /*241c0*/  S2UR UR6, SR_CTAID.X ;  /* 0x00000000000679c3 */ /* 0x000ea20000002500 */
[----:B------:R-:W-:Y:S01]  /*241d0*/  ULDC UR5, c[0x0][0xc38] ;  /* 0x00030e0000057ab9 */ /* 0x000fe20000000800 */
[----:B-1----:R-:W-:-:S04]  /*241e0*/  LOP3.LUT R0, R0, 0x1f, RZ, 0xc0, !PT ;  /* 0x0000001f00007812 */ /* 0x002fc800078ec0ff */
[----:B------:R-:W-:-:S04]  /*241f0*/  ISETP.NE.AND P0, PT, R0, 0x1f, PT ;  /* 0x0000001f0000780c */ /* 0x000fc80003f05270 */
[----:B------:R-:W-:-:S13]  /*24200*/  ISETP.GE.OR P1, PT, R0, UR4, !P0 ;  /* 0x0000000400007c0c */ /* 0x000fda000c726670 */
[----:B0-----:R-:W0:Y:S08]  /*24210*/  @!P1 LDC.64 R2, c[0x0][0xc80] ;  /* 0x00032000ff029b82 */ /* 0x001e300000000a00 */
[----:B------:R-:W1:Y:S01]  /*24220*/  @!P1 LDC.64 R4, c[0x0][0xc78] ;  /* 0x00031e00ff049b82 */ /* 0x000e620000000a00 */
[----:B0-----:R-:W-:-:S05]  /*24230*/  @!P1 IMAD.WIDE.U32 R2, R0, 0x4, R2 ;  /* 0x0000000400029825 */ /* 0x001fca00078e0002 */
[----:B------:R1:W3:Y:S02]  /*24240*/  @!P1 LDG.E R6, desc[UR54][R2.64] ;  /* 0x0000003602069981 */ /* 0x0002e4000c1e1900 */
[----:B-1----:R-:W-:-:S05]  /*24250*/  @!P1 IMAD.WIDE.U32 R2, R0, 0x4, R4 ;  /* 0x0000000400029825 */ /* 0x002fca00078e0004 */
[----:B------:R-:W3:Y:S01]  /*24260*/  @!P1 LDG.E R9, desc[UR54][R2.64] ;  /* 0x0000003602099981 */ /* 0x000ee2000c1e1900 */
[C---:B------:R-:W-:Y:S01]  /*24270*/  ISETP.NE.AND P1, PT, R0.reuse, RZ, PT ;  /* 0x000000ff0000720c */ /* 0x040fe20003f25270 */
[----:B------:R-:W-:Y:S01]  /*24280*/  UMOV UR4, URZ ;  /* 0x0000003f00047c82 */ /* 0x000fe20008000000 */
[C---:B------:R-:W-:Y:S02]  /*24290*/  ISETP.GE.U32.AND P2, PT, R0.reuse, 0x2, PT ;  /* 0x000000020000780c */ /* 0x040fe40003f46070 */
[C---:B------:R-:W-:Y:S02]  /*242a0*/  ISETP.GE.U32.AND P3, PT, R0.reuse, 0x4, PT ;  /* 0x000000040000780c */ /* 0x040fe40003f66070 */
[C---:B------:R-:W-:Y:S02]  /*242b0*/  ISETP.GE.U32.AND P4, PT, R0.reuse, 0x8, PT ;  /* 0x000000080000780c */ /* 0x040fe40003f86070 */
[----:B------:R-:W-:Y:S01]  /*242c0*/  ISETP.GE.U32.AND P5, PT, R0, 0x10, PT ;  /* 0x000000100000780c */ /* 0x000fe20003fa6070 */
[----:B---3--:R-:W-:-:S05]  /*242d0*/  IMAD R4, R6, R9, RZ ;  /* 0x0000000906047224 */ /* 0x008fca00078e02ff */
[----:B------:R-:W0:Y:S02]  /*242e0*/  SHFL.UP PT, R5, R4, 0x1, RZ ;  /* 0x0420000004057989 */ /* 0x000e2400000e00ff */
[----:B0-----:R-:W-:-:S05]  /*242f0*/  SEL R5, R5, RZ, P1 ;  /* 0x000000ff05057207 */ /* 0x001fca0000800000 */
[----:B------:R-:W-:-:S05]  /*24300*/  IMAD.IADD R5, R4, 0x1, R5 ;  /* 0x0000000104057824 */ /* 0x000fca00078e0205 */
[----:B------:R-:W0:Y:S02]  /*24310*/  SHFL.UP PT, R7, R5, 0x2, RZ ;  /* 0x0440000005077989 */ /* 0x000e2400000e00ff */
[----:B0-----:R-:W-:-:S04]  /*24320*/  SEL R8, R7, RZ, P2 ;  /* 0x000000ff07087207 */ /* 0x001fc80001000000 */
[----:B------:R-:W-:-:S05]  /*24330*/  IADD3 R8, R5, R8, RZ ;  /* 0x0000000805087210 */ /* 0x000fca0007ffe0ff */
        /* <DEDUP_REMOVED lines=9> */
[----:B------:R-:W0:Y:S02]  /*243d0*/  SHFL.IDX PT, R4, R2, 0x1f, 0x1f ;  /* 0x03e01f0002047f89 */ /* 0x000e2400000e0000 */
[----:B0-----:R-:W-:-:S05]  /*243e0*/  IMAD R7, R4, UR5, RZ ;  /* 0x0000000504077c24 */ /* 0x001fca000f8e02ff */
[----:B--2---:R-:W-:Y:S02]  /*243f0*/  ISETP.GT.AND P6, PT, R7, UR6, PT ;  /* 0x0000000607007c0c */ /* 0x004fe4000bfc4270 */
[----:B------:R-:W-:-:S11]  /*24400*/  MOV R4, R7 ;  /* 0x0000000700047202 */ /* 0x000fd60000000f00 */
[----:B------:R-:W-:Y:S05]  /*24410*/  @P6 BRA `(.L_x_531) ;  /* 0x0000000000a46947 */ /* 0x000fea0003800000 */
[----:B------:R-:W-:Y:S01]  /*24420*/  IMAD.MOV.U32 R7, RZ, RZ, R4 ;  /* 0x000000ffff077224 */ /* 0x000fe200078e0004 */
[----:B------:R-:W-:Y:S01]  /*24430*/  UMOV UR4, URZ ;  /* 0x0000003f00047c82 */ /* 0x000fe20008000000 */
[----:B------:R-:W-:-:S05]  /*24440*/  ULDC UR5, c[0x0][0xc38] ;  /* 0x00030e0000057ab9 */ /* 0x000fca0000000800 */
.L_x_533:
[----:B------:R-:W0:Y:S01]  /*24450*/  LDC R2, c[0x0][0xc3c] ;  /* 0x00030f00ff027b82 */ /* 0x000e220000000800 */
[----:B------:R-:W-:Y:S01]  /*24460*/  ULDC UR7, c[0x0][0xc3c] ;  /* 0x00030f0000077ab9 */ /* 0x000fe20000000800 */
[----:B------:R-:W-:Y:S01]  /*24470*/  UIADD3 UR4, UR4, 0x1f, URZ ;  /* 0x0000001f04047890 */ /* 0x000fe2000fffe03f */
[----:B------:R-:W-:-:S05]  /*24480*/  IMAD.U32 R3, RZ, RZ, UR7 ;  /* 0x00000007ff037e24 */ /* 0x000fca000f8e00ff */
[----:B------:R1:W-:Y:S01]  /*24490*/  STL [R1+0xc], R3 ;  /* 0x00000c0301007387 */ /* 0x0003e20000100800 */
[----:B0-----:R-:W-:-:S13]  /*244a0*/  ISETP.LE.AND P6, PT, R2, UR4, PT ;  /* 0x0000000402007c0c */ /* 0x001fda000bfc3270 */
[----:B-1----:R-:W-:Y:S05]  /*244b0*/  @P6 BRA `(.L_x_532) ;  /* 0x0000000400a46947 */ /* 0x002fea0003800000 */
[----:B------:R-:W-:Y:S01]  /*244c0*/  VIADD R9, R0, UR4 ;  /* 0x0000000400097c36 */ /* 0x000fe20008000000 */
[----:B------:R-:W-:-:S04]  /*244d0*/  MOV R6, RZ ;  /* 0x000000ff00067202 */ /* 0x000fc80000000f00 */
[----:B------:R-:W-:-:S13]  /*244e0*/  ISETP.GE.OR P6, PT, R9, R2, !P0 ;  /* 0x000000020900720c */ /* 0x000fda00047c6670 */
        /* <DEDUP_REMOVED lines=23> */
[----:B------:R-:W0:Y:S02]  /*24660*/  SHFL.IDX PT, R4, R2, 0x1f, 0x1f ;  /* 0x03e01f0002047f89 */ /* 0x000e2400000e0000 */
[----:B0-----:R-:W-:-:S04]  /*24670*/  IMAD R4, R4, UR5, RZ ;  /* 0x0000000504047c24 */ /* 0x001fc8000f8e02ff */
[----:B------:R-:W-:-:S05]  /*24680*/  IMAD.IADD R7, R4, 0x1, R7 ;  /* 0x0000000104077824 */ /* 0x000fca00078e0207 */
[----:B------:R-:W-:-:S13]  /*24690*/  ISETP.GT.AND P6, PT, R7, UR6, PT ;  /* 0x0000000607007c0c */ /* 0x000fda000bfc4270 */
[----:B------:R-:W-:Y:S05]  /*246a0*/  @!P6 BRA `(.L_x_533) ;  /* 0xfffffffc0068e947 */ /* 0x000fea000383ffff */
.L_x_531:
[----:B------:R-:W-:-:S05]  /*246b0*/  IADD3 R11, -R4, R7, RZ ;  /* 0x00000007040b7210 */ /* 0x000fca0007ffe1ff */
[----:B------:R-:W-:-:S05]  /*246c0*/  IMAD R3, R2, UR5, R11 ;  /* 0x0000000502037c24 */ /* 0x000fca000f8e020b */
[----:B------:R-:W-:-:S13]  /*246d0*/  ISETP.GT.AND P0, PT, R3, UR6, PT ;  /* 0x0000000603007c0c */ /* 0x000fda000bf04270 */
[----:B------:R-:W-:-:S04]  /*246e0*/  VOTE.ANY R10, PT, !P0 ;  /* 0x00000000000a7806 */ /* 0x000fc800040e0100 */
[----:B------:R0:W1:Y:S01]  /*246f0*/  POPC R5, R10 ;  /* 0x0000000a00057309 */ /* 0x0000620000000000 */
[----:B------:R-:W-:Y:S01]  /*24700*/  ISETP.NE.AND P0, PT, R10, RZ, PT ;  /* 0x000000ff0a00720c */ /* 0x000fe20003f05270 */
[----:B0-----:R-:W-:Y:S01]  /*24710*/  IMAD.MOV.U32 R10, RZ, RZ, RZ ;  /* 0x000000ffff0a7224 */ /* 0x001fe200078e00ff */
[----:B-1----:R-:W0:Y:S04]  /*24720*/  SHFL.IDX PT, R6, R6, R5, 0x1f ;  /* 0x00001f0506067589 */ /* 0x002e2800000e0000 */
[----:B------:R-:W1:Y:S01]  /*24730*/  SHFL.IDX PT, R8, R9, R5, 0x1f ;  /* 0x00001f0509087589 */ /* 0x000e6200000e0000 */
[----:B0-----:R-:W-:-:S04]  /*24740*/  IABS R4, R6 ;  /* 0x0000000600047213 */ /* 0x001fc80000000000 */
[----:B------:R-:W0:Y:S01]  /*24750*/  I2F.RP R13, R4 ;  /* 0x00000004000d7306 */ /* 0x000e220000209400 */
[----:B-1----:R-:W-:-:S07]  /*24760*/  IABS R7, R8 ;  /* 0x0000000800077213 */ /* 0x002fce0000000000 */
[----:B------:R-:W-:Y:S08]  /*24770*/  I2F.RP R12, R7 ;  /* 0x00000007000c7306 */ /* 0x000ff00000209400 */
[----:B0-----:R-:W0:Y:S02]  /*24780*/  MUFU.RCP R13, R13 ;  /* 0x0000000d000d7308 */ /* 0x001e240000001000 */
[----:B0-----:R-:W-:-:S06]  /*24790*/  VIADD R3, R13, 0xffffffe ;  /* 0x0ffffffe0d037836 */ /* 0x001fcc0000000000 */
[----:B------:R-:W0:Y:S02]  /*247a0*/  F2I.FTZ.U32.TRUNC.NTZ R3, R3 ;  /* 0x0000000300037305 */ /* 0x000e24000021f000 */
[----:B0-----:R-:W-:Y:S01]  /*247b0*/  IMAD.MOV R15, RZ, RZ, -R3 ;  /* 0x000000ffff0f7224 */ /* 0x001fe200078e0a03 */
[----:B------:R-:W-:Y:S06]  /*247c0*/  @!P0 BRA `(.L_x_534) ;  /* 0x0000000000088947 */ /* 0x000fec0003800000 */
[----:B------:R-:W-:-:S05]  /*247d0*/  IADD3 R9, R5, -0x1, RZ ;  /* 0xffffffff05097810 */ /* 0x000fca0007ffe0ff */
[----:B------:R0:W1:Y:S02]  /*247e0*/  SHFL.IDX PT, R10, R2, R9, 0x1f ;  /* 0x00001f09020a7589 */ /* 0x00006400000e0000 */
.L_x_534:
[----:B-1----:R-:W-:Y:S01]  /*247f0*/  IMAD R10, R10, UR5, R11 ;  /* 0x000000050a0a7c24 */ /* 0x002fe2000f8e020b */
[----:B------:R-:W1:Y:S01]  /*24800*/  MUFU.RCP R12, R12 ;  /* 0x0000000c000c7308 */ /* 0x000e620000001000 */
[----:B0-----:R-:W-:Y:S02]  /*24810*/  IMAD R9, R15, R4, RZ ;  /* 0x000000040f097224 */ /* 0x001fe400078e02ff */
[----:B------:R-:W-:Y:S01]  /*24820*/  IMAD.MOV.U32 R2, RZ, RZ, RZ ;  /* 0x000000ffff027224 */ /* 0x000fe200078e00ff */
[----:B------:R0:W-:Y:S03]  /*24830*/  STL [R1], R10 ;  /* 0x0000000a01007387 */ /* 0x0001e60000100800 */
[----:B------:R-:W-:Y:S01]  /*24840*/  IMAD.HI.U32 R2, R3, R9, R2 ;  /* 0x0000000903027227 */ /* 0x000fe200078e0002 */
[----:B------:R-:W-:Y:S02]  /*24850*/  IADD3 R9, -R10, UR6, RZ ;  /* 0x000000060a097c10 */ /* 0x000fe4000fffe1ff */
[----:B------:R-:W-:-:S02]  /*24860*/  IABS R3, R6 ;  /* 0x0000000600037213 */ /* 0x000fc40000000000 */
[----:B------:R-:W-:-:S03]  /*24870*/  IABS R11, R9 ;  /* 0x00000009000b7213 */ /* 0x000fc60000000000 */
[----:B------:R-:W-:Y:S02]  /*24880*/  IMAD.MOV R3, RZ, RZ, -R3 ;  /* 0x000000ffff037224 */ /* 0x000fe400078e0a03 */
[----:B0-----:R-:W-:-:S04]  /*24890*/  IMAD.HI.U32 R10, R2, R11, RZ ;  /* 0x0000000b020a7227 */ /* 0x001fc800078e00ff */
[----:B------:R-:W-:Y:S02]  /*248a0*/  IMAD R11, R10, R3, R11 ;  /* 0x000000030a0b7224 */ /* 0x000fe400078e020b */
[----:B-1----:R-:W-:-:S03]  /*248b0*/  VIADD R3, R12, 0xffffffe ;  /* 0x0ffffffe0c037836 */ /* 0x002fc60000000000 */
[----:B------:R-:W-:-:S03]  /*248c0*/  ISETP.GT.U32.AND P1, PT, R4, R11, PT ;  /* 0x0000000b0400720c */ /* 0x000fc60003f24070 */
[----:B------:R-:W0:Y:S10]  /*248d0*/  F2I.FTZ.U32.TRUNC.NTZ R3, R3 ;  /* 0x0000000300037305 */ /* 0x000e34000021f000 */
[----:B------:R-:W-:Y:S01]  /*248e0*/  @!P1 IADD3 R11, R11, -R4, RZ ;  /* 0x800000040b0b9210 */ /* 0x000fe20007ffe0ff */
[----:B------:R-:W-:Y:S01]  /*248f0*/  @!P1 VIADD R10, R10, 0x1 ;  /* 0x000000010a0a9836 */ /* 0x000fe20000000000 */
[----:B------:R-:W-:-:S02]  /*24900*/  ISETP.NE.AND P1, PT, R6, RZ, PT ;  /* 0x000000ff0600720c */ /* 0x000fc40003f25270 */
[----:B------:R-:W-:Y:S01]  /*24910*/  ISETP.GE.U32.AND P0, PT, R11, R4, PT ;  /* 0x000000040b00720c */ /* 0x000fe20003f06070 */
[----:B0-----:R-:W-:-:S04]  /*24920*/  IMAD.MOV R2, RZ, RZ, -R3 ;  /* 0x000000ffff027224 */ /* 0x001fc800078e0a03 */
[----:B------:R-:W-:Y:S02]  /*24930*/  IMAD R11, R2, R7, RZ ;  /* 0x00000007020b7224 */ /* 0x000fe400078e02ff */
[----:B------:R-:W-:-:S04]  /*24940*/  IMAD.MOV.U32 R2, RZ, RZ, RZ ;  /* 0x000000ffff027224 */ /* 0x000fc800078e00ff */
[----:B------:R-:W-:Y:S01]  /*24950*/  IMAD.HI.U32 R4, R3, R11, R2 ;  /* 0x0000000b03047227 */ /* 0x000fe200078e0002 */
[----:B------:R-:W-:Y:S02]  /*24960*/  LOP3.LUT R2, R9, R6, RZ, 0x3c, !PT ;  /* 0x0000000609027212 */ /* 0x000fe400078e3cff */
[----:B------:R-:W-:Y:S02]  /*24970*/  @P0 IADD3 R10, R10, 0x1, RZ ;  /* 0x000000010a0a0810 */ /* 0x000fe40007ffe0ff */
        /* <DEDUP_REMOVED lines=8> */
[----:B------:R-:W-:-:S05]  /*24a00*/  IMAD R2, R4, R2, R3 ;  /* 0x0000000204027224 */ /* 0x000fca00078e0203 */
[----:B------:R-:W-:-:S13]  /*24a10*/  ISETP.GT.U32.AND P1, PT, R7, R2, PT ;  /* 0x000000020700720c */ /* 0x000fda0003f24070 */
[----:B------:R-:W-:Y:S01]  /*24a20*/  @!P1 IMAD.IADD R2, R2, 0x1, -R7 ;  /* 0x0000000102029824 */ /* 0x000fe200078e0a07 */
[----:B------:R-:W-:Y:S02]  /*24a30*/  @!P1 IADD3 R4, R4, 0x1, RZ ;  /* 0x0000000104049810 */ /* 0x000fe40007ffe0ff */
[----:B------:R-:W-:Y:S02]  /*24a40*/  ISETP.NE.AND P1, PT, R8, RZ, PT ;  /* 0x000000ff0800720c */ /* 0x000fe40003f25270 */
[----:B------:R-:W-:Y:S02]  /*24a50*/  ISETP.GE.U32.AND P0, PT, R2, R7, PT ;  /* 0x000000070200720c */ /* 0x000fe40003f06070 */
[----:B------:R-:W-:-:S04]  /*24a60*/  LOP3.LUT R2, R10, R8, RZ, 0x3c, !PT ;  /* 0x000000080a027212 */ /* 0x000fc800078e3cff */
[----:B------:R-:W-:Y:S01]  /*24a70*/  ISETP.GE.AND P2, PT, R2, RZ, PT ;  /* 0x000000ff0200720c */ /* 0x000fe20003f46270 */
[----:B------:R-:W-:-:S06]  /*24a80*/  VIADD R2, R5, UR4 ;  /* 0x0000000405027c36 */ /* 0x000fcc0008000000 */
[----:B------:R-:W-:-:S06]  /*24a90*/  @P0 VIADD R4, R4, 0x1 ;  /* 0x0000000104040836 */ /* 0x000fcc0000000000 */
[----:B------:R-:W-:Y:S01]  /*24aa0*/  @!P2 IMAD.MOV R4, RZ, RZ, -R4 ;  /* 0x000000ffff04a224 */ /* 0x000fe200078e0a04 */
[----:B------:R-:W-:-:S05]  /*24ab0*/  @!P1 LOP3.LUT R4, RZ, R8, RZ, 0x33, !PT ;  /* 0x00000008ff049212 */ /* 0x000fca00078e33ff */
[----:B------:R-:W-:-:S04]  /*24ac0*/  IMAD.MOV R3, RZ, RZ, -R4 ;  /* 0x000000ffff037224 */ /* 0x000fc800078e0a04 */
[C---:B------:R-:W-:Y:S01]  /*24ad0*/  IMAD R10, R8.reuse, R3, R10 ;  /* 0x00000003080a7224 */ /* 0x040fe200078e020a */
[----:B------:R-:W-:Y:S01]  /*24ae0*/  LEA R3, R8, R4, 0x18 ;  /* 0x0000000408037211 */ /* 0x000fe200078ec0ff */
[----:B------:R-:W-:-:S04]  /*24af0*/  IMAD.IADD R4, R9, 0x1, -R6 ;  /* 0x0000000109047824 */ /* 0x000fc800078e0a06 */
[----:B------:R-:W-:Y:S01]  /*24b00*/  IMAD R3, R10, 0x10000, R3 ;  /* 0x000100000a037824 */ /* 0x000fe200078e0203 */
[----:B------:R1:W-:Y:S04]  /*24b10*/  STL [R1+0x4], R4 ;  /* 0x0000040401007387 */ /* 0x0003e80000100800 */
[----:B------:R1:W-:Y:S04]  /*24b20*/  STL [R1+0xc], R2 ;  /* 0x00000c0201007387 */ /* 0x0003e80000100800 */
[----:B------:R1:W-:Y:S01]  /*24b30*/  STL [R1+0x8], R3 ;  /* 0x0000080301007387 */ /* 0x0003e20000100800 */
[----:B------:R-:W-:Y:S05]  /*24b40*/  BRA `(.L_x_535) ;  /* 0x0000000000107947 */ /* 0x000fea0003800000 */
.L_x_532:
[----:B------:R-:W-:Y:S01]  /*24b50*/  MOV R2, UR6 ;  /* 0x0000000600027c02 */ /* 0x000fe20008000f00 */
[----:B------:R0:W-:Y:S04]  /*24b60*/  STL [R1+0x4], RZ ;  /* 0x000004ff01007387 */ /* 0x0001e80000100800 */
[----:B------:R0:W-:Y:S04]  /*24b70*/  STL [R1+0x8], RZ ;  /* 0x000008ff01007387 */ /* 0x0001e80000100800 */
[----:B------:R0:W-:Y:S02]  /*24b80*/  STL [R1], R2 ;  /* 0x0000000201007387 */ /* 0x0001e40000100800 */
.L_x_535:
[----:B-1----:R-:W2:Y:S04]  /*24b90*/  LDL R4, [R1] ;  /* 0x0000000001047983 */ /* 0x002ea80000100800 */
[----:B------:R-:W2:Y:S04]  /*24ba0*/  LDL R5, [R1+0x4] ;  /* 0x0000040001057983 */ /* 0x000ea80000100800 */
[----:B------:R-:W2:Y:S04]  /*24bb0*/  LDL R6, [R1+0x8] ;  /* 0x0000080001067983 */ /* 0x000ea80000100800 */
[----:B------:R-:W2:Y:S01]  /*24bc0*/  LDL R7, [R1+0xc] ;  /* 0x00000c0001077983 */ /* 0x000ea20000100800 */
[----:B------:R-:W-:-:S13]  /*24bd0*/  ISETP.NE.AND P0, PT, R0, RZ, PT ;  /* 0x000000ff0000720c */ /* 0x000fda0003f05270 */
[----:B------:R-:W1:Y:S01]  /*24be0*/  @!P0 S2R R3, SR_CgaCtaId ;  /* 0x0000000000038919 */ /* 0x000e620000008800 */
[----:B------:R-:W-:-:S04]  /*24bf0*/  @!P0 MOV R0, 0x400 ;  /* 0x0000040000008802 */ /* 0x000fc80000000f00 */
[----:B-1----:R-:W-:-:S05]  /*24c00*/  @!P0 LEA R0, R3, R0, 0x18 ;  /* 0x0000000003008211 */ /* 0x002fca00078ec0ff */
[----:B--2---:R1:W-:Y:S01]  /*24c10*/  @!P0 STS.128 [R0+0x298d0], R4 ;  /* 0x0298d00400008388 */ /* 0x0043e20000000c00 */
[----:B------:R-:W-:Y:S06]  /*24c20*/  BAR.ARV 0x5, 0x180 ;  /* 0x0146000000007b1d */ /* 0x000fec0000002000 */
.L_x_530:
[----:B-1----:R-:W3:Y:S01]  /*24c30*/  LDL R0, [R1+0xc] ;  /* 0x00000c0001007983 */ /* 0x002ee20000100800 */
[----:B------:R-:W-:Y:S01]  /*24c40*/  ULDC UR4, c[0x0][0xc3c] ;  /* 0x00030f0000047ab9 */ /* 0x000fe20000000800 */
[----:B------:R-:W-:Y:S01]  /*24c50*/  IMAD.MOV.U32 R19, RZ, RZ, RZ ;  /* 0x000000ffff137224 */ /* 0x000fe200078e00ff */
[----:B---3--:R-:W-:Y:S01]  /*24c60*/  ISETP.GE.AND P0, PT, R0, UR4, PT ;  /* 0x0000000400007c0c */ /* 0x008fe2000bf06270 */
[----:B------:R-:W-:-:S05]  /*24c70*/  IMAD.MOV.U32 R0, RZ, RZ, 0x1 ;  /* 0x00000001ff007424 */ /* 0x000fca00078e00ff */
[----:B------:R1:W-:Y:S04]  /*24c80*/  STL [R1+0x18], R0 ;  /* 0x0000180001007387 */ /* 0x0003e80000100800 */
[----:B------:R1:W-:Y:S03]  /*24c90*/  STL [R1+0x5c], RZ ;  /* 0x00005cff01007387 */ /* 0x0003e60000100800 */
[----:B------:R-:W-:Y:S05]  /*24ca0*/  @P0 BRA `(.L_x_536) ;  /* 0x0000006000100947 */ /* 0x000fea0003800000 */
[----:B------:R-:W1:Y:S01]  /*24cb0*/  S2R R10, SR_TID.X ;  /* 0x00000000000a7919 */ /* 0x000e620000002100 */
[----:B------:R-:W3:Y:S01]  /*24cc0*/  S2UR UR5, SR_CgaCtaId ;  /* 0x00000000000579c3 */ /* 0x000ee20000008800 */
[----:B------:R-:W-:Y:S01]  /*24cd0*/  UMOV UR4, 0x400 ;  /* 0x0000040000047882 */ /* 0x000fe20000000000 */
[----:B------:R-:W-:Y:S01]  /*24ce0*/  BSSY B7, `(.L_x_536) ;  /* 0x0000600000077945 */ /* 0x000fe20003800000 */
[----:B------:R-:W-:Y:S01]  /*24cf0*/  IMAD.MOV.U32 R19, RZ, RZ, RZ ;  /* 0x000000ffff137224 */ /* 0x000fe200078e00ff */
[----:B------:R-:W-:Y:S01]  /*24d00*/  ULDC.64 UR40, c[0x0][0x198] ;  /* 0x0000660000287ab9 */ /* 0x000fe20000000a00 */
[----:B------:R-:W-:Y:S02]  /*24d10*/  ULOP3.LUT UR37, UR36, 0x1, URZ, 0xfc, !UPT ;  /* 0x0000000124257892 */ /* 0x000fe4000f8efc3f */
[----:B------:R-:W-:Y:S01]  /*24d20*/  ULOP3.LUT UR39, UR36, 0x2, URZ, 0xfc, !UPT ;  /* 0x0000000224277892 */ /* 0x000fe2000f8efc3f */
[----:B------:R-:W-:Y:S01]  /*24d30*/  ULDC UR38, c[0x0][0xc] ;  /* 0x0000030000267ab9 */ /* 0x000fe20000000800 */
[----:B---3--:R-:W-:-:S06]  /*24d40*/  ULEA UR4, UR5, UR4, 0x18 ;  /* 0x0000000405047291 */ /* 0x008fcc000f8ec03f */
[----:B------:R-:W-:Y:S01]  /*24d50*/  IMAD.U32 R18, RZ, RZ, UR4 ;  /* 0x00000004ff127e24 */ /* 0x000fe2000f8e00ff */
[----:B-1----:R-:W-:Y:S01]  /*24d60*/  SHF.R.U32.HI R0, RZ, 0x1, R10 ;  /* 0x00000001ff007819 */ /* 0x002fe2000001160a */
[C---:B--2---:R-:W-:Y:S01]  /*24d70*/  IMAD.SHL.U32 R4, R10.reuse, 0x80, RZ ;  /* 0x000000800a047824 */ /* 0x044fe200078e00ff */
[C---:B------:R-:W-:Y:S01]  /*24d80*/  LOP3.LUT R8, R10.reuse, 0x7f, RZ, 0xc0, !PT ;  /* 0x0000007f0a087812 */ /* 0x040fe200078ec0ff */
[C---:B0-----:R-:W-:Y:S01]  /*24d90*/  IMAD.SHL.U32 R2, R10.reuse, 0x10, RZ ;  /* 0x000000100a027824 */ /* 0x041fe200078e00ff */
[C---:B------:R-:W-:Y:S01]  /*24da0*/  SHF.L.U32 R9, R10.reuse, 0x2, RZ ;  /* 0x000000020a097819 */ /* 0x040fe200000006ff */
[----:B------:R-:W-:Y:S01]  /*24db0*/  IMAD.SHL.U32 R3, R10, 0x2, RZ ;  /* 0x000000020a037824 */ /* 0x000fe200078e00ff */
[----:B------:R-:W-:Y:S02]  /*24dc0*/  LOP3.LUT R5, R4, 0x380, RZ, 0xc0, !PT ;  /* 0x0000038004057812 */ /* 0x000fe400078ec0ff */
[----:B------:R-:W-:Y:S02]  /*24dd0*/  LOP3.LUT P0, RZ, R10, 0x4, RZ, 0xc0, !PT ;  /* 0x000000040aff7812 */ /* 0x000fe4000780c0ff */
[----:B------:R-:W-:-:S02]  /*24de0*/  LOP3.LUT R5, R5, 0x30, R0, 0xf8, !PT ;  /* 0x0000003005057812 */ /* 0x000fc400078ef800 */
[----:B------:R-:W-:Y:S02]  /*24df0*/  SHF.L.U32 R0, R8, 0x4, RZ ;  /* 0x0000000408007819 */ /* 0x000fe400000006ff */
[----:B------:R-:W-:Y:S02]  /*24e00*/  LOP3.LUT R5, R5, 0x70, R2, 0x78, !PT ;  /* 0x0000007005057812 */ /* 0x000fe400078e7802 */
[----:B------:R-:W-:Y:S02]  /*24e10*/  LOP3.LUT R7, R0, 0x600, RZ, 0xc0, !PT ;  /* 0x0000060000077812 */ /* 0x000fe400078ec0ff */
[----:B------:R-:W-:Y:S02]  /*24e20*/  LOP3.LUT R0, R2, 0x1b0, RZ, 0xc0, !PT ;  /* 0x000001b002007812 */ /* 0x000fe400078ec0ff */
[----:B------:R-:W-:Y:S02]  /*24e30*/  LOP3.LUT R5, R5, 0xc00, R4, 0xf8, !PT ;  /* 0x00000c0005057812 */ /* 0x000fe400078ef804 */
[----:B------:R-:W-:-:S02]  /*24e40*/  LOP3.LUT R3, R0, 0x30, R3, 0x78, !PT ;  /* 0x0000003000037812 */ /* 0x000fc400078e7803 */
[----:B------:R-:W-:Y:S01]  /*24e50*/  LOP3.LUT R0, R7, 0x40, R2, 0xf8, !PT ;  /* 0x0000004007007812 */ /* 0x000fe200078ef802 */
[----:B------:R0:W-:Y:S03]  /*24e60*/  STL [R1+0x30], R5 ;  /* 0x0000300501007387 */ /* 0x0001e60000100800 */
[----:B------:R-:W-:Y:S01]  /*24e70*/  LOP3.LUT R3, R0, R3, RZ, 0xfc, !PT ;  /* 0x0000000300037212 */ /* 0x000fe200078efcff */
[----:B------:R-:W-:-:S05]  /*24e80*/  IMAD.SHL.U32 R0, R10, 0x20, RZ ;  /* 0x000000200a007824 */ /* 0x000fca00078e00ff */
[----:B------:R-:W-:Y:S02]  /*24e90*/  LOP3.LUT R6, R0, 0x80, RZ, 0xc0, !PT ;  /* 0x0000008000067812 */ /* 0x000fe400078ec0ff */
[----:B------:R-:W-:Y:S02]  /*24ea0*/  LOP3.LUT R7, R7, 0x60, R0, 0xf8, !PT ;  /* 0x0000006007077812 */ /* 0x000fe400078ef800 */
[----:B------:R-:W-:Y:S02]  /*24eb0*/  LOP3.LUT R6, R6, 0x10, R10, 0xf8, !PT ;  /* 0x0000001006067812 */ /* 0x000fe400078ef80a */
[----:B------:R-:W-:Y:S02]  /*24ec0*/  LOP3.LUT R7, R7, 0x100, R0, 0xf8, !PT ;  /* 0x0000010007077812 */ /* 0x000fe400078ef800 */
[----:B------:R-:W-:Y:S02]  /*24ed0*/  LOP3.LUT R6, R6, 0x10, R9, 0x78, !PT ;  /* 0x0000001006067812 */ /* 0x000fe400078e7809 */
[----:B0-----:R-:W-:-:S02]  /*24ee0*/  SHF.R.U32.HI R5, RZ, 0x2, R8 ;  /* 0x00000002ff057819 */ /* 0x001fc40000011608 */
[----:B------:R-:W-:Y:S02]  /*24ef0*/  LOP3.LUT R4, R7, R6, RZ, 0xfc, !PT ;  /* 0x0000000607047212 */ /* 0x000fe400078efcff */
[----:B------:R-:W-:Y:S02]  /*24f00*/  LOP3.LUT R5, R5, 0x60, R0, 0xf8, !PT ;  /* 0x0000006005057812 */ /* 0x000fe400078ef800 */
[----:B------:R-:W-:Y:S01]  /*24f10*/  MOV R0, 0x1 ;  /* 0x0000000100007802 */ /* 0x000fe20000000f00 */
[----:B------:R0:W-:Y:S02]  /*24f20*/  STL [R1+0x2c], R4 ;  /* 0x00002c0401007387 */ /* 0x0001e40000100800 */
[----:B0-----:R-:W-:Y:S01]  /*24f30*/  LOP3.LUT R4, R2, 0x30, RZ, 0xc0, !PT ;  /* 0x0000003002047812 */ /* 0x001fe200078ec0ff */
[----:B------:R-:W-:-:S05]  /*24f40*/  IMAD.MOV.U32 R2, RZ, RZ, 0x40 ;  /* 0x00000040ff027424 */ /* 0x000fca00078e00ff */
[----:B------:R-:W-:Y:S01]  /*24f50*/  SEL R6, R2, 0xffffffc0, !P0 ;  /* 0xffffffc002067807 */ /* 0x000fe20004000000 */
[----:B------:R-:W-:Y:S02]  /*24f60*/  IMAD.IADD R2, R18, 0x1, R3 ;  /* 0x0000000112027824 */ /* 0x000fe400078e0203 */
[----:B------:R-:W-:-:S03]  /*24f70*/  IMAD.MOV.U32 R3, RZ, RZ, 0x1 ;  /* 0x00000001ff037424 */ /* 0x000fc600078e00ff */
[----:B------:R0:W-:Y:S04]  /*24f80*/  STL [R1+0x3c], R2 ;  /* 0x00003c0201007387 */ /* 0x0001e80000100800 */
[----:B------:R-:W-:Y:S04]  /*24f90*/  STL [R1+0x5c], RZ ;  /* 0x00005cff01007387 */ /* 0x000fe80000100800 */
[----:B------:R1:W-:Y:S01]  /*24fa0*/  STL [R1+0x1c], R0 ;  /* 0x00001c0001007387 */ /* 0x0003e20000100800 */
[----:B0-----:R-:W-:-:S03]  /*24fb0*/  LOP3.LUT R2, R4, 0x40, RZ, 0xfc, !PT ;  /* 0x0000004004027812 */ /* 0x001fc600078efcff */
[----:B------:R0:W-:Y:S04]  /*24fc0*/  STL [R1+0x14], RZ ;  /* 0x000014ff01007387 */ /* 0x0001e80000100800 */
[----:B------:R0:W-:Y:S01]  /*24fd0*/  STL [R1+0x18], R3 ;  /* 0x0000180301007387 */ /* 0x0001e20000100800 */
[----:B-1----:R-:W-:-:S07]  /*24fe0*/  LOP3.LUT R0, R4, 0x80, RZ, 0xfc, !PT ;  /* 0x0000008004007812 */ /* 0x002fce00078efcff */
.L_x_648:
[----:B------:R-:W2:Y:S01]  /*24ff0*/  LDL R0, [R1+0xc] ;  /* 0x00000c0001007983 */ /* 0x000ea20000100800 */
[----:B0-----:R-:W2:Y:S01]  /*25000*/  LDC.64 R2, c[0x0][0xc88] ;  /* 0x00032200ff027b82 */ /* 0x001ea20000000a00 */
[----:B------:R-:W-:Y:S05]  /*25010*/  YIELD ;  /* 0x0000000000007946 */ /* 0x000fea0003800000 */
[----:B------:R-:W-:Y:S01]  /*25020*/  ULDC.64 UR4, c[0x0][0xa28] ;  /* 0x00028a0000047ab9 */ /* 0x000fe20000000a00 */
[----:B------:R-:W-:Y:S02]  /*25030*/  CS2R R8, SRZ ;  /* 0x0000000000087805 */ /* 0x000fe4000001ff00 */
[----:B------:R-:W-:Y:S01]  /*25040*/  ISETP.NE.U32.AND P0, PT, RZ, UR4, PT ;  /* 0x00000004ff007c0c */ /* 0x000fe2000bf05070 */
[----:B------:R-:W-:Y:S01]  /*25050*/  ULDC.64 UR10, c[0x0][0xa18] ;  /* 0x00028600000a7ab9 */ /* 0x000fe20000000a00 */
[----:B------:R-:W-:Y:S01]  /*25060*/  ULDC.64 UR8, c[0x0][0xa10] ;  /* 0x0002840000087ab9 */ /* 0x000fe20000000a00 */
[----:B------:R-:W-:Y:S01]  /*25070*/  ULDC.64 UR6, c[0x0][0xa08] ;  /* 0x0002820000067ab9 */ /* 0x000fe20000000a00 */
[----:B--2---:R-:W-:-:S05]  /*25080*/  IMAD.WIDE R2, R0, 0x4, R2 ;  /* 0x0000000400027825 */ /* 0x004fca00078e0202 */
[----:B------:R-:W2:Y:S01]  /*25090*/  LDG.E R15, desc[UR54][R2.64] ;  /* 0x00000036020f7981 */ /* 0x000ea2000c1e1900 */
[----:B------:R-:W-:Y:S02]  /*250a0*/  ISETP.NE.AND.EX P0, PT, RZ, UR5, PT, P0 ;  /* 0x00000005ff007c0c */ /* 0x000fe4000bf05300 */
[----:B--2---:R-:W-:Y:S01]  /*250b0*/  SHF.R.S32.HI R0, RZ, 0x1f, R15 ;  /* 0x0000001fff007819 */ /* 0x004fe2000001140f */
[----:B------:R-:W-:-:S10]  /*250c0*/  IMAD.SHL.U32 R14, R15, 0x4, RZ ;  /* 0x000000040f0e7824 */ /* 0x000fd400078e00ff */
[C---:B------:R-:W-:Y:S01]  /*250d0*/  @P0 LEA R2, P1, R15.reuse, UR4, 0x2 ;  /* 0x000000040f020c11 */ /* 0x040fe2000f8210ff */
[----:B------:R-:W-:Y:S03]  /*250e0*/  STL [R1+0x34], R15 ;  /* 0x0000340f01007387 */ /* 0x000fe60000100800 */
[C-C-:B------:R-:W-:Y:S01]  /*250f0*/  @P0 LEA.HI.X R3, R15.reuse, UR5, R0.reuse, 0x2, P1 ;  /* 0x000000050f030c11 */ /* 0x140fe200088f1400 */
[----:B------:R-:W-:Y:S01]  /*25100*/  ULDC.64 UR4, c[0x0][0xa00] ;  /* 0x0002800000047ab9 */ /* 0x000fe20000000a00 */
[----:B------:R-:W-:Y:S01]  /*25110*/  SHF.L.U64.HI R13, R15, 0x2, R0 ;  /* 0x000000020f0d7819 */ /* 0x000fe20000010200 */
[----:B------:R0:W-:Y:S01]  /*25120*/  STL [R1+0x48], R0 ;  /* 0x0000480001007387 */ /* 0x0001e20000100800 */
[----:B------:R-:W-:-:S03]  /*25130*/  ISETP.NE.U32.AND P1, PT, RZ, UR4, PT ;  /* 0x00000004ff007c0c */ /* 0x000fc6000bf25070 */
[----:B-1----:R1:W5:Y:S01]  /*25140*/  @P0 LDG.E R8, desc[UR54][R2.64] ;  /* 0x0000003602080981 */ /* 0x002362000c1e1900 */
[----:B------:R-:W-:Y:S02]  /*25150*/  ISETP.NE.AND.EX P1, PT, RZ, UR5, PT, P1 ;  /* 0x00000005ff007c0c */ /* 0x000fe4000bf25310 */
[----:B------:R-:W-:Y:S01]  /*25160*/  ISETP.NE.U32.AND P3, PT, RZ, UR10, PT ;  /* 0x0000000aff007c0c */ /* 0x000fe2000bf65070 */
[----:B------:R-:W-:Y:S01]  /*25170*/  STL [R1+0x24], R14 ;  /* 0x0000240e01007387 */ /* 0x000fe20000100800 */
[----:B------:R-:W-:Y:S01]  /*25180*/  ISETP.NE.U32.AND P0, PT, RZ, UR6, PT ;  /* 0x00000006ff007c0c */ /* 0x000fe2000bf05070 */
[----:B0-----:R-:W-:Y:S01]  /*25190*/  IMAD.MOV.U32 R0, RZ, RZ, RZ ;  /* 0x000000ffff007224 */ /* 0x001fe200078e00ff */
[----:B------:R-:W-:Y:S01]  /*251a0*/  ISETP.NE.U32.AND P2, PT, RZ, UR8, PT ;  /* 0x00000008ff007c0c */ /* 0x000fe2000bf45070 */
[----:B------:R-:W-:Y:S01]  /*251b0*/  STL [R1+0x38], R13 ;  /* 0x0000380d01007387 */ /* 0x000fe20000100800 */
[C---:B------:R-:W-:Y:S02]  /*251c0*/  IADD3 R6, P5, R14.reuse, UR6, RZ ;  /* 0x000000060e067c10 */ /* 0x040fe4000ffbe0ff */
[----:B-1----:R-:W-:-:S02]  /*251d0*/  IADD3 R2, P4, R14, UR4, RZ ;  /* 0x000000040e027c10 */ /* 0x002fc4000ff9e0ff */
[----:B------:R-:W-:Y:S02]  /*251e0*/  ISETP.NE.AND.EX P3, PT, RZ, UR11, PT, P3 ;  /* 0x0000000bff007c0c */ /* 0x000fe4000bf65330 */
[C---:B------:R-:W-:Y:S02]  /*251f0*/  IADD3.X R3, R13.reuse, UR5, RZ, P4, !PT ;  /* 0x000000050d037c10 */ /* 0x040fe4000a7fe4ff */
[----:B------:R-:W-:Y:S02]  /*25200*/  IADD3 R4, P4, R14, UR8, RZ ;  /* 0x000000080e047c10 */ /* 0x000fe4000ff9e0ff */
[----:B------:R-:W-:Y:S01]  /*25210*/  ISETP.NE.AND.EX P0, PT, RZ, UR7, PT, P0 ;  /* 0x00000007ff007c0c */ /* 0x000fe2000bf05300 */
[----:B------:R-:W2:Y:S01]  /*25220*/  @P1 LDG.E R9, desc[UR54][R2.64] ;  /* 0x0000003602091981 */ /* 0x000ea2000c1e1900 */
[----:B------:R-:W-:Y:S01]  /*25230*/  IADD3.X R5, R13, UR9, RZ, P4, !PT ;  /* 0x000000090d057c10 */ /* 0x000fe2000a7fe4ff */
[----:B------:R-:W-:Y:S01]  /*25240*/  ULDC UR4, c[0x0][0x288] ;  /* 0x0000a20000047ab9 */ /* 0x000fe20000000800 */
[----:B------:R-:W-:-:S02]  /*25250*/  ISETP.NE.AND.EX P2, PT, RZ, UR9, PT, P2 ;  /* 0x00000009ff007c0c */ /* 0x000fc4000bf45320 */
[----:B---3--:R-:W-:Y:S02]  /*25260*/  MOV R12, RZ ;  /* 0x000000ff000c7202 */ /* 0x008fe40000000f00 */
[----:B------:R-:W-:Y:S02]  /*25270*/  @P3 IADD3 R10, P4, R14, UR10, RZ ;  /* 0x0000000a0e0a3c10 */ /* 0x000fe4000ff9e0ff */
[C---:B------:R-:W-:Y:S02]  /*25280*/  IADD3.X R7, R13.reuse, UR7, RZ, P5, !PT ;  /* 0x000000070d077c10 */ /* 0x040fe4000affe4ff */
[----:B------:R-:W-:-:S03]  /*25290*/  @P3 IADD3.X R11, R13, UR11, RZ, P4, !PT ;  /* 0x0000000b0d0b3c10 */ /* 0x000fc6000a7fe4ff */
[----:B------:R-:W5:Y:S04]  /*252a0*/  @P0 LDG.E R12, desc[UR54][R6.64] ;  /* 0x00000036060c0981 */ /* 0x000f68000c1e1900 */
[----:B------:R-:W5:Y:S04]  /*252b0*/  @P2 LDG.E R0, desc[UR54][R4.64] ;  /* 0x0000003604002981 */ /* 0x000f68000c1e1900 */
[----:B--2---:R0:W-:Y:S02]  /*252c0*/  STL [R1+0x40], R9 ;  /* 0x0000400901007387 */ /* 0x0041e40000100800 */
[----:B0-----:R-:W-:Y:S01]  /*252d0*/  IMAD.U32 R9, RZ, RZ, UR4 ;  /* 0x00000004ff097e24 */ /* 0x001fe2000f8e00ff */
[----:B------:R-:W-:-:S05]  /*252e0*/  ULDC.64 UR4, c[0x0][0x418] ;  /* 0x0001060000047ab9 */ /* 0x000fca0000000a00 */
[----:B------:R0:W2:Y:S01]  /*252f0*/  @P3 LDG.E R9, desc[UR54][R10.64] ;  /* 0x000000360a093981 */ /* 0x0000a2000c1e1900 */
[----:B------:R-:W-:-:S03]  /*25300*/  UISETP.NE.U32.AND UP0, UPT, UR4, URZ, UPT ;  /* 0x0000003f0400728c */ /* 0x000fc6000bf05070 */
[----:B------:R-:W-:Y:S01]  /*25310*/  ULDC UR4, c[0x0][0x424] ;  /* 0x0001090000047ab9 */ /* 0x000fe20000000800 */
[----:B------:R-:W-:-:S03]  /*25320*/  UISETP.NE.AND.EX UP0, UPT, UR5, URZ, UPT, UP0 ;  /* 0x0000003f0500728c */ /* 0x000fc6000bf05300 */
[----:B------:R-:W-:Y:S01]  /*25330*/  ULDC UR5, c[0x0][0x2f0] ;  /* 0x0000bc0000057ab9 */ /* 0x000fe20000000800 */
[----:B------:R-:W-:-:S04]  /*25340*/  USEL UR4, UR4, 0x1, UP0 ;  /* 0x0000000104047887 */ /* 0x000fc80008000000 */
[----:B------:R-:W-:-:S03]  /*25350*/  UIMAD UR4, UR4, UR5, URZ ;  /* 0x00000005040472a4 */ /* 0x000fc6000f8e023f */
[----:B------:R-:W-:Y:S02]  /*25360*/  ULDC UR5, c[0x0][0x348] ;  /* 0x0000d20000057ab9 */ /* 0x000fe40000000800 */
[----:B0-----:R-:W-:Y:S01]  /*25370*/  IMAD.U32 R10, RZ, RZ, UR5 ;  /* 0x00000005ff0a7e24 */ /* 0x001fe2000f8e00ff */
[----:B--2---:R0:W-:Y:S02]  /*25380*/  STL [R1+0x58], R9 ;  /* 0x0000580901007387 */ /* 0x0041e40000100800 */
[----:B0-----:R-:W-:Y:S01]  /*25390*/  MOV R9, UR4 ;  /* 0x0000000400097c02 */ /* 0x001fe20008000f00 */
[----:B------:R-:W-:Y:S06]  /*253a0*/  @P3 BRA `(.L_x_537) ;  /* 0x0000000000143947 */ /* 0x000fec0003800000 */
[----:B------:R-:W-:Y:S05]  /*253b0*/  @!P1 BRA `(.L_x_537) ;  /* 0x0000000000109947 */ /* 0x000fea0003800000 */
[----:B------:R-:W2:Y:S04]  /*253c0*/  LDG.E R11, desc[UR54][R2.64] ;  /* 0x00000036020b7981 */ /* 0x000ea8000c1e1900 */
[----:B------:R-:W2:Y:S02]  /*253d0*/  LDG.E R2, desc[UR54][R2.64+0x4] ;  /* 0x0000043602027981 */ /* 0x000ea4000c1e1900 */
[----:B--2---:R-:W-:-:S05]  /*253e0*/  IMAD.IADD R2, R2, 0x1, -R11 ;  /* 0x0000000102027824 */ /* 0x004fca00078e0a0b */
[----:B------:R0:W-:Y:S02]  /*253f0*/  STL [R1+0x58], R2 ;  /* 0x0000580201007387 */ /* 0x0001e40000100800 */
.L_x_537:
[----:B------:R-:W2:Y:S01]  /*25400*/  LDL.LU R3, [R1+0x8] ;  /* 0x0000080001037983 */ /* 0x000ea20000300800 */
[----:B------:R-:W-:Y:S01]  /*25410*/  IMAD.MOV.U32 R11, RZ, RZ, R15 ;  /* 0x000000ffff0b7224 */ /* 0x000fe200078e000f */
[----:B------:R-:W-:Y:S02]  /*25420*/  ULDC.64 UR4, c[0x0][0xa20] ;  /* 0x0002880000047ab9 */ /* 0x000fe40000000a00 */
[----:B------:R-:W-:Y:S02]  /*25430*/  ISETP.NE.U32.AND P1, PT, RZ, UR4, PT ;  /* 0x00000004ff007c0c */ /* 0x000fe4000bf25070 */
[----:B------:R1:W-:Y:S02]  /*25440*/  STL [R1+0x8], R11 ;  /* 0x0000080b01007387 */ /* 0x0003e40000100800 */
[----:B------:R-:W-:Y:S02]  /*25450*/  ISETP.NE.AND.EX P1, PT, RZ, UR5, PT, P1 ;  /* 0x00000005ff007c0c */ /* 0x000fe4000bf25310 */
[----:B--2---:R-:W-:-:S02]  /*25460*/  LOP3.LUT R17, R3, 0xff000000, RZ, 0xc0, !PT ;  /* 0xff00000003117812 */ /* 0x004fc400078ec0ff */
[C---:B0-----:R-:W-:Y:S02]  /*25470*/  LOP3.LUT R2, R3.reuse, 0xff0000, RZ, 0xc0, !PT ;  /* 0x00ff000003027812 */ /* 0x041fe400078ec0ff */
[----:B------:R-:W-:Y:S02]  /*25480*/  SHF.R.U32.HI R17, RZ, 0x8, R17 ;  /* 0x00000008ff117819 */ /* 0x000fe40000011611 */
[----:B------:R-:W-:Y:S02]  /*25490*/  LOP3.LUT R16, R3, 0xffff, RZ, 0xc0, !PT ;  /* 0x0000ffff03107812 */ /* 0x000fe400078ec0ff */
[----:B------:R-:W-:Y:S01]  /*254a0*/  LEA.HI R17, R2, R17, RZ, 0x10 ;  /* 0x0000001102117211 */ /* 0x000fe200078f80ff */
[----:B-----5:R-:W-:-:S05]  /*254b0*/  IMAD.IADD R2, R12, 0x1, R8 ;  /* 0x000000010c027824 */ /* 0x020fca00078e0208 */
[----:B------:R1:W-:Y:S01]  /*254c0*/  STL [R1+0x28], R2 ;  /* 0x0000280201007387 */ /* 0x0003e20000100800 */
[----:B------:R-:W-:Y:S05]  /*254d0*/  @!P1 BRA `(.L_x_538) ;  /* 0x0000000000109947 */ /* 0x000fea0003800000 */
[----:B-1----:R-:W-:-:S04]  /*254e0*/  IADD3 R2, P0, R14, UR4, RZ ;  /* 0x000000040e027c10 */ /* 0x002fc8000ff1e0ff */
[----:B------:R-:W-:-:S05]  /*254f0*/  IADD3.X R3, R13, UR5, RZ, P0, !PT ;  /* 0x000000050d037c10 */ /* 0x000fca00087fe4ff */
[----:B------:R0:W5:Y:S01]  /*25500*/  LDG.E R9, desc[UR54][R2.64] ;  /* 0x0000003602097981 */ /* 0x000162000c1e1900 */
[----:B------:R-:W-:Y:S05]  /*25510*/  BRA `(.L_x_539) ;  /* 0x0000000000107947 */ /* 0x000fea0003800000 */
.L_x_538:
[----:B------:R-:W-:Y:S05]  /*25520*/  @!P0 BRA `(.L_x_539) ;  /* 0x00000000000c8947 */ /* 0x000fea0003800000 */
[----:B------:R-:W2:Y:S04]  /*25530*/  LDG.E R9, desc[UR54][R6.64] ;  /* 0x0000003606097981 */ /* 0x000ea8000c1e1900 */
[----:B------:R-:W2:Y:S02]  /*25540*/  LDG.E R6, desc[UR54][R6.64+0x4] ;  /* 0x0000043606067981 */ /* 0x000ea4000c1e1900 */
[----:B--2---:R-:W-:-:S07]  /*25550*/  IADD3 R9, -R9, R6, RZ ;  /* 0x0000000609097210 */ /* 0x004fce0007ffe1ff */
.L_x_539:
[----:B01----:R-:W2:Y:S01]  /*25560*/  @P2 LDG.E R2, desc[UR54][R4.64] ;  /* 0x0000003604022981 */ /* 0x003ea2000c1e1900 */
[----:B-----5:R-:W-:-:S03]  /*25570*/  IMAD.IADD R8, R9, 0x1, -R8 ;  /* 0x0000000109087824 */ /* 0x020fc600078e0a08 */
[----:B------:R-:W2:Y:S01]  /*25580*/  @P2 LDG.E R4, desc[UR54][R4.64+0x4] ;  /* 0x0000043604042981 */ /* 0x000ea2000c1e1900 */
[----:B------:R-:W-:Y:S01]  /*25590*/  BSSY B0, `(.L_x_540) ;  /* 0x0000029000007945 */ /* 0x000fe20003800000 */
[----:B------:R-:W-:Y:S02]  /*255a0*/  LOP3.LUT R21, R17, 0xff, RZ, 0xc0, !PT ;  /* 0x000000ff11157812 */ /* 0x000fe400078ec0ff */
[----:B------:R-:W-:Y:S01]  /*255b0*/  SHF.R.U32.HI R17, RZ, 0x10, R17 ;  /* 0x00000010ff117819 */ /* 0x000fe20000011611 */
[----:B--2---:R-:W-:-:S04]  /*255c0*/  @P2 IMAD.IADD R10, R4, 0x1, -R2 ;  /* 0x00000001040a2824 */ /* 0x004fc800078e0a02 */
[----:B------:R-:W-:-:S05]  /*255d0*/  IMAD.IADD R2, R8, 0x1, R10 ;  /* 0x0000000108027824 */ /* 0x000fca00078e020a */
[C---:B------:R-:W-:Y:S02]  /*255e0*/  IADD3 R20, R2.reuse, 0x9f, RZ ;  /* 0x0000009f02147810 */ /* 0x040fe40007ffe0ff */
[----:B------:R-:W-:-:S03]  /*255f0*/  ISETP.GE.AND P1, PT, R2, 0x1, PT ;  /* 0x000000010200780c */ /* 0x000fc60003f26270 */
[----:B------:R-:W-:-:S05]  /*25600*/  IMAD.HI R20, R20, 0x66666667, RZ ;  /* 0x6666666714147827 */ /* 0x000fca00078e02ff */
[----:B------:R-:W-:-:S04]  /*25610*/  SHF.R.U32.HI R2, RZ, 0x1f, R20 ;  /* 0x0000001fff027819 */ /* 0x000fc80000011614 */
[----:B------:R-:W-:Y:S01]  /*25620*/  LEA.HI.SX32 R20, R20, R2, 0x1a ;  /* 0x0000000214147211 */ /* 0x000fe200078fd2ff */
[----:B------:R-:W-:Y:S01]  /*25630*/  IMAD.MOV.U32 R2, RZ, RZ, RZ ;  /* 0x000000ffff027224 */ /* 0x000fe200078e00ff */
[----:B------:R-:W-:Y:S06]  /*25640*/  @!P1 BRA `(.L_x_541) ;  /* 0x0000000000749947 */ /* 0x000fec0003800000 */
[----:B------:R-:W-:Y:S01]  /*25650*/  ISETP.NE.AND P0, PT, R17, RZ, PT ;  /* 0x000000ff1100720c */ /* 0x000fe20003f05270 */
[----:B------:R-:W-:-:S03]  /*25660*/  ULDC UR4, c[0x0][0x9f0] ;  /* 0x00027c0000047ab9 */ /* 0x000fc60000000800 */
[----:B------:R-:W-:-:S04]  /*25670*/  SEL R3, R17, UR4, P0 ;  /* 0x0000000411037c07 */ /* 0x000fc80008000000 */
[-C--:B------:R-:W-:Y:S02]  /*25680*/  IABS R4, R3.reuse ;  /* 0x0000000300047213 */ /* 0x080fe40000000000 */
[----:B------:R-:W-:Y:S02]  /*25690*/  IADD3 R2, R3, -0x1, R20 ;  /* 0xffffffff03027810 */ /* 0x000fe40007ffe014 */
[----:B------:R-:W0:Y:S02]  /*256a0*/  I2F.RP R6, R4 ;  /* 0x0000000400067306 */ /* 0x000e240000209400 */
[----:B------:R-:W-:-:S04]  /*256b0*/  LOP3.LUT R5, R2, R3, RZ, 0x3c, !PT ;  /* 0x0000000302057212 */ /* 0x000fc800078e3cff */
[----:B------:R-:W-:Y:S02]  /*256c0*/  ISETP.GE.AND P4, PT, R5, RZ, PT ;  /* 0x000000ff0500720c */ /* 0x000fe40003f86270 */
[----:B0-----:R-:W0:Y:S02]  /*256d0*/  MUFU.RCP R6, R6 ;  /* 0x0000000600067308 */ /* 0x001e240000001000 */
[----:B0-----:R-:W-:-:S06]  /*256e0*/  VIADD R6, R6, 0xffffffe ;  /* 0x0ffffffe06067836 */ /* 0x001fcc0000000000 */
[----:B------:R0:W1:Y:S02]  /*256f0*/  F2I.FTZ.U32.TRUNC.NTZ R7, R6 ;  /* 0x0000000600077305 */ /* 0x000064000021f000 */
[----:B0-----:R-:W-:Y:S01]  /*25700*/  MOV R6, RZ ;  /* 0x000000ff00067202 */ /* 0x001fe20000000f00 */
[----:B-1----:R-:W-:-:S04]  /*25710*/  IMAD.MOV R5, RZ, RZ, -R7 ;  /* 0x000000ffff057224 */ /* 0x002fc800078e0a07 */
[----:B------:R-:W-:-:S04]  /*25720*/  IMAD R5, R5, R4, RZ ;  /* 0x0000000405057224 */ /* 0x000fc800078e02ff */
[----:B------:R-:W-:Y:S01]  /*25730*/  IMAD.HI.U32 R7, R7, R5, R6 ;  /* 0x0000000507077227 */ /* 0x000fe200078e0006 */
[----:B------:R-:W-:Y:S02]  /*25740*/  IABS R5, R2 ;  /* 0x0000000200057213 */ /* 0x000fe40000000000 */
[----:B------:R-:W-:-:S05]  /*25750*/  IABS R2, R3 ;  /* 0x0000000300027213 */ /* 0x000fca0000000000 */
[----:B------:R-:W-:-:S04]  /*25760*/  IMAD.MOV R2, RZ, RZ, -R2 ;  /* 0x000000ffff027224 */ /* 0x000fc800078e0a02 */
[----:B------:R-:W-:Y:S02]  /*25770*/  IMAD.MOV.U32 R6, RZ, RZ, R2 ;  /* 0x000000ffff067224 */ /* 0x000fe400078e0002 */
        /* <DEDUP_REMOVED lines=8> */
[----:B------:R-:W-:Y:S01]  /*25800*/  @!P4 IMAD.MOV R2, RZ, RZ, -R2 ;  /* 0x000000ffff02c224 */ /* 0x000fe200078e0a02 */
[----:B------:R-:W-:-:S07]  /*25810*/  @!P3 LOP3.LUT R2, RZ, R3, RZ, 0x33, !PT ;  /* 0x00000003ff02b212 */ /* 0x000fce00078e33ff */
.L_x_541:
[----:B------:R-:W-:Y:S05]  /*25820*/  BSYNC B0 ;  /* 0x0000000000007941 */ /* 0x000fea0003800000 */
.L_x_540:
[-C--:B------:R-:W-:Y:S01]  /*25830*/  IMAD R3, R21, R2.reuse, RZ ;  /* 0x0000000215037224 */ /* 0x080fe200078e02ff */
[----:B------:R-:W-:Y:S04]  /*25840*/  BSSY B0, `(.L_x_542) ;  /* 0x0000123000007945 */ /* 0x000fe80003800000 */
[C---:B------:R-:W-:Y:S01]  /*25850*/  VIADDMNMX R2, R3.reuse, R2, R20, PT ;  /* 0x0000000203027246 */ /* 0x040fe20003800114 */
[----:B------:R-:W-:-:S04]  /*25860*/  IMAD R3, R3, 0xa0, -R8 ;  /* 0x000000a003037824 */ /* 0x000fc800078e0a08 */
[----:B------:R-:W-:Y:S01]  /*25870*/  IMAD R8, R2, 0xa0, -R8 ;  /* 0x000000a002087824 */ /* 0x000fe200078e0a08 */
[----:B------:R-:W-:-:S04]  /*25880*/  VIMNMX R2, RZ, R3, !PT ;  /* 0x00000003ff027248 */ /* 0x000fc80007fe0100 */
[----:B------:R-:W-:-:S04]  /*25890*/  VIMNMX R10, R8, R10, PT ;  /* 0x0000000a080a7248 */ /* 0x000fc80003fe0100 */
[----:B------:R-:W-:Y:S01]  /*258a0*/  ISETP.GT.AND P0, PT, R10, R2, PT ;  /* 0x000000020a00720c */ /* 0x000fe20003f04270 */
[----:B------:R-:W-:-:S05]  /*258b0*/  IMAD.WIDE.U32 R2, R2, -0x33333333, RZ ;  /* 0xcccccccd02027825 */ /* 0x000fca00078e00ff */
[----:B------:R-:W-:-:S04]  /*258c0*/  SHF.R.U32.HI R3, RZ, 0x7, R3 ;  /* 0x00000007ff037819 */ /* 0x000fc80000011603 */
[----:B------:R-:W-:-:S03]  /*258d0*/  MOV R8, R3 ;  /* 0x0000000300087202 */ /* 0x000fc60000000f00 */
[----:B------:R-:W-:-:S04]  /*258e0*/  @P0 VIADD R10, R10, 0x9f ;  /* 0x0000009f0a0a0836 */ /* 0x000fc80000000000 */
[----:B------:R-:W-:-:S05]  /*258f0*/  @P0 IMAD.HI R2, R10, 0x66666667, RZ ;  /* 0x666666670a020827 */ /* 0x000fca00078e02ff */
[----:B------:R-:W-:-:S04]  /*25900*/  @P0 SHF.R.U32.HI R4, RZ, 0x1f, R2 ;  /* 0x0000001fff040819 */ /* 0x000fc80000011602 */
[----:B------:R-:W-:Y:S02]  /*25910*/  @P0 LEA.HI.SX32 R8, R2, R4, 0x1a ;  /* 0x0000000402080211 */ /* 0x000fe400078fd2ff */
[----:B------:R-:W-:Y:S02]  /*25920*/  PLOP3.LUT P0, PT, PT, PT, PT, 0x80, 0x0 ;  /* 0x000000000000781c */ /* 0x000fe40003f0f070 */
[----:B------:R-:W-:-:S13]  /*25930*/  ISETP.GT.AND P3, PT, R8, R3, PT ;  /* 0x000000030800720c */ /* 0x000fda0003f64270 */
[----:B------:R-:W-:Y:S05]  /*25940*/  @!P3 BRA `(.L_x_543) ;  /* 0x000000100048b947 */ /* 0x000fea0003800000 */
[----:B------:R-:W-:Y:S01]  /*25950*/  UMOV UR4, 0xffffffff ;  /* 0xffffffff00047882 */ /* 0x000fe20000000000 */
[----:B------:R-:W-:Y:S02]  /*25960*/  SEL R2, R11, RZ, !P2 ;  /* 0x000000ff0b027207 */ /* 0x000fe40005000000 */
[----:B------:R-:W-:Y:S05]  /*25970*/  BRA.DIV UR4, `(.L_x_544) ;  /* 0x0000008604cc7947 */ /* 0x000fea000b800000 */
[----:B------:R-:W0:Y:S02]  /*25980*/  S2R R4, SR_TID.X ;  /* 0x0000000000047919 */ /* 0x000e240000002100 */
[----:B0-----:R-:W-:-:S04]  /*25990*/  SHF.R.U32.HI R4, RZ, 0x5, R4 ;  /* 0x00000005ff047819 */ /* 0x001fc80000011604 */
[----:B------:R-:W-:-:S05]  /*259a0*/  LOP3.LUT R4, R4, 0x3, RZ, 0xc0, !PT ;  /* 0x0000000304047812 */ /* 0x000fca00078ec0ff */
[----:B------:R0:W1:Y:S02]  /*259b0*/  SHFL.IDX PT, R14, R4, RZ, 0x1f ;  /* 0x00001fff040e7589 */ /* 0x00006400000e0000 */
.L_x_788:
[----:B-1----:R-:W-:Y:S02]  /*259c0*/  ISETP.NE.AND P0, PT, R14, RZ, PT ;  /* 0x000000ff0e00720c */ /* 0x002fe40003f05270 */
[----:B------:R-:W-:-:S11]  /*259d0*/  PLOP3.LUT P6, PT, PT, PT, PT, 0x8, 0x0 ;  /* 0x000000000000781c */ /* 0x000fd60003fce170 */
[----:B------:R-:W-:Y:S05]  /*259e0*/  @P0 BRA `(.L_x_545) ;  /* 0x00000000000c0947 */ /* 0x000fea0003800000 */
[----:B------:R-:W-:-:S03]  /*259f0*/  UMOV UR4, 0xffffffff ;  /* 0xffffffff00047882 */ /* 0x000fc60000000000 */
[----:B------:R-:W-:Y:S05]  /*25a00*/  BRA.DIV UR4, `(.L_x_546) ;  /* 0x0000008604dc7947 */ /* 0x000fea000b800000 */
[----:B------:R-:W-:-:S13]  /*25a10*/  ELECT P6, URZ, PT ;  /* 0x00000000003f782f */ /* 0x000fda00038c0000 */
.L_x_545:
[----:B0-----:R-:W2:Y:S01]  /*25a20*/  LDL R4, [R1+0x5c] ;  /* 0x00005c0001047983 */ /* 0x001ea20000100800 */
[----:B------:R-:W-:Y:S01]  /*25a30*/  BSSY B1, `(.L_x_547) ;  /* 0x0000008000017945 */ /* 0x000fe20003800000 */
[----:B--2---:R-:W-:-:S05]  /*25a40*/  VIADD R4, R4, 0x1 ;  /* 0x0000000104047836 */ /* 0x004fca0000000000 */
[----:B------:R-:W-:-:S04]  /*25a50*/  LEA.HI R5, R4, R4, RZ, 0x1 ;  /* 0x0000000404057211 */ /* 0x000fc800078f08ff */
[----:B------:R-:W-:-:S05]  /*25a60*/  LOP3.LUT R5, R5, 0xfffffffe, RZ, 0xc0, !PT ;  /* 0xfffffffe05057812 */ /* 0x000fca00078ec0ff */
[----:B------:R-:W-:-:S05]  /*25a70*/  IMAD.IADD R4, R4, 0x1, -R5 ;  /* 0x0000000104047824 */ /* 0x000fca00078e0a05 */
[----:B------:R-:W-:-:S04]  /*25a80*/  SHF.L.U32 R4, R4, 0x1f, RZ ;  /* 0x0000001f04047819 */ /* 0x000fc800000006ff */
[----:B------:R-:W0:Y:S02]  /*25a90*/  SYNCS.PHASECHK.TRANS64.TRYWAIT P0, [R18+URZ+0x29820], R4 ;  /* 0x02982004120075a7 */ /* 0x000e24000800017f */
[----:B0-----:R-:W-:Y:S05]  /*25aa0*/  @!P0 BRA `(.L_x_548) ;  /* 0x0000008400d48947 */ /* 0x001fea0003800000 */
.L_x_791:
[----:B------:R-:W-:Y:S05]  /*25ab0*/  BSYNC B1 ;  /* 0x0000000000017941 */ /* 0x000fea0003800000 */
.L_x_547:
[----:B------:R-:W-:Y:S04]  /*25ac0*/  BSSY B1, `(.L_x_549) ;  /* 0x0000070000017945 */ /* 0x000fe80003800000 */
[----:B------:R-:W-:Y:S05]  /*25ad0*/  @!P6 BRA `(.L_x_550) ;  /* 0x0000000400b8e947 */ /* 0x000fea0003800000 */
[----:B------:R-:W2:Y:S04]  /*25ae0*/  LDL R7, [R1+0x14] ;  /* 0x0000140001077983 */ /* 0x000ea80000100800 */
[----:B------:R-:W3:Y:S01]  /*25af0*/  LDL R6, [R1+0x1c] ;  /* 0x00001c0001067983 */ /* 0x000ee20000100800 */
[----:B------:R-:W1:Y:S01]  /*25b00*/  S2R R5, SR_TID.X ;  /* 0x0000000000057919 */ /* 0x000e620000002100 */
[----:B------:R-:W-:Y:S01]  /*25b10*/  BSSY B2, `(.L_x_551) ;  /* 0x0000007000027945 */ /* 0x000fe20003800000 */
[----:B-1----:R-:W-:-:S04]  /*25b20*/  LOP3.LUT R5, R5, 0x7f, RZ, 0xc0, !PT ;  /* 0x0000007f05057812 */ /* 0x002fc800078ec0ff */
[----:B------:R-:W-:Y:S01]  /*25b30*/  ISETP.NE.AND P2, PT, R5, RZ, PT ;  /* 0x000000ff0500720c */ /* 0x000fe20003f45270 */
[----:B--2---:R-:W-:Y:S01]  /*25b40*/  IMAD R7, R7, 0x8, R18 ;  /* 0x0000000807077824 */ /* 0x004fe200078e0212 */
[----:B---3--:R-:W-:-:S04]  /*25b50*/  SHF.L.U32 R10, R6, 0x1f, RZ ;  /* 0x0000001f060a7819 */ /* 0x008fc800000006ff */
[----:B------:R-:W1:Y:S02]  /*25b60*/  SYNCS.PHASECHK.TRANS64.TRYWAIT P0, [R7+URZ+0x298a0], R10 ;  /* 0x0298a00a070075a7 */ /* 0x000e64000800017f */
[----:B-1----:R-:W-:Y:S05]  /*25b70*/  @!P0 BRA `(.L_x_552) ;  /* 0x0000008400b48947 */ /* 0x002fea0003800000 */
.L_x_792:
[----:B------:R-:W-:Y:S05]  /*25b80*/  BSYNC B2 ;  /* 0x0000000000027941 */ /* 0x000fea0003800000 */
.L_x_551:
[----:B------:R-:W-:Y:S04]  /*25b90*/  BSSY B2, `(.L_x_553) ;  /* 0x0000009000027945 */ /* 0x000fe80003800000 */
[----:B------:R-:W-:Y:S05]  /*25ba0*/  @P2 BRA `(.L_x_554) ;  /* 0x00000000001c2947 */ /* 0x000fea0003800000 */
[----:B0-----:R-:W0:Y:S02]  /*25bb0*/  S2R R4, SR_TID.X ;  /* 0x0000000000047919 */ /* 0x001e240000002100 */
[----:B0-----:R-:W-:Y:S02]  /*25bc0*/  LOP3.LUT R5, R4, 0x1f, RZ, 0xc0, !PT ;  /* 0x0000001f04057812 */ /* 0x001fe400078ec0ff */
[----:B------:R-:W-:Y:S02]  /*25bd0*/  MOV R4, 0x7800 ;  /* 0x0000780000047802 */ /* 0x000fe40000000f00 */
[----:B------:R-:W-:Y:S02]  /*25be0*/  ISETP.NE.AND P0, PT, R5, RZ, PT ;  /* 0x000000ff0500720c */ /* 0x000fe40003f05270 */
[----:B------:R2:W-:Y:S11]  /*25bf0*/  SYNCS.ARRIVE.TRANS64 RZ, [R7+URZ+0x29890], R4 ;  /* 0x0298900407ff79a7 */ /* 0x0005f6000800003f */
[----:B--2---:R-:W-:Y:S05]  /*25c00*/  @!P0 BRA `(.L_x_554) ;  /* 0x0000000000048947 */ /* 0x004fea0003800000 */
[----:B------:R-:W-:Y:S01]  /*25c10*/  BPT.TRAP 0x1 ;  /* 0x000000040000795c */ /* 0x000fe20000300000 */
.L_x_554:
[----:B------:R-:W-:Y:S05]  /*25c20*/  BSYNC B2 ;  /* 0x0000000000027941 */ /* 0x000fea0003800000 */
.L_x_553:
[----:B0-----:R-:W2:Y:S01]  /*25c30*/  LDL R4, [R1+0x14] ;  /* 0x0000140001047983 */ /* 0x001ea20000100800 */
[----:B------:R-:W-:Y:S01]  /*25c40*/  IMAD.MOV.U32 R11, RZ, RZ, RZ ;  /* 0x000000ffff0b7224 */ /* 0x000fe200078e00ff */
[----:B------:R-:W-:Y:S01]  /*25c50*/  UIADD3 UR4, UP0, UR40, 0x570, URZ ;  /* 0x0000057028047890 */ /* 0x000fe2000ff1e03f */
[----:B------:R-:W-:Y:S01]  /*25c60*/  IMAD R5, R8, 0xa0, R0 ;  /* 0x000000a008057824 */ /* 0x000fe200078e0200 */
[----:B------:R-:W-:Y:S01]  /*25c70*/  PLOP3.LUT P0, PT, PT, PT, PT, 0x80, 0x0 ;  /* 0x000000000000781c */ /* 0x000fe20003f0f070 */
[----:B------:R-:W-:Y:S01]  /*25c80*/  UMOV UR6, 0x0 ;  /* 0x0000000000067882 */ /* 0x000fe20000000000 */
[----:B------:R-:W-:Y:S01]  /*25c90*/  R2UR UR10, R11 ;  /* 0x000000000b0a72ca */ /* 0x000fe200000e0000 */
[----:B------:R-:W-:Y:S01]  /*25ca0*/  VIADD R5, R5, 0xffffff60 ;  /* 0xffffff6005057836 */ /* 0x000fe20000000000 */
[----:B------:R-:W-:Y:S01]  /*25cb0*/  UIADD3.X UR5, URZ, UR41, URZ, UP0, !UPT ;  /* 0x000000293f057290 */ /* 0x000fe200087fe43f */
[----:B------:R-:W-:Y:S01]  /*25cc0*/  UMOV UR7, 0x12f00000 ;  /* 0x12f0000000077882 */ /* 0x000fe20000000000 */
[----:B--2---:R-:W-:-:S02]  /*25cd0*/  IMAD R9, R4, 0x7800, R18 ;  /* 0x0000780004097824 */ /* 0x004fc400078e0212 */
[----:B------:R-:W-:-:S03]  /*25ce0*/  VIADD R4, R7, 0x29890 ;  /* 0x0002989007047836 */ /* 0x000fc60000000000 */
[----:B------:R-:W-:-:S07]  /*25cf0*/  IADD3 R6, R9, 0x1a400, RZ ;  /* 0x0001a40009067810 */ /* 0x000fce0007ffe0ff */
.L_x_555:
[----:B------:R-:W-:-:S13]  /*25d00*/  @P0 ELECT P3, URZ, PT ;  /* 0x00000000003f082f */ /* 0x000fda0003860000 */
[----:B------:R-:W-:Y:S02]  /*25d10*/  @P3 R2UR UR13, R2 ;  /* 0x00000000020d32ca */ /* 0x000fe400000e0000 */
[----:B------:R-:W-:Y:S02]  /*25d20*/  @P3 R2UR UR12, R16 ;  /* 0x00000000100c32ca */ /* 0x000fe400000e0000 */
[----:B------:R-:W-:Y:S02]  /*25d30*/  @P3 R2UR UR11, R5 ;  /* 0x00000000050b32ca */ /* 0x000fe400000e0000 */
[----:B------:R-:W-:Y:S02]  /*25d40*/  @P3 R2UR UR9, R4 ;  /* 0x00000000040932ca */ /* 0x000fe400000e0000 */
[----:B------:R-:W-:Y:S02]  /*25d50*/  @P3 R2UR UR8, R6 ;  /* 0x00000000060832ca */ /* 0x000fe400000e0000 */
[----:B------:R-:W-:-:S02]  /*25d60*/  @P3 PLOP3.LUT P0, PT, P3, PT, PT, 0x8, 0x0 ;  /* 0x000000000000381c */ /* 0x000fc40001f0e170 */
[----:B------:R-:W-:-:S09]  /*25d70*/  PLOP3.LUT P3, PT, PT, PT, PT, 0x8, 0x0 ;  /* 0x000000000000781c */ /* 0x000fd20003f6e170 */
[----:B------:R0:W-:Y:S02]  /*25d80*/  UTMALDG.4D [UR8], [UR4], desc[UR6] ;  /* 0x00000608040075b4 */ /* 0x0001e40008019000 */
[----:B0-----:R-:W-:Y:S05]  /*25d90*/  @P0 BRA.U.ANY `(.L_x_555) ;  /* 0xfffffffd00d80947 */ /* 0x001fea000393ffff */
[----:B------:R-:W-:Y:S01]  /*25da0*/  PLOP3.LUT P0, PT, PT, PT, PT, 0x80, 0x0 ;  /* 0x000000000000781c */ /* 0x000fe20003f0f070 */
[----:B------:R-:W-:Y:S01]  /*25db0*/  VIADD R6, R9, 0x1cc00 ;  /* 0x0001cc0009067836 */ /* 0x000fe20000000000 */
[----:B------:R-:W-:Y:S01]  /*25dc0*/  UMOV UR6, 0x0 ;  /* 0x0000000000067882 */ /* 0x000fe20000000000 */
[----:B------:R-:W-:Y:S01]  /*25dd0*/  UMOV UR7, 0x12f00000 ;  /* 0x12f0000000077882 */ /* 0x000fe20000000000 */
[----:B------:R-:W-:-:S09]  /*25de0*/  UMOV UR10, 0x40 ;  /* 0x00000040000a7882 */ /* 0x000fd20000000000 */
.L_x_556:
        /* <DEDUP_REMOVED lines=15> */
.L_x_557:
        /* <DEDUP_REMOVED lines=10> */
[----:B------:R-:W0:Y:S01]  /*25f80*/  SYNCS.PHASECHK.TRANS64.TRYWAIT P0, [R7+URZ+0x298c0], R10 ;  /* 0x0298c00a070075a7 */ /* 0x000e22000800017f */
[----:B------:R-:W-:Y:S04]  /*25f90*/  BSSY B2, `(.L_x_558) ;  /* 0x0000002000027945 */ /* 0x000fe80003800000 */
[----:B0-----:R-:W-:Y:S05]  /*25fa0*/  @!P0 BRA `(.L_x_559) ;  /* 0x0000008000bc8947 */ /* 0x001fea0003800000 */
.L_x_793:
[----:B------:R-:W-:Y:S05]  /*25fb0*/  BSYNC B2 ;  /* 0x0000000000027941 */ /* 0x000fea0003800000 */
.L_x_558:
[----:B------:R-:W-:Y:S01]  /*25fc0*/  BSSY B2, `(.L_x_560) ;  /* 0x000000b000027945 */ /* 0x000fe20003800000 */
[----:B------:R-:W-:Y:S01]  /*25fd0*/  IMAD.MOV.U32 R12, RZ, RZ, 0x0 ;  /* 0x00000000ff0c7424 */ /* 0x000fe200078e00ff */
[----:B------:R-:W-:Y:S02]  /*25fe0*/  MOV R13, 0x12f00000 ;  /* 0x12f00000000d7802 */ /* 0x000fe40000000f00 */
[----:B------:R-:W-:Y:S05]  /*25ff0*/  @P2 BRA `(.L_x_561) ;  /* 0x00000000001c2947 */ /* 0x000fea0003800000 */
[----:B------:R-:W2:Y:S02]  /*26000*/  S2R R4, SR_TID.X ;  /* 0x0000000000047919 */ /* 0x000ea40000002100 */
[----:B--2---:R-:W-:Y:S01]  /*26010*/  LOP3.LUT R6, R4, 0x1f, RZ, 0xc0, !PT ;  /* 0x0000001f04067812 */ /* 0x004fe200078ec0ff */
[----:B------:R-:W-:-:S03]  /*26020*/  IMAD.MOV.U32 R4, RZ, RZ, 0x5000 ;  /* 0x00005000ff047424 */ /* 0x000fc600078e00ff */
[----:B------:R-:W-:Y:S01]  /*26030*/  ISETP.NE.AND P0, PT, R6, RZ, PT ;  /* 0x000000ff0600720c */ /* 0x000fe20003f05270 */
[----:B------:R2:W-:-:S12]  /*26040*/  SYNCS.ARRIVE.TRANS64 RZ, [R7+URZ+0x298b0], R4 ;  /* 0x0298b00407ff79a7 */ /* 0x0005d8000800003f */
[----:B--2---:R-:W-:Y:S05]  /*26050*/  @!P0 BRA `(.L_x_561) ;  /* 0x0000000000048947 */ /* 0x004fea0003800000 */
[----:B------:R-:W-:Y:S01]  /*26060*/  BPT.TRAP 0x1 ;  /* 0x000000040000795c */ /* 0x000fe20000300000 */
.L_x_561:
[----:B------:R-:W-:Y:S05]  /*26070*/  BSYNC B2 ;  /* 0x0000000000027941 */ /* 0x000fea0003800000 */
.L_x_560:
[----:B------:R-:W2:Y:S01]  /*26080*/  LDL R4, [R1+0x14] ;  /* 0x0000140001047983 */ /* 0x000ea20000100800 */
[----:B------:R-:W-:Y:S01]  /*26090*/  R2UR UR10, R11 ;  /* 0x000000000b0a72ca */ /* 0x000fe200000e0000 */
[----:B------:R-:W-:Y:S01]  /*260a0*/  UIADD3 UR4, UP0, UR40, 0x670, URZ ;  /* 0x0000067028047890 */ /* 0x000fe2000ff1e03f */
[----:B------:R-:W-:Y:S02]  /*260b0*/  R2UR UR6, R12 ;  /* 0x000000000c0672ca */ /* 0x000fe400000e0000 */
[----:B------:R-:W-:Y:S01]  /*260c0*/  R2UR UR7, R13 ;  /* 0x000000000d0772ca */ /* 0x000fe200000e0000 */
[----:B------:R-:W-:Y:S01]  /*260d0*/  UIADD3.X UR5, URZ, UR41, URZ, UP0, !UPT ;  /* 0x000000293f057290 */ /* 0x000fe200087fe43f */
[----:B------:R-:W-:Y:S01]  /*260e0*/  PLOP3.LUT P0, PT, PT, PT, PT, 0x80, 0x0 ;  /* 0x000000000000781c */ /* 0x000fe20003f0f070 */
[----:B--2---:R-:W-:Y:S02]  /*260f0*/  IMAD R6, R4, 0x5000, R18 ;  /* 0x0000500004067824 */ /* 0x004fe400078e0212 */
[----:B------:R-:W-:-:S02]  /*26100*/  VIADD R4, R7, 0x298b0 ;  /* 0x000298b007047836 */ /* 0x000fc40000000000 */
[----:B------:R-:W-:-:S08]  /*26110*/  VIADD R6, R6, 0xa400 ;  /* 0x0000a40006067836 */ /* 0x000fd00000000000 */
.L_x_562:
        /* <DEDUP_REMOVED lines=9> */
[----:B--2---:R-:W-:Y:S05]  /*261b0*/  @P0 BRA.U.ANY `(.L_x_562) ;  /* 0xfffffffd00d80947 */ /* 0x004fea000393ffff */
.L_x_550:
[----:B------:R-:W-:Y:S05]  /*261c0*/  BSYNC B1 ;  /* 0x0000000000017941 */ /* 0x000fea0003800000 */
.L_x_549:
[----:B------:R-:W2:Y:S04]  /*261d0*/  LDL.LU R9, [R1+0x14] ;  /* 0x0000140001097983 */ /* 0x000ea80000300800 */
[----:B01----:R-:W3:Y:S01]  /*261e0*/  LDL.LU R7, [R1+0x1c] ;  /* 0x00001c0001077983 */ /* 0x003ee20000300800 */
[----:B------:R-:W-:Y:S02]  /*261f0*/  PLOP3.LUT P0, PT, PT, PT, PT, 0x8, 0x0 ;  /* 0x000000000000781c */ /* 0x000fe40003f0e170 */
[----:B--2---:R-:W-:Y:S01]  /*26200*/  IADD3 R4, R9, 0x1, RZ ;  /* 0x0000000109047810 */ /* 0x004fe20007ffe0ff */
[----:B------:R-:W-:-:S03]  /*26210*/  VIADD R9, R8, 0xfffffffe ;  /* 0xfffffffe08097836 */ /* 0x000fc60000000000 */
[C---:B------:R-:W-:Y:S02]  /*26220*/  ISETP.NE.AND P2, PT, R4.reuse, 0x2, PT ;  /* 0x000000020400780c */ /* 0x040fe40003f45270 */
[----:B------:R-:W-:Y:S02]  /*26230*/  ISETP.GE.AND P3, PT, R9, R3, PT ;  /* 0x000000030900720c */ /* 0x000fe40003f66270 */
[----:B------:R-:W-:Y:S02]  /*26240*/  SEL R5, RZ, 0x1, P2 ;  /* 0x00000001ff057807 */ /* 0x000fe40001000000 */
[----:B------:R-:W-:Y:S02]  /*26250*/  SEL R4, R4, RZ, P2 ;  /* 0x000000ff04047207 */ /* 0x000fe40001000000 */
[----:B---3--:R-:W-:-:S03]  /*26260*/  LOP3.LUT R7, R7, R5, RZ, 0x3c, !PT ;  /* 0x0000000507077212 */ /* 0x008fc600078e3cff */
[----:B------:R0:W-:Y:S04]  /*26270*/  STL [R1+0x14], R4 ;  /* 0x0000140401007387 */ /* 0x0001e80000100800 */
[----:B------:R0:W-:Y:S01]  /*26280*/  STL [R1+0x1c], R7 ;  /* 0x00001c0701007387 */ /* 0x0001e20000100800 */
[----:B------:R-:W-:Y:S05]  /*26290*/  @!P3 BRA `(.L_x_543) ;  /* 0x0000000400f4b947 */ /* 0x000fea0003800000 */
.L_x_577:
[----:B------:R-:W-:Y:S05]  /*262a0*/  YIELD ;  /* 0x0000000000007946 */ /* 0x000fea0003800000 */
[----:B------:R-:W-:Y:S04]  /*262b0*/  BSSY B1, `(.L_x_563) ;  /* 0x000006f000017945 */ /* 0x000fe80003800000 */
[----:B-1----:R-:W-:Y:S05]  /*262c0*/  @!P6 BRA `(.L_x_564) ;  /* 0x0000000400b4e947 */ /* 0x002fea0003800000 */
[----:B------:R-:W2:Y:S04]  /*262d0*/  LDL R6, [R1+0x14] ;  /* 0x0000140001067983 */ /* 0x000ea80000100800 */
[----:B------:R-:W3:Y:S01]  /*262e0*/  LDL R5, [R1+0x1c] ;  /* 0x00001c0001057983 */ /* 0x000ee20000100800 */
[----:B0-----:R-:W0:Y:S01]  /*262f0*/  S2R R4, SR_TID.X ;  /* 0x0000000000047919 */ /* 0x001e220000002100 */
[----:B------:R-:W-:Y:S01]  /*26300*/  BSSY B2, `(.L_x_565) ;  /* 0x0000007000027945 */ /* 0x000fe20003800000 */
[----:B0-----:R-:W-:-:S04]  /*26310*/  LOP3.LUT R4, R4, 0x7f, RZ, 0xc0, !PT ;  /* 0x0000007f04047812 */ /* 0x001fc800078ec0ff */
[----:B------:R-:W-:Y:S01]  /*26320*/  ISETP.NE.AND P3, PT, R4, RZ, PT ;  /* 0x000000ff0400720c */ /* 0x000fe20003f65270 */
[----:B--2---:R-:W-:Y:S01]  /*26330*/  IMAD R8, R6, 0x8, R18 ;  /* 0x0000000806087824 */ /* 0x004fe200078e0212 */
[----:B---3--:R-:W-:-:S04]  /*26340*/  SHF.L.U32 R7, R5, 0x1f, RZ ;  /* 0x0000001f05077819 */ /* 0x008fc800000006ff */
[----:B------:R-:W0:Y:S02]  /*26350*/  SYNCS.PHASECHK.TRANS64.TRYWAIT P2, [R8+URZ+0x298a0], R7 ;  /* 0x0298a007080075a7 */ /* 0x000e24000804017f */
[----:B0-----:R-:W-:Y:S05]  /*26360*/  @!P2 BRA `(.L_x_566) ;  /* 0x0000007c00e0a947 */ /* 0x001fea0003800000 */
.L_x_794:
[----:B------:R-:W-:Y:S05]  /*26370*/  BSYNC B2 ;  /* 0x0000000000027941 */ /* 0x000fea0003800000 */
.L_x_565:
[----:B------:R-:W-:Y:S04]  /*26380*/  BSSY B2, `(.L_x_567) ;  /* 0x0000009000027945 */ /* 0x000fe80003800000 */
        /* <DEDUP_REMOVED lines=8> */
.L_x_568:
[----:B------:R-:W-:Y:S05]  /*26410*/  BSYNC B2 ;  /* 0x0000000000027941 */ /* 0x000fea0003800000 */
.L_x_567:
[----:B------:R-:W2:Y:S01]  /*26420*/  LDL R4, [R1+0x14] ;  /* 0x0000140001047983 */ /* 0x000ea20000100800 */
[----:B------:R-:W-:Y:S01]  /*26430*/  MOV R11, RZ ;  /* 0x000000ff000b7202 */ /* 0x000fe20000000f00 */
[----:B------:R-:W-:Y:S01]  /*26440*/  UIADD3 UR4, UP0, UR40, 0x570, URZ ;  /* 0x0000057028047890 */ /* 0x000fe2000ff1e03f */
[----:B------:R-:W-:Y:S01]  /*26450*/  PLOP3.LUT P2, PT, PT, PT, PT, 0x80, 0x0 ;  /* 0x000000000000781c */ /* 0x000fe20003f4f070 */
[----:B------:R-:W-:Y:S01]  /*26460*/  IMAD R5, R9, 0xa0, R0 ;  /* 0x000000a009057824 */ /* 0x000fe200078e0200 */
[----:B------:R-:W-:Y:S01]  /*26470*/  R2UR UR10, R11 ;  /* 0x000000000b0a72ca */ /* 0x000fe200000e0000 */
[----:B------:R-:W-:Y:S01]  /*26480*/  UIADD3.X UR5, URZ, UR41, URZ, UP0, !UPT ;  /* 0x000000293f057290 */ /* 0x000fe200087fe43f */
[----:B------:R-:W-:Y:S01]  /*26490*/  UMOV UR6, 0x0 ;  /* 0x0000000000067882 */ /* 0x000fe20000000000 */
[----:B------:R-:W-:Y:S01]  /*264a0*/  UMOV UR7, 0x12f00000 ;  /* 0x12f0000000077882 */ /* 0x000fe20000000000 */
[----:B--2---:R-:W-:Y:S02]  /*264b0*/  IMAD R6, R4, 0x7800, R18 ;  /* 0x0000780004067824 */ /* 0x004fe400078e0212 */
[----:B------:R-:W-:-:S02]  /*264c0*/  VIADD R4, R8, 0x29890 ;  /* 0x0002989008047836 */ /* 0x000fc40000000000 */
[----:B------:R-:W-:-:S07]  /*264d0*/  VIADD R10, R6, 0x1a400 ;  /* 0x0001a400060a7836 */ /* 0x000fce0000000000 */
.L_x_569:
        /* <DEDUP_REMOVED lines=9> */
[----:B-1----:R-:W-:Y:S05]  /*26570*/  @P2 BRA.U.ANY `(.L_x_569) ;  /* 0xfffffffd00d82947 */ /* 0x002fea000393ffff */
[----:B------:R-:W-:Y:S01]  /*26580*/  PLOP3.LUT P2, PT, PT, PT, PT, 0x80, 0x0 ;  /* 0x000000000000781c */ /* 0x000fe20003f4f070 */
[----:B------:R-:W-:Y:S01]  /*26590*/  VIADD R10, R6, 0x1cc00 ;  /* 0x0001cc00060a7836 */ /* 0x000fe20000000000 */
[----:B------:R-:W-:Y:S01]  /*265a0*/  UMOV UR6, 0x0 ;  /* 0x0000000000067882 */ /* 0x000fe20000000000 */
[----:B------:R-:W-:Y:S01]  /*265b0*/  UMOV UR7, 0x12f00000 ;  /* 0x12f0000000077882 */ /* 0x000fe20000000000 */
[----:B------:R-:W-:-:S09]  /*265c0*/  UMOV UR10, 0x40 ;  /* 0x00000040000a7882 */ /* 0x000fd20000000000 */
.L_x_570:
        /* <DEDUP_REMOVED lines=11> */
[----:B------:R-:W-:Y:S01]  /*26680*/  UMOV UR6, 0x0 ;  /* 0x0000000000067882 */ /* 0x000fe20000000000 */
[----:B------:R-:W-:Y:S01]  /*26690*/  IADD3 R6, R6, 0x1f400, RZ ;  /* 0x0001f40006067810 */ /* 0x000fe20007ffe0ff */
[----:B------:R-:W-:Y:S01]  /*266a0*/  UMOV UR7, 0x12f00000 ;  /* 0x12f0000000077882 */ /* 0x000fe20000000000 */
[----:B------:R-:W-:-:S09]  /*266b0*/  UMOV UR10, 0x80 ;  /* 0x00000080000a7882 */ /* 0x000fd20000000000 */
.L_x_571:
        /* <DEDUP_REMOVED lines=10> */
[----:B------:R-:W1:Y:S01]  /*26760*/  SYNCS.PHASECHK.TRANS64.TRYWAIT P2, [R8+URZ+0x298c0], R7 ;  /* 0x0298c007080075a7 */ /* 0x000e62000804017f */
[----:B------:R-:W-:Y:S04]  /*26770*/  BSSY B2, `(.L_x_572) ;  /* 0x0000002000027945 */ /* 0x000fe80003800000 */
[----:B-1----:R-:W-:Y:S05]  /*26780*/  @!P2 BRA `(.L_x_573) ;  /* 0x0000007800eca947 */ /* 0x002fea0003800000 */
.L_x_795:
[----:B------:R-:W-:Y:S05]  /*26790*/  BSYNC B2 ;  /* 0x0000000000027941 */ /* 0x000fea0003800000 */
.L_x_572:
[----:B------:R-:W-:Y:S01]  /*267a0*/  BSSY B2, `(.L_x_574) ;  /* 0x000000b000027945 */ /* 0x000fe20003800000 */
[----:B------:R-:W-:Y:S02]  /*267b0*/  IMAD.MOV.U32 R6, RZ, RZ, 0x0 ;  /* 0x00000000ff067424 */ /* 0x000fe400078e00ff */
[----:B01----:R-:W-:Y:S01]  /*267c0*/  IMAD.MOV.U32 R7, RZ, RZ, 0x12f00000 ;  /* 0x12f00000ff077424 */ /* 0x003fe200078e00ff */
[----:B------:R-:W-:Y:S06]  /*267d0*/  @P3 BRA `(.L_x_575) ;  /* 0x00000000001c3947 */ /* 0x000fec0003800000 */
[----:B------:R-:W0:Y:S02]  /*267e0*/  S2R R4, SR_TID.X ;  /* 0x0000000000047919 */ /* 0x000e240000002100 */
[----:B0-----:R-:W-:Y:S01]  /*267f0*/  LOP3.LUT R10, R4, 0x1f, RZ, 0xc0, !PT ;  /* 0x0000001f040a7812 */ /* 0x001fe200078ec0ff */
[----:B------:R-:W-:-:S03]  /*26800*/  IMAD.MOV.U32 R4, RZ, RZ, 0x5000 ;  /* 0x00005000ff047424 */ /* 0x000fc600078e00ff */
[----:B------:R-:W-:Y:S01]  /*26810*/  ISETP.NE.AND P2, PT, R10, RZ, PT ;  /* 0x000000ff0a00720c */ /* 0x000fe20003f45270 */
[----:B------:R0:W-:-:S12]  /*26820*/  SYNCS.ARRIVE.TRANS64 RZ, [R8+URZ+0x298b0], R4 ;  /* 0x0298b00408ff79a7 */ /* 0x0001d8000800003f */
[----:B0-----:R-:W-:Y:S05]  /*26830*/  @!P2 BRA `(.L_x_575) ;  /* 0x000000000004a947 */ /* 0x001fea0003800000 */
[----:B------:R-:W-:Y:S01]  /*26840*/  BPT.TRAP 0x1 ;  /* 0x000000040000795c */ /* 0x000fe20000300000 */
.L_x_575:
[----:B------:R-:W-:Y:S05]  /*26850*/  BSYNC B2 ;  /* 0x0000000000027941 */ /* 0x000fea0003800000 */
.L_x_574:
[----:B------:R-:W2:Y:S01]  /*26860*/  LDL R4, [R1+0x14] ;  /* 0x0000140001047983 */ /* 0x000ea20000100800 */
[----:B------:R-:W-:Y:S01]  /*26870*/  R2UR UR10, R11 ;  /* 0x000000000b0a72ca */ /* 0x000fe200000e0000 */
[----:B------:R-:W-:Y:S01]  /*26880*/  UIADD3 UR4, UP0, UR40, 0x670, URZ ;  /* 0x0000067028047890 */ /* 0x000fe2000ff1e03f */
[----:B------:R-:W-:Y:S02]  /*26890*/  R2UR UR6, R6 ;  /* 0x00000000060672ca */ /* 0x000fe400000e0000 */
[----:B------:R-:W-:Y:S01]  /*268a0*/  R2UR UR7, R7 ;  /* 0x00000000070772ca */ /* 0x000fe200000e0000 */
[----:B------:R-:W-:Y:S01]  /*268b0*/  UIADD3.X UR5, URZ, UR41, URZ, UP0, !UPT ;  /* 0x000000293f057290 */ /* 0x000fe200087fe43f */
[----:B------:R-:W-:Y:S02]  /*268c0*/  PLOP3.LUT P2, PT, PT, PT, PT, 0x80, 0x0 ;  /* 0x000000000000781c */ /* 0x000fe40003f4f070 */
[----:B------:R-:W-:Y:S01]  /*268d0*/  IADD3 R8, R8, 0x298b0, RZ ;  /* 0x000298b008087810 */ /* 0x000fe20007ffe0ff */
[----:B--2---:R-:W-:-:S04]  /*268e0*/  IMAD R4, R4, 0x5000, R18 ;  /* 0x0000500004047824 */ /* 0x004fc800078e0212 */
[----:B------:R-:W-:-:S07]  /*268f0*/  VIADD R4, R4, 0xa400 ;  /* 0x0000a40004047836 */ /* 0x000fce0000000000 */
.L_x_576:
        /* <DEDUP_REMOVED lines=10> */
.L_x_564:
[----:B------:R-:W-:Y:S05]  /*269a0*/  BSYNC B1 ;  /* 0x0000000000017941 */ /* 0x000fea0003800000 */
.L_x_563:
[----:B0-----:R-:W2:Y:S04]  /*269b0*/  LDL.LU R7, [R1+0x14] ;  /* 0x0000140001077983 */ /* 0x001ea80000300800 */
[----:B------:R-:W3:Y:S01]  /*269c0*/  LDL.LU R6, [R1+0x1c] ;  /* 0x00001c0001067983 */ /* 0x000ee20000300800 */
[C---:B------:R-:W-:Y:S01]  /*269d0*/  ISETP.GT.AND P3, PT, R9.reuse, R3, PT ;  /* 0x000000030900720c */ /* 0x040fe20003f64270 */
[----:B------:R-:W-:Y:S02]  /*269e0*/  VIADD R9, R9, 0xffffffff ;  /* 0xffffffff09097836 */ /* 0x000fe40000000000 */
[----:B--2---:R-:W-:-:S05]  /*269f0*/  VIADD R4, R7, 0x1 ;  /* 0x0000000107047836 */ /* 0x004fca0000000000 */
[----:B------:R-:W-:-:S04]  /*26a00*/  ISETP.NE.AND P2, PT, R4, 0x2, PT ;  /* 0x000000020400780c */ /* 0x000fc80003f45270 */
[----:B------:R-:W-:Y:S02]  /*26a10*/  SEL R5, RZ, 0x1, P2 ;  /* 0x00000001ff057807 */ /* 0x000fe40001000000 */
[----:B------:R-:W-:Y:S02]  /*26a20*/  SEL R4, R4, RZ, P2 ;  /* 0x000000ff04047207 */ /* 0x000fe40001000000 */
[----:B---3--:R-:W-:-:S05]  /*26a30*/  LOP3.LUT R6, R6, R5, RZ, 0x3c, !PT ;  /* 0x0000000506067212 */ /* 0x008fca00078e3cff */
[----:B------:R1:W-:Y:S04]  /*26a40*/  STL [R1+0x1c], R6 ;  /* 0x00001c0601007387 */ /* 0x0003e80000100800 */
[----:B------:R1:W-:Y:S01]  /*26a50*/  STL [R1+0x14], R4 ;  /* 0x0000140401007387 */ /* 0x0003e20000100800 */
[----:B------:R-:W-:Y:S05]  /*26a60*/  @P3 BRA `(.L_x_577) ;  /* 0xfffffff8000c3947 */ /* 0x000fea000383ffff */
.L_x_543:
[----:B------:R-:W-:Y:S05]  /*26a70*/  BSYNC B0 ;  /* 0x0000000000007941 */ /* 0x000fea0003800000 */
.L_x_542:
[----:B------:R-:W-:Y:S05]  /*26a80*/  @!P0 WARPSYNC.ALL ;  /* 0x0000000000008948 */ /* 0x000fea0003800000 */
[----:B------:R-:W-:Y:S01]  /*26a90*/  @!P0 BAR.SYNC.DEFER_BLOCKING 0xc, 0x180 ;  /* 0x0306000000008b1d */ /* 0x000fe20000010000 */
[----:B------:R-:W-:-:S05]  /*26aa0*/  MOV R0, RZ ;  /* 0x000000ff00007202 */ /* 0x000fca0000000f00 */
[----:B------:R-:W-:Y:S04]  /*26ab0*/  BSSY B0, `(.L_x_578) ;  /* 0x000001e000007945 */ /* 0x000fe80003800000 */
[----:B------:R-:W-:Y:S05]  /*26ac0*/  @!P1 BRA `(.L_x_579) ;  /* 0x0000000000709947 */ /* 0x000fea0003800000 */
[----:B------:R-:W-:-:S13]  /*26ad0*/  ISETP.NE.AND P0, PT, R17, RZ, PT ;  /* 0x000000ff1100720c */ /* 0x000fda0003f05270 */
[----:B------:R-:W2:Y:S02]  /*26ae0*/  @!P0 LDC R17, c[0x0][0x9f0] ;  /* 0x00027c00ff118b82 */ /* 0x000ea40000000800 */
[----:B--2---:R-:W-:-:S04]  /*26af0*/  IABS R2, R17 ;  /* 0x0000001100027213 */ /* 0x004fc80000000000 */
[----:B01----:R-:W0:Y:S08]  /*26b00*/  I2F.RP R4, R2 ;  /* 0x0000000200047306 */ /* 0x003e300000209400 */
[----:B0-----:R-:W0:Y:S02]  /*26b10*/  MUFU.RCP R4, R4 ;  /* 0x0000000400047308 */ /* 0x001e240000001000 */
[----:B0-----:R-:W-:-:S06]  /*26b20*/  VIADD R4, R4, 0xffffffe ;  /* 0x0ffffffe04047836 */ /* 0x001fcc0000000000 */
[----:B------:R0:W1:Y:S02]  /*26b30*/  F2I.FTZ.U32.TRUNC.NTZ R5, R4 ;  /* 0x0000000400057305 */ /* 0x000064000021f000 */
[----:B0-----:R-:W-:Y:S02]  /*26b40*/  IMAD.MOV.U32 R4, RZ, RZ, RZ ;  /* 0x000000ffff047224 */ /* 0x001fe400078e00ff */
[----:B-1----:R-:W-:-:S04]  /*26b50*/  IMAD.MOV R0, RZ, RZ, -R5 ;  /* 0x000000ffff007224 */ /* 0x002fc800078e0a05 */
[----:B------:R-:W-:-:S04]  /*26b60*/  IMAD R0, R0, R2, RZ ;  /* 0x0000000200007224 */ /* 0x000fc800078e02ff */
[----:B------:R-:W-:Y:S01]  /*26b70*/  IMAD.HI.U32 R6, R5, R0, R4 ;  /* 0x0000000005067227 */ /* 0x000fe200078e0004 */
[-C--:B------:R-:W-:Y:S02]  /*26b80*/  IABS R0, R17.reuse ;  /* 0x0000001100007213 */ /* 0x080fe40000000000 */
[----:B------:R-:W-:Y:S02]  /*26b90*/  IADD3 R4, R20, -0x1, R17 ;  /* 0xffffffff14047810 */ /* 0x000fe40007ffe011 */
[----:B------:R-:W-:Y:S02]  /*26ba0*/  IADD3 R0, RZ, -R0, RZ ;  /* 0x80000000ff007210 */ /* 0x000fe40007ffe0ff */
[----:B------:R-:W-:Y:S02]  /*26bb0*/  IABS R3, R4 ;  /* 0x0000000400037213 */ /* 0x000fe40000000000 */
[----:B------:R-:W-:Y:S01]  /*26bc0*/  LOP3.LUT R4, R4, R17, RZ, 0x3c, !PT ;  /* 0x0000001104047212 */ /* 0x000fe200078e3cff */
[----:B------:R-:W-:-:S02]  /*26bd0*/  IMAD.MOV.U32 R5, RZ, RZ, R0 ;  /* 0x000000ffff057224 */ /* 0x000fc400078e0000 */
[----:B------:R-:W-:Y:S01]  /*26be0*/  IMAD.HI.U32 R0, R6, R3, RZ ;  /* 0x0000000306007227 */ /* 0x000fe200078e00ff */
[----:B------:R-:W-:-:S03]  /*26bf0*/  ISETP.GE.AND P2, PT, R4, RZ, PT ;  /* 0x000000ff0400720c */ /* 0x000fc60003f46270 */
[----:B------:R-:W-:-:S05]  /*26c00*/  IMAD R3, R0, R5, R3 ;  /* 0x0000000500037224 */ /* 0x000fca00078e0203 */
[----:B------:R-:W-:-:S13]  /*26c10*/  ISETP.GT.U32.AND P1, PT, R2, R3, PT ;  /* 0x000000030200720c */ /* 0x000fda0003f24070 */
[----:B------:R-:W-:Y:S02]  /*26c20*/  @!P1 IMAD.IADD R3, R3, 0x1, -R2 ;  /* 0x0000000103039824 */ /* 0x000fe400078e0a02 */
[----:B------:R-:W-:Y:S01]  /*26c30*/  @!P1 VIADD R0, R0, 0x1 ;  /* 0x0000000100009836 */ /* 0x000fe20000000000 */
[----:B------:R-:W-:Y:S02]  /*26c40*/  ISETP.NE.AND P1, PT, R17, RZ, PT ;  /* 0x000000ff1100720c */ /* 0x000fe40003f25270 */
[----:B------:R-:W-:-:S13]  /*26c50*/  ISETP.GE.U32.AND P0, PT, R3, R2, PT ;  /* 0x000000020300720c */ /* 0x000fda0003f06070 */
[----:B------:R-:W-:-:S05]  /*26c60*/  @P0 IADD3 R0, R0, 0x1, RZ ;  /* 0x0000000100000810 */ /* 0x000fca0007ffe0ff */
[----:B------:R-:W-:Y:S01]  /*26c70*/  @!P2 IMAD.MOV R0, RZ, RZ, -R0 ;  /* 0x000000ffff00a224 */ /* 0x000fe200078e0a00 */
[----:B------:R-:W-:-:S07]  /*26c80*/  @!P1 LOP3.LUT R0, RZ, R17, RZ, 0x33, !PT ;  /* 0x00000011ff009212 */ /* 0x000fce00078e33ff */
.L_x_579:
[----:B------:R-:W-:Y:S05]  /*26c90*/  BSYNC B0 ;  /* 0x0000000000007941 */ /* 0x000fea0003800000 */
.L_x_578:
[----:B------:R-:W-:-:S05]  /*26ca0*/  IMAD R3, R21, R0, RZ ;  /* 0x0000000015037224 */ /* 0x000fca00078e02ff */
[----:B------:R-:W-:Y:S01]  /*26cb0*/  VIADDMNMX R2, R3, R0, R20, PT ;  /* 0x0000000003027246 */ /* 0x000fe20003800114 */
[----:B------:R2:W-:Y:S03]  /*26cc0*/  STL [R1+0x20], R3 ;  /* 0x0000200301007387 */ /* 0x0005e60000100800 */
[----:B------:R-:W-:Y:S01]  /*26cd0*/  ISETP.GT.AND P0, PT, R2, R3, PT ;  /* 0x000000030200720c */ /* 0x000fe20003f04270 */
[----:B------:R2:W-:-:S12]  /*26ce0*/  STL [R1+0x44], R2 ;  /* 0x0000440201007387 */ /* 0x0005d80000100800 */
[----:B--2---:R-:W-:Y:S05]  /*26cf0*/  @P0 BRA `(.L_x_580) ;  /* 0x0000000000480947 */ /* 0x004fea0003800000 */
[----:B------:R-:W2:Y:S02]  /*26d00*/  S2R R2, SR_TID.X ;  /* 0x0000000000027919 */ /* 0x000ea40000002100 */
[----:B--2---:R-:W-:-:S04]  /*26d10*/  LOP3.LUT R2, R2, 0x7f, RZ, 0xc0, !PT ;  /* 0x0000007f02027812 */ /* 0x004fc800078ec0ff */
[----:B------:R-:W-:-:S13]  /*26d20*/  ISETP.NE.AND P0, PT, R2, RZ, PT ;  /* 0x000000ff0200720c */ /* 0x000fda0003f05270 */
[----:B------:R-:W-:Y:S05]  /*26d30*/  @P0 BRA `(.L_x_581) ;  /* 0x00000030007c0947 */ /* 0x000fea0003800000 */
[----:B------:R-:W2:Y:S01]  /*26d40*/  S2R R2, SR_LANEID ;  /* 0x0000000000027919 */ /* 0x000ea20000000000 */
[----:B------:R-:W-:Y:S01]  /*26d50*/  VOTEU.ANY UR4, UPT, PT ;  /* 0x0000000000047886 */ /* 0x000fe200038e0100 */
[----:B01----:R-:W0:Y:S01]  /*26d60*/  LDC.64 R4, c[0x0][0xc60] ;  /* 0x00031800ff047b82 */ /* 0x003e220000000a00 */
[----:B------:R-:W2:Y:S02]  /*26d70*/  FLO.U32 R0, UR4 ;  /* 0x0000000400007d00 */ /* 0x000ea400080e0000 */
[----:B--2---:R-:W-:-:S06]  /*26d80*/  ISETP.EQ.U32.AND P0, PT, R0, R2, PT ;  /* 0x000000020000720c */ /* 0x004fcc0003f02070 */
[----:B------:R-:W0:Y:S07]  /*26d90*/  POPC R2, UR4 ;  /* 0x0000000400027d09 */ /* 0x000e2e0008000000 */
[----:B0-----:R-:W2:Y:S04]  /*26da0*/  @P0 ATOMG.E.ADD.STRONG.GPU PT, R2, desc[UR54][R4.64], R2 ;  /* 0x00000002040209a8 */ /* 0x001ea800081ee1f6 */
[----:B--2---:R0:W1:Y:S02]  /*26db0*/  SHFL.IDX PT, R2, R2, R0, 0x1f ;  /* 0x00001f0002027589 */ /* 0x00406400000e0000 */
[----:B0-----:R-:W0:Y:S02]  /*26dc0*/  S2R R0, SR_LTMASK ;  /* 0x0000000000007919 */ /* 0x001e240000003900 */
[----:B0-----:R-:W-:-:S06]  /*26dd0*/  LOP3.LUT R0, R0, UR4, RZ, 0xc0, !PT ;  /* 0x0000000400007c12 */ /* 0x001fcc000f8ec0ff */
[----:B------:R-:W1:Y:S02]  /*26de0*/  POPC R0, R0 ;  /* 0x0000000000007309 */ /* 0x000e640000000000 */
[----:B-1----:R-:W-:-:S05]  /*26df0*/  IADD3 R0, R2, UR38, R0 ;  /* 0x0000002602007c10 */ /* 0x002fca000fffe000 */
[----:B------:R2:W-:Y:S01]  /*26e00*/  STL [R1], R0 ;  /* 0x0000000001007387 */ /* 0x0005e20000100800 */
[----:B------:R-:W-:Y:S05]  /*26e10*/  BRA `(.L_x_581) ;  /* 0x0000003000447947 */ /* 0x000fea0003800000 */
.L_x_580:
        /* <DEDUP_REMOVED lines=8> */
[----:B01----:R-:W-:Y:S01]  /*26ea0*/  IMAD.U32 R4, RZ, RZ, UR6 ;  /* 0x00000006ff047e24 */ /* 0x003fe2000f8e00ff */
[----:B------:R-:W-:Y:S01]  /*26eb0*/  MOV R5, UR7 ;  /* 0x0000000700057c02 */ /* 0x000fe20008000f00 */
[----:B------:R-:W0:Y:S01]  /*26ec0*/  LDC.64 R2, c[0x4][R2] ;  /* 0x0100000002027b82 */ /* 0x000e220000000a00 */
[----:B------:R-:W-:Y:S01]  /*26ed0*/  IMAD.U32 R6, RZ, RZ, UR8 ;  /* 0x00000008ff067e24 */ /* 0x000fe2000f8e00ff */
[----:B------:R-:W-:Y:S01]  /*26ee0*/  MOV R11, UR5 ;  /* 0x00000005000b7c02 */ /* 0x000fe20008000f00 */
[----:B------:R-:W-:Y:S02]  /*26ef0*/  IMAD.U32 R7, RZ, RZ, UR9 ;  /* 0x00000009ff077e24 */ /* 0x000fe4000f8e00ff */
[----:B------:R-:W-:-:S02]  /*26f00*/  IMAD.U32 R10, RZ, RZ, UR4 ;  /* 0x00000004ff0a7e24 */ /* 0x000fc4000f8e00ff */
[----:B------:R-:W-:Y:S02]  /*26f10*/  IMAD.MOV.U32 R8, RZ, RZ, 0x70 ;  /* 0x00000070ff087424 */ /* 0x000fe400078e00ff */
[----:B------:R-:W-:Y:S02]  /*26f20*/  IMAD.MOV.U32 R12, RZ, RZ, 0x1 ;  /* 0x00000001ff0c7424 */ /* 0x000fe400078e00ff */
[----:B------:R-:W-:-:S07]  /*26f30*/  IMAD.MOV.U32 R13, RZ, RZ, RZ ;  /* 0x000000ffff0d7224 */ /* 0x000fce00078e00ff */
[----:B------:R-:W-:-:S07]  /*26f40*/  LEPC R20, `(.L_x_583) ;  /* 0x000000001014794e */ /* 0x000fce0000000000 */
[----:B0-----:R-:W-:Y:S05]  /*26f50*/  CALL.ABS.NOINC R2 ;  /* 0x0000000002007343 */ /* 0x001fea0003c00000 */
.L_x_583:
[----:B------:R-:W-:Y:S05]  /*26f60*/  BSYNC B6 ;  /* 0x0000000000067941 */ /* 0x000fea0003800000 */
.L_x_582:
[----:B------:R-:W2:Y:S01]  /*26f70*/  LDL.LU R17, [R1+0x10] ;  /* 0x0000100001117983 */ /* 0x000ea20000300800 */
[----:B------:R-:W-:Y:S01]  /*26f80*/  IADD3 R0, R18, 0xa400, RZ ;  /* 0x0000a40012007810 */ /* 0x000fe20007ffe0ff */
[----:B------:R-:W-:Y:S03]  /*26f90*/  BSSY B6, `(.L_x_584) ;  /* 0x0000016000067945 */ /* 0x000fe60003800000 */
        /* <DEDUP_REMOVED lines=13> */
[----:B------:R-:W-:Y:S01]  /*27070*/  MOV R12, 0x1 ;  /* 0x00000001000c7802 */ /* 0x000fe20000000f00 */
[----:B------:R-:W-:Y:S02]  /*27080*/  IMAD.U32 R6, RZ, RZ, UR8 ;  /* 0x00000008ff067e24 */ /* 0x000fe4000f8e00ff */
[----:B------:R-:W-:-:S02]  /*27090*/  IMAD.U32 R10, RZ, RZ, UR4 ;  /* 0x00000004ff0a7e24 */ /* 0x000fc4000f8e00ff */
[----:B------:R-:W-:Y:S02]  /*270a0*/  IMAD.U32 R11, RZ, RZ, UR5 ;  /* 0x00000005ff0b7e24 */ /* 0x000fe4000f8e00ff */
[----:B------:R-:W-:Y:S02]  /*270b0*/  IMAD.MOV.U32 R8, RZ, RZ, 0x70 ;  /* 0x00000070ff087424 */ /* 0x000fe400078e00ff */
[----:B------:R-:W-:-:S07]  /*270c0*/  IMAD.MOV.U32 R13, RZ, RZ, RZ ;  /* 0x000000ffff0d7224 */ /* 0x000fce00078e00ff */
[----:B------:R-:W-:-:S07]  /*270d0*/  LEPC R20, `(.L_x_585) ;  /* 0x000000001014794e */ /* 0x000fce0000000000 */
[----:B0-2---:R-:W-:Y:S05]  /*270e0*/  CALL.ABS.NOINC R2 ;  /* 0x0000000002007343 */ /* 0x005fea0003c00000 */
.L_x_585:
[----:B------:R-:W-:Y:S05]  /*270f0*/  BSYNC B6 ;  /* 0x0000000000067941 */ /* 0x000fea0003800000 */
.L_x_584:
        /* <DEDUP_REMOVED lines=19> */
[----:B0-2---:R-:W-:Y:S05]  /*27230*/  CALL.ABS.NOINC R2 ;  /* 0x0000000002007343 */ /* 0x005fea0003c00000 */
.L_x_587:
[----:B------:R-:W-:Y:S05]  /*27240*/  BSYNC B6 ;  /* 0x0000000000067941 */ /* 0x000fea0003800000 */
.L_x_586:
[----:B------:R-:W-:Y:S01]  /*27250*/  LOP3.LUT P6, RZ, R17, 0x1, RZ, 0xc0, !PT ;  /* 0x0000000111ff7812 */ /* 0x000fe200078cc0ff */
[----:B------:R-:W-:-:S12]  /*27260*/  BSSY B6, `(.L_x_588) ;  /* 0x0000012000067945 */ /* 0x000fd80003800000 */
[----:B------:R-:W-:Y:S05]  /*27270*/  @!P6 BRA `(.L_x_589) ;  /* 0x000000000040e947 */ /* 0x000fea0003800000 */
[----:B------:R-:W-:Y:S01]  /*27280*/  MOV R2, 0x0 ;  /* 0x0000000000027802 */ /* 0x000fe20000000f00 */
[----:B------:R-:W-:Y:S01]  /*27290*/  ULDC.64 UR4, c[0x4][0xc8] ;  /* 0x0100320000047ab9 */ /* 0x000fe20000000a00 */
[----:B------:R-:W-:Y:S01]  /*272a0*/  ULDC.64 UR6, c[0x4][0xd0] ;  /* 0x0100340000067ab9 */ /* 0x000fe20000000a00 */
[----:B------:R-:W-:Y:S01]  /*272b0*/  ULDC.64 UR8, c[0x4][0x20] ;  /* 0x0100080000087ab9 */ /* 0x000fe20000000a00 */
[----:B01----:R-:W-:Y:S01]  /*272c0*/  MOV R4, UR4 ;  /* 0x0000000400047c02 */ /* 0x003fe20008000f00 */
[----:B------:R-:W-:Y:S01]  /*272d0*/  IMAD.U32 R5, RZ, RZ, UR5 ;  /* 0x00000005ff057e24 */ /* 0x000fe2000f8e00ff */
[----:B------:R-:W0:Y:S01]  /*272e0*/  LDC.64 R2, c[0x4][R2] ;  /* 0x0100000002027b82 */ /* 0x000e220000000a00 */
[----:B------:R-:W-:Y:S01]  /*272f0*/  IMAD.U32 R6, RZ, RZ, UR6 ;  /* 0x00000006ff067e24 */ /* 0x000fe2000f8e00ff */
[----:B------:R-:W-:Y:S01]  /*27300*/  MOV R10, UR8 ;  /* 0x00000008000a7c02 */ /* 0x000fe20008000f00 */
[----:B------:R-:W-:Y:S01]  /*27310*/  IMAD.U32 R7, RZ, RZ, UR7 ;  /* 0x00000007ff077e24 */ /* 0x000fe2000f8e00ff */
[----:B------:R-:W-:Y:S01]  /*27320*/  MOV R13, RZ ;  /* 0x000000ff000d7202 */ /* 0x000fe20000000f00 */
[----:B------:R-:W-:-:S02]  /*27330*/  IMAD.U32 R11, RZ, RZ, UR9 ;  /* 0x00000009ff0b7e24 */ /* 0x000fc4000f8e00ff */
[----:B------:R-:W-:Y:S02]  /*27340*/  IMAD.MOV.U32 R8, RZ, RZ, 0x70 ;  /* 0x00000070ff087424 */ /* 0x000fe400078e00ff */
[----:B------:R-:W-:-:S07]  /*27350*/  IMAD.MOV.U32 R12, RZ, RZ, 0x1 ;  /* 0x00000001ff0c7424 */ /* 0x000fce00078e00ff */
[----:B------:R-:W-:-:S07]  /*27360*/  LEPC R20, `(.L_x_589) ;  /* 0x000000001014794e */ /* 0x000fce0000000000 */
[----:B0-2---:R-:W-:Y:S05]  /*27370*/  CALL.ABS.NOINC R2 ;  /* 0x0000000002007343 */ /* 0x005fea0003c00000 */
.L_x_589:
[----:B------:R-:W-:Y:S05]  /*27380*/  BSYNC B6 ;  /* 0x0000000000067941 */ /* 0x000fea0003800000 */
.L_x_588:
[----:B------:R-:W3:Y:S01]  /*27390*/  LDL.LU R2, [R1+0x24] ;  /* 0x0000240001027983 */ /* 0x000ee20000300800 */
[----:B------:R-:W-:-:S03]  /*273a0*/  ULDC.64 UR4, c[0x0][0x9f8] ;  /* 0x00027e0000047ab9 */ /* 0x000fc60000000a00 */
[----:B--2---:R-:W2:Y:S04]  /*273b0*/  LDL.LU R17, [R1+0x38] ;  /* 0x0000380001117983 */ /* 0x004ea80000300800 */
[----:B------:R-:W4:Y:S01]  /*273c0*/  LDL R8, [R1+0x8] ;  /* 0x0000080001087983 */ /* 0x000f220000100800 */
[----:B------:R-:W-:-:S04]  /*273d0*/  ISETP.NE.U32.AND P0, PT, RZ, UR4, PT ;  /* 0x00000004ff007c0c */ /* 0x000fc8000bf05070 */
[----:B------:R-:W-:-:S13]  /*273e0*/  ISETP.NE.AND.EX P0, PT, RZ, UR5, PT, P0 ;  /* 0x00000005ff007c0c */ /* 0x000fda000bf05300 */
[----:B---3--:R-:W-:-:S04]  /*273f0*/  @P0 IADD3 R2, P1, R2, UR4, RZ ;  /* 0x0000000402020c10 */ /* 0x008fc8000ff3e0ff */
[----:B--2---:R-:W-:Y:S01]  /*27400*/  @P0 IADD3.X R3, R17, UR5, RZ, P1, !PT ;  /* 0x0000000511030c10 */ /* 0x004fe20008ffe4ff */
[----:B------:R-:W-:-:S04]  /*27410*/  ULDC.64 UR4, c[0x0][0xa08] ;  /* 0x0002820000047ab9 */ /* 0x000fc80000000a00 */
[----:B----4-:R2:W3:Y:S02]  /*27420*/  @P0 LDG.E R8, desc[UR54][R2.64] ;  /* 0x0000003602080981 */ /* 0x0104e4000c1e1900 */
[----:B--2---:R-:W2:Y:S01]  /*27430*/  LDC.64 R2, c[0x0][0x418] ;  /* 0x00010600ff027b82 */ /* 0x004ea20000000a00 */
[----:B---3--:R-:W-:Y:S01]  /*27440*/  SHF.R.S32.HI R9, RZ, 0x1f, R8 ;  /* 0x0000001fff097819 */ /* 0x008fe20000011408 */
[----:B------:R3:W-:Y:S01]  /*27450*/  @P0 STL [R1+0x8], R8 ;  /* 0x0000080801000387 */ /* 0x0007e20000100800 */
[----:B--2---:R-:W-:Y:S01]  /*27460*/  LOP3.LUT P0, RZ, R2, UR4, RZ, 0xfc, !PT ;  /* 0x0000000402ff7c12 */ /* 0x004fe2000f80fcff */
[----:B------:R-:W-:Y:S02]  /*27470*/  UMOV UR4, 0xffffffff ;  /* 0xffffffff00047882 */ /* 0x000fe40000000000 */
[----:B------:R3:W-:Y:S01]  /*27480*/  STL [R1+0x24], R9 ;  /* 0x0000240901007387 */ /* 0x0007e20000100800 */
[----:B------:R-:W-:-:S04]  /*27490*/  LOP3.LUT P0, RZ, R3, UR5, RZ, 0xfc, P0 ;  /* 0x0000000503ff7c12 */ /* 0x000fc8000800fcff */
[----:B------:R-:W-:Y:S01]  /*274a0*/  SEL R17, R8, RZ, !P0 ;  /* 0x000000ff08117207 */ /* 0x000fe20004000000 */
[----:B------:R-:W-:Y:S08]  /*274b0*/  BRA.DIV UR4, `(.L_x_590) ;  /* 0x0000006e04b47947 */ /* 0x000ff0000b800000 */
[----:B------:R-:W2:Y:S02]  /*274c0*/  S2R R0, SR_TID.X ;  /* 0x0000000000007919 */ /* 0x000ea40000002100 */
[----:B--2---:R-:W-:-:S04]  /*274d0*/  SHF.R.U32.HI R0, RZ, 0x5, R0 ;  /* 0x00000005ff007819 */ /* 0x004fc80000011600 */
[----:B------:R-:W-:-:S05]  /*274e0*/  LOP3.LUT R0, R0, 0x3, RZ, 0xc0, !PT ;  /* 0x0000000300007812 */ /* 0x000fca00078ec0ff */
[----:B------:R2:W4:Y:S02]  /*274f0*/  SHFL.IDX PT, R14, R0, RZ, 0x1f ;  /* 0x00001fff000e7589 */ /* 0x00052400000e0000 */
.L_x_798:
[----:B--2---:R-:W2:Y:S01]  /*27500*/  LDL.LU R0, [R1+0x10] ;  /* 0x0000100001007983 */ /* 0x004ea20000300800 */
[----:B------:R-:W-:Y:S02]  /*27510*/  PLOP3.LUT P1, PT, PT, PT, PT, 0x8, 0x0 ;  /* 0x000000000000781c */ /* 0x000fe40003f2e170 */
[----:B----4-:R-:W-:Y:S02]  /*27520*/  ISETP.NE.AND P0, PT, R14, RZ, PT ;  /* 0x000000ff0e00720c */ /* 0x010fe40003f05270 */
[----:B--2---:R-:W-:-:S09]  /*27530*/  LOP3.LUT R0, R0, 0xfffffffe, RZ, 0xc0, !PT ;  /* 0xfffffffe00007812 */ /* 0x004fd200078ec0ff */
[----:B------:R-:W-:-:S05]  /*27540*/  @P1 LOP3.LUT R0, R0, 0x1, RZ, 0xfc, !PT ;  /* 0x0000000100001812 */ /* 0x000fca00078efcff */
[----:B------:R2:W-:Y:S01]  /*27550*/  STL [R1+0x10], R0 ;  /* 0x0000100001007387 */ /* 0x0005e20000100800 */
[----:B------:R-:W-:Y:S05]  /*27560*/  @P0 BRA `(.L_x_591) ;  /* 0x00000004008c0947 */ /* 0x000fea0003800000 */
[----:B------:R-:W-:-:S03]  /*27570*/  UMOV UR4, 0xffffffff ;  /* 0xffffffff00047882 */ /* 0x000fc60000000000 */
[----:B------:R-:W-:Y:S05]  /*27580*/  BRA.DIV UR4, `(.L_x_592) ;  /* 0x0000006e04b47947 */ /* 0x000fea000b800000 */
[----:B------:R-:W-:-:S13]  /*27590*/  ELECT P6, URZ, PT ;  /* 0x00000000003f782f */ /* 0x000fda00038c0000 */
.L_x_801:
[----:B------:R-:W-:Y:S05]  /*275a0*/  @!P6 BRA `(.L_x_591) ;  /* 0x00000004007ce947 */ /* 0x000fea0003800000 */
[----:B--2---:R-:W2:Y:S01]  /*275b0*/  LDL R0, [R1+0x44] ;  /* 0x0000440001007983 */ /* 0x004ea20000100800 */
[----:B------:R-:W-:-:S04]  /*275c0*/  ISETP.NE.U32.AND P0, PT, R2, RZ, PT ;  /* 0x000000ff0200720c */ /* 0x000fc80003f05070 */
[----:B------:R-:W-:Y:S01]  /*275d0*/  ISETP.NE.AND.EX P0, PT, R3, RZ, PT, P0 ;  /* 0x000000ff0300720c */ /* 0x000fe20003f05300 */
[----:B--2---:R-:W-:-:S12]  /*275e0*/  VIADD R0, R0, 0xffffffff ;  /* 0xffffffff00007836 */ /* 0x004fd80000000000 */
[----:B------:R-:W-:Y:S05]  /*275f0*/  @!P0 BRA `(.L_x_593) ;  /* 0x0000000000448947 */ /* 0x000fea0003800000 */
[----:B0-----:R-:W0:Y:S01]  /*27600*/  LDC R7, c[0x0][0x43c] ;  /* 0x00010f00ff077b82 */ /* 0x001e220000000800 */
[----:B------:R-:W-:Y:S01]  /*27610*/  ULDC.64 UR4, c[0x0][0x428] ;  /* 0x00010a0000047ab9 */ /* 0x000fe20000000a00 */
[----:B0-----:R-:W-:-:S13]  /*27620*/  ISETP.NE.AND P0, PT, R7, 0x1, PT ;  /* 0x000000010700780c */ /* 0x001fda0003f05270 */
[----:B-1----:R-:W0:Y:S02]  /*27630*/  @P0 LDC.64 R4, c[0x0][0x440] ;  /* 0x00011000ff040b82 */ /* 0x002e240000000a00 */
        /* <DEDUP_REMOVED lines=8> */
[----:B------:R-:W-:-:S03]  /*276c0*/  IMAD.WIDE.U32 R4, R8, UR4, R4 ;  /* 0x0000000408047c25 */ /* 0x000fc6000f8e0004 */
[----:B------:R-:W-:Y:S02]  /*276d0*/  LEA R2, P0, R4, R2, 0x2 ;  /* 0x0000000204027211 */ /* 0x000fe400078010ff */
[----:B------:R-:W-:-:S04]  /*276e0*/  IADD3 R5, R5, R6, RZ ;  /* 0x0000000605057210 */ /* 0x000fc80007ffe0ff */
[----:B------:R-:W-:-:S05]  /*276f0*/  LEA.HI.X R3, R4, R3, R5, 0x2, P0 ;  /* 0x0000000304037211 */ /* 0x000fca00000f1405 */
[----:B------:R2:W5:Y:S02]  /*27700*/  LDG.E R17, desc[UR54][R2.64] ;  /* 0x0000003602117981 */ /* 0x000564000c1e1900 */
.L_x_593:
[----:B--2---:R-:W2:Y:S01]  /*27710*/  LDL R3, [R1+0x18] ;  /* 0x0000180001037983 */ /* 0x004ea20000100800 */
[----:B------:R-:W-:Y:S01]  /*27720*/  IMAD R2, R19, 0x8, R18 ;  /* 0x0000000813027824 */ /* 0x000fe200078e0212 */
[----:B---3--:R-:W3:Y:S02]  /*27730*/  S2R R8, SR_TID.X ;  /* 0x0000000000087919 */ /* 0x008ee40000002100 */
[----:B---3--:R-:W-:-:S04]  /*27740*/  LOP3.LUT R8, R8, 0x7f, RZ, 0xc0, !PT ;  /* 0x0000007f08087812 */ /* 0x008fc800078ec0ff */
[----:B------:R-:W-:Y:S02]  /*27750*/  ISETP.NE.AND P1, PT, R8, RZ, PT ;  /* 0x000000ff0800720c */ /* 0x000fe40003f25270 */
[----:B--2---:R-:W-:-:S04]  /*27760*/  SHF.L.U32 R3, R3, 0x1f, RZ ;  /* 0x0000001f03037819 */ /* 0x004fc800000006ff */
[----:B------:R-:W2:Y:S02]  /*27770*/  SYNCS.PHASECHK.TRANS64.TRYWAIT P0, [R2+URZ+0x29880], R3 ;  /* 0x02988003020075a7 */ /* 0x000ea4000800017f */
[----:B--2---:R-:W-:Y:S05]  /*27780*/  @!P0 BRA `(.L_x_594) ;  /* 0x0000006c00548947 */ /* 0x004fea0003800000 */
.L_x_802:
[----:B------:R-:W-:Y:S05]  /*27790*/  @P1 BRA `(.L_x_595) ;  /* 0x00000000001c1947 */ /* 0x000fea0003800000 */
[----:B01----:R-:W0:Y:S02]  /*277a0*/  S2R R4, SR_TID.X ;  /* 0x0000000000047919 */ /* 0x003e240000002100 */
[----:B0-----:R-:W-:Y:S01]  /*277b0*/  LOP3.LUT R5, R4, 0x1f, RZ, 0xc0, !PT ;  /* 0x0000001f04057812 */ /* 0x001fe200078ec0ff */
[----:B------:R-:W-:-:S03]  /*277c0*/  IMAD.MOV.U32 R4, RZ, RZ, 0x5000 ;  /* 0x00005000ff047424 */ /* 0x000fc600078e00ff */
[----:B------:R-:W-:Y:S01]  /*277d0*/  ISETP.NE.AND P0, PT, R5, RZ, PT ;  /* 0x000000ff0500720c */ /* 0x000fe20003f05270 */
[----:B------:R3:W-:-:S12]  /*277e0*/  SYNCS.ARRIVE.TRANS64 RZ, [R2+URZ+0x29870], R4 ;  /* 0x0298700402ff79a7 */ /* 0x0007d8000800003f */
[----:B---3--:R-:W-:Y:S05]  /*277f0*/  @!P0 BRA `(.L_x_595) ;  /* 0x0000000000048947 */ /* 0x008fea0003800000 */
[----:B------:R-:W-:Y:S01]  /*27800*/  BPT.TRAP 0x1 ;  /* 0x000000040000795c */ /* 0x000fe20000300000 */
.L_x_595:
[----:B------:R-:W3:Y:S01]  /*27810*/  LDL R5, [R1+0x28] ;  /* 0x0000280001057983 */ /* 0x000ee20000100800 */
[----:B01----:R-:W-:Y:S01]  /*27820*/  IMAD R4, R19, 0x5000, R18 ;  /* 0x0000500013047824 */ /* 0x003fe200078e0212 */
[----:B------:R-:W-:Y:S01]  /*27830*/  R2UR UR9, R2 ;  /* 0x00000000020972ca */ /* 0x000fe200000e0000 */
[----:B------:R-:W-:Y:S01]  /*27840*/  UIADD3 UR4, UP0, UR40, 0x470, URZ ;  /* 0x0000047028047890 */ /* 0x000fe2000ff1e03f */
[----:B------:R-:W-:Y:S01]  /*27850*/  R2UR UR12, R16 ;  /* 0x00000000100c72ca */ /* 0x000fe200000e0000 */
[----:B------:R-:W-:Y:S01]  /*27860*/  UMOV UR6, 0x0 ;  /* 0x0000000000067882 */ /* 0x000fe20000000000 */
[----:B------:R-:W-:Y:S01]  /*27870*/  R2UR UR8, R4 ;  /* 0x00000000040872ca */ /* 0x000fe200000e0000 */
[----:B------:R-:W-:Y:S01]  /*27880*/  UIADD3.X UR5, URZ, UR41, URZ, UP0, !UPT ;  /* 0x000000293f057290 */ /* 0x000fe200087fe43f */
[----:B-----5:R-:W-:Y:S01]  /*27890*/  R2UR UR13, R17 ;  /* 0x00000000110d72ca */ /* 0x020fe200000e0000 */
[----:B------:R-:W-:Y:S01]  /*278a0*/  UMOV UR7, 0x14f00000 ;  /* 0x14f0000000077882 */ /* 0x000fe20000000000 */
[----:B------:R-:W-:-:S05]  /*278b0*/  UMOV UR10, URZ ;  /* 0x0000003f000a7c82 */ /* 0x000fca0008000000 */
[----:B------:R-:W-:-:S04]  /*278c0*/  UIADD3 UR9, UR9, 0x29870, URZ ;  /* 0x0002987009097890 */ /* 0x000fc8000fffe03f */
[----:B------:R-:W-:Y:S01]  /*278d0*/  UIADD3 UR8, UR8, 0xa400, URZ ;  /* 0x0000a40008087890 */ /* 0x000fe2000fffe03f */
[----:B---3--:R-:W-:-:S05]  /*278e0*/  IMAD R0, R0, 0xa0, R5 ;  /* 0x000000a000007824 */ /* 0x008fca00078e0205 */
[----:B------:R-:W-:-:S13]  /*278f0*/  R2UR UR11, R0 ;  /* 0x00000000000b72ca */ /* 0x000fda00000e0000 */
[----:B------:R0:W-:Y:S01]  /*27900*/  UTMALDG.4D [UR8], [UR4], desc[UR6] ;  /* 0x00000608040075b4 */ /* 0x0001e20008019000 */
[----:B------:R-:W1:Y:S02]  /*27910*/  SYNCS.PHASECHK.TRANS64.TRYWAIT P0, [R2+URZ+0x29840], R3 ;  /* 0x02984003020075a7 */ /* 0x000e64000800017f */
[----:B01----:R-:W-:Y:S05]  /*27920*/  @!P0 BRA `(.L_x_596) ;  /* 0x0000006c00008947 */ /* 0x003fea0003800000 */
.L_x_803:
[----:B------:R-:W-:Y:S05]  /*27930*/  @P1 BRA `(.L_x_597) ;  /* 0x00000000001c1947 */ /* 0x000fea0003800000 */
[----:B------:R-:W1:Y:S01]  /*27940*/  S2R R4, SR_TID.X ;  /* 0x0000000000047919 */ /* 0x000e620000002100 */
[----:B0-2---:R-:W-:-:S04]  /*27950*/  IMAD.MOV.U32 R3, RZ, RZ, 0x7800 ;  /* 0x00007800ff037424 */ /* 0x005fc800078e00ff */
[----:B------:R3:W-:Y:S01]  /*27960*/  SYNCS.ARRIVE.TRANS64 RZ, [R2+URZ+0x29830], R3 ;  /* 0x0298300302ff79a7 */ /* 0x0007e2000800003f */
[----:B-1----:R-:W-:-:S04]  /*27970*/  LOP3.LUT R4, R4, 0x1f, RZ, 0xc0, !PT ;  /* 0x0000001f04047812 */ /* 0x002fc800078ec0ff */
[----:B------:R-:W-:-:S13]  /*27980*/  ISETP.NE.AND P0, PT, R4, RZ, PT ;  /* 0x000000ff0400720c */ /* 0x000fda0003f05270 */
[----:B---3--:R-:W-:Y:S05]  /*27990*/  @!P0 BRA `(.L_x_597) ;  /* 0x0000000000048947 */ /* 0x008fea0003800000 */
[----:B------:R-:W-:Y:S01]  /*279a0*/  BPT.TRAP 0x1 ;  /* 0x000000040000795c */ /* 0x000fe20000300000 */
.L_x_597:
[----:B0-2---:R-:W2:Y:S01]  /*279b0*/  LDL.LU R3, [R1+0x10] ;  /* 0x0000100001037983 */ /* 0x005ea20000300800 */
[----:B------:R-:W-:Y:S01]  /*279c0*/  R2UR UR11, R0 ;  /* 0x00000000000b72ca */ /* 0x000fe200000e0000 */
[----:B------:R-:W-:Y:S01]  /*279d0*/  IMAD R0, R19, 0x7800, R18 ;  /* 0x0000780013007824 */ /* 0x000fe200078e0212 */
[----:B------:R-:W-:Y:S01]  /*279e0*/  R2UR UR9, R2 ;  /* 0x00000000020972ca */ /* 0x000fe200000e0000 */
[----:B------:R-:W-:Y:S01]  /*279f0*/  UIADD3 UR4, UP0, UR40, 0x370, URZ ;  /* 0x0000037028047890 */ /* 0x000fe2000ff1e03f */
[----:B------:R-:W-:Y:S01]  /*27a00*/  R2UR UR12, R16 ;  /* 0x00000000100c72ca */ /* 0x000fe200000e0000 */
[----:B------:R-:W-:Y:S01]  /*27a10*/  UMOV UR10, URZ ;  /* 0x0000003f000a7c82 */ /* 0x000fe20008000000 */
[----:B------:R-:W-:Y:S01]  /*27a20*/  R2UR UR8, R0 ;  /* 0x00000000000872ca */ /* 0x000fe200000e0000 */
[----:B------:R-:W-:Y:S01]  /*27a30*/  UIADD3.X UR5, URZ, UR41, URZ, UP0, !UPT ;  /* 0x000000293f057290 */ /* 0x000fe200087fe43f */
[----:B------:R-:W-:Y:S01]  /*27a40*/  R2UR UR13, R17 ;  /* 0x00000000110d72ca */ /* 0x000fe200000e0000 */
[----:B------:R-:W-:Y:S01]  /*27a50*/  UMOV UR6, 0x0 ;  /* 0x0000000000067882 */ /* 0x000fe20000000000 */
[----:B------:R-:W-:Y:S01]  /*27a60*/  PLOP3.LUT P0, PT, PT, PT, PT, 0x80, 0x0 ;  /* 0x000000000000781c */ /* 0x000fe20003f0f070 */
[----:B------:R-:W-:Y:S01]  /*27a70*/  UMOV UR7, 0x14f00000 ;  /* 0x14f0000000077882 */ /* 0x000fe20000000000 */
[----:B------:R-:W-:-:S03]  /*27a80*/  UMOV UR17, 0x40 ;  /* 0x0000004000117882 */ /* 0x000fc60000000000 */
[----:B------:R-:W-:-:S04]  /*27a90*/  UIADD3 UR9, UR9, 0x29830, URZ ;  /* 0x0002983009097890 */ /* 0x000fc8000fffe03f */
[----:B------:R-:W-:Y:S02]  /*27aa0*/  UIADD3 UR14, UR8, 0x1a400, URZ ;  /* 0x0001a400080e7890 */ /* 0x000fe4000fffe03f */
[----:B------:R-:W-:Y:S02]  /*27ab0*/  UIADD3 UR15, UR8, 0x1cc00, URZ ;  /* 0x0001cc00080f7890 */ /* 0x000fe4000fffe03f */
[----:B------:R-:W-:-:S03]  /*27ac0*/  UIADD3 UR16, UR8, 0x1f400, URZ ;  /* 0x0001f40008107890 */ /* 0x000fc6000fffe03f */
[----:B------:R-:W-:Y:S01]  /*27ad0*/  UMOV UR8, UR14 ;  /* 0x0000000e00087c82 */ /* 0x000fe20008000000 */
[----:B------:R-:W-:Y:S01]  /*27ae0*/  UMOV UR14, 0x80 ;  /* 0x00000080000e7882 */ /* 0x000fe20000000000 */
[----:B------:R0:W-:Y:S02]  /*27af0*/  UTMALDG.4D [UR8], [UR4], desc[UR6] ;  /* 0x00000608040075b4 */ /* 0x0001e40008019000 */
[----:B0-----:R-:W-:Y:S01]  /*27b00*/  UMOV UR8, UR15 ;  /* 0x0000000f00087c82 */ /* 0x001fe20008000000 */
[----:B------:R-:W-:Y:S02]  /*27b10*/  UMOV UR10, UR17 ;  /* 0x00000011000a7c82 */ /* 0x000fe40008000000 */
[----:B------:R0:W-:Y:S02]  /*27b20*/  UTMALDG.4D [UR8], [UR4], desc[UR6] ;  /* 0x00000608040075b4 */ /* 0x0001e40008019000 */
[----:B0-----:R-:W-:Y:S01]  /*27b30*/  UMOV UR8, UR16 ;  /* 0x0000001000087c82 */ /* 0x001fe20008000000 */
[----:B------:R-:W-:-:S02]  /*27b40*/  UMOV UR10, UR14 ;  /* 0x0000000e000a7c82 */ /* 0x000fc40008000000 */
[----:B------:R4:W-:Y:S01]  /*27b50*/  UTMALDG.4D [UR8], [UR4], desc[UR6] ;  /* 0x00000608040075b4 */ /* 0x0009e20008019000 */
[----:B--2---:R-:W-:-:S04]  /*27b60*/  LOP3.LUT R3, R3, 0xfffffffe, RZ, 0xc0, !PT ;  /* 0xfffffffe03037812 */ /* 0x004fc800078ec0ff */
[----:B------:R-:W-:-:S05]  /*27b70*/  @P0 LOP3.LUT R3, R3, 0x1, RZ, 0xfc, !PT ;  /* 0x0000000103030812 */ /* 0x000fca00078efcff */
[----:B------:R4:W-:Y:S01]  /*27b80*/  STL [R1+0x10], R3 ;  /* 0x0000100301007387 */ /* 0x0009e20000100800 */
[----:B------:R-:W-:Y:S01]  /*27b90*/  NOP ;  /* 0x0000000000007918 */ /* 0x000fe20000000000 */
.L_x_591:
[----:B----4-:R-:W2:Y:S04]  /*27ba0*/  LDL.LU R3, [R1+0x40] ;  /* 0x0000400001037983 */ /* 0x010ea80000300800 */
[----:B------:R-:W4:Y:S04]  /*27bb0*/  LDL.LU R5, [R1+0x34] ;  /* 0x0000340001057983 */ /* 0x000f280000300800 */
[----:B01----:R-:W5:Y:S01]  /*27bc0*/  LDL.LU R4, [R1+0x48] ;  /* 0x0000480001047983 */ /* 0x003f620000300800 */
[----:B------:R-:W-:Y:S05]  /*27bd0*/  WARPSYNC.ALL ;  /* 0x0000000000007948 */ /* 0x000fea0003800000 */
[----:B------:R-:W-:Y:S01]  /*27be0*/  ULDC.64 UR6, c[0x0][0xa00] ;  /* 0x0002800000067ab9 */ /* 0x000fe20000000a00 */
[----:B------:R-:W-:Y:S01]  /*27bf0*/  ULDC.64 UR4, c[0x0][0x298] ;  /* 0x0000a60000047ab9 */ /* 0x000fe20000000a00 */
[----:B------:R-:W-:Y:S01]  /*27c00*/  BAR.SYNC.DEFER_BLOCKING 0x8, 0x180 ;  /* 0x0206000000007b1d */ /* 0x000fe20000010000 */
[----:B------:R-:W-:-:S02]  /*27c10*/  ISETP.NE.U32.AND P0, PT, RZ, UR6, PT ;  /* 0x00000006ff007c0c */ /* 0x000fc4000bf05070 */
[----:B------:R-:W-:Y:S02]  /*27c20*/  IADD3 R2, R18, 0x14400, RZ ;  /* 0x0001440012027810 */ /* 0x000fe40007ffe0ff */
[----:B------:R-:W-:Y:S01]  /*27c30*/  ISETP.NE.AND.EX P0, PT, RZ, UR7, PT, P0 ;  /* 0x00000007ff007c0c */ /* 0x000fe2000bf05300 */
[----:B------:R-:W-:Y:S01]  /*27c40*/  BSSY B6, `(.L_x_598) ;  /* 0x000001e000067945 */ /* 0x000fe20003800000 */
[----:B------:R-:W-:Y:S02]  /*27c50*/  LOP3.LUT P1, RZ, R2, 0x1bf, RZ, 0xc0, !PT ;  /* 0x000001bf02ff7812 */ /* 0x000fe4000782c0ff */
[----:B--2---:R-:W-:Y:S02]  /*27c60*/  SHF.R.S32.HI R0, RZ, 0x1f, R3 ;  /* 0x0000001fff007819 */ /* 0x004fe40000011403 */
[----:B----4-:R-:W-:-:S03]  /*27c70*/  SEL R5, R5, RZ, !P0 ;  /* 0x000000ff05057207 */ /* 0x010fc60004000000 */
[----:B------:R-:W-:Y:S01]  /*27c80*/  IMAD R0, R0, UR4, RZ ;  /* 0x0000000400007c24 */ /* 0x000fe2000f8e02ff */
[----:B-----5:R-:W-:-:S03]  /*27c90*/  SEL R4, R4, RZ, !P0 ;  /* 0x000000ff04047207 */ /* 0x020fc60004000000 */
[C---:B------:R-:W-:Y:S02]  /*27ca0*/  IMAD R0, R3.reuse, UR5, R0 ;  /* 0x0000000503007c24 */ /* 0x040fe4000f8e0200 */
[----:B------:R-:W-:-:S04]  /*27cb0*/  IMAD.WIDE.U32 R2, R3, UR4, RZ ;  /* 0x0000000403027c25 */ /* 0x000fc8000f8e00ff */
[----:B------:R-:W-:Y:S01]  /*27cc0*/  IMAD.IADD R0, R3, 0x1, R0 ;  /* 0x0000000103007824 */ /* 0x000fe200078e0200 */
[----:B------:R0:W-:Y:S04]  /*27cd0*/  STL.64 [R1+0x50], R2 ;  /* 0x0000500201007387 */ /* 0x0001e80000100a00 */
[----:B------:R0:W-:Y:S04]  /*27ce0*/  STL [R1+0x34], R5 ;  /* 0x0000340501007387 */ /* 0x0001e80000100800 */
[----:B------:R0:W-:Y:S04]  /*27cf0*/  STL [R1+0x40], R4 ;  /* 0x0000400401007387 */ /* 0x0001e80000100800 */
[----:B------:R0:W-:Y:S01]  /*27d00*/  STL [R1+0x38], R0 ;  /* 0x0000380001007387 */ /* 0x0001e20000100800 */
[----:B------:R-:W-:Y:S05]  /*27d10*/  @!P1 BRA `(.L_x_599) ;  /* 0x0000000000409947 */ /* 0x000fea0003800000 */
[----:B0-----:R-:W-:Y:S01]  /*27d20*/  MOV R2, 0x0 ;  /* 0x0000000000027802 */ /* 0x001fe20000000f00 */
[----:B------:R-:W-:Y:S01]  /*27d30*/  ULDC.64 UR4, c[0x4][0xc8] ;  /* 0x0100320000047ab9 */ /* 0x000fe20000000a00 */
[----:B------:R-:W-:Y:S01]  /*27d40*/  ULDC.64 UR6, c[0x4][0xd0] ;  /* 0x0100340000067ab9 */ /* 0x000fe20000000a00 */
[----:B------:R-:W-:Y:S01]  /*27d50*/  ULDC.64 UR8, c[0x4][0x28] ;  /* 0x01000a0000087ab9 */ /* 0x000fe20000000a00 */
[----:B------:R-:W-:Y:S01]  /*27d60*/  IMAD.U32 R4, RZ, RZ, UR4 ;  /* 0x00000004ff047e24 */ /* 0x000fe2000f8e00ff */
[----:B------:R-:W-:Y:S01]  /*27d70*/  MOV R6, UR6 ;  /* 0x0000000600067c02 */ /* 0x000fe20008000f00 */
[----:B------:R-:W0:Y:S01]  /*27d80*/  LDC.64 R2, c[0x4][R2] ;  /* 0x0100000002027b82 */ /* 0x000e220000000a00 */
[----:B------:R-:W-:Y:S01]  /*27d90*/  IMAD.U32 R5, RZ, RZ, UR5 ;  /* 0x00000005ff057e24 */ /* 0x000fe2000f8e00ff */
[----:B---3--:R-:W-:Y:S01]  /*27da0*/  MOV R8, 0x70 ;  /* 0x0000007000087802 */ /* 0x008fe20000000f00 */
[----:B------:R-:W-:Y:S02]  /*27db0*/  IMAD.U32 R7, RZ, RZ, UR7 ;  /* 0x00000007ff077e24 */ /* 0x000fe4000f8e00ff */
[----:B------:R-:W-:-:S02]  /*27dc0*/  IMAD.U32 R10, RZ, RZ, UR8 ;  /* 0x00000008ff0a7e24 */ /* 0x000fc4000f8e00ff */
[----:B------:R-:W-:Y:S02]  /*27dd0*/  IMAD.U32 R11, RZ, RZ, UR9 ;  /* 0x00000009ff0b7e24 */ /* 0x000fe4000f8e00ff */
[----:B------:R-:W-:Y:S02]  /*27de0*/  IMAD.MOV.U32 R12, RZ, RZ, 0x1 ;  /* 0x00000001ff0c7424 */ /* 0x000fe400078e00ff */
[----:B------:R-:W-:-:S07]  /*27df0*/  IMAD.MOV.U32 R13, RZ, RZ, RZ ;  /* 0x000000ffff0d7224 */ /* 0x000fce00078e00ff */
[----:B------:R-:W-:-:S07]  /*27e00*/  LEPC R20, `(.L_x_599) ;  /* 0x000000001014794e */ /* 0x000fce0000000000 */
[----:B0-----:R-:W-:Y:S05]  /*27e10*/  CALL.ABS.NOINC R2 ;  /* 0x0000000002007343 */ /* 0x001fea0003c00000 */
.L_x_599:
[----:B------:R-:W-:Y:S05]  /*27e20*/  BSYNC B6 ;  /* 0x0000000000067941 */ /* 0x000fea0003800000 */
.L_x_598:
[----:B0-----:R-:W2:Y:S01]  /*27e30*/  LDL.LU R0, [R1+0x40] ;  /* 0x0000400001007983 */ /* 0x001ea20000300800 */
[----:B---3--:R-:W0:Y:S01]  /*27e40*/  LDC R8, c[0x0][0x448] ;  /* 0x00011200ff087b82 */ /* 0x008e220000000800 */
[----:B------:R-:W-:Y:S01]  /*27e50*/  ULDC.64 UR4, c[0x0][0x2d8] ;  /* 0x0000b60000047ab9 */ /* 0x000fe20000000a00 */
[----:B------:R-:W-:Y:S01]  /*27e60*/  ULDC.64 UR6, c[0x0][0x280] ;  /* 0x0000a00000067ab9 */ /* 0x000fe20000000a00 */
[----:B------:R-:W3:Y:S04]  /*27e70*/  LDL.LU R4, [R1+0x38] ;  /* 0x0000380001047983 */ /* 0x000ee80000300800 */
[----:B------:R-:W3:Y:S04]  /*27e80*/  LDL.LU.64 R2, [R1+0x50] ;  /* 0x0000500001027983 */ /* 0x000ee80000300a00 */
[----:B------:R-:W4:Y:S04]  /*27e90*/  LDL.LU R6, [R1+0x34] ;  /* 0x0000340001067983 */ /* 0x000f280000300800 */
[----:B------:R-:W4:Y:S01]  /*27ea0*/  LDL.LU R5, [R1+0x4] ;  /* 0x0000040001057983 */ /* 0x000f220000300800 */
[----:B0-----:R-:W-:Y:S01]  /*27eb0*/  ISETP.NE.AND P0, PT, R8, 0x1, PT ;  /* 0x000000010800780c */ /* 0x001fe20003f05270 */
[----:B------:R-:W0:-:S12]  /*27ec0*/  S2R R9, SR_TID.X ;  /* 0x0000000000097919 */ /* 0x000e180000002100 */
[----:B------:R-:W1:Y:S01]  /*27ed0*/  @P0 LDC R7, c[0x0][0x450] ;  /* 0x00011400ff070b82 */ /* 0x000e620000000800 */
[----:B0-----:R-:W-:-:S05]  /*27ee0*/  IMAD.SHL.U32 R9, R9, 0x10, RZ ;  /* 0x0000001009097824 */ /* 0x001fca00078e00ff */
[----:B------:R-:W-:-:S04]  /*27ef0*/  LOP3.LUT R9, R9, 0x30, RZ, 0xc0, !PT ;  /* 0x0000003009097812 */ /* 0x000fc800078ec0ff */
[C---:B------:R-:W-:Y:S02]  /*27f00*/  LOP3.LUT R11, R9.reuse, 0x40, RZ, 0xfc, !PT ;  /* 0x00000040090b7812 */ /* 0x040fe400078efcff */
[----:B------:R-:W-:Y:S01]  /*27f10*/  LOP3.LUT R9, R9, 0x80, RZ, 0xfc, !PT ;  /* 0x0000008009097812 */ /* 0x000fe200078efcff */
[----:B---3--:R-:W-:Y:S02]  /*27f20*/  IMAD.MOV.U32 R3, RZ, RZ, R4 ;  /* 0x000000ffff037224 */ /* 0x008fe400078e0004 */
[----:B------:R-:W0:Y:S01]  /*27f30*/  S2R R4, SR_TID.X ;  /* 0x0000000000047919 */ /* 0x000e220000002100 */
[----:B------:R-:W-:-:S04]  /*27f40*/  IMAD.WIDE.U32 R2, R16, UR4, R2 ;  /* 0x0000000410027c25 */ /* 0x000fc8000f8e0002 */
[----:B------:R-:W-:Y:S01]  /*27f50*/  IMAD R3, R16, UR5, R3 ;  /* 0x0000000510037c24 */ /* 0x000fe2000f8e0203 */
[----:B------:R-:W-:Y:S02]  /*27f60*/  ULDC.64 UR4, c[0x0][0x2e0] ;  /* 0x0000b80000047ab9 */ /* 0x000fe40000000a00 */
[----:B--2---:R-:W-:Y:S02]  /*27f70*/  IMAD R0, R0, UR4, RZ ;  /* 0x0000000400007c24 */ /* 0x004fe4000f8e02ff */
[----:B----4-:R-:W-:-:S04]  /*27f80*/  IMAD.WIDE.U32 R2, R6, UR4, R2 ;  /* 0x0000000406027c25 */ /* 0x010fc8000f8e0002 */
[----:B------:R-:W-:Y:S01]  /*27f90*/  IMAD R0, R6, UR5, R0 ;  /* 0x0000000506007c24 */ /* 0x000fe2000f8e0200 */
[----:B------:R-:W-:Y:S01]  /*27fa0*/  ULDC.64 UR4, c[0x0][0x2d0] ;  /* 0x0000b40000047ab9 */ /* 0x000fe20000000a00 */
[C---:B0-----:R-:W-:Y:S01]  /*27fb0*/  LOP3.LUT R6, R4.reuse, 0x7f, RZ, 0xc0, !PT ;  /* 0x0000007f04067812 */ /* 0x041fe200078ec0ff */
[----:B------:R-:W-:-:S03]  /*27fc0*/  IMAD.SHL.U32 R4, R4, 0x20, RZ ;  /* 0x0000002004047824 */ /* 0x000fc600078e00ff */
[----:B------:R-:W-:-:S04]  /*27fd0*/  SHF.R.U32.HI R6, RZ, 0x2, R6 ;  /* 0x00000002ff067819 */ /* 0x000fc80000011606 */
[----:B------:R-:W-:Y:S02]  /*27fe0*/  LOP3.LUT R4, R6, 0x60, R4, 0xf8, !PT ;  /* 0x0000006006047812 */ /* 0x000fe400078ef804 */
[----:B------:R-:W0:Y:S01]  /*27ff0*/  @P0 LDC R6, c[0x0][0x44c] ;  /* 0x00011300ff060b82 */ /* 0x000e220000000800 */
[----:B------:R-:W-:-:S05]  /*28000*/  IMAD.SHL.U32 R5, R5, 0x80, RZ ;  /* 0x0000008005057824 */ /* 0x000fca00078e00ff */
[----:B------:R-:W-:Y:S02]  /*28010*/  LOP3.LUT R4, R4, R5, RZ, 0xfc, !PT ;  /* 0x0000000504047212 */ /* 0x000fe400078efcff */
[----:B------:R-:W-:-:S03]  /*28020*/  IADD3 R3, R3, R0, RZ ;  /* 0x0000000003037210 */ /* 0x000fc60007ffe0ff */
[----:B------:R-:W-:Y:S02]  /*28030*/  IMAD.MOV.U32 R0, RZ, RZ, R4 ;  /* 0x000000ffff007224 */ /* 0x000fe400078e0004 */
[----:B0-----:R-:W-:-:S05]  /*28040*/  @P0 IMAD.HI.U32 R6, R4, R6, RZ ;  /* 0x0000000604060227 */ /* 0x001fca00078e00ff */
[----:B-1----:R-:W-:-:S04]  /*28050*/  @P0 SHF.R.U32.HI R0, RZ, R7, R6 ;  /* 0x00000007ff000219 */ /* 0x002fc80000011606 */
[----:B------:R-:W-:-:S05]  /*28060*/  IADD3 R6, -R0, RZ, RZ ;  /* 0x000000ff00067210 */ /* 0x000fca0007ffe1ff */
[----:B------:R-:W-:Y:S01]  /*28070*/  IMAD R4, R8, R6, R4 ;  /* 0x0000000608047224 */ /* 0x000fe200078e0204 */
[----:B------:R-:W-:Y:S01]  /*28080*/  SHF.R.S32.HI R6, RZ, 0x1f, R0 ;  /* 0x0000001fff067819 */ /* 0x000fe20000011400 */
[----:B------:R-:W-:-:S04]  /*28090*/  IMAD.WIDE.U32 R2, R0, UR4, R2 ;  /* 0x0000000400027c25 */ /* 0x000fc8000f8e0002 */
[----:B------:R-:W-:-:S04]  /*280a0*/  IMAD R6, R6, UR4, RZ ;  /* 0x0000000406067c24 */ /* 0x000fc8000f8e02ff */
[----:B------:R-:W-:Y:S01]  /*280b0*/  IMAD R0, R0, UR5, R6 ;  /* 0x0000000500007c24 */ /* 0x000fe2000f8e0206 */
[----:B------:R-:W-:-:S03]  /*280c0*/  ULDC.64 UR4, c[0x0][0x2c8] ;  /* 0x0000b20000047ab9 */ /* 0x000fc60000000a00 */
[----:B------:R-:W-:Y:S01]  /*280d0*/  IMAD.IADD R3, R3, 0x1, R0 ;  /* 0x0000000103037824 */ /* 0x000fe200078e0200 */
[----:B------:R-:W-:Y:S01]  /*280e0*/  SHF.R.S32.HI R0, RZ, 0x1f, R4 ;  /* 0x0000001fff007819 */ /* 0x000fe20000011404 */
[----:B------:R-:W-:-:S04]  /*280f0*/  IMAD.WIDE.U32 R2, R4, UR4, R2 ;  /* 0x0000000404027c25 */ /* 0x000fc8000f8e0002 */
[----:B------:R-:W-:Y:S01]  /*28100*/  IMAD R0, R0, UR4, RZ ;  /* 0x0000000400007c24 */ /* 0x000fe2000f8e02ff */
[----:B------:R-:W-:Y:S02]  /*28110*/  ULDC UR4, c[0x0][0x2b8] ;  /* 0x0000ae0000047ab9 */ /* 0x000fe40000000800 */
[----:B------:R-:W-:Y:S02]  /*28120*/  ISETP.GE.AND P2, PT, R9, UR4, PT ;  /* 0x0000000409007c0c */ /* 0x000fe4000bf46270 */
[----:B------:R0:W5:Y:S01]  /*28130*/  LDL R9, [R1+0x3c] ;  /* 0x00003c0001097983 */ /* 0x0001620000100800 */
[----:B------:R-:W1:Y:S01]  /*28140*/  S2R R7, SR_TID.X ;  /* 0x0000000000077919 */ /* 0x000e620000002100 */
[----:B------:R-:W-:Y:S01]  /*28150*/  IMAD R0, R4, UR5, R0 ;  /* 0x0000000504007c24 */ /* 0x000fe2000f8e0200 */
[----:B------:R-:W-:Y:S02]  /*28160*/  IADD3 R4, P3, R2, UR6, RZ ;  /* 0x0000000602047c10 */ /* 0x000fe4000ff7e0ff */
[----:B------:R-:W-:-:S02]  /*28170*/  ISETP.GE.AND P1, PT, R11, UR4, PT ;  /* 0x000000040b007c0c */ /* 0x000fc4000bf26270 */
[----:B------:R-:W-:Y:S01]  /*28180*/  IADD3.X R3, R3, UR7, R0, P3, !PT ;  /* 0x0000000703037c10 */ /* 0x000fe20009ffe400 */
        /* <DEDUP_REMOVED lines=8> */
[----:B------:R-:W-:Y:S02]  /*28210*/  SHF.R.U32.HI R11, RZ, 0x2, R7 ;  /* 0x00000002ff0b7819 */ /* 0x000fe40000011607 */
[----:B------:R-:W0:Y:S02]  /*28220*/  SHFL.IDX PT, R7, R4, RZ, 0x1c1f ;  /* 0x001c1fff04077589 */ /* 0x000e2400000e0000 */
[----:B------:R-:W-:-:S05]  /*28230*/  IADD3 R0, R11, R5, RZ ;  /* 0x000000050b007210 */ /* 0x000fca0007ffe0ff */
[----:B------:R-:W-:Y:S02]  /*28240*/  VIADD R5, R0, 0x20 ;  /* 0x0000002000057836 */ /* 0x000fe40000000000 */
[----:B--2---:R-:W-:Y:S02]  /*28250*/  IMAD R2, R6, R8, RZ ;  /* 0x0000000806027224 */ /* 0x004fe400078e02ff */
[----:B------:R-:W1:Y:S03]  /*28260*/  SHFL.IDX PT, R6, R3, RZ, 0x1c1f ;  /* 0x001c1fff03067589 */ /* 0x000e6600000e0000 */
[----:B------:R-:W-:-:S13]  /*28270*/  ISETP.GE.AND P4, PT, R0, R2, PT ;  /* 0x000000020000720c */ /* 0x000fda0003f86270 */
[----:B0-----:R-:W-:-:S05]  /*28280*/  @!P4 IADD3 R7, P3, R10, R7, RZ ;  /* 0x000000070a07c210 */ /* 0x001fca0007f7e0ff */
[----:B-1----:R-:W-:Y:S01]  /*28290*/  @!P4 IMAD.X R6, RZ, RZ, R6, P3 ;  /* 0x000000ffff06c224 */ /* 0x002fe200018e0606 */
[----:B------:R-:W-:Y:S02]  /*282a0*/  ISETP.GE.AND P3, PT, R5, R2, PT ;  /* 0x000000020500720c */ /* 0x000fe40003f66270 */
[----:B------:R-:W0:Y:S02]  /*282b0*/  SHFL.IDX PT, R5, R4, 0x1, 0x1c1f ;  /* 0x003c1f0004057f89 */ /* 0x000e2400000e0000 */
[----:B------:R-:W-:-:S04]  /*282c0*/  @!P4 LOP3.LUT R7, R7, R6, RZ, 0x3c, !PT ;  /* 0x000000060707c212 */ /* 0x000fc800078e3cff */
[----:B------:R-:W-:-:S04]  /*282d0*/  @!P4 LOP3.LUT R6, R7, R6, RZ, 0x3c, !PT ;  /* 0x000000060706c212 */ /* 0x000fc800078e3cff */
[----:B------:R-:W-:-:S05]  /*282e0*/  @!P4 LOP3.LUT R7, R7, R6, RZ, 0x3c, !PT ;  /* 0x000000060707c212 */ /* 0x000fca00078e3cff */
[----:B-----5:R-:W-:Y:S04]  /*282f0*/  @!P4 LDGSTS.E.BYPASS.LTC128B.128 [R9+0x14400], desc[UR54][R6.64], !P0 ;  /* 0x144000000609cfae */ /* 0x020fe8000c101d76 */
[----:B------:R-:W-:Y:S04]  /*28300*/  @!P4 LDGSTS.E.BYPASS.LTC128B.128 [R9+0x16400], desc[UR54][R6.64+0x40], !P1 ;  /* 0x164000400609cfae */ /* 0x000fe8000c901d76 */
[----:B------:R1:W-:Y:S01]  /*28310*/  @!P4 LDGSTS.E.BYPASS.LTC128B.128 [R9+0x18400], desc[UR54][R6.64+0x80], !P2 ;  /* 0x184000800609cfae */ /* 0x0003e2000d101d76 */
[----:B0-----:R-:W-:-:S03]  /*28320*/  @!P3 IADD3 R5, P4, R10, R5, RZ ;  /* 0x000000050a05b210 */ /* 0x001fc60007f9e0ff */
[----:B-1----:R-:W0:Y:S02]  /*28330*/  SHFL.IDX PT, R6, R3, 0x1, 0x1c1f ;  /* 0x003c1f0003067f89 */ /* 0x002e2400000e0000 */
[----:B0-----:R-:W-:-:S05]  /*28340*/  @!P3 IMAD.X R6, RZ, RZ, R6, P4 ;  /* 0x000000ffff06b224 */ /* 0x001fca00020e0606 */
[----:B------:R-:W-:Y:S01]  /*28350*/  @!P3 MOV R7, R6 ;  /* 0x000000060007b202 */ /* 0x000fe20000000f00 */
[----:B------:R-:W-:Y:S02]  /*28360*/  @!P3 IMAD.MOV.U32 R6, RZ, RZ, R5 ;  /* 0x000000ffff06b224 */ /* 0x000fe400078e0005 */
[----:B------:R-:W-:-:S03]  /*28370*/  VIADD R5, R0, 0x40 ;  /* 0x0000004000057836 */ /* 0x000fc60000000000 */
[----:B------:R-:W-:Y:S04]  /*28380*/  @!P3 LDGSTS.E.BYPASS.LTC128B.128 [R9+0x14c00], desc[UR54][R6.64], !P0 ;  /* 0x14c000000609bfae */ /* 0x000fe8000c101d76 */
[----:B------:R-:W-:Y:S04]  /*28390*/  @!P3 LDGSTS.E.BYPASS.LTC128B.128 [R9+0x16c00], desc[UR54][R6.64+0x40], !P1 ;  /* 0x16c000400609bfae */ /* 0x000fe8000c901d76 */
[----:B------:R0:W-:Y:S01]  /*283a0*/  @!P3 LDGSTS.E.BYPASS.LTC128B.128 [R9+0x18c00], desc[UR54][R6.64+0x80], !P2 ;  /* 0x18c000800609bfae */ /* 0x0001e2000d101d76 */
[----:B------:R-:W-:-:S03]  /*283b0*/  ISETP.GE.AND P3, PT, R5, R2, PT ;  /* 0x000000020500720c */ /* 0x000fc60003f66270 */
[----:B------:R-:W1:Y:S04]  /*283c0*/  SHFL.IDX PT, R5, R4, 0x2, 0x1c1f ;  /* 0x005c1f0004057f89 */ /* 0x000e6800000e0000 */
[----:B0-----:R-:W0:Y:S06]  /*283d0*/  SHFL.IDX PT, R6, R3, 0x2, 0x1c1f ;  /* 0x005c1f0003067f89 */ /* 0x001e2c00000e0000 */
[----:B-1----:R-:W-:-:S05]  /*283e0*/  @!P3 IADD3 R5, P4, R10, R5, RZ ;  /* 0x000000050a05b210 */ /* 0x002fca0007f9e0ff */
[----:B0-----:R-:W-:-:S05]  /*283f0*/  @!P3 IMAD.X R6, RZ, RZ, R6, P4 ;  /* 0x000000ffff06b224 */ /* 0x001fca00020e0606 */
[----:B------:R-:W-:Y:S01]  /*28400*/  @!P3 MOV R7, R6 ;  /* 0x000000060007b202 */ /* 0x000fe20000000f00 */
[----:B------:R-:W-:Y:S02]  /*28410*/  @!P3 IMAD.MOV.U32 R6, RZ, RZ, R5 ;  /* 0x000000ffff06b224 */ /* 0x000fe400078e0005 */
[----:B------:R1:W2:Y:S04]  /*28420*/  SHFL.IDX PT, R5, R3, 0x3, 0x1c1f ;  /* 0x007c1f0003057f89 */ /* 0x0002a800000e0000 */
[----:B------:R1:W-:Y:S04]  /*28430*/  @!P3 LDGSTS.E.BYPASS.LTC128B.128 [R9+0x15400], desc[UR54][R6.64], !P0 ;  /* 0x154000000609bfae */ /* 0x0003e8000c101d76 */
[----:B------:R1:W-:Y:S04]  /*28440*/  @!P3 LDGSTS.E.BYPASS.LTC128B.128 [R9+0x17400], desc[UR54][R6.64+0x40], !P1 ;  /* 0x174000400609bfae */ /* 0x0003e8000c901d76 */
[----:B------:R1:W-:Y:S04]  /*28450*/  @!P3 LDGSTS.E.BYPASS.LTC128B.128 [R9+0x19400], desc[UR54][R6.64+0x80], !P2 ;  /* 0x194000800609bfae */ /* 0x0003e8000d101d76 */
[----:B------:R1:W3:Y:S02]  /*28460*/  SHFL.IDX PT, R3, R4, 0x3, 0x1c1f ;  /* 0x007c1f0004037f89 */ /* 0x0002e400000e0000 */
.L_x_812:
[----:B------:R-:W-:Y:S01]  /*28470*/  VIADD R0, R0, 0x60 ;  /* 0x0000006000007836 */ /* 0x000fe20000000000 */
[----:B------:R-:W-:Y:S04]  /*28480*/  BSSY B0, `(.L_x_601) ;  /* 0x000000b000007945 */ /* 0x000fe80003800000 */
[----:B------:R-:W-:-:S13]  /*28490*/  ISETP.GE.AND P3, PT, R0, R2, PT ;  /* 0x000000020000720c */ /* 0x000fda0003f66270 */
[----:B------:R-:W-:Y:S05]  /*284a0*/  @P3 BRA `(.L_x_602) ;  /* 0x0000000000203947 */ /* 0x000fea0003800000 */
[----:B---3--:R-:W-:-:S05]  /*284b0*/  IADD3 R2, P3, R10, R3, RZ ;  /* 0x000000030a027210 */ /* 0x008fca0007f7e0ff */
[----:B-12---:R-:W-:-:S05]  /*284c0*/  IMAD.X R3, RZ, RZ, R5, P3 ;  /* 0x000000ffff037224 */ /* 0x006fca00018e0605 */
[----:B------:R-:W-:Y:S01]  /*284d0*/  @!PT LDS RZ, [RZ] ;  /* 0x00000000fffff984 */ /* 0x000fe20000000800 */
[----:B------:R-:W-:Y:S01]  /*284e0*/  @!PT LDS RZ, [RZ] ;  /* 0x00000000fffff984 */ /* 0x000fe20000000800 */
[----:B------:R-:W-:Y:S01]  /*284f0*/  @!PT LDS RZ, [RZ] ;  /* 0x00000000fffff984 */ /* 0x000fe20000000800 */
[----:B------:R4:W-:Y:S04]  /*28500*/  LDGSTS.E.BYPASS.LTC128B.128 [R9+0x15c00], desc[UR54][R2.64], !P0 ;  /* 0x15c0000002097fae */ /* 0x0009e8000c101d76 */
[----:B------:R4:W-:Y:S04]  /*28510*/  LDGSTS.E.BYPASS.LTC128B.128 [R9+0x17c00], desc[UR54][R2.64+0x40], !P1 ;  /* 0x17c0004002097fae */ /* 0x0009e8000c901d76 */
[----:B------:R4:W-:Y:S02]  /*28520*/  LDGSTS.E.BYPASS.LTC128B.128 [R9+0x19c00], desc[UR54][R2.64+0x80], !P2 ;  /* 0x19c0008002097fae */ /* 0x0009e4000d101d76 */
.L_x_602:
[----:B------:R-:W-:Y:S05]  /*28530*/  BSYNC B0 ;  /* 0x0000000000007941 */ /* 0x000fea0003800000 */
.L_x_601:
[----:B------:R-:W-:Y:S01]  /*28540*/  NOP ;  /* 0x0000000000007918 */ /* 0x000fe20000000000 */
[----:B------:R-:W-:-:S13]  /*28550*/  PLOP3.LUT P0, PT, PT, PT, PT, 0x80, 0x0 ;  /* 0x000000000000781c */ /* 0x000fda0003f0f070 */
.L_x_603:
[----:B------:R-:W-:Y:S02]  /*28560*/  PLOP3.LUT P1, PT, P1, P0, PT, 0xa2, 0x0 ;  /* 0x000000000000781c */ /* 0x000fe40000f21472 */
[----:B------:R-:W-:-:S08]  /*28570*/  @P0 R2UR P1, UR4, R18 ;  /* 0x00000000120402ca */ /* 0x000fd00000020000 */
[----:B------:R-:W-:-:S05]  /*28580*/  @P0 PLOP3.LUT P0, PT, P1, PT, PT, 0x80, 0x0 ;  /* 0x000000000000081c */ /* 0x000fca0000f0f070 */
[----:B------:R-:W-:Y:S01]  /*28590*/  @!P1 SYNCS.ARRIVE.TRANS64.RED.A0T1 RZ, [UR4+0x29800], RZ ;  /* 0x029800ffffff99a7 */ /* 0x000fe20008200404 */
[----:B------:R-:W-:Y:S07]  /*285a0*/  @!P1 ARRIVES.LDGSTSBAR.64.TRANSCNT [UR4+0x29800] ;  /* 0x02980000ff0099b0 */ /* 0x000fee0008000a84 */
[----:B------:R-:W-:Y:S05]  /*285b0*/  @P0 BRA.U.ANY `(.L_x_603) ;  /* 0xfffffffd00e80947 */ /* 0x000fea000393ffff */
[----:B----4-:R-:W4:Y:S02]  /*285c0*/  LDL.LU R2, [R1+0x5c] ;  /* 0x00005c0001027983 */ /* 0x010f240000300800 */
[----:B----4-:R-:W-:-:S04]  /*285d0*/  IADD3 R2, R2, 0x1, RZ ;  /* 0x0000000102027810 */ /* 0x010fc80007ffe0ff */
[----:B------:R-:W-:Y:S01]  /*285e0*/  LEA.HI R0, R2, R2, RZ, 0x1 ;  /* 0x0000000202007211 */ /* 0x000fe200078f08ff */
[----:B------:R4:W-:Y:S03]  /*285f0*/  STL [R1+0x5c], R2 ;  /* 0x00005c0201007387 */ /* 0x0009e60000100800 */
[----:B------:R-:W-:-:S05]  /*28600*/  LOP3.LUT R0, R0, 0xfffffffe, RZ, 0xc0, !PT ;  /* 0xfffffffe00007812 */ /* 0x000fca00078ec0ff */
[----:B------:R-:W-:-:S05]  /*28610*/  IMAD.IADD R0, R2, 0x1, -R0 ;  /* 0x0000000102007824 */ /* 0x000fca00078e0a00 */
[----:B------:R-:W-:Y:S01]  /*28620*/  SHF.L.U32 R0, R0, 0x1f, RZ ;  /* 0x0000001f00007819 */ /* 0x000fe200000006ff */
[----:B------:R-:W-:Y:S01]  /*28630*/  NOP ;  /* 0x0000000000007918 */ /* 0x000fe20000000000 */
[----:B------:R4:W-:Y:S01]  /*28640*/  SYNCS.ARRIVE.TRANS64.A1T0 RZ, [R18+URZ+0x29800], RZ ;  /* 0x029800ff12ff79a7 */ /* 0x0009e2000810003f */
[----:B------:R-:W-:Y:S01]  /*28650*/  BSSY B0, `(.L_x_604) ;  /* 0x0000003000007945 */ /* 0x000fe20003800000 */
[----:B------:R-:W5:Y:S03]  /*28660*/  SYNCS.PHASECHK.TRANS64.TRYWAIT P0, [R18+URZ+0x29820], R0 ;  /* 0x02982000120075a7 */ /* 0x000f66000800017f */
[----:B----45:R-:W-:Y:S05]  /*28670*/  @!P0 BRA `(.L_x_605) ;  /* 0x00000064002c8947 */ /* 0x030fea0003800000 */
.L_x_813:
[----:B------:R-:W-:Y:S05]  /*28680*/  BSYNC B0 ;  /* 0x0000000000007941 */ /* 0x000fea0003800000 */
.L_x_604:
[----:B------:R-:W5:Y:S04]  /*28690*/  LDL.LU R2, [R1+0x44] ;  /* 0x0000440001027983 */ /* 0x000f680000300800 */
[----:B-1-3--:R-:W3:Y:S01]  /*286a0*/  LDL R3, [R1+0x20] ;  /* 0x0000200001037983 */ /* 0x00aee20000100800 */
[----:B-----5:R-:W-:-:S05]  /*286b0*/  VIADD R2, R2, 0xfffffffe ;  /* 0xfffffffe02027836 */ /* 0x020fca0000000000 */
[----:B---3--:R-:W-:-:S13]  /*286c0*/  ISETP.GE.AND P0, PT, R2, R3, PT ;  /* 0x000000030200720c */ /* 0x008fda0003f06270 */
[----:B------:R-:W-:Y:S05]  /*286d0*/  @!P0 BRA `(.L_x_606) ;  /* 0x0000001000048947 */ /* 0x000fea0003800000 */
[----:B------:R1:W5:Y:S01]  /*286e0*/  LDL.LU R3, [R1+0x18] ;  /* 0x0000180001037983 */ /* 0x0003620000300800 */
[----:B----4-:R-:W-:-:S07]  /*286f0*/  IMAD.MOV.U32 R0, RZ, RZ, R19 ;  /* 0x000000ffff007224 */ /* 0x010fce00078e0013 */
.L_x_628:
[----:B------:R-:W3:Y:S01]  /*28700*/  LDL R4, [R1+0x10] ;  /* 0x0000100001047983 */ /* 0x000ee20000100800 */
[----:B------:R-:W-:Y:S01]  /*28710*/  IADD3 R19, R0, 0x1, RZ ;  /* 0x0000000100137810 */ /* 0x000fe20007ffe0ff */
[----:B------:R-:W-:Y:S05]  /*28720*/  YIELD ;  /* 0x0000000000007946 */ /* 0x000fea0003800000 */
[C---:B------:R-:W-:Y:S01]  /*28730*/  ISETP.NE.AND P0, PT, R19.reuse, 0x2, PT ;  /* 0x000000021300780c */ /* 0x040fe20003f05270 */
[----:B------:R-:W-:Y:S03]  /*28740*/  BSSY B0, `(.L_x_607) ;  /* 0x0000089000007945 */ /* 0x000fe60003800000 */
[----:B------:R-:W-:-:S02]  /*28750*/  SEL R19, R19, RZ, P0 ;  /* 0x000000ff13137207 */ /* 0x000fc40000000000 */
[----:B---3--:R-:W-:Y:S02]  /*28760*/  LOP3.LUT P1, RZ, R4, 0x1, RZ, 0xc0, !PT ;  /* 0x0000000104ff7812 */ /* 0x008fe4000782c0ff */
[----:B------:R-:W-:-:S04]  /*28770*/  SEL R4, RZ, 0x1, P0 ;  /* 0x00000001ff047807 */ /* 0x000fc80000000000 */
[----:B0-2--5:R-:W-:-:S05]  /*28780*/  LOP3.LUT R9, R3, R4, RZ, 0x3c, !PT ;  /* 0x0000000403097212 */ /* 0x025fca00078e3cff */
[----:B------:R0:W-:Y:S02]  /*28790*/  STL [R1+0x18], R9 ;  /* 0x0000180901007387 */ /* 0x0001e40000100800 */
[----:B------:R-:W-:Y:S05]  /*287a0*/  @!P1 BRA `(.L_x_608) ;  /* 0x0000000800089947 */ /* 0x000fea0003800000 */
[----:B------:R-:W-:Y:S01]  /*287b0*/  ULDC.64 UR4, c[0x0][0x418] ;  /* 0x0001060000047ab9 */ /* 0x000fe20000000a00 */
[----:B------:R-:W-:Y:S01]  /*287c0*/  IMAD.MOV.U32 R8, RZ, RZ, R2 ;  /* 0x000000ffff087224 */ /* 0x000fe200078e0002 */
[----:B------:R-:W-:-:S04]  /*287d0*/  ISETP.NE.U32.AND P0, PT, RZ, UR4, PT ;  /* 0x00000004ff007c0c */ /* 0x000fc8000bf05070 */
[----:B------:R-:W-:-:S13]  /*287e0*/  ISETP.NE.AND.EX P0, PT, RZ, UR5, PT, P0 ;  /* 0x00000005ff007c0c */ /* 0x000fda000bf05300 */
[----:B------:R-:W-:Y:S05]  /*287f0*/  @!P0 BRA `(.L_x_609) ;  /* 0x00000000004c8947 */ /* 0x000fea0003800000 */
[----:B------:R-:W3:Y:S01]  /*28800*/  LDL R11, [R1+0x24] ;  /* 0x00002400010b7983 */ /* 0x000ee20000100800 */
[----:B------:R-:W4:Y:S01]  /*28810*/  LDC R7, c[0x0][0x43c] ;  /* 0x00010f00ff077b82 */ /* 0x000f220000000800 */
[----:B------:R-:W-:Y:S02]  /*28820*/  ULDC.64 UR6, c[0x0][0x428] ;  /* 0x00010a0000067ab9 */ /* 0x000fe40000000a00 */
[----:B------:R-:W3:Y:S01]  /*28830*/  LDL R10, [R1+0x8] ;  /* 0x00000800010a7983 */ /* 0x000ee20000100800 */
[----:B----4-:R-:W-:-:S13]  /*28840*/  ISETP.NE.AND P0, PT, R7, 0x1, PT ;  /* 0x000000010700780c */ /* 0x010fda0003f05270 */
[----:B--2---:R-:W2:Y:S02]  /*28850*/  @P0 LDC.64 R4, c[0x0][0x440] ;  /* 0x00011000ff040b82 */ /* 0x004ea40000000a00 */
[----:B--2---:R-:W-:-:S04]  /*28860*/  @P0 IMAD.HI.U32 R6, R2, R4, RZ ;  /* 0x0000000402060227 */ /* 0x004fc800078e00ff */
[----:B------:R-:W-:Y:S01]  /*28870*/  IMAD.MOV.U32 R4, RZ, RZ, R2 ;  /* 0x000000ffff047224 */ /* 0x000fe200078e0002 */
[----:B------:R-:W-:-:S04]  /*28880*/  @P0 SHF.R.U32.HI R4, RZ, R5, R6 ;  /* 0x00000005ff040219 */ /* 0x000fc80000011606 */
[--C-:B------:R-:W-:Y:S01]  /*28890*/  SHF.R.S32.HI R5, RZ, 0x1f, R4.reuse ;  /* 0x0000001fff057819 */ /* 0x100fe20000011404 */
[----:B------:R-:W-:-:S04]  /*288a0*/  IMAD.MOV R8, RZ, RZ, -R4 ;  /* 0x000000ffff087224 */ /* 0x000fc800078e0a04 */
[----:B------:R-:W-:Y:S02]  /*288b0*/  IMAD R8, R7, R8, R2 ;  /* 0x0000000807087224 */ /* 0x000fe400078e0202 */
[----:B---3--:R-:W-:-:S04]  /*288c0*/  IMAD R6, R11, UR6, RZ ;  /* 0x000000060b067c24 */ /* 0x008fc8000f8e02ff */
[C---:B------:R-:W-:Y:S02]  /*288d0*/  IMAD R6, R10.reuse, UR7, R6 ;  /* 0x000000070a067c24 */ /* 0x040fe4000f8e0206 */
[----:B------:R-:W-:-:S05]  /*288e0*/  IMAD.WIDE.U32 R4, R10, UR6, R4 ;  /* 0x000000060a047c25 */ /* 0x000fca000f8e0004 */
[----:B------:R-:W-:Y:S02]  /*288f0*/  IADD3 R5, R6, R5, RZ ;  /* 0x0000000506057210 */ /* 0x000fe40007ffe0ff */
[----:B------:R-:W-:-:S04]  /*28900*/  LEA R6, P0, R4, UR4, 0x2 ;  /* 0x0000000404067c11 */ /* 0x000fc8000f8010ff */
[----:B------:R-:W-:-:S05]  /*28910*/  LEA.HI.X R7, R4, UR5, R5, 0x2, P0 ;  /* 0x0000000504077c11 */ /* 0x000fca00080f1405 */
[----:B------:R3:W5:Y:S04]  /*28920*/  LDG.E R17, desc[UR54][R6.64] ;  /* 0x0000003606117981 */ /* 0x000768000c1e1900 */
.L_x_609:
[----:B------:R-:W3:Y:S01]  /*28930*/  S2R R4, SR_TID.X ;  /* 0x0000000000047919 */ /* 0x000ee20000002100 */
[----:B--2---:R-:W-:Y:S01]  /*28940*/  IMAD R5, R19, 0x8, R18 ;  /* 0x0000000813057824 */ /* 0x004fe200078e0212 */
[----:B------:R-:W-:Y:S01]  /*28950*/  BSSY B1, `(.L_x_610) ;  /* 0x0000006000017945 */ /* 0x000fe20003800000 */
[----:B---3--:R-:W-:Y:S02]  /*28960*/  LOP3.LUT R6, R4, 0x7f, RZ, 0xc0, !PT ;  /* 0x0000007f04067812 */ /* 0x008fe400078ec0ff */
[----:B------:R-:W-:Y:S02]  /*28970*/  SHF.L.U32 R4, R9, 0x1f, RZ ;  /* 0x0000001f09047819 */ /* 0x000fe400000006ff */
[----:B------:R-:W-:Y:S02]  /*28980*/  ISETP.NE.AND P1, PT, R6, RZ, PT ;  /* 0x000000ff0600720c */ /* 0x000fe40003f25270 */
[----:B------:R-:W2:Y:S02]  /*28990*/  SYNCS.PHASECHK.TRANS64.TRYWAIT P0, [R5+URZ+0x29880], R4 ;  /* 0x02988004050075a7 */ /* 0x000ea4000800017f */
[----:B--2---:R-:W-:Y:S09]  /*289a0*/  @!P0 BRA `(.L_x_611) ;  /* 0x0000006000748947 */ /* 0x004ff20003800000 */
.L_x_814:
[----:B------:R-:W-:Y:S05]  /*289b0*/  BSYNC B1 ;  /* 0x0000000000017941 */ /* 0x000fea0003800000 */
.L_x_610:
        /* <DEDUP_REMOVED lines=9> */
.L_x_613:
[----:B------:R-:W-:Y:S05]  /*28a50*/  BSYNC B1 ;  /* 0x0000000000017941 */ /* 0x000fea0003800000 */
.L_x_612:
[----:B------:R-:W3:Y:S01]  /*28a60*/  LDL R6, [R1+0x28] ;  /* 0x0000280001067983 */ /* 0x000ee20000100800 */
[----:B------:R-:W-:Y:S01]  /*28a70*/  IMAD.MOV.U32 R10, RZ, RZ, RZ ;  /* 0x000000ffff0a7224 */ /* 0x000fe200078e00ff */
[----:B------:R-:W-:Y:S01]  /*28a80*/  UIADD3 UR4, UP0, UR40, 0x470, URZ ;  /* 0x0000047028047890 */ /* 0x000fe2000ff1e03f */
[----:B------:R-:W-:Y:S01]  /*28a90*/  IMAD R7, R19, 0x5000, R18 ;  /* 0x0000500013077824 */ /* 0x000fe200078e0212 */
[----:B------:R-:W-:Y:S01]  /*28aa0*/  PLOP3.LUT P0, PT, PT, PT, PT, 0x80, 0x0 ;  /* 0x000000000000781c */ /* 0x000fe20003f0f070 */
[----:B------:R-:W-:Y:S01]  /*28ab0*/  UMOV UR6, 0x0 ;  /* 0x0000000000067882 */ /* 0x000fe20000000000 */
[----:B------:R-:W-:Y:S01]  /*28ac0*/  R2UR UR10, R10 ;  /* 0x000000000a0a72ca */ /* 0x000fe200000e0000 */
[----:B------:R-:W-:Y:S01]  /*28ad0*/  UIADD3.X UR5, URZ, UR41, URZ, UP0, !UPT ;  /* 0x000000293f057290 */ /* 0x000fe200087fe43f */
[----:B------:R-:W-:Y:S01]  /*28ae0*/  IADD3 R7, R7, 0xa400, RZ ;  /* 0x0000a40007077810 */ /* 0x000fe20007ffe0ff */
[----:B------:R-:W-:Y:S01]  /*28af0*/  UMOV UR7, 0x14f00000 ;  /* 0x14f0000000077882 */ /* 0x000fe20000000000 */
[----:B---3--:R-:W-:-:S02]  /*28b00*/  IMAD R6, R8, 0xa0, R6 ;  /* 0x000000a008067824 */ /* 0x008fc400078e0206 */
[----:B------:R-:W-:-:S09]  /*28b10*/  VIADD R8, R5, 0x29870 ;  /* 0x0002987005087836 */ /* 0x000fd20000000000 */
.L_x_614:
[----:B------:R-:W-:-:S13]  /*28b20*/  @P0 ELECT P2, URZ, PT ;  /* 0x00000000003f082f */ /* 0x000fda0003840000 */
[----:B-----5:R-:W-:Y:S02]  /*28b30*/  @P2 R2UR UR13, R17 ;  /* 0x00000000110d22ca */ /* 0x020fe400000e0000 */
[----:B------:R-:W-:Y:S02]  /*28b40*/  @P2 R2UR UR12, R16 ;  /* 0x00000000100c22ca */ /* 0x000fe400000e0000 */
[----:B------:R-:W-:Y:S02]  /*28b50*/  @P2 R2UR UR11, R6 ;  /* 0x00000000060b22ca */ /* 0x000fe400000e0000 */
[----:B------:R-:W-:Y:S02]  /*28b60*/  @P2 R2UR UR9, R8 ;  /* 0x00000000080922ca */ /* 0x000fe400000e0000 */
[----:B------:R-:W-:Y:S02]  /*28b70*/  @P2 R2UR UR8, R7 ;  /* 0x00000000070822ca */ /* 0x000fe400000e0000 */
[----:B------:R-:W-:-:S02]  /*28b80*/  @P2 PLOP3.LUT P0, PT, P2, PT, PT, 0x8, 0x0 ;  /* 0x000000000000281c */ /* 0x000fc4000170e170 */
[----:B------:R-:W-:-:S09]  /*28b90*/  PLOP3.LUT P2, PT, PT, PT, PT, 0x8, 0x0 ;  /* 0x000000000000781c */ /* 0x000fd20003f4e170 */
[----:B------:R3:W-:Y:S02]  /*28ba0*/  UTMALDG.4D [UR8], [UR4], desc[UR6] ;  /* 0x00000608040075b4 */ /* 0x0007e40008019000 */
[----:B---3--:R-:W-:Y:S05]  /*28bb0*/  @P0 BRA.U.ANY `(.L_x_614) ;  /* 0xfffffffd00d80947 */ /* 0x008fea000393ffff */
[----:B------:R-:W3:Y:S01]  /*28bc0*/  SYNCS.PHASECHK.TRANS64.TRYWAIT P0, [R5+URZ+0x29840], R4 ;  /* 0x02984004050075a7 */ /* 0x000ee2000800017f */
[----:B------:R-:W-:Y:S04]  /*28bd0*/  BSSY B1, `(.L_x_615) ;  /* 0x0000002000017945 */ /* 0x000fe80003800000 */
[----:B---3--:R-:W-:Y:S05]  /*28be0*/  @!P0 BRA `(.L_x_616) ;  /* 0x0000005c00f88947 */ /* 0x008fea0003800000 */
.L_x_815:
[----:B------:R-:W-:Y:S05]  /*28bf0*/  BSYNC B1 ;  /* 0x0000000000017941 */ /* 0x000fea0003800000 */
.L_x_615:
[----:B------:R-:W-:Y:S01]  /*28c00*/  BSSY B1, `(.L_x_617) ;  /* 0x000000b000017945 */ /* 0x000fe20003800000 */
[----:B------:R-:W-:Y:S02]  /*28c10*/  IMAD.MOV.U32 R8, RZ, RZ, 0x0 ;  /* 0x00000000ff087424 */ /* 0x000fe400078e00ff */
[----:B0-----:R-:W-:Y:S01]  /*28c20*/  IMAD.MOV.U32 R9, RZ, RZ, 0x14f00000 ;  /* 0x14f00000ff097424 */ /* 0x001fe200078e00ff */
[----:B------:R-:W-:Y:S06]  /*28c30*/  @P1 BRA `(.L_x_618) ;  /* 0x00000000001c1947 */ /* 0x000fec0003800000 */
[----:B------:R-:W0:Y:S01]  /*28c40*/  S2R R7, SR_TID.X ;  /* 0x0000000000077919 */ /* 0x000e220000002100 */
[----:B--23--:R-:W-:-:S04]  /*28c50*/  MOV R4, 0x7800 ;  /* 0x0000780000047802 */ /* 0x00cfc80000000f00 */
[----:B------:R4:W-:Y:S01]  /*28c60*/  SYNCS.ARRIVE.TRANS64 RZ, [R5+URZ+0x29830], R4 ;  /* 0x0298300405ff79a7 */ /* 0x0009e2000800003f */
[----:B0-----:R-:W-:-:S04]  /*28c70*/  LOP3.LUT R7, R7, 0x1f, RZ, 0xc0, !PT ;  /* 0x0000001f07077812 */ /* 0x001fc800078ec0ff */
[----:B------:R-:W-:-:S13]  /*28c80*/  ISETP.NE.AND P0, PT, R7, RZ, PT ;  /* 0x000000ff0700720c */ /* 0x000fda0003f05270 */
[----:B----4-:R-:W-:Y:S05]  /*28c90*/  @!P0 BRA `(.L_x_618) ;  /* 0x0000000000048947 */ /* 0x010fea0003800000 */
[----:B------:R-:W-:Y:S01]  /*28ca0*/  BPT.TRAP 0x1 ;  /* 0x000000040000795c */ /* 0x000fe20000300000 */
.L_x_618:
[----:B------:R-:W-:Y:S05]  /*28cb0*/  BSYNC B1 ;  /* 0x0000000000017941 */ /* 0x000fea0003800000 */
.L_x_617:
        /* <DEDUP_REMOVED lines=9> */
.L_x_619:
        /* <DEDUP_REMOVED lines=15> */
.L_x_620:
        /* <DEDUP_REMOVED lines=11> */
[----:B------:R-:W-:Y:S01]  /*28ef0*/  UMOV UR10, 0x80 ;  /* 0x00000080000a7882 */ /* 0x000fe20000000000 */
[----:B------:R-:W-:Y:S02]  /*28f00*/  R2UR UR7, R9 ;  /* 0x00000000090772ca */ /* 0x000fe400000e0000 */
[----:B------:R-:W-:Y:S02]  /*28f10*/  PLOP3.LUT P0, PT, PT, PT, PT, 0x80, 0x0 ;  /* 0x000000000000781c */ /* 0x000fe40003f0f070 */
[----:B------:R-:W-:-:S11]  /*28f20*/  IADD3 R4, R4, 0x1f400, RZ ;  /* 0x0001f40004047810 */ /* 0x000fd60007ffe0ff */
.L_x_621:
        /* <DEDUP_REMOVED lines=10> */
.L_x_608:
[----:B------:R-:W-:Y:S05]  /*28fd0*/  BSYNC B0 ;  /* 0x0000000000007941 */ /* 0x000fea0003800000 */
.L_x_607:
[----:B------:R-:W-:-:S06]  /*28fe0*/  UISETP.NE.AND UP0, UPT, UR37, 0x3, UPT ;  /* 0x000000032500788c */ /* 0x000fcc000bf05270 */
[----:B------:R-:W-:-:S13]  /*28ff0*/  PLOP3.LUT P0, PT, PT, PT, UP0, 0x80, 0x0 ;  /* 0x000000000000781c */ /* 0x000fda0003f0f008 */
[----:B------:R-:W-:Y:S05]  /*29000*/  @!P0 BRA `(.L_x_622) ;  /* 0x0000000000048947 */ /* 0x000fea0003800000 */
[----:B------:R-:W-:Y:S01]  /*29010*/  BPT.TRAP 0x1 ;  /* 0x000000040000795c */ /* 0x000fe20000300000 */
.L_x_622:
[----:B------:R-:W-:Y:S01]  /*29020*/  IMAD.U32 R4, RZ, RZ, UR39 ;  /* 0x00000027ff047e24 */ /* 0x000fe2000f8e00ff */
[----:B------:R-:W-:Y:S01]  /*29030*/  BSSY B0, `(.L_x_623) ;  /* 0x0000007000007945 */ /* 0x000fe20003800000 */
[----:B------:R-:W-:-:S03]  /*29040*/  IMAD R20, R0, 0x8, R18 ;  /* 0x0000000800147824 */ /* 0x000fc600078e0212 */
[----:B------:R-:W-:Y:S02]  /*29050*/  ISETP.NE.AND P1, PT, R4, 0x3, PT ;  /* 0x000000030400780c */ /* 0x000fe40003f25270 */
[----:B------:R-:W-:-:S04]  /*29060*/  LOP3.LUT R4, R3, 0x1, RZ, 0x3c, !PT ;  /* 0x0000000103047812 */ /* 0x000fc800078e3cff */
[----:B------:R-:W-:-:S04]  /*29070*/  SHF.L.U32 R4, R4, 0x1f, RZ ;  /* 0x0000001f04047819 */ /* 0x000fc800000006ff */
[----:B------:R-:W3:Y:S02]  /*29080*/  SYNCS.PHASECHK.TRANS64.TRYWAIT P0, [R20+URZ+0x29870], R4 ;  /* 0x02987004140075a7 */ /* 0x000ee4000800017f */
[----:B---3--:R-:W-:Y:S05]  /*29090*/  @!P0 BRA `(.L_x_624) ;  /* 0x0000005800e08947 */ /* 0x008fea0003800000 */
.L_x_816:
[----:B------:R-:W-:Y:S05]  /*290a0*/  BSYNC B0 ;  /* 0x0000000000007941 */ /* 0x000fea0003800000 */
.L_x_623:
[----:B------:R-:W-:Y:S05]  /*290b0*/  @!P1 BRA `(.L_x_625) ;  /* 0x0000000000049947 */ /* 0x000fea0003800000 */
[----:B------:R-:W-:Y:S01]  /*290c0*/  BPT.TRAP 0x1 ;  /* 0x000000040000795c */ /* 0x000fe20000300000 */
.L_x_625:
[----:B------:R-:W-:Y:S01]  /*290d0*/  SHF.L.U32 R3, R3, 0x1f, RZ ;  /* 0x0000001f03037819 */ /* 0x000fe200000006ff */
[----:B------:R-:W-:-:S03]  /*290e0*/  IMAD R12, R0, 0x5000, RZ ;  /* 0x00005000000c7824 */ /* 0x000fc600078e02ff */
[----:B------:R-:W4:Y:S02]  /*290f0*/  SYNCS.PHASECHK.TRANS64.TRYWAIT P0, [R20+URZ+0x29860], R3 ;  /* 0x02986003140075a7 */ /* 0x000f24000800017f */
[----:B----4-:R-:W-:Y:S05]  /*29100*/  @!P0 BRA `(.L_x_626) ;  /* 0x0000005800d88947 */ /* 0x010fea0003800000 */
.L_x_817:
[----:B------:R-:W5:Y:S04]  /*29110*/  LDL R0, [R1+0x30] ;  /* 0x0000300001007983 */ /* 0x000f680000100800 */
[----:B------:R-:W2:Y:S01]  /*29120*/  LDL R13, [R1+0x2c] ;  /* 0x00002c00010d7983 */ /* 0x000ea20000100800 */
[----:B------:R-:W-:Y:S05]  /*29130*/  WARPSYNC.ALL ;  /* 0x0000000000007948 */ /* 0x000fea0003800000 */
[----:B0-----:R-:W0:Y:S01]  /*29140*/  S2R R9, SR_TID.X ;  /* 0x0000000000097919 */ /* 0x001e220000002100 */
[----:B------:R-:W-:-:S02]  /*29150*/  MOV R14, 0x40 ;  /* 0x00000040000e7802 */ /* 0x000fc40000000f00 */
[----:B0-----:R-:W-:-:S04]  /*29160*/  LOP3.LUT P0, RZ, R9, 0x4, RZ, 0xc0, !PT ;  /* 0x0000000409ff7812 */ /* 0x001fc8000780c0ff */
[----:B------:R-:W-:Y:S02]  /*29170*/  SEL R14, R14, 0xffffffc0, !P0 ;  /* 0xffffffc00e0e7807 */ /* 0x000fe40004000000 */
[C---:B-----5:R-:W-:Y:S02]  /*29180*/  LOP3.LUT R0, R12.reuse, R0, RZ, 0xfc, !PT ;  /* 0x000000000c007212 */ /* 0x060fe400078efcff */
[----:B--2---:R-:W-:-:S03]  /*29190*/  LOP3.LUT R21, R12, R13, RZ, 0xfc, !PT ;  /* 0x0000000d0c157212 */ /* 0x004fc600078efcff */
[----:B------:R-:W-:-:S04]  /*291a0*/  IMAD.IADD R0, R18, 0x1, R0 ;  /* 0x0000000112007824 */ /* 0x000fc800078e0200 */
[----:B----4-:R-:W-:Y:S01]  /*291b0*/  IMAD.IADD R3, R14, 0x1, R0 ;  /* 0x000000010e037824 */ /* 0x010fe200078e0200 */
[----:B---3--:R-:W0:Y:S01]  /*291c0*/  LDSM.16.MT88.4 R4, [R0+0xa400] ;  /* 0x00a400000004783b */ /* 0x008e220000004200 */
        /* <DEDUP_REMOVED lines=68> */
.L_x_627:
[----:B------:R-:W3:Y:S01]  /*29610*/  S2R R0, SR_TID.X ;  /* 0x0000000000007919 */ /* 0x000ee20000002100 */
[----:B0-----:R0:W-:Y:S01]  /*29620*/  SYNCS.ARRIVE.TRANS64.A1T0 RZ, [R20+URZ+0x29850], RZ ;  /* 0x029850ff14ff79a7 */ /* 0x0011e2000810003f */
[----:B---3--:R-:W-:Y:S02]  /*29630*/  LOP3.LUT R3, R0, 0x7f, RZ, 0xc0, !PT ;  /* 0x0000007f00037812 */ /* 0x008fe400078ec0ff */
[----:B------:R-:W3:Y:S01]  /*29640*/  LDL R0, [R1+0x20] ;  /* 0x0000200001007983 */ /* 0x000ee20000100800 */
[----:B------:R-:W-:Y:S01]  /*29650*/  BAR.SYNC.DEFER_BLOCKING 0x2, 0x80 ;  /* 0x0082000000007b1d */ /* 0x000fe20000010000 */
[----:B------:R-:W-:-:S05]  /*29660*/  ISETP.NE.AND P0, PT, R3, RZ, PT ;  /* 0x000000ff0300720c */ /* 0x000fca0003f05270 */
[----:B------:R4:W5:Y:S08]  /*29670*/  LDL R3, [R1+0x18] ;  /* 0x0000180001037983 */ /* 0x0009700000100800 */
[----:B0-----:R-:W-:-:S05]  /*29680*/  @!P0 VIADD R20, R20, 0x29880 ;  /* 0x0002988014148836 */ /* 0x001fca0000000000 */
[----:B------:R-:W-:-:S04]  /*29690*/  @!P0 PRMT R20, RZ, 0x654, R20 ;  /* 0x00000654ff148816 */ /* 0x000fc80000000014 */
[----:B------:R4:W-:Y:S01]  /*296a0*/  @!P0 SYNCS.ARRIVE.TRANS64.RED.A1T0 RZ, [R20+URZ], RZ ;  /* 0x000000ff14ff89a7 */ /* 0x0009e2000810043f */
[C---:B---3--:R-:W-:Y:S01]  /*296b0*/  ISETP.GT.AND P0, PT, R2.reuse, R0, PT ;  /* 0x000000000200720c */ /* 0x048fe20003f04270 */
[----:B------:R-:W-:Y:S01]  /*296c0*/  IMAD.MOV.U32 R0, RZ, RZ, R19 ;  /* 0x000000ffff007224 */ /* 0x000fe200078e0013 */
[----:B------:R-:W-:-:S11]  /*296d0*/  IADD3 R2, R2, -0x1, RZ ;  /* 0xffffffff02027810 */ /* 0x000fd60007ffe0ff */
[----:B----4-:R-:W-:Y:S05]  /*296e0*/  @P0 BRA `(.L_x_628) ;  /* 0xfffffff000040947 */ /* 0x010fea000383ffff */
.L_x_606:
[----:B------:R-:W3:Y:S01]  /*296f0*/  S2R R4, SR_TID.X ;  /* 0x0000000000047919 */ /* 0x000ee20000002100 */
[----:B------:R-:W-:Y:S01]  /*29700*/  BSSY B0, `(.L_x_629) ;  /* 0x0000011000007945 */ /* 0x000fe20003800000 */
[----:B---3--:R-:W-:-:S04]  /*29710*/  LOP3.LUT R4, R4, 0x7f, RZ, 0xc0, !PT ;  /* 0x0000007f04047812 */ /* 0x008fc800078ec0ff */
[----:B------:R-:W-:-:S13]  /*29720*/  ISETP.NE.AND P0, PT, R4, RZ, PT ;  /* 0x000000ff0400720c */ /* 0x000fda0003f05270 */
[----:B------:R-:W-:Y:S05]  /*29730*/  @P0 BRA `(.L_x_630) ;  /* 0x0000000000340947 */ /* 0x000fea0003800000 */
[----:B------:R-:W3:Y:S01]  /*29740*/  S2R R2, SR_LANEID ;  /* 0x0000000000027919 */ /* 0x000ee20000000000 */
[----:B------:R-:W-:Y:S01]  /*29750*/  VOTEU.ANY UR4, UPT, PT ;  /* 0x0000000000047886 */ /* 0x000fe200038e0100 */
[----:B--2---:R-:W2:Y:S01]  /*29760*/  LDC.64 R4, c[0x0][0xc60] ;  /* 0x00031800ff047b82 */ /* 0x004ea20000000a00 */
[----:B----4-:R-:W3:Y:S02]  /*29770*/  FLO.U32 R0, UR4 ;  /* 0x0000000400007d00 */ /* 0x010ee400080e0000 */
[----:B---3--:R-:W-:-:S06]  /*29780*/  ISETP.EQ.U32.AND P1, PT, R0, R2, PT ;  /* 0x000000020000720c */ /* 0x008fcc0003f22070 */
[----:B------:R-:W2:Y:S07]  /*29790*/  POPC R2, UR4 ;  /* 0x0000000400027d09 */ /* 0x000eae0008000000 */
[----:B--2---:R-:W2:Y:S04]  /*297a0*/  @P1 ATOMG.E.ADD.STRONG.GPU PT, R2, desc[UR54][R4.64], R2 ;  /* 0x00000002040219a8 */ /* 0x004ea800081ee1f6 */
[----:B--2---:R2:W3:Y:S02]  /*297b0*/  SHFL.IDX PT, R2, R2, R0, 0x1f ;  /* 0x00001f0002027589 */ /* 0x0044e400000e0000 */
[----:B--2---:R-:W2:Y:S02]  /*297c0*/  S2R R0, SR_LTMASK ;  /* 0x0000000000007919 */ /* 0x004ea40000003900 */
[----:B--2---:R-:W-:-:S06]  /*297d0*/  LOP3.LUT R0, R0, UR4, RZ, 0xc0, !PT ;  /* 0x0000000400007c12 */ /* 0x004fcc000f8ec0ff */
[----:B------:R-:W3:Y:S02]  /*297e0*/  POPC R0, R0 ;  /* 0x0000000000007309 */ /* 0x000ee40000000000 */
[----:B---3--:R-:W-:-:S05]  /*297f0*/  IADD3 R0, R2, UR38, R0 ;  /* 0x0000002602007c10 */ /* 0x008fca000fffe000 */
[----:B------:R3:W-:Y:S02]  /*29800*/  STL [R1], R0 ;  /* 0x0000000001007387 */ /* 0x0007e40000100800 */
.L_x_630:
[----:B------:R-:W-:Y:S05]  /*29810*/  BSYNC B0 ;  /* 0x0000000000007941 */ /* 0x000fea0003800000 */
.L_x_629:
[----:B------:R-:W-:-:S06]  /*29820*/  UISETP.NE.AND UP0, UPT, UR37, 0x3, UPT ;  /* 0x000000032500788c */ /* 0x000fcc000bf05270 */
[----:B------:R-:W-:-:S13]  /*29830*/  PLOP3.LUT P1, PT, PT, PT, UP0, 0x80, 0x0 ;  /* 0x000000000000781c */ /* 0x000fda0003f2f008 */
[----:B------:R-:W-:Y:S05]  /*29840*/  @!P1 BRA `(.L_x_631) ;  /* 0x0000000000049947 */ /* 0x000fea0003800000 */
[----:B------:R-:W-:Y:S01]  /*29850*/  BPT.TRAP 0x1 ;  /* 0x000000040000795c */ /* 0x000fe20000300000 */
.L_x_631:
[----:B------:R-:W2:Y:S01]  /*29860*/  LDL R2, [R1+0x18] ;  /* 0x0000180001027983 */ /* 0x000ea20000100800 */
[----:B---34-:R-:W-:Y:S01]  /*29870*/  IMAD.U32 R0, RZ, RZ, UR39 ;  /* 0x00000027ff007e24 */ /* 0x018fe2000f8e00ff */
[----:B------:R-:W-:Y:S01]  /*29880*/  BSSY B0, `(.L_x_632) ;  /* 0x0000007000007945 */ /* 0x000fe20003800000 */
[----:B------:R-:W-:-:S03]  /*29890*/  IMAD R16, R19, 0x8, R18 ;  /* 0x0000000813107824 */ /* 0x000fc600078e0212 */
[----:B------:R-:W-:Y:S02]  /*298a0*/  ISETP.NE.AND P2, PT, R0, 0x3, PT ;  /* 0x000000030000780c */ /* 0x000fe40003f45270 */
[----:B--2---:R-:W-:-:S04]  /*298b0*/  LOP3.LUT R0, R2, 0x1, RZ, 0x3c, !PT ;  /* 0x0000000102007812 */ /* 0x004fc800078e3cff */
[----:B------:R-:W-:-:S04]  /*298c0*/  SHF.L.U32 R0, R0, 0x1f, RZ ;  /* 0x0000001f00007819 */ /* 0x000fc800000006ff */
[----:B------:R-:W2:Y:S02]  /*298d0*/  SYNCS.PHASECHK.TRANS64.TRYWAIT P1, [R16+URZ+0x29870], R0 ;  /* 0x02987000100075a7 */ /* 0x000ea4000802017f */
[----:B--2---:R-:W-:Y:S05]  /*298e0*/  @!P1 BRA `(.L_x_633) ;  /* 0x0000005000f49947 */ /* 0x004fea0003800000 */
.L_x_818:
[----:B------:R-:W-:Y:S05]  /*298f0*/  BSYNC B0 ;  /* 0x0000000000007941 */ /* 0x000fea0003800000 */
.L_x_632:
[----:B------:R-:W-:Y:S05]  /*29900*/  @!P2 BRA `(.L_x_634) ;  /* 0x000000000004a947 */ /* 0x000fea0003800000 */
[----:B------:R-:W-:Y:S01]  /*29910*/  BPT.TRAP 0x1 ;  /* 0x000000040000795c */ /* 0x000fe20000300000 */
.L_x_634:
[----:B--2---:R-:W2:Y:S02]  /*29920*/  LDL R0, [R1+0x18] ;  /* 0x0000180001007983 */ /* 0x004ea40000100800 */
[----:B--2---:R-:W-:-:S04]  /*29930*/  SHF.L.U32 R0, R0, 0x1f, RZ ;  /* 0x0000001f00007819 */ /* 0x004fc800000006ff */
[----:B------:R-:W2:Y:S02]  /*29940*/  SYNCS.PHASECHK.TRANS64.TRYWAIT P1, [R16+URZ+0x29860], R0 ;  /* 0x02986000100075a7 */ /* 0x000ea4000802017f */
[----:B--2---:R-:W-:Y:S05]  /*29950*/  @!P1 BRA `(.L_x_635) ;  /* 0x0000005000ec9947 */ /* 0x004fea0003800000 */
.L_x_819:
[----:B------:R-:W3:Y:S04]  /*29960*/  LDL R2, [R1+0x30] ;  /* 0x0000300001027983 */ /* 0x000ee80000100800 */
[----:B------:R-:W4:Y:S01]  /*29970*/  LDL R12, [R1+0x2c] ;  /* 0x00002c00010c7983 */ /* 0x000f220000100800 */
[----:B--2---:R-:W-:Y:S01]  /*29980*/  IMAD R0, R19, 0x5000, RZ ;  /* 0x0000500013007824 */ /* 0x004fe200078e02ff */
[----:B------:R-:W-:Y:S05]  /*29990*/  WARPSYNC.ALL ;  /* 0x0000000000007948 */ /* 0x000fea0003800000 */
[----:B-----5:R-:W2:Y:S02]  /*299a0*/  S2R R3, SR_TID.X ;  /* 0x0000000000037919 */ /* 0x020ea40000002100 */
[----:B--2---:R-:W-:Y:S01]  /*299b0*/  LOP3.LUT P1, RZ, R3, 0x4, RZ, 0xc0, !PT ;  /* 0x0000000403ff7812 */ /* 0x004fe2000782c0ff */
[----:B------:R-:W-:-:S05]  /*299c0*/  IMAD.MOV.U32 R3, RZ, RZ, 0x40 ;  /* 0x00000040ff037424 */ /* 0x000fca00078e00ff */
[----:B------:R-:W-:Y:S02]  /*299d0*/  SEL R3, R3, 0xffffffc0, !P1 ;  /* 0xffffffc003037807 */ /* 0x000fe40004800000 */
[----:B---3--:R-:W-:-:S04]  /*299e0*/  LOP3.LUT R2, R0, R2, RZ, 0xfc, !PT ;  /* 0x0000000200027212 */ /* 0x008fc800078efcff */
[----:B------:R-:W-:Y:S02]  /*299f0*/  IADD3 R2, R18, R2, RZ ;  /* 0x0000000212027210 */ /* 0x000fe40007ffe0ff */
[----:B----4-:R-:W-:-:S03]  /*29a00*/  LOP3.LUT R0, R0, R12, RZ, 0xfc, !PT ;  /* 0x0000000c00007212 */ /* 0x010fc600078efcff */
[----:B0-----:R-:W0:Y:S01]  /*29a10*/  LDSM.16.MT88.4 R4, [R2+0xa400] ;  /* 0x00a400000204783b */ /* 0x001e220000004200 */
[----:B------:R-:W-:Y:S02]  /*29a20*/  IMAD.IADD R3, R3, 0x1, R2 ;  /* 0x0000000103037824 */ /* 0x000fe400078e0202 */
[----:B------:R-:W-:Y:S01]  /*29a30*/  IMAD.IADD R0, R18, 0x1, R0 ;  /* 0x0000000112007824 */ /* 0x000fe200078e0200 */
[C-C-:B0-----:R-:W-:Y:S02]  /*29a40*/  PRMT R8, R4.reuse, 0x6420, R5.reuse ;  /* 0x0000642004087816 */ /* 0x141fe40000000005 */
[----:B------:R-:W-:Y:S02]  /*29a50*/  PRMT R9, R4, 0x7531, R5 ;  /* 0x0000753104097816 */ /* 0x000fe40000000005 */
[C-C-:B------:R-:W-:Y:S02]  /*29a60*/  PRMT R10, R6.reuse, 0x6420, R7.reuse ;  /* 0x00006420060a7816 */ /* 0x140fe40000000007 */
[----:B------:R-:W-:-:S02]  /*29a70*/  PRMT R11, R6, 0x7531, R7 ;  /* 0x00007531060b7816 */ /* 0x000fc40000000007 */
[----:B------:R-:W0:Y:S04]  /*29a80*/  LDSM.16.MT88.4 R4, [R3+0xa400] ;  /* 0x00a400000304783b */ /* 0x000e280000004200 */
[----:B------:R0:W-:Y:S02]  /*29a90*/  STSM.16.M88.4 [R0+0x400], R8 ;  /* 0x0004000800007844 */ /* 0x0001e40000000200 */
        /* <DEDUP_REMOVED lines=61> */
.L_x_636:
[----:B------:R-:W3:Y:S01]  /*29e70*/  LDL.LU R2, [R1+0x18] ;  /* 0x0000180001027983 */ /* 0x000ee20000300800 */
[----:B0-----:R0:W-:Y:S01]  /*29e80*/  SYNCS.ARRIVE.TRANS64.A1T0 RZ, [R16+URZ+0x29850], RZ ;  /* 0x029850ff10ff79a7 */ /* 0x0011e2000810003f */
[----:B------:R-:W-:Y:S01]  /*29e90*/  VIADD R19, R19, 0x1 ;  /* 0x0000000113137836 */ /* 0x000fe20000000000 */
[----:B0-----:R-:W-:-:S04]  /*29ea0*/  @!P0 IADD3 R16, R16, 0x29880, RZ ;  /* 0x0002988010108810 */ /* 0x001fc80007ffe0ff */
[----:B------:R-:W-:Y:S01]  /*29eb0*/  @!P0 PRMT R16, RZ, 0x654, R16 ;  /* 0x00000654ff108816 */ /* 0x000fe20000000010 */
[----:B------:R-:W-:Y:S06]  /*29ec0*/  BAR.SYNC.DEFER_BLOCKING 0x2, 0x80 ;  /* 0x0082000000007b1d */ /* 0x000fec0000010000 */
[----:B------:R0:W-:Y:S01]  /*29ed0*/  @!P0 SYNCS.ARRIVE.TRANS64.RED.A1T0 RZ, [R16+URZ], RZ ;  /* 0x000000ff10ff89a7 */ /* 0x0001e2000810043f */
[----:B------:R-:W-:-:S04]  /*29ee0*/  ISETP.NE.AND P0, PT, R19, 0x2, PT ;  /* 0x000000021300780c */ /* 0x000fc80003f05270 */
[----:B--2---:R-:W-:Y:S02]  /*29ef0*/  SEL R0, RZ, 0x1, P0 ;  /* 0x00000001ff007807 */ /* 0x004fe40000000000 */
[----:B------:R-:W-:Y:S02]  /*29f00*/  SEL R19, R19, RZ, P0 ;  /* 0x000000ff13137207 */ /* 0x000fe40000000000 */
[----:B---3--:R-:W-:-:S05]  /*29f10*/  LOP3.LUT R2, R2, R0, RZ, 0x3c, !PT ;  /* 0x0000000002027212 */ /* 0x008fca00078e3cff */
[----:B------:R0:W-:Y:S02]  /*29f20*/  STL [R1+0x18], R2 ;  /* 0x0000180201007387 */ /* 0x0001e40000100800 */
.L_x_581:
[----:B--2---:R-:W2:Y:S02]  /*29f30*/  LDL R0, [R1+0x10] ;  /* 0x0000100001007983 */ /* 0x004ea40000100800 */
[----:B--2---:R-:W-:-:S13]  /*29f40*/  LOP3.LUT P0, RZ, R0, 0x2, RZ, 0xc0, !PT ;  /* 0x0000000200ff7812 */ /* 0x004fda000780c0ff */
[----:B------:R-:W-:Y:S05]  /*29f50*/  @!P0 BRA `(.L_x_637) ;  /* 0x00000000002c8947 */ /* 0x000fea0003800000 */
[----:B------:R-:W-:Y:S05]  /*29f60*/  WARPSYNC.ALL ;  /* 0x0000000000007948 */ /* 0x000fea0003800000 */
[----:B------:R-:W2:Y:S08]  /*29f70*/  S2UR UR5, SR_CgaCtaId ;  /* 0x00000000000579c3 */ /* 0x000eb00000008800 */
[----:B------:R-:W-:Y:S06]  /*29f80*/  BAR.SYNC.DEFER_BLOCKING 0x5, 0x180 ;  /* 0x0146000000007b1d */ /* 0x000fec0000010000 */
[----:B------:R-:W-:-:S02]  /*29f90*/  UMOV UR4, 0x400 ;  /* 0x0000040000047882 */ /* 0x000fc40000000000 */
[----:B--2---:R-:W-:-:S06]  /*29fa0*/  ULEA UR4, UR5, UR4, 0x18 ;  /* 0x0000000405047291 */ /* 0x004fcc000f8ec03f */
[----:B------:R-:W-:-:S05]  /*29fb0*/  IMAD.U32 R18, RZ, RZ, UR4 ;  /* 0x00000004ff127e24 */ /* 0x000fca000f8e00ff */
[----:B01----:R-:W0:Y:S04]  /*29fc0*/  LDS.128 R4, [R18+0x298d0] ;  /* 0x0298d00012047984 */ /* 0x003e280000000c00 */
[----:B0-----:R1:W-:Y:S04]  /*29fd0*/  STL.64 [R1], R4 ;  /* 0x0000000401007387 */ /* 0x0013e80000100a00 */
[----:B------:R1:W-:Y:S01]  /*29fe0*/  STL.64 [R1+0x8], R6 ;  /* 0x0000080601007387 */ /* 0x0003e20000100a00 */
[----:B------:R-:W-:Y:S06]  /*29ff0*/  BAR.ARV 0x4, 0x180 ;  /* 0x0106000000007b1d */ /* 0x000fec0000002000 */
[----:B------:R-:W-:Y:S05]  /*2a000*/  BRA `(.L_x_638) ;  /* 0x0000000c00247947 */ /* 0x000fea0003800000 */
.L_x_637:
[----:B------:R-:W0:Y:S01]  /*2a010*/  S2R R0, SR_TID.X ;  /* 0x0000000000007919 */ /* 0x000e220000002100 */
[----:B------:R-:W-:Y:S01]  /*2a020*/  UMOV UR4, 0xffffffff ;  /* 0xffffffff00047882 */ /* 0x000fe20000000000 */
[----:B0-----:R-:W-:-:S04]  /*2a030*/  LOP3.LUT R16, R0, 0x1f, RZ, 0xc0, !PT ;  /* 0x0000001f00107812 */ /* 0x001fc800078ec0ff */
[----:B------:R-:W-:Y:S01]  /*2a040*/  ISETP.NE.AND P0, PT, R16, 0x1f, PT ;  /* 0x0000001f1000780c */ /* 0x000fe20003f05270 */
[----:B------:R-:W-:-:S12]  /*2a050*/  BRA.DIV UR4, `(.L_x_639) ;  /* 0x0000004e04407947 */ /* 0x000fd8000b800000 */
[----:B------:R-:W2:Y:S01]  /*2a060*/  LDL.LU R2, [R1] ;  /* 0x0000000001027983 */ /* 0x000ea20000300800 */
[----:B------:R-:W-:-:S03]  /*2a070*/  ULDC UR4, c[0x0][0xc3c] ;  /* 0x00030f0000047ab9 */ /* 0x000fc60000000800 */
[----:B------:R-:W3:Y:S01]  /*2a080*/  LDL R7, [R1+0xc] ;  /* 0x00000c0001077983 */ /* 0x000ee20000100800 */
[----:B--2---:R-:W-:Y:S01]  /*2a090*/  MOV R10, R2 ;  /* 0x00000002000a7202 */ /* 0x004fe20000000f00 */
[----:B---3--:R-:W-:-:S05]  /*2a0a0*/  IMAD.IADD R0, R7, 0x1, R16 ;  /* 0x0000000107007824 */ /* 0x008fca00078e0210 */
[----:B------:R-:W-:-:S13]  /*2a0b0*/  ISETP.GE.OR P1, PT, R0, UR4, !P0 ;  /* 0x0000000400007c0c */ /* 0x000fda000c726670 */
[----:B------:R-:W0:Y:S08]  /*2a0c0*/  @!P1 LDC.64 R2, c[0x0][0xc80] ;  /* 0x00032000ff029b82 */ /* 0x000e300000000a00 */
[----:B-1----:R-:W1:Y:S01]  /*2a0d0*/  @!P1 LDC.64 R6, c[0x0][0xc78] ;  /* 0x00031e00ff069b82 */ /* 0x002e620000000a00 */
[----:B0-----:R-:W-:-:S05]  /*2a0e0*/  @!P1 IMAD.WIDE R2, R0, 0x4, R2 ;  /* 0x0000000400029825 */ /* 0x001fca00078e0202 */
[----:B------:R1:W2:Y:S02]  /*2a0f0*/  @!P1 LDG.E R8, desc[UR54][R2.64] ;  /* 0x0000003602089981 */ /* 0x0002a4000c1e1900 */
[----:B-1----:R-:W-:-:S06]  /*2a100*/  @!P1 IMAD.WIDE R2, R0, 0x4, R6 ;  /* 0x0000000400029825 */ /* 0x002fcc00078e0206 */
[----:B------:R-:W3:Y:S01]  /*2a110*/  @!P1 LDG.E R2, desc[UR54][R2.64] ;  /* 0x0000003602029981 */ /* 0x000ee2000c1e1900 */
[----:B------:R-:W-:Y:S01]  /*2a120*/  IMAD.MOV.U32 R6, RZ, RZ, RZ ;  /* 0x000000ffff067224 */ /* 0x000fe200078e00ff */
[C---:B------:R-:W-:Y:S01]  /*2a130*/  ISETP.GE.U32.AND P2, PT, R16.reuse, 0x2, PT ;  /* 0x000000021000780c */ /* 0x040fe20003f46070 */
[----:B------:R-:W-:Y:S01]  /*2a140*/  IMAD.MOV.U32 R4, RZ, RZ, RZ ;  /* 0x000000ffff047224 */ /* 0x000fe200078e00ff */
[C---:B------:R-:W-:Y:S01]  /*2a150*/  ISETP.GE.U32.AND P3, PT, R16.reuse, 0x4, PT ;  /* 0x000000041000780c */ /* 0x040fe20003f66070 */
[----:B------:R-:W-:Y:S01]  /*2a160*/  SHFL.IDX PT, R5, R10, RZ, 0x1f ;  /* 0x00001fff0a057589 */ /* 0x000fe200000e0000 */
[C---:B------:R-:W-:Y:S02]  /*2a170*/  ISETP.GE.U32.AND P4, PT, R16.reuse, 0x8, PT ;  /* 0x000000081000780c */ /* 0x040fe40003f86070 */
[----:B------:R-:W-:Y:S01]  /*2a180*/  ISETP.GE.U32.AND P5, PT, R16, 0x10, PT ;  /* 0x000000101000780c */ /* 0x000fe20003fa6070 */
[----:B------:R-:W-:Y:S01]  /*2a190*/  SHFL.IDX PT, R0, R10, 0x1, 0x1f ;  /* 0x00201f000a007f89 */ /* 0x000fe200000e0000 */
[----:B--2---:R-:W-:-:S02]  /*2a1a0*/  @!P1 IMAD.MOV.U32 R4, RZ, RZ, R8 ;  /* 0x000000ffff049224 */ /* 0x004fc400078e0008 */
[----:B------:R-:W-:Y:S01]  /*2a1b0*/  IMAD.MOV.U32 R8, RZ, RZ, RZ ;  /* 0x000000ffff087224 */ /* 0x000fe200078e00ff */
[----:B---3--:R-:W-:Y:S02]  /*2a1c0*/  @!P1 MOV R6, R2 ;  /* 0x0000000200069202 */ /* 0x008fe40000000f00 */
[----:B------:R-:W-:-:S03]  /*2a1d0*/  ISETP.NE.AND P1, PT, R16, RZ, PT ;  /* 0x000000ff1000720c */ /* 0x000fc60003f25270 */
[----:B------:R-:W-:-:S05]  /*2a1e0*/  IMAD R2, R6, R4, RZ ;  /* 0x0000000406027224 */ /* 0x000fca00078e02ff */
        /* <DEDUP_REMOVED lines=15> */
[----:B------:R0:W1:Y:S02]  /*2a2e0*/  SHFL.IDX PT, R9, R3, 0x1f, 0x1f ;  /* 0x03e01f0003097f89 */ /* 0x00006400000e0000 */
.L_x_829:
[----:B------:R-:W-:Y:S01]  /*2a2f0*/  ULDC UR4, c[0x0][0xc38] ;  /* 0x00030e0000047ab9 */ /* 0x000fe20000000800 */
[----:B------:R-:W-:Y:S02]  /*2a300*/  IMAD.MOV.U32 R7, RZ, RZ, R3 ;  /* 0x000000ffff077224 */ /* 0x000fe400078e0003 */
[----:B------:R-:W-:-:S04]  /*2a310*/  IMAD.U32 R2, RZ, RZ, UR4 ;  /* 0x00000004ff027e24 */ /* 0x000fc8000f8e00ff */
[----:B-1----:R-:W-:-:S05]  /*2a320*/  IMAD R9, R9, R2, RZ ;  /* 0x0000000209097224 */ /* 0x002fca00078e02ff */
[----:B------:R-:W-:-:S04]  /*2a330*/  IADD3 R0, R0, R9, RZ ;  /* 0x0000000900007210 */ /* 0x000fc80007ffe0ff */
[----:B------:R-:W-:-:S13]  /*2a340*/  ISETP.GT.AND P6, PT, R0, R5, PT ;  /* 0x000000050000720c */ /* 0x000fda0003fc4270 */
[----:B------:R-:W-:Y:S05]  /*2a350*/  @P6 BRA `(.L_x_640) ;  /* 0x0000000000ac6947 */ /* 0x000fea0003800000 */
.L_x_643:
[----:B0-----:R-:W2:Y:S01]  /*2a360*/  LDL.LU R3, [R1+0xc] ;  /* 0x00000c0001037983 */ /* 0x001ea20000300800 */
[----:B------:R-:W0:Y:S01]  /*2a370*/  LDC R2, c[0x0][0xc3c] ;  /* 0x00030f00ff027b82 */ /* 0x000e220000000800 */
[----:B--2---:R-:W-:-:S05]  /*2a380*/  VIADD R3, R3, 0x1f ;  /* 0x0000001f03037836 */ /* 0x004fca0000000000 */
[----:B0-----:R-:W-:-:S13]  /*2a390*/  ISETP.GE.AND P6, PT, R3, R2, PT ;  /* 0x000000020300720c */ /* 0x001fda0003fc6270 */
[----:B------:R-:W-:Y:S05]  /*2a3a0*/  @P6 BRA `(.L_x_641) ;  /* 0x0000000400d46947 */ /* 0x000fea0003800000 */
[----:B------:R-:W0:Y:S01]  /*2a3b0*/  S2R R4, SR_TID.X ;  /* 0x0000000000047919 */ /* 0x000e220000002100 */
[----:B------:R1:W-:Y:S01]  /*2a3c0*/  STL [R1+0xc], R3 ;  /* 0x00000c0301007387 */ /* 0x0003e20000100800 */
[----:B0-----:R-:W-:-:S05]  /*2a3d0*/  LOP3.LUT R4, R4, 0x1f, RZ, 0xc0, !PT ;  /* 0x0000001f04047812 */ /* 0x001fca00078ec0ff */
[----:B------:R-:W-:Y:S01]  /*2a3e0*/  IMAD.IADD R6, R3, 0x1, R4 ;  /* 0x0000000103067824 */ /* 0x000fe200078e0204 */
[----:B------:R-:W-:-:S04]  /*2a3f0*/  MOV R4, RZ ;  /* 0x000000ff00047202 */ /* 0x000fc80000000f00 */
[----:B------:R-:W-:-:S13]  /*2a400*/  ISETP.GE.OR P6, PT, R6, R2, !P0 ;  /* 0x000000020600720c */ /* 0x000fda00047c6670 */
[----:B-1----:R-:W0:Y:S02]  /*2a410*/  @!P6 LDC.64 R2, c[0x0][0xc80] ;  /* 0x00032000ff02eb82 */ /* 0x002e240000000a00 */
[----:B0-----:R-:W-:-:S05]  /*2a420*/  @!P6 IMAD.WIDE R2, R6, 0x4, R2 ;  /* 0x000000040602e825 */ /* 0x001fca00078e0202 */
[----:B------:R0:W2:Y:S02]  /*2a430*/  @!P6 LDG.E R4, desc[UR54][R2.64] ;  /* 0x000000360204e981 */ /* 0x0000a4000c1e1900 */
[----:B0-----:R-:W0:Y:S02]  /*2a440*/  @!P6 LDC.64 R2, c[0x0][0xc78] ;  /* 0x00031e00ff02eb82 */ /* 0x001e240000000a00 */
[----:B0-----:R-:W-:-:S04]  /*2a450*/  @!P6 IMAD.WIDE R2, R6, 0x4, R2 ;  /* 0x000000040602e825 */ /* 0x001fc800078e0202 */
[----:B------:R-:W-:-:S06]  /*2a460*/  IMAD.MOV.U32 R6, RZ, RZ, RZ ;  /* 0x000000ffff067224 */ /* 0x000fcc00078e00ff */
[----:B------:R-:W2:Y:S01]  /*2a470*/  @!P6 LDG.E R6, desc[UR54][R2.64] ;  /* 0x000000360206e981 */ /* 0x000ea2000c1e1900 */
[----:B------:R-:W-:Y:S01]  /*2a480*/  UMOV UR4, 0xffffffff ;  /* 0xffffffff00047882 */ /* 0x000fe20000000000 */
[----:B--2---:R-:W-:Y:S02]  /*2a490*/  IMAD R2, R6, R4, RZ ;  /* 0x0000000406027224 */ /* 0x004fe400078e02ff */
[----:B------:R-:W-:Y:S05]  /*2a4a0*/  BRA.DIV UR4, `(.L_x_642) ;  /* 0x0000004e048c7947 */ /* 0x000fea000b800000 */
        /* <DEDUP_REMOVED lines=15> */
[----:B------:R0:W1:Y:S02]  /*2a5a0*/  SHFL.IDX PT, R9, R7, 0x1f, 0x1f ;  /* 0x03e01f0007097f89 */ /* 0x00006400000e0000 */
.L_x_837:
[----:B------:R-:W-:Y:S02]  /*2a5b0*/  ULDC UR4, c[0x0][0xc38] ;  /* 0x00030e0000047ab9 */ /* 0x000fe40000000800 */
[----:B------:R-:W-:-:S04]  /*2a5c0*/  IMAD.U32 R2, RZ, RZ, UR4 ;  /* 0x00000004ff027e24 */ /* 0x000fc8000f8e00ff */
[----:B-1----:R-:W-:-:S05]  /*2a5d0*/  IMAD R9, R9, R2, RZ ;  /* 0x0000000209097224 */ /* 0x002fca00078e02ff */
[----:B------:R-:W-:-:S04]  /*2a5e0*/  IADD3 R0, R9, R0, RZ ;  /* 0x0000000009007210 */ /* 0x000fc80007ffe0ff */
[----:B------:R-:W-:-:S13]  /*2a5f0*/  ISETP.GT.AND P6, PT, R0, R5, PT ;  /* 0x000000050000720c */ /* 0x000fda0003fc4270 */
[----:B------:R-:W-:Y:S05]  /*2a600*/  @!P6 BRA `(.L_x_643) ;  /* 0xfffffffc0054e947 */ /* 0x000fea000383ffff */
.L_x_640:
[----:B------:R-:W-:Y:S01]  /*2a610*/  IMAD.IADD R9, R0, 0x1, -R9 ;  /* 0x0000000100097824 */ /* 0x000fe200078e0a09 */
[----:B------:R-:W-:-:S03]  /*2a620*/  UMOV UR4, 0xffffffff ;  /* 0xffffffff00047882 */ /* 0x000fc60000000000 */
[----:B------:R-:W-:-:S05]  /*2a630*/  IMAD R0, R7, R2, R9 ;  /* 0x0000000207007224 */ /* 0x000fca00078e0209 */
[----:B------:R-:W-:Y:S01]  /*2a640*/  ISETP.GT.AND P6, PT, R0, R5, PT ;  /* 0x000000050000720c */ /* 0x000fe20003fc4270 */
[----:B------:R-:W-:-:S12]  /*2a650*/  BRA.DIV UR4, `(.L_x_644) ;  /* 0x0000004e04f87947 */ /* 0x000fd8000b800000 */
[----:B0-----:R-:W-:-:S04]  /*2a660*/  VOTE.ANY R3, PT, !P6 ;  /* 0x0000000000037806 */ /* 0x001fc800070e0100 */
[----:B------:R-:W0:Y:S02]  /*2a670*/  POPC R0, R3 ;  /* 0x0000000300007309 */ /* 0x000e240000000000 */
[----:B0-----:R0:W1:Y:S04]  /*2a680*/  SHFL.IDX PT, R4, R4, R0, 0x1f ;  /* 0x00001f0004047589 */ /* 0x00106800000e0000 */
[----:B------:R0:W2:Y:S02]  /*2a690*/  SHFL.IDX PT, R6, R6, R0, 0x1f ;  /* 0x00001f0006067589 */ /* 0x0000a400000e0000 */
.L_x_842:
[----:B------:R-:W-:-:S13]  /*2a6a0*/  ISETP.NE.AND P0, PT, R3, RZ, PT ;  /* 0x000000ff0300720c */ /* 0x000fda0003f05270 */
[----:B------:R-:W-:Y:S05]  /*2a6b0*/  @!P0 BRA `(.L_x_645) ;  /* 0x0000000000148947 */ /* 0x000fea0003800000 */
[----:B------:R-:W-:Y:S01]  /*2a6c0*/  UMOV UR4, 0xffffffff ;  /* 0xffffffff00047882 */ /* 0x000fe20000000000 */
[----:B------:R-:W-:Y:S02]  /*2a6d0*/  VIADD R12, R0, 0xffffffff ;  /* 0xffffffff000c7836 */ /* 0x000fe40000000000 */
[----:B------:R-:W-:Y:S05]  /*2a6e0*/  BRA.DIV UR4, `(.L_x_646) ;  /* 0x0000005204307947 */ /* 0x000fea000b800000 */
[----:B------:R3:W4:Y:S02]  /*2a6f0*/  SHFL.IDX PT, R7, R7, R12, 0x1f ;  /* 0x00001f0c07077589 */ /* 0x00072400000e0000 */
.L_x_845:
[----:B----4-:R-:W-:-:S07]  /*2a700*/  IMAD.MOV.U32 R8, RZ, RZ, R7 ;  /* 0x000000ffff087224 */ /* 0x010fce00078e0007 */
.L_x_645:
[----:B------:R-:W4:Y:S01]  /*2a710*/  LDL.LU R10, [R1+0xc] ;  /* 0x00000c00010a7983 */ /* 0x000f220000300800 */
[----:B-1----:R-:W-:Y:S01]  /*2a720*/  IABS R7, R4 ;  /* 0x0000000400077213 */ /* 0x002fe20000000000 */
[----:B------:R-:W-:-:S03]  /*2a730*/  IMAD R8, R8, R2, R9 ;  /* 0x0000000208087224 */ /* 0x000fc600078e0209 */
[----:B------:R-:W1:Y:S02]  /*2a740*/  I2F.RP R2, R7 ;  /* 0x0000000700027306 */ /* 0x000e640000209400 */
[----:B------:R5:W-:Y:S02]  /*2a750*/  STL [R1], R8 ;  /* 0x0000000801007387 */ /* 0x000be40000100800 */
[----:B-----5:R-:W-:-:S04]  /*2a760*/  IMAD.IADD R8, R5, 0x1, -R8 ;  /* 0x0000000105087824 */ /* 0x020fc800078e0a08 */
[----:B-1----:R-:W1:Y:S02]  /*2a770*/  MUFU.RCP R2, R2 ;  /* 0x0000000200027308 */ /* 0x002e640000001000 */
[----:B-1----:R-:W-:-:S06]  /*2a780*/  IADD3 R2, R2, 0xffffffe, RZ ;  /* 0x0ffffffe02027810 */ /* 0x002fcc0007ffe0ff */
[----:B------:R-:W1:Y:S02]  /*2a790*/  F2I.FTZ.U32.TRUNC.NTZ R3, R2 ;  /* 0x0000000200037305 */ /* 0x000e64000021f000 */
[----:B-1----:R-:W-:-:S04]  /*2a7a0*/  IMAD.MOV R2, RZ, RZ, -R3 ;  /* 0x000000ffff027224 */ /* 0x002fc800078e0a03 */
[----:B------:R-:W-:Y:S02]  /*2a7b0*/  IMAD R9, R2, R7, RZ ;  /* 0x0000000702097224 */ /* 0x000fe400078e02ff */
[----:B------:R-:W-:-:S04]  /*2a7c0*/  IMAD.MOV.U32 R2, RZ, RZ, RZ ;  /* 0x000000ffff027224 */ /* 0x000fc800078e00ff */
[----:B------:R-:W-:Y:S01]  /*2a7d0*/  IMAD.HI.U32 R9, R3, R9, R2 ;  /* 0x0000000903097227 */ /* 0x000fe200078e0002 */
[----:B------:R-:W-:Y:S02]  /*2a7e0*/  IABS R3, R4 ;  /* 0x0000000400037213 */ /* 0x000fe40000000000 */
[----:B------:R-:W-:Y:S02]  /*2a7f0*/  IABS R2, R8 ;  /* 0x0000000800027213 */ /* 0x000fe40000000000 */
[----:B------:R-:W-:-:S03]  /*2a800*/  IADD3 R3, RZ, -R3, RZ ;  /* 0x80000003ff037210 */ /* 0x000fc60007ffe0ff */
        /* <DEDUP_REMOVED lines=8> */
[----:B------:R-:W1:Y:S07]  /*2a890*/  I2F.RP R2, R7 ;  /* 0x0000000700027306 */ /* 0x000e6e0000209400 */
[----:B------:R-:W-:Y:S01]  /*2a8a0*/  @P0 VIADD R5, R5, 0x1 ;  /* 0x0000000105050836 */ /* 0x000fe20000000000 */
[----:B-1----:R-:W1:Y:S02]  /*2a8b0*/  MUFU.RCP R2, R2 ;  /* 0x0000000200027308 */ /* 0x002e640000001000 */
[----:B-1----:R-:W-:-:S06]  /*2a8c0*/  VIADD R2, R2, 0xffffffe ;  /* 0x0ffffffe02027836 */ /* 0x002fcc0000000000 */
[----:B------:R-:W1:Y:S02]  /*2a8d0*/  F2I.FTZ.U32.TRUNC.NTZ R3, R2 ;  /* 0x0000000200037305 */ /* 0x000e64000021f000 */
[----:B-1----:R-:W-:-:S04]  /*2a8e0*/  IMAD.MOV R2, RZ, RZ, -R3 ;  /* 0x000000ffff027224 */ /* 0x002fc800078e0a03 */
[----:B------:R-:W-:Y:S01]  /*2a8f0*/  IMAD R9, R2, R7, RZ ;  /* 0x0000000702097224 */ /* 0x000fe200078e02ff */
[----:B------:R-:W-:-:S05]  /*2a900*/  MOV R2, RZ ;  /* 0x000000ff00027202 */ /* 0x000fca0000000f00 */
[----:B------:R-:W-:Y:S01]  /*2a910*/  IMAD.HI.U32 R2, R3, R9, R2 ;  /* 0x0000000903027227 */ /* 0x000fe200078e0002 */
[----:B------:R-:W-:Y:S02]  /*2a920*/  LOP3.LUT R3, R8, R4, RZ, 0x3c, !PT ;  /* 0x0000000408037212 */ /* 0x000fe400078e3cff */
[----:B------:R-:W-:Y:S02]  /*2a930*/  IABS R9, R6 ;  /* 0x0000000600097213 */ /* 0x000fe40000000000 */
[----:B------:R-:W-:Y:S02]  /*2a940*/  ISETP.GE.AND P2, PT, R3, RZ, PT ;  /* 0x000000ff0300720c */ /* 0x000fe40003f46270 */
[----:B------:R-:W-:-:S11]  /*2a950*/  IADD3 R9, RZ, -R9, RZ ;  /* 0x80000009ff097210 */ /* 0x000fd60007ffe0ff */
[----:B------:R-:W-:Y:S01]  /*2a960*/  @!P2 IMAD.MOV R5, RZ, RZ, -R5 ;  /* 0x000000ffff05a224 */ /* 0x000fe200078e0a05 */
[----:B------:R-:W-:-:S04]  /*2a970*/  @!P1 LOP3.LUT R5, RZ, R4, RZ, 0x33, !PT ;  /* 0x00000004ff059212 */ /* 0x000fc800078e33ff */
[-C--:B------:R-:W-:Y:S01]  /*2a980*/  IABS R3, R5.reuse ;  /* 0x0000000500037213 */ /* 0x080fe20000000000 */
[----:B------:R-:W-:-:S04]  /*2a990*/  IMAD R4, R4, R5, RZ ;  /* 0x0000000504047224 */ /* 0x000fc800078e02ff */
[----:B------:R-:W-:Y:S01]  /*2a9a0*/  IMAD.HI.U32 R2, R2, R3, RZ ;  /* 0x0000000302027227 */ /* 0x000fe200078e00ff */
[----:B------:R-:W-:-:S03]  /*2a9b0*/  IADD3 R4, R8, -R4, RZ ;  /* 0x8000000408047210 */ /* 0x000fc60007ffe0ff */
[----:B------:R-:W-:-:S05]  /*2a9c0*/  IMAD R3, R2, R9, R3 ;  /* 0x0000000902037224 */ /* 0x000fca00078e0203 */
        /* <DEDUP_REMOVED lines=8> */
[----:B------:R-:W-:Y:S02]  /*2aa50*/  @!P2 IADD3 R2, -R2, RZ, RZ ;  /* 0x000000ff0202a210 */ /* 0x000fe40007ffe1ff */
[----:B------:R-:W-:-:S05]  /*2aa60*/  @!P1 LOP3.LUT R2, RZ, R6, RZ, 0x33, !PT ;  /* 0x00000006ff029212 */ /* 0x000fca00078e33ff */
[--C-:B------:R-:W-:Y:S02]  /*2aa70*/  IMAD.MOV R3, RZ, RZ, -R2.reuse ;  /* 0x000000ffff037224 */ /* 0x100fe400078e0a02 */
[C---:B------:R-:W-:Y:S02]  /*2aa80*/  IMAD R2, R6.reuse, 0x1000000, R2 ;  /* 0x0100000006027824 */ /* 0x040fe400078e0202 */
[----:B------:R-:W-:Y:S02]  /*2aa90*/  IMAD R3, R6, R3, R5 ;  /* 0x0000000306037224 */ /* 0x000fe400078e0205 */
[----:B----4-:R-:W-:Y:S02]  /*2aaa0*/  IMAD.IADD R10, R0, 0x1, R10 ;  /* 0x00000001000a7824 */ /* 0x010fe400078e020a */
[----:B0-----:R-:W-:-:S05]  /*2aab0*/  IMAD R0, R3, 0x10000, R2 ;  /* 0x0001000003007824 */ /* 0x001fca00078e0202 */
[----:B------:R1:W-:Y:S04]  /*2aac0*/  STL [R1+0x8], R0 ;  /* 0x0000080001007387 */ /* 0x0003e80000100800 */
[----:B------:R1:W-:Y:S04]  /*2aad0*/  STL [R1+0xc], R10 ;  /* 0x00000c0a01007387 */ /* 0x0003e80000100800 */
[----:B------:R1:W-:Y:S01]  /*2aae0*/  STL [R1+0x4], R4 ;  /* 0x0000040401007387 */ /* 0x0003e20000100800 */
[----:B------:R-:W-:Y:S05]  /*2aaf0*/  BRA `(.L_x_647) ;  /* 0x0000000000287947 */ /* 0x000fea0003800000 */
.L_x_641:
[----:B------:R-:W-:Y:S01]  /*2ab00*/  UMOV UR4, URZ ;  /* 0x0000003f00047c82 */ /* 0x000fe20008000000 */
[----:B------:R-:W-:Y:S01]  /*2ab10*/  ULDC UR6, c[0x0][0xc3c] ;  /* 0x00030f0000067ab9 */ /* 0x000fe20000000800 */
[----:B------:R-:W-:Y:S01]  /*2ab20*/  UMOV UR5, URZ ;  /* 0x0000003f00057c82 */ /* 0x000fe20008000000 */
[----:B------:R-:W-:Y:S01]  /*2ab30*/  IMAD.U32 R3, RZ, RZ, UR4 ;  /* 0x00000004ff037e24 */ /* 0x000fe2000f8e00ff */
[----:B------:R-:W-:Y:S01]  /*2ab40*/  MOV R0, UR6 ;  /* 0x0000000600007c02 */ /* 0x000fe20008000f00 */
[----:B------:R-:W-:Y:S01]  /*2ab50*/  IMAD.U32 R2, RZ, RZ, UR5 ;  /* 0x00000005ff027e24 */ /* 0x000fe2000f8e00ff */
[----:B------:R0:W-:Y:S04]  /*2ab60*/  STL [R1], R5 ;  /* 0x0000000501007387 */ /* 0x0001e80000100800 */
[----:B------:R0:W-:Y:S04]  /*2ab70*/  STL [R1+0x4], R3 ;  /* 0x0000040301007387 */ /* 0x0001e80000100800 */
[----:B------:R0:W-:Y:S04]  /*2ab80*/  STL [R1+0xc], R0 ;  /* 0x00000c0001007387 */ /* 0x0001e80000100800 */
[----:B------:R0:W-:Y:S02]  /*2ab90*/  STL [R1+0x8], R2 ;  /* 0x0000080201007387 */ /* 0x0001e40000100800 */
.L_x_647:
[----:B0-----:R-:W2:Y:S04]  /*2aba0*/  LDL R2, [R1+0xc] ;  /* 0x00000c0001027983 */ /* 0x001ea80000100800 */
[----:B------:R-:W4:Y:S04]  /*2abb0*/  LDL R3, [R1+0x8] ;  /* 0x0000080001037983 */ /* 0x000f280000100800 */
[----:B-1----:R-:W5:Y:S04]  /*2abc0*/  LDL R4, [R1] ;  /* 0x0000000001047983 */ /* 0x002f680000100800 */
[----:B------:R-:W5:Y:S01]  /*2abd0*/  LDL R5, [R1+0x4] ;  /* 0x0000040001057983 */ /* 0x000f620000100800 */
[----:B------:R-:W0:Y:S01]  /*2abe0*/  S2R R0, SR_TID.X ;  /* 0x0000000000007919 */ /* 0x000e220000002100 */
[----:B------:R-:W-:Y:S05]  /*2abf0*/  WARPSYNC.ALL ;  /* 0x0000000000007948 */ /* 0x000fea0003800000 */
[----:B0-----:R-:W-:Y:S01]  /*2ac00*/  LOP3.LUT R0, R0, 0x1f, RZ, 0xc0, !PT ;  /* 0x0000001f00007812 */ /* 0x001fe200078ec0ff */
[----:B------:R-:W-:Y:S03]  /*2ac10*/  BAR.SYNC.DEFER_BLOCKING 0x4, 0x180 ;  /* 0x0106000000007b1d */ /* 0x000fe60000010000 */
[----:B------:R-:W-:-:S13]  /*2ac20*/  ISETP.NE.AND P0, PT, R0, RZ, PT ;  /* 0x000000ff0000720c */ /* 0x000fda0003f05270 */
[----:B------:R-:W0:Y:S01]  /*2ac30*/  @!P0 S2R R0, SR_CgaCtaId ;  /* 0x0000000000008919 */ /* 0x000e220000008800 */
[----:B--2---:R-:W-:Y:S01]  /*2ac40*/  IMAD.MOV.U32 R7, RZ, RZ, R2 ;  /* 0x000000ffff077224 */ /* 0x004fe200078e0002 */
[----:B------:R-:W-:Y:S01]  /*2ac50*/  @!P0 MOV R2, 0x400 ;  /* 0x0000040000028802 */ /* 0x000fe20000000f00 */
[----:B----4-:R-:W-:-:S03]  /*2ac60*/  IMAD.MOV.U32 R6, RZ, RZ, R3 ;  /* 0x000000ffff067224 */ /* 0x010fc600078e0003 */
[----:B0-----:R-:W-:-:S05]  /*2ac70*/  @!P0 LEA R18, R0, R2, 0x18 ;  /* 0x0000000200128211 */ /* 0x001fca00078ec0ff */
[----:B-----5:R0:W-:Y:S01]  /*2ac80*/  @!P0 STS.128 [R18+0x298d0], R4 ;  /* 0x0298d00412008388 */ /* 0x0201e20000000c00 */
[----:B------:R-:W-:Y:S06]  /*2ac90*/  BAR.ARV 0x5, 0x180 ;  /* 0x0146000000007b1d */ /* 0x000fec0000002000 */
.L_x_638:
[----:B------:R-:W2:Y:S01]  /*2aca0*/  LDL R0, [R1+0xc] ;  /* 0x00000c0001007983 */ /* 0x000ea20000100800 */
[----:B------:R-:W-:Y:S02]  /*2acb0*/  ULDC UR4, c[0x0][0xc3c] ;  /* 0x00030f0000047ab9 */ /* 0x000fe40000000800 */
[----:B--2---:R-:W-:-:S13]  /*2acc0*/  ISETP.GE.AND P0, PT, R0, UR4, PT ;  /* 0x0000000400007c0c */ /* 0x004fda000bf06270 */
[----:B------:R-:W-:Y:S05]  /*2acd0*/  @!P0 BRA `(.L_x_648) ;  /* 0xffffffa000c48947 */ /* 0x000fea000383ffff */
[----:B------:R-:W-:Y:S05]  /*2ace0*/  BSYNC B7 ;  /* 0x0000000000077941 */ /* 0x000fea0003800000 */
.L_x_536:
[----:B-1----:R-:W4:Y:S01]  /*2acf0*/  LDL.LU R0, [R1+0x5c] ;  /* 0x00005c0001007983 */ /* 0x002f220000300800 */
[----:B------:R-:W-:Y:S01]  /*2ad00*/  BSSY B0, `(.L_x_649) ;  /* 0x000000b000007945 */ /* 0x000fe20003800000 */
[----:B0-2---:R-:W0:Y:S01]  /*2ad10*/  S2R R5, SR_CgaCtaId ;  /* 0x0000000000057919 */ /* 0x005e220000008800 */
[----:B----4-:R-:W-:-:S05]  /*2ad20*/  VIADD R0, R0, 0x1 ;  /* 0x0000000100007836 */ /* 0x010fca0000000000 */
[----:B------:R-:W-:-:S04]  /*2ad30*/  LEA.HI R2, R0, R0, RZ, 0x1 ;  /* 0x0000000000027211 */ /* 0x000fc800078f08ff */
[----:B------:R-:W-:-:S04]  /*2ad40*/  LOP3.LUT R3, R2, 0xfffffffe, RZ, 0xc0, !PT ;  /* 0xfffffffe02037812 */ /* 0x000fc800078ec0ff */
[----:B------:R-:W-:Y:S02]  /*2ad50*/  IADD3 R3, R0, -R3, RZ ;  /* 0x8000000300037210 */ /* 0x000fe40007ffe0ff */
[----:B------:R-:W-:Y:S02]  /*2ad60*/  MOV R0, 0x400 ;  /* 0x0000040000007802 */ /* 0x000fe40000000f00 */
[----:B------:R-:W-:Y:S02]  /*2ad70*/  SHF.L.U32 R3, R3, 0x1f, RZ ;  /* 0x0000001f03037819 */ /* 0x000fe400000006ff */
[----:B0-----:R-:W-:-:S04]  /*2ad80*/  LEA R0, R5, R0, 0x18 ;  /* 0x0000000005007211 */ /* 0x001fc800078ec0ff */
[----:B------:R-:W0:Y:S02]  /*2ad90*/  SYNCS.PHASECHK.TRANS64.TRYWAIT P0, [R0+URZ+0x29820], R3 ;  /* 0x02982003000075a7 */ /* 0x000e24000800017f */
[----:B0-----:R-:W-:Y:S05]  /*2ada0*/  @!P0 BRA `(.L_x_650) ;  /* 0x0000004800a88947 */ /* 0x001fea0003800000 */
.L_x_846:
[----:B------:R-:W-:Y:S05]  /*2adb0*/  BSYNC B0 ;  /* 0x0000000000007941 */ /* 0x000fea0003800000 */
.L_x_649:
[----:B------:R-:W-:-:S03]  /*2adc0*/  UMOV UR4, 0xffffffff ;  /* 0xffffffff00047882 */ /* 0x000fc60000000000 */
[----:B------:R-:W-:Y:S05]  /*2add0*/  BRA.DIV UR4, `(.L_x_651) ;  /* 0x0000004a04b07947 */ /* 0x000fea000b800000 */
[----:B------:R-:W1:Y:S02]  /*2ade0*/  S2R R2, SR_TID.X ;  /* 0x0000000000027919 */ /* 0x000e640000002100 */
[----:B-1----:R-:W-:-:S04]  /*2adf0*/  SHF.R.U32.HI R2, RZ, 0x5, R2 ;  /* 0x00000005ff027819 */ /* 0x002fc80000011602 */
[----:B------:R-:W-:-:S05]  /*2ae00*/  LOP3.LUT R2, R2, 0x3, RZ, 0xc0, !PT ;  /* 0x0000000302027812 */ /* 0x000fca00078ec0ff */
[----:B------:R1:W2:Y:S02]  /*2ae10*/  SHFL.IDX PT, R14, R2, RZ, 0x1f ;  /* 0x00001fff020e7589 */ /* 0x0002a400000e0000 */
.L_x_849:
[----:B--2---:R-:W-:-:S13]  /*2ae20*/  ISETP.NE.AND P0, PT, R14, RZ, PT ;  /* 0x000000ff0e00720c */ /* 0x004fda0003f05270 */
[----:B------:R-:W-:Y:S05]  /*2ae30*/  @P0 BRA `(.L_x_324) ;  /* 0x0000000000a80947 */ /* 0x000fea0003800000 */
[----:B------:R-:W-:-:S03]  /*2ae40*/  UMOV UR4, 0xffffffff ;  /* 0xffffffff00047882 */ /* 0x000fc60000000000 */
[----:B------:R-:W-:Y:S05]  /*2ae50*/  BRA.DIV UR4, `(.L_x_652) ;  /* 0x0000004a04c47947 */ /* 0x000fea000b800000 */
[----:B------:R-:W-:-:S13]  /*2ae60*/  ELECT P6, URZ, PT ;  /* 0x00000000003f782f */ /* 0x000fda00038c0000 */
.L_x_852:
[----:B------:R-:W-:Y:S05]  /*2ae70*/  @!P6 BRA `(.L_x_324) ;  /* 0x000000000098e947 */ /* 0x000fea0003800000 */
[----:B------:R-:W-:-:S06]  /*2ae80*/  ULOP3.LUT UR4, UR36, 0x2, URZ, 0xfc, !UPT ;  /* 0x0000000224047892 */ /* 0x000fcc000f8efc3f */
[----:B-1----:R-:W-:-:S05]  /*2ae90*/  IMAD.U32 R2, RZ, RZ, UR4 ;  /* 0x00000004ff027e24 */ /* 0x002fca000f8e00ff */
[----:B------:R-:W-:-:S13]  /*2aea0*/  ISETP.NE.AND P0, PT, R2, 0x3, PT ;  /* 0x000000030200780c */ /* 0x000fda0003f05270 */
[----:B------:R-:W-:Y:S05]  /*2aeb0*/  @!P0 BRA `(.L_x_653) ;  /* 0x0000000000048947 */ /* 0x000fea0003800000 */
[----:B------:R-:W-:Y:S01]  /*2aec0*/  BPT.TRAP 0x1 ;  /* 0x000000040000795c */ /* 0x000fe20000300000 */
.L_x_653:
[----:B------:R-:W2:Y:S01]  /*2aed0*/  LDL.LU R7, [R1+0x18] ;  /* 0x0000180001077983 */ /* 0x000ea20000300800 */
[----:B------:R-:W-:Y:S01]  /*2aee0*/  VIADD R2, R0, 0x29840 ;  /* 0x0002984000027836 */ /* 0x000fe20000000000 */
[----:B0-----:R-:W-:-:S03]  /*2aef0*/  IADD3 R3, R19, 0x1, RZ ;  /* 0x0000000113037810 */ /* 0x001fc60007ffe0ff */
[----:B------:R-:W-:Y:S01]  /*2af00*/  IMAD R6, R19, 0x8, R2 ;  /* 0x0000000813067824 */ /* 0x000fe200078e0202 */
[----:B------:R-:W-:-:S04]  /*2af10*/  ISETP.NE.AND P2, PT, R3, 0x2, PT ;  /* 0x000000020300780c */ /* 0x000fc80003f45270 */
[----:B------:R-:W-:Y:S02]  /*2af20*/  SEL R4, RZ, 0x1, P2 ;  /* 0x00000001ff047807 */ /* 0x000fe40001000000 */
[----:B------:R-:W-:Y:S02]  /*2af30*/  SEL R3, R3, RZ, P2 ;  /* 0x000000ff03037207 */ /* 0x000fe40001000000 */
[C---:B--2---:R-:W-:Y:S02]  /*2af40*/  SHF.L.U32 R5, R7.reuse, 0x1f, RZ ;  /* 0x0000001f07057819 */ /* 0x044fe400000006ff */
[----:B------:R-:W-:Y:S01]  /*2af50*/  LOP3.LUT R4, R7, R4, RZ, 0x3c, !PT ;  /* 0x0000000407047212 */ /* 0x000fe200078e3cff */
[----:B------:R-:W-:Y:S01]  /*2af60*/  IMAD R7, R3, 0x8, R2 ;  /* 0x0000000803077824 */ /* 0x000fe200078e0202 */
[----:B------:R-:W0:Y:S02]  /*2af70*/  SYNCS.PHASECHK.TRANS64.TRYWAIT P1, [R6+URZ], R5 ;  /* 0x00000005060075a7 */ /* 0x000e24000802017f */
[----:B------:R-:W-:Y:S01]  /*2af80*/  SHF.L.U32 R2, R4, 0x1f, RZ ;  /* 0x0000001f04027819 */ /* 0x000fe200000006ff */
[----:B0-----:R-:W-:Y:S06]  /*2af90*/  @!P1 BRA `(.L_x_654) ;  /* 0x0000004800949947 */ /* 0x001fec0003800000 */
.L_x_853:
[----:B------:R-:W1:Y:S02]  /*2afa0*/  SYNCS.PHASECHK.TRANS64.TRYWAIT P1, [R7+URZ], R2 ;  /* 0x00000002070075a7 */ /* 0x000e64000802017f */
[----:B-1----:R-:W-:Y:S05]  /*2afb0*/  @!P1 BRA `(.L_x_655) ;  /* 0x0000004800a09947 */ /* 0x002fea0003800000 */
.L_x_854:
[----:B------:R-:W-:Y:S05]  /*2afc0*/  @!P0 BRA `(.L_x_656) ;  /* 0x0000000000048947 */ /* 0x000fea0003800000 */
[----:B------:R-:W-:Y:S01]  /*2afd0*/  BPT.TRAP 0x1 ;  /* 0x000000040000795c */ /* 0x000fe20000300000 */
.L_x_656:
[----:B------:R-:W-:-:S04]  /*2afe0*/  IMAD R4, R19, 0x8, R0 ;  /* 0x0000000813047824 */ /* 0x000fc800078e0200 */
[----:B------:R-:W2:Y:S02]  /*2aff0*/  SYNCS.PHASECHK.TRANS64.TRYWAIT P1, [R4+URZ+0x29860], R5 ;  /* 0x02986005040075a7 */ /* 0x000ea4000802017f */
[----:B--2---:R-:W-:Y:S05]  /*2b000*/  @!P1 BRA `(.L_x_657) ;  /* 0x0000004800a09947 */ /* 0x004fea0003800000 */
.L_x_855:
[----:B------:R-:W-:Y:S05]  /*2b010*/  @!P0 BRA `(.L_x_658) ;  /* 0x0000000000048947 */ /* 0x000fea0003800000 */
[----:B------:R-:W-:Y:S01]  /*2b020*/  BPT.TRAP 0x1 ;  /* 0x000000040000795c */ /* 0x000fe20000300000 */
.L_x_658:
[----:B------:R-:W-:-:S04]  /*2b030*/  IMAD R3, R3, 0x8, R0 ;  /* 0x0000000803037824 */ /* 0x000fc800078e0200 */
[----:B------:R-:W4:Y:S02]  /*2b040*/  SYNCS.PHASECHK.TRANS64.TRYWAIT P1, [R3+URZ+0x29860], R2 ;  /* 0x02986002030075a7 */ /* 0x000f24000802017f */
[----:B----4-:R-:W-:Y:S05]  /*2b050*/  @!P1 BRA `(.L_x_659) ;  /* 0x0000004800a09947 */ /* 0x010fea0003800000 */
.L_x_856:
[----:B------:R-:W-:Y:S05]  /*2b060*/  @!P0 BRA `(.L_x_660) ;  /* 0x0000000000048947 */ /* 0x000fea0003800000 */
[----:B------:R-:W-:Y:S01]  /*2b070*/  BPT.TRAP 0x1 ;  /* 0x000000040000795c */ /* 0x000fe20000300000 */
.L_x_660:
[----:B------:R-:W5:Y:S02]  /*2b080*/  SYNCS.PHASECHK.TRANS64.TRYWAIT P0, [R4+URZ+0x29880], R5 ;  /* 0x02988005040075a7 */ /* 0x000f64000800017f */
[----:B-----5:R-:W-:Y:S05]  /*2b090*/  @!P0 BRA `(.L_x_661) ;  /* 0x0000004800a48947 */ /* 0x020fea0003800000 */
.L_x_662:
[----:B------:R0:W0:Y:S02]  /*2b0a0*/  SYNCS.PHASECHK.TRANS64.TRYWAIT P0, [R3+URZ+0x29880], R2 ;  /* 0x02988002030075a7 */ /* 0x000024000800017f */
[----:B0-----:R-:W-:Y:S05]  /*2b0b0*/  @!P0 NANOSLEEP.SYNCS 0x989680 ;  /* 0x009896800000895d */ /* 0x001fea0003900000 */
[----:B------:R-:W0:Y:S02]  /*2b0c0*/  @!P0 SYNCS.PHASECHK.TRANS64 P0, [R3+URZ+0x29880], R2 ;  /* 0x02988002030085a7 */ /* 0x000e24000800007f */
[----:B0-----:R-:W-:Y:S05]  /*2b0d0*/  @!P0 BRA `(.L_x_662) ;  /* 0xfffffffc00f08947 */ /* 0x001fea000383ffff */
.L_x_324:
[----:B------:R-:W-:Y:S05]  /*2b0e0*/  BSYNC B8 ;  /* 0x0000000000087941 */ /* 0x000fea0003800000 */
.L_x_321:
[----:B------:R-:W-:Y:S05]  /*2b0f0*/  EXIT ;  /* 0x000000000000794d */ /* 0x000fea0003800000 */
.L_x_344:
[----:B---3--:R3:W4:Y:S02]  /*2b100*/  SYNCS.PHASECHK.TRANS64.TRYWAIT P5, [R97+URZ+0x29890], R98 ;  /* 0x02989062610075a7 */ /* 0x00872400080a017f */
[----:B----4-:R-:W-:Y:S05]  /*2b110*/  @!P5 NANOSLEEP.SYNCS 0x989680 ;  /* 0x009896800000d95d */ /* 0x010fea0003900000 */
[----:B------:R-:W4:Y:S02]  /*2b120*/  @!P5 SYNCS.PHASECHK.TRANS64 P5, [R97+URZ+0x29890], R98 ;  /* 0x029890626100d5a7 */ /* 0x000f2400080a007f */
[----:B----4-:R-:W-:Y:S05]  /*2b130*/  @!P5 BRA `(.L_x_344) ;  /* 0xfffffffc00f0d947 */ /* 0x010fea000383ffff */
[----:B------:R-:W-:Y:S05]  /*2b140*/  BRA `(.L_x_663) ;  /* 0xfffffd8800047947 */ /* 0x000fea000383ffff */
.L_x_398:
[----:B--2---:R2:W3:Y:S02]  /*2b150*/  SYNCS.PHASECHK.TRANS64.TRYWAIT P5, [R97+URZ+0x29890], R98 ;  /* 0x02989062610075a7 */ /* 0x0044e400080a017f */
[----:B---3--:R-:W-:Y:S05]  /*2b160*/  @!P5 NANOSLEEP.SYNCS 0x989680 ;  /* 0x009896800000d95d */ /* 0x008fea0003900000 */
[----:B------:R-:W3:Y:S02]  /*2b170*/  @!P5 SYNCS.PHASECHK.TRANS64 P5, [R97+URZ+0x29890], R98 ;  /* 0x029890626100d5a7 */ /* 0x000ee400080a007f */
[----:B---3--:R-:W-:Y:S05]  /*2b180*/  @!P5 BRA `(.L_x_398) ;  /* 0xfffffffc00f0d947 */ /* 0x008fea000383ffff */
[----:B------:R-:W-:Y:S05]  /*2b190*/  BRA `(.L_x_664) ;  /* 0xfffffde4005c7947 */ /* 0x000fea000383ffff */
.L_x_423:
[----:B-1----:R1:W2:Y:S02]  /*2b1a0*/  SYNCS.PHASECHK.TRANS64.TRYWAIT P3, [R97+URZ+0x29890], R98 ;  /* 0x02989062610075a7 */ /* 0x0022a4000806017f */
[----:B--2---:R-:W-:Y:S05]  /*2b1b0*/  @!P3 NANOSLEEP.SYNCS 0x989680 ;  /* 0x009896800000b95d */ /* 0x004fea0003900000 */
[----:B------:R-:W2:Y:S02]  /*2b1c0*/  @!P3 SYNCS.PHASECHK.TRANS64 P3, [R97+URZ+0x29890], R98 ;  /* 0x029890626100b5a7 */ /* 0x000ea4000806007f */
[----:B--2---:R-:W-:Y:S05]  /*2b1d0*/  @!P3 BRA `(.L_x_423) ;  /* 0xfffffffc00f0b947 */ /* 0x004fea000383ffff */
[----:B------:R-:W-:Y:S05]  /*2b1e0*/  BRA `(.L_x_665) ;  /* 0xfffffe44001c7947 */ /* 0x000fea000383ffff */
.L_x_429:
[----:B-1----:R1:W2:Y:S02]  /*2b1f0*/  SYNCS.PHASECHK.TRANS64.TRYWAIT P2, [R97+URZ+0x298b0], R98 ;  /* 0x0298b062610075a7 */ /* 0x0022a4000804017f */
[----:B--2---:R-:W-:Y:S05]  /*2b200*/  @!P2 NANOSLEEP.SYNCS 0x989680 ;  /* 0x009896800000a95d */ /* 0x004fea0003900000 */
[----:B------:R-:W2:Y:S02]  /*2b210*/  @!P2 SYNCS.PHASECHK.TRANS64 P2, [R97+URZ+0x298b0], R98 ;  /* 0x0298b0626100a5a7 */ /* 0x000ea4000804007f */
[----:B--2---:R-:W-:Y:S05]  /*2b220*/  @!P2 BRA `(.L_x_429) ;  /* 0xfffffffc00f0a947 */ /* 0x004fea000383ffff */
[----:B------:R-:W-:Y:S05]  /*2b230*/  BRA `(.L_x_666) ;  /* 0xfffffe4800207947 */ /* 0x000fea000383ffff */
.L_x_439:
[----:B------:R-:W0:Y:S01]  /*2b240*/  S2R R2, SR_TID.X ;  /* 0x0000000000027919 */ /* 0x000e220000002100 */
[----:B------:R-:W-:Y:S01]  /*2b250*/  BSSY B0, `(.L_x_667) ;  /* 0x000000c000007945 */ /* 0x000fe20003800000 */
[----:B------:R-:W-:Y:S01]  /*2b260*/  IMAD.MOV.U32 R12, RZ, RZ, RZ ;  /* 0x000000ffff0c7224 */ /* 0x000fe200078e00ff */
[----:B------:R-:W-:Y:S01]  /*2b270*/  MOV R15, 0xffffffff ;  /* 0xffffffff000f7802 */ /* 0x000fe20000000f00 */
[----:B------:R-:W-:Y:S01]  /*2b280*/  IMAD.MOV.U32 R11, RZ, RZ, 0x1f ;  /* 0x0000001fff0b7424 */ /* 0x000fe200078e00ff */
[----:B0-----:R-:W-:-:S04]  /*2b290*/  IADD3 R3, R2, -0x80, RZ ;  /* 0xffffff8002037810 */ /* 0x001fc80007ffe0ff */
[----:B------:R-:W-:-:S04]  /*2b2a0*/  SHF.R.S32.HI R2, RZ, 0x1f, R3 ;  /* 0x0000001fff027819 */ /* 0x000fc80000011403 */
[----:B------:R-:W-:-:S04]  /*2b2b0*/  LEA.HI R2, R2, R3, RZ, 0x7 ;  /* 0x0000000302027211 */ /* 0x000fc800078f38ff */
[----:B------:R-:W-:-:S05]  /*2b2c0*/  SHF.R.S32.HI R2, RZ, 0x7, R2 ;  /* 0x00000007ff027819 */ /* 0x000fca0000011402 */
[----:B------:R-:W-:-:S07]  /*2b2d0*/  IMAD.MOV.U32 R13, RZ, RZ, R2 ;  /* 0x000000ffff0d7224 */ /* 0x000fce00078e0002 */
[----:B-----5:R-:W-:Y:S05]  /*2b2e0*/  WARPSYNC.COLLECTIVE R15, `(.L_x_668) ;  /* 0x000000000f087348 */ /* 0x020fea0003c00000 */
[----:B------:R0:W1:Y:S02]  /*2b2f0*/  SHFL.IDX P6, R14, R13, R12, R11 ;  /* 0x0000000c0d0e7389 */ /* 0x00006400000c000b */
[----:B01---5:R-:W-:Y:S01]  /*2b300*/  ENDCOLLECTIVE ;  /* 0x000000000000791b */ /* 0x023fe20003800000 */
.L_x_668:
[----:B------:R-:W-:Y:S05]  /*2b310*/  BSYNC B0 ;  /* 0x0000000000007941 */ /* 0x000fea0003800000 */
.L_x_667:
[----:B------:R-:W-:Y:S01]  /*2b320*/  IMAD.MOV.U32 R202, RZ, RZ, R14 ;  /* 0x000000ffffca7224 */ /* 0x000fe200078e000e */
[----:B------:R-:W-:Y:S06]  /*2b330*/  BRA `(.L_x_669) ;  /* 0xfffffe50009c7947 */ /* 0x000fec000383ffff */
.L_x_449:
[----:B------:R-:W-:Y:S01]  /*2b340*/  BSSY B1, `(.L_x_670) ;  /* 0x0000008000017945 */ /* 0x000fe20003800000 */
[----:B------:R-:W-:Y:S01]  /*2b350*/  IMAD.MOV.U32 R13, RZ, RZ, R28 ;  /* 0x000000ffff0d7224 */ /* 0x000fe200078e001c */
[----:B------:R-:W-:Y:S01]  /*2b360*/  MOV R11, 0x1e1f ;  /* 0x00001e1f000b7802 */ /* 0x000fe20000000f00 */
[----:B------:R-:W-:Y:S02]  /*2b370*/  IMAD.MOV.U32 R12, RZ, RZ, RZ ;  /* 0x000000ffff0c7224 */ /* 0x000fe400078e00ff */
[----:B------:R-:W-:-:S07]  /*2b380*/  IMAD.MOV.U32 R15, RZ, RZ, -0x1 ;  /* 0xffffffffff0f7424 */ /* 0x000fce00078e00ff */
[----:B------:R-:W-:Y:S05]  /*2b390*/  WARPSYNC.COLLECTIVE R15, `(.L_x_671) ;  /* 0x000000000f087348 */ /* 0x000fea0003c00000 */
[----:B------:R0:W1:Y:S02]  /*2b3a0*/  SHFL.IDX P6, R14, R13, R12, R11 ;  /* 0x0000000c0d0e7389 */ /* 0x00006400000c000b */
[----:B01----:R-:W-:Y:S01]  /*2b3b0*/  ENDCOLLECTIVE ;  /* 0x000000000000791b */ /* 0x003fe20003800000 */
.L_x_671:
[----:B------:R-:W-:Y:S05]  /*2b3c0*/  BSYNC B1 ;  /* 0x0000000000017941 */ /* 0x000fea0003800000 */
.L_x_670:
[----:B------:R-:W-:Y:S01]  /*2b3d0*/  IMAD.MOV.U32 R13, RZ, RZ, R26 ;  /* 0x000000ffff0d7224 */ /* 0x000fe200078e001a */
[----:B------:R-:W-:Y:S01]  /*2b3e0*/  MOV R12, RZ ;  /* 0x000000ff000c7202 */ /* 0x000fe20000000f00 */
[----:B------:R-:W-:Y:S02]  /*2b3f0*/  IMAD.MOV.U32 R11, RZ, RZ, 0x1e1f ;  /* 0x00001e1fff0b7424 */ /* 0x000fe400078e00ff */
[----:B------:R-:W-:Y:S02]  /*2b400*/  IMAD.MOV.U32 R15, RZ, RZ, -0x1 ;  /* 0xffffffffff0f7424 */ /* 0x000fe400078e00ff */
[----:B------:R-:W-:-:S07]  /*2b410*/  IMAD.MOV.U32 R0, RZ, RZ, R14 ;  /* 0x000000ffff007224 */ /* 0x000fce00078e000e */
[----:B------:R-:W-:Y:S05]  /*2b420*/  WARPSYNC.COLLECTIVE R15, `(.L_x_672) ;  /* 0x000000000f087348 */ /* 0x000fea0003c00000 */
[----:B------:R0:W1:Y:S02]  /*2b430*/  SHFL.IDX P6, R14, R13, R12, R11 ;  /* 0x0000000c0d0e7389 */ /* 0x00006400000c000b */
[----:B01----:R-:W-:Y:S01]  /*2b440*/  ENDCOLLECTIVE ;  /* 0x000000000000791b */ /* 0x003fe20003800000 */
.L_x_672:
[----:B------:R-:W-:Y:S01]  /*2b450*/  MOV R13, R29 ;  /* 0x0000001d000d7202 */ /* 0x000fe20000000f00 */
[----:B------:R-:W-:-:S07]  /*2b460*/  IMAD.MOV.U32 R27, RZ, RZ, R14 ;  /* 0x000000ffff1b7224 */ /* 0x000fce00078e000e */
[----:B------:R-:W-:Y:S05]  /*2b470*/  WARPSYNC.COLLECTIVE R15, `(.L_x_673) ;  /* 0x000000000f087348 */ /* 0x000fea0003c00000 */
[----:B------:R0:W1:Y:S02]  /*2b480*/  SHFL.IDX P6, R14, R13, R12, R11 ;  /* 0x0000000c0d0e7389 */ /* 0x00006400000c000b */
[----:B01----:R-:W-:Y:S01]  /*2b490*/  ENDCOLLECTIVE ;  /* 0x000000000000791b */ /* 0x003fe20003800000 */
.L_x_673:
[----:B------:R-:W-:Y:S02]  /*2b4a0*/  IMAD.MOV.U32 R13, RZ, RZ, R24 ;  /* 0x000000ffff0d7224 */ /* 0x000fe400078e0018 */
[----:B------:R-:W-:-:S07]  /*2b4b0*/  IMAD.MOV.U32 R3, RZ, RZ, R14 ;  /* 0x000000ffff037224 */ /* 0x000fce00078e000e */
[----:B------:R-:W-:Y:S05]  /*2b4c0*/  WARPSYNC.COLLECTIVE R15, `(.L_x_674) ;  /* 0x000000000f087348 */ /* 0x000fea0003c00000 */
[----:B------:R0:W1:Y:S02]  /*2b4d0*/  SHFL.IDX P6, R14, R13, R12, R11 ;  /* 0x0000000c0d0e7389 */ /* 0x00006400000c000b */
[----:B01----:R-:W-:Y:S01]  /*2b4e0*/  ENDCOLLECTIVE ;  /* 0x000000000000791b */ /* 0x003fe20003800000 */
.L_x_674:
[----:B------:R-:W-:Y:S05]  /*2b4f0*/  BRA `(.L_x_675) ;  /* 0xfffffe58000c7947 */ /* 0x000fea000383ffff */
.L_x_453:
[----:B0-----:R0:W2:Y:S02]  /*2b500*/  SYNCS.PHASECHK.TRANS64.TRYWAIT P0, [R16+URZ+0x29800], R5 ;  /* 0x02980005100075a7 */ /* 0x0010a4000800017f */
[----:B--2---:R-:W-:Y:S05]  /*2b510*/  @!P0 NANOSLEEP.SYNCS 0x989680 ;  /* 0x009896800000895d */ /* 0x004fea0003900000 */
[----:B------:R-:W2:Y:S02]  /*2b520*/  @!P0 SYNCS.PHASECHK.TRANS64 P0, [R16+URZ+0x29800], R5 ;  /* 0x02980005100085a7 */ /* 0x000ea4000800007f */
[----:B--2---:R-:W-:Y:S05]  /*2b530*/  @!P0 BRA `(.L_x_453) ;  /* 0xfffffffc00f08947 */ /* 0x004fea000383ffff */
[----:B------:R-:W-:Y:S05]  /*2b540*/  BRA `(.L_x_676) ;  /* 0xfffffe5c00607947 */ /* 0x000fea000383ffff */
.L_x_465:
[----:B------:R-:W-:Y:S01]  /*2b550*/  BSSY B1, `(.L_x_677) ;  /* 0x0000008000017945 */ /* 0x000fe20003800000 */
[----:B------:R-:W-:Y:S01]  /*2b560*/  IMAD.MOV.U32 R13, RZ, RZ, R28 ;  /* 0x000000ffff0d7224 */ /* 0x000fe200078e001c */
[----:B------:R-:W-:Y:S01]  /*2b570*/  MOV R12, RZ ;  /* 0x000000ff000c7202 */ /* 0x000fe20000000f00 */
[----:B------:R-:W-:Y:S02]  /*2b580*/  IMAD.MOV.U32 R11, RZ, RZ, 0x1e1f ;  /* 0x00001e1fff0b7424 */ /* 0x000fe400078e00ff */
[----:B------:R-:W-:-:S07]  /*2b590*/  IMAD.MOV.U32 R15, RZ, RZ, -0x1 ;  /* 0xffffffffff0f7424 */ /* 0x000fce00078e00ff */
[----:B------:R-:W-:Y:S05]  /*2b5a0*/  WARPSYNC.COLLECTIVE R15, `(.L_x_678) ;  /* 0x000000000f087348 */ /* 0x000fea0003c00000 */
[----:B------:R0:W1:Y:S02]  /*2b5b0*/  SHFL.IDX P6, R14, R13, R12, R11 ;  /* 0x0000000c0d0e7389 */ /* 0x00006400000c000b */
[----:B01----:R-:W-:Y:S01]  /*2b5c0*/  ENDCOLLECTIVE ;  /* 0x000000000000791b */ /* 0x003fe20003800000 */
.L_x_678:
[----:B------:R-:W-:Y:S05]  /*2b5d0*/  BSYNC B1 ;  /* 0x0000000000017941 */ /* 0x000fea0003800000 */
.L_x_677:
[----:B------:R-:W-:Y:S01]  /*2b5e0*/  MOV R13, R26 ;  /* 0x0000001a000d7202 */ /* 0x000fe20000000f00 */
[----:B------:R-:W-:Y:S02]  /*2b5f0*/  IMAD.MOV.U32 R12, RZ, RZ, RZ ;  /* 0x000000ffff0c7224 */ /* 0x000fe400078e00ff */
[----:B------:R-:W-:Y:S02]  /*2b600*/  IMAD.MOV.U32 R11, RZ, RZ, 0x1e1f ;  /* 0x00001e1fff0b7424 */ /* 0x000fe400078e00ff */
[----:B------:R-:W-:Y:S02]  /*2b610*/  IMAD.MOV.U32 R15, RZ, RZ, -0x1 ;  /* 0xffffffffff0f7424 */ /* 0x000fe400078e00ff */
[----:B------:R-:W-:-:S07]  /*2b620*/  IMAD.MOV.U32 R0, RZ, RZ, R14 ;  /* 0x000000ffff007224 */ /* 0x000fce00078e000e */
[----:B------:R-:W-:Y:S05]  /*2b630*/  WARPSYNC.COLLECTIVE R15, `(.L_x_679) ;  /* 0x000000000f087348 */ /* 0x000fea0003c00000 */
[----:B------:R0:W1:Y:S02]  /*2b640*/  SHFL.IDX P6, R14, R13, R12, R11 ;  /* 0x0000000c0d0e7389 */ /* 0x00006400000c000b */
[----:B01----:R-:W-:Y:S01]  /*2b650*/  ENDCOLLECTIVE ;  /* 0x000000000000791b */ /* 0x003fe20003800000 */
.L_x_679:
[----:B------:R-:W-:Y:S01]  /*2b660*/  IMAD.MOV.U32 R13, RZ, RZ, R29 ;  /* 0x000000ffff0d7224 */ /* 0x000fe200078e001d */
[----:B------:R-:W-:-:S07]  /*2b670*/  MOV R3, R14 ;  /* 0x0000000e00037202 */ /* 0x000fce0000000f00 */
[----:B------:R-:W-:Y:S05]  /*2b680*/  WARPSYNC.COLLECTIVE R15, `(.L_x_680) ;  /* 0x000000000f087348 */ /* 0x000fea0003c00000 */
[----:B------:R0:W1:Y:S02]  /*2b690*/  SHFL.IDX P6, R14, R13, R12, R11 ;  /* 0x0000000c0d0e7389 */ /* 0x00006400000c000b */
[----:B01----:R-:W-:Y:S01]  /*2b6a0*/  ENDCOLLECTIVE ;  /* 0x000000000000791b */ /* 0x003fe20003800000 */
.L_x_680:
[----:B------:R-:W-:Y:S02]  /*2b6b0*/  IMAD.MOV.U32 R13, RZ, RZ, R24 ;  /* 0x000000ffff0d7224 */ /* 0x000fe400078e0018 */
[----:B------:R-:W-:-:S07]  /*2b6c0*/  IMAD.MOV.U32 R20, RZ, RZ, R14 ;  /* 0x000000ffff147224 */ /* 0x000fce00078e000e */
[----:B------:R-:W-:Y:S05]  /*2b6d0*/  WARPSYNC.COLLECTIVE R15, `(.L_x_681) ;  /* 0x000000000f087348 */ /* 0x000fea0003c00000 */
[----:B------:R0:W1:Y:S02]  /*2b6e0*/  SHFL.IDX P6, R14, R13, R12, R11 ;  /* 0x0000000c0d0e7389 */ /* 0x00006400000c000b */
[----:B01----:R-:W-:Y:S01]  /*2b6f0*/  ENDCOLLECTIVE ;  /* 0x000000000000791b */ /* 0x003fe20003800000 */
.L_x_681:
[----:B------:R-:W-:Y:S01]  /*2b700*/  MOV R21, R14 ;  /* 0x0000000e00157202 */ /* 0x000fe20000000f00 */
[----:B------:R-:W-:Y:S06]  /*2b710*/  BRA `(.L_x_682) ;  /* 0xfffffe8800b07947 */ /* 0x000fec000383ffff */
.L_x_469:
[----:B-1----:R1:W2:Y:S02]  /*2b720*/  SYNCS.PHASECHK.TRANS64.TRYWAIT P0, [R16+URZ+0x29800], R21 ;  /* 0x02980015100075a7 */ /* 0x0022a4000800017f */
[----:B--2---:R-:W-:Y:S05]  /*2b730*/  @!P0 NANOSLEEP.SYNCS 0x989680 ;  /* 0x009896800000895d */ /* 0x004fea0003900000 */
[----:B------:R-:W2:Y:S02]  /*2b740*/  @!P0 SYNCS.PHASECHK.TRANS64 P0, [R16+URZ+0x29800], R21 ;  /* 0x02980015100085a7 */ /* 0x000ea4000800007f */
[----:B--2---:R-:W-:Y:S05]  /*2b750*/  @!P0 BRA `(.L_x_469) ;  /* 0xfffffffc00f08947 */ /* 0x004fea000383ffff */
[----:B------:R-:W-:Y:S05]  /*2b760*/  BRA `(.L_x_683) ;  /* 0xfffffe8c00b87947 */ /* 0x000fea000383ffff */
.L_x_477:
[----:B-1----:R1:W2:Y:S02]  /*2b770*/  SYNCS.PHASECHK.TRANS64.TRYWAIT P2, [R3+URZ+0x29830], R0 ;  /* 0x02983000030075a7 */ /* 0x0022a4000804017f */
[----:B--2---:R-:W-:Y:S05]  /*2b780*/  @!P2 NANOSLEEP.SYNCS 0x989680 ;  /* 0x009896800000a95d */ /* 0x004fea0003900000 */
[----:B------:R-:W2:Y:S02]  /*2b790*/  @!P2 SYNCS.PHASECHK.TRANS64 P2, [R3+URZ+0x29830], R0 ;  /* 0x029830000300a5a7 */ /* 0x000ea4000804007f */
[----:B--2---:R-:W-:Y:S05]  /*2b7a0*/  @!P2 BRA `(.L_x_477) ;  /* 0xfffffffc00f0a947 */ /* 0x004fea000383ffff */
[----:B------:R-:W-:Y:S05]  /*2b7b0*/  BRA `(.L_x_476) ;  /* 0xfffffec000107947 */ /* 0x000fea000383ffff */
.L_x_483:
[----:B-1----:R1:W2:Y:S02]  /*2b7c0*/  SYNCS.PHASECHK.TRANS64.TRYWAIT P2, [R11+URZ+0x29830], R10 ;  /* 0x0298300a0b0075a7 */ /* 0x0022a4000804017f */
[----:B--2---:R-:W-:Y:S05]  /*2b7d0*/  @!P2 NANOSLEEP.SYNCS 0x989680 ;  /* 0x009896800000a95d */ /* 0x004fea0003900000 */
[----:B------:R-:W2:Y:S02]  /*2b7e0*/  @!P2 SYNCS.PHASECHK.TRANS64 P2, [R11+URZ+0x29830], R10 ;  /* 0x0298300a0b00a5a7 */ /* 0x000ea4000804007f */
[----:B--2---:R-:W-:Y:S05]  /*2b7f0*/  @!P2 BRA `(.L_x_483) ;  /* 0xfffffffc00f0a947 */ /* 0x004fea000383ffff */
[----:B------:R-:W-:Y:S05]  /*2b800*/  BRA `(.L_x_482) ;  /* 0xffffff0000387947 */ /* 0x000fea000383ffff */
.L_x_487:
[----:B-1----:R1:W2:Y:S02]  /*2b810*/  SYNCS.PHASECHK.TRANS64.TRYWAIT P1, [R11+URZ+0x29850], R8 ;  /* 0x029850080b0075a7 */ /* 0x0022a4000802017f */
[----:B--2---:R-:W-:Y:S05]  /*2b820*/  @!P1 NANOSLEEP.SYNCS 0x989680 ;  /* 0x009896800000995d */ /* 0x004fea0003900000 */
[----:B------:R-:W2:Y:S02]  /*2b830*/  @!P1 SYNCS.PHASECHK.TRANS64 P1, [R11+URZ+0x29850], R8 ;  /* 0x029850080b0095a7 */ /* 0x000ea4000802007f */
[----:B--2---:R-:W-:Y:S05]  /*2b840*/  @!P1 BRA `(.L_x_487) ;  /* 0xfffffffc00f09947 */ /* 0x004fea000383ffff */
[----:B------:R-:W-:Y:S05]  /*2b850*/  BRA `(.L_x_484) ;  /* 0xffffff1000747947 */ /* 0x000fea000383ffff */
.L_x_493:
[----:B-1----:R1:W2:Y:S02]  /*2b860*/  SYNCS.PHASECHK.TRANS64.TRYWAIT P1, [R13+URZ+0x29850], R0 ;  /* 0x029850000d0075a7 */ /* 0x0022a4000802017f */
[----:B--2---:R-:W-:Y:S05]  /*2b870*/  @!P1 NANOSLEEP.SYNCS 0x989680 ;  /* 0x009896800000995d */ /* 0x004fea0003900000 */
[----:B------:R-:W2:Y:S02]  /*2b880*/  @!P1 SYNCS.PHASECHK.TRANS64 P1, [R13+URZ+0x29850], R0 ;  /* 0x029850000d0095a7 */ /* 0x000ea4000802007f */
[----:B--2---:R-:W-:Y:S05]  /*2b890*/  @!P1 BRA `(.L_x_493) ;  /* 0xfffffffc00f09947 */ /* 0x004fea000383ffff */
[----:B------:R-:W-:Y:S05]  /*2b8a0*/  BRA `(.L_x_492) ;  /* 0xffffff3c000c7947 */ /* 0x000fea000383ffff */
.L_x_497:
[----:B------:R-:W-:Y:S01]  /*2b8b0*/  SEL R130, R65, R12, P0 ;  /* 0x0000000c41827207 */ /* 0x000fe20000000000 */
[----:B------:R-:W-:Y:S01]  /*2b8c0*/  IMAD.MOV.U32 R11, RZ, RZ, 0x1c1f ;  /* 0x00001c1fff0b7424 */ /* 0x000fe200078e00ff */
[----:B------:R-:W-:Y:S01]  /*2b8d0*/  SEL R82, R12, R65, P0 ;  /* 0x000000410c527207 */ /* 0x000fe20000000000 */
[----:B-----5:R-:W-:Y:S01]  /*2b8e0*/  IMAD.MOV.U32 R12, RZ, RZ, R7 ;  /* 0x000000ffff0c7224 */ /* 0x020fe200078e0007 */
[----:B--2---:R-:W-:Y:S01]  /*2b8f0*/  SEL R144, R95, R40, P0 ;  /* 0x000000285f907207 */ /* 0x004fe20000000000 */
[----:B------:R-:W-:Y:S01]  /*2b900*/  IMAD.MOV.U32 R15, RZ, RZ, -0x1 ;  /* 0xffffffffff0f7424 */ /* 0x000fe200078e00ff */
[----:B------:R-:W-:Y:S02]  /*2b910*/  SEL R38, R40, R95, P0 ;  /* 0x0000005f28267207 */ /* 0x000fe40000000000 */
[----:B------:R-:W-:-:S07]  /*2b920*/  LOP3.LUT R5, R7, 0x2, RZ, 0x3c, !PT ;  /* 0x0000000207057812 */ /* 0x000fce00078e3cff */
[----:B-1----:R-:W-:Y:S05]  /*2b930*/  WARPSYNC.COLLECTIVE R15, `(.L_x_684) ;  /* 0x000000000f087348 */ /* 0x002fea0003c00000 */
[----:B------:R0:W2:Y:S02]  /*2b940*/  SHFL.IDX P6, R14, R13, R12, R11 ;  /* 0x0000000c0d0e7389 */ /* 0x0000a400000c000b */
[----:B012---:R-:W-:Y:S01]  /*2b950*/  ENDCOLLECTIVE ;  /* 0x000000000000791b */ /* 0x007fe20003800000 */
.L_x_684:
[----:B------:R-:W-:Y:S02]  /*2b960*/  SEL R134, R112, R97, P0 ;  /* 0x0000006170867207 */ /* 0x000fe40000000000 */
[----:B------:R-:W-:Y:S02]  /*2b970*/  SEL R112, R97, R112, P0 ;  /* 0x0000007061707207 */ /* 0x000fe40000000000 */
[----:B------:R-:W-:Y:S02]  /*2b980*/  SEL R154, R109, R92, P0 ;  /* 0x0000005c6d9a7207 */ /* 0x000fe40000000000 */
[----:B------:R-:W-:Y:S02]  /*2b990*/  SEL R138, R93, R36, P0 ;  /* 0x000000245d8a7207 */ /* 0x000fe40000000000 */
[----:B------:R-:W-:Y:S02]  /*2b9a0*/  SEL R70, R74, R63, P0 ;  /* 0x0000003f4a467207 */ /* 0x000fe40000000000 */
[----:B------:R-:W-:-:S02]  /*2b9b0*/  SEL R30, R63, R74, P0 ;  /* 0x0000004a3f1e7207 */ /* 0x000fc40000000000 */
[----:B------:R-:W-:Y:S01]  /*2b9c0*/  SEL R76, R92, R109, P0 ;  /* 0x0000006d5c4c7207 */ /* 0x000fe20000000000 */
[----:B------:R-:W-:Y:S01]  /*2b9d0*/  IMAD.MOV.U32 R13, RZ, RZ, R96 ;  /* 0x000000ffff0d7224 */ /* 0x000fe200078e0060 */
[----:B------:R-:W-:Y:S02]  /*2b9e0*/  SEL R36, R36, R93, P0 ;  /* 0x0000005d24247207 */ /* 0x000fe40000000000 */
[----:B------:R-:W-:Y:S02]  /*2b9f0*/  SEL R124, R104, R49, P0 ;  /* 0x00000031687c7207 */ /* 0x000fe40000000000 */
[----:B------:R-:W-:Y:S02]  /*2ba00*/  SEL R46, R49, R104, P0 ;  /* 0x00000068312e7207 */ /* 0x000fe40000000000 */
[----:B------:R-:W-:Y:S02]  /*2ba10*/  SEL R152, R99, R94, P0 ;  /* 0x0000005e63987207 */ /* 0x000fe40000000000 */
[----:B------:R-:W-:-:S02]  /*2ba20*/  SEL R140, R91, R80, P0 ;  /* 0x000000505b8c7207 */ /* 0x000fc40000000000 */
[----:B------:R-:W-:-:S07]  /*2ba30*/  MOV R95, R14 ;  /* 0x0000000e005f7202 */ /* 0x000fce0000000f00 */
[----:B------:R-:W-:Y:S05]  /*2ba40*/  WARPSYNC.COLLECTIVE R15, `(.L_x_685) ;  /* 0x000000000f087348 */ /* 0x000fea0003c00000 */
[----:B------:R0:W1:Y:S02]  /*2ba50*/  SHFL.IDX P6, R14, R13, R12, R11 ;  /* 0x0000000c0d0e7389 */ /* 0x00006400000c000b */
[----:B01----:R-:W-:Y:S01]  /*2ba60*/  ENDCOLLECTIVE ;  /* 0x000000000000791b */ /* 0x003fe20003800000 */
.L_x_685:
        /* <DEDUP_REMOVED lines=8> */
[----:B------:R-:W-:Y:S02]  /*2baf0*/  MOV R12, R5 ;  /* 0x00000005000c7202 */ /* 0x000fe40000000f00 */
[----:B------:R-:W-:Y:S02]  /*2bb00*/  SEL R24, R64, R39, P0 ;  /* 0x0000002740187207 */ /* 0x000fe40000000000 */
[----:B------:R-:W-:Y:S02]  /*2bb10*/  SEL R64, R72, R55, P0 ;  /* 0x0000003748407207 */ /* 0x000fe40000000000 */
[----:B------:R-:W-:Y:S02]  /*2bb20*/  SEL R26, R55, R72, P0 ;  /* 0x00000048371a7207 */ /* 0x000fe40000000000 */
[----:B------:R-:W-:Y:S01]  /*2bb30*/  SEL R72, R33, R84, P0 ;  /* 0x0000005421487207 */ /* 0x000fe20000000000 */
[----:B------:R-:W-:Y:S01]  /*2bb40*/  IMAD.MOV.U32 R97, RZ, RZ, R14 ;  /* 0x000000ffff617224 */ /* 0x000fe200078e000e */
[----:B------:R-:W-:-:S07]  /*2bb50*/  SEL R28, R84, R33, P0 ;  /* 0x00000021541c7207 */ /* 0x000fce0000000000 */
[----:B------:R-:W-:Y:S05]  /*2bb60*/  WARPSYNC.COLLECTIVE R15, `(.L_x_686) ;  /* 0x000000000f087348 */ /* 0x000fea0003c00000 */
[----:B------:R0:W1:Y:S02]  /*2bb70*/  SHFL.IDX P6, R14, R13, R12, R11 ;  /* 0x0000000c0d0e7389 */ /* 0x00006400000c000b */
[----:B01----:R-:W-:Y:S01]  /*2bb80*/  ENDCOLLECTIVE ;  /* 0x000000000000791b */ /* 0x003fe20003800000 */
.L_x_686:
        /* <DEDUP_REMOVED lines=18> */
.L_x_687:
        /* <DEDUP_REMOVED lines=18> */
.L_x_688:
        /* <DEDUP_REMOVED lines=11> */
[----:B------:R-:W-:Y:S01]  /*2be80*/  SEL R97, R44, R97, P0 ;  /* 0x000000612c617207 */ /* 0x000fe20000000000 */
[----:B------:R-:W-:-:S07]  /*2be90*/  IMAD.MOV.U32 R74, RZ, RZ, R14 ;  /* 0x000000ffff4a7224 */ /* 0x000fce00078e000e */
[----:B------:R-:W-:Y:S05]  /*2bea0*/  WARPSYNC.COLLECTIVE R15, `(.L_x_689) ;  /* 0x000000000f087348 */ /* 0x000fea0003c00000 */
[----:B------:R0:W1:Y:S02]  /*2beb0*/  SHFL.IDX P6, R14, R13, R12, R11 ;  /* 0x0000000c0d0e7389 */ /* 0x00006400000c000b */
[----:B01----:R-:W-:Y:S01]  /*2bec0*/  ENDCOLLECTIVE ;  /* 0x000000000000791b */ /* 0x003fe20003800000 */
.L_x_689:
[----:B------:R-:W-:Y:S02]  /*2bed0*/  IMAD.MOV.U32 R13, RZ, RZ, R76 ;  /* 0x000000ffff0d7224 */ /* 0x000fe400078e004c */
[----:B------:R-:W-:Y:S01]  /*2bee0*/  IMAD.MOV.U32 R12, RZ, RZ, R5 ;  /* 0x000000ffff0c7224 */ /* 0x000fe200078e0005 */
[----:B------:R-:W-:-:S07]  /*2bef0*/  MOV R75, R14 ;  /* 0x0000000e004b7202 */ /* 0x000fce0000000f00 */
[----:B------:R-:W-:Y:S05]  /*2bf00*/  WARPSYNC.COLLECTIVE R15, `(.L_x_690) ;  /* 0x000000000f087348 */ /* 0x000fea0003c00000 */
[----:B------:R0:W1:Y:S02]  /*2bf10*/  SHFL.IDX P6, R14, R13, R12, R11 ;  /* 0x0000000c0d0e7389 */ /* 0x00006400000c000b */
[----:B01----:R-:W-:Y:S01]  /*2bf20*/  ENDCOLLECTIVE ;  /* 0x000000000000791b */ /* 0x003fe20003800000 */
.L_x_690:
[----:B------:R-:W-:Y:S01]  /*2bf30*/  MOV R13, R36 ;  /* 0x00000024000d7202 */ /* 0x000fe20000000f00 */
[----:B------:R-:W-:-:S07]  /*2bf40*/  IMAD.MOV.U32 R49, RZ, RZ, R14 ;  /* 0x000000ffff317224 */ /* 0x000fce00078e000e */
[----:B------:R-:W-:Y:S05]  /*2bf50*/  WARPSYNC.COLLECTIVE R15, `(.L_x_691) ;  /* 0x000000000f087348 */ /* 0x000fea0003c00000 */
[----:B------:R0:W1:Y:S02]  /*2bf60*/  SHFL.IDX P6, R14, R13, R12, R11 ;  /* 0x0000000c0d0e7389 */ /* 0x00006400000c000b */
[----:B01----:R-:W-:Y:S01]  /*2bf70*/  ENDCOLLECTIVE ;  /* 0x000000000000791b */ /* 0x003fe20003800000 */
.L_x_691:
[----:B------:R-:W-:Y:S02]  /*2bf80*/  SEL R93, R74, R49, P0 ;  /* 0x000000314a5d7207 */ /* 0x000fe40000000000 */
[----:B------:R-:W-:Y:S01]  /*2bf90*/  SEL R74, R49, R74, P0 ;  /* 0x0000004a314a7207 */ /* 0x000fe20000000000 */
[----:B------:R-:W-:Y:S02]  /*2bfa0*/  IMAD.MOV.U32 R13, RZ, RZ, R152 ;  /* 0x000000ffff0d7224 */ /* 0x000fe400078e0098 */
[----:B------:R-:W-:Y:S02]  /*2bfb0*/  IMAD.MOV.U32 R12, RZ, RZ, R7 ;  /* 0x000000ffff0c7224 */ /* 0x000fe400078e0007 */
[----:B------:R-:W-:-:S07]  /*2bfc0*/  IMAD.MOV.U32 R36, RZ, RZ, R14 ;  /* 0x000000ffff247224 */ /* 0x000fce00078e000e */
[----:B------:R-:W-:Y:S05]  /*2bfd0*/  WARPSYNC.COLLECTIVE R15, `(.L_x_692) ;  /* 0x000000000f087348 */ /* 0x000fea0003c00000 */
[----:B------:R0:W1:Y:S02]  /*2bfe0*/  SHFL.IDX P6, R14, R13, R12, R11 ;  /* 0x0000000c0d0e7389 */ /* 0x00006400000c000b */
[----:B01----:R-:W-:Y:S01]  /*2bff0*/  ENDCOLLECTIVE ;  /* 0x000000000000791b */ /* 0x003fe20003800000 */
.L_x_692:
[----:B------:R-:W-:Y:S01]  /*2c000*/  IMAD.MOV.U32 R13, RZ, RZ, R140 ;  /* 0x000000ffff0d7224 */ /* 0x000fe200078e008c */
[----:B------:R-:W-:-:S07]  /*2c010*/  MOV R0, R14 ;  /* 0x0000000e00007202 */ /* 0x000fce0000000f00 */
[----:B------:R-:W-:Y:S05]  /*2c020*/  WARPSYNC.COLLECTIVE R15, `(.L_x_693) ;  /* 0x000000000f087348 */ /* 0x000fea0003c00000 */
[----:B------:R0:W1:Y:S02]  /*2c030*/  SHFL.IDX P6, R14, R13, R12, R11 ;  /* 0x0000000c0d0e7389 */ /* 0x00006400000c000b */
[----:B01----:R-:W-:Y:S01]  /*2c040*/  ENDCOLLECTIVE ;  /* 0x000000000000791b */ /* 0x003fe20003800000 */
.L_x_693:
[----:B------:R-:W-:Y:S01]  /*2c050*/  IMAD.MOV.U32 R13, RZ, RZ, R94 ;  /* 0x000000ffff0d7224 */ /* 0x000fe200078e005e */
[----:B------:R-:W-:Y:S02]  /*2c060*/  MOV R12, R5 ;  /* 0x00000005000c7202 */ /* 0x000fe40000000f00 */
[----:B------:R-:W-:Y:S02]  /*2c070*/  SEL R94, R75, R36, P0 ;  /* 0x000000244b5e7207 */ /* 0x000fe40000000000 */
[----:B------:R-:W-:Y:S01]  /*2c080*/  SEL R75, R36, R75, P0 ;  /* 0x0000004b244b7207 */ /* 0x000fe20000000000 */
[----:B------:R-:W-:-:S07]  /*2c090*/  IMAD.MOV.U32 R3, RZ, RZ, R14 ;  /* 0x000000ffff037224 */ /* 0x000fce00078e000e */
[----:B------:R-:W-:Y:S05]  /*2c0a0*/  WARPSYNC.COLLECTIVE R15, `(.L_x_694) ;  /* 0x000000000f087348 */ /* 0x000fea0003c00000 */
[----:B------:R0:W1:Y:S02]  /*2c0b0*/  SHFL.IDX P6, R14, R13, R12, R11 ;  /* 0x0000000c0d0e7389 */ /* 0x00006400000c000b */
[----:B01----:R-:W-:Y:S01]  /*2c0c0*/  ENDCOLLECTIVE ;  /* 0x000000000000791b */ /* 0x003fe20003800000 */
.L_x_694:
[----:B------:R-:W-:Y:S02]  /*2c0d0*/  IMAD.MOV.U32 R13, RZ, RZ, R20 ;  /* 0x000000ffff0d7224 */ /* 0x000fe400078e0014 */
[----:B------:R-:W-:-:S07]  /*2c0e0*/  IMAD.MOV.U32 R33, RZ, RZ, R14 ;  /* 0x000000ffff217224 */ /* 0x000fce00078e000e */
[----:B------:R-:W-:Y:S05]  /*2c0f0*/  WARPSYNC.COLLECTIVE R15, `(.L_x_695) ;  /* 0x000000000f087348 */ /* 0x000fea0003c00000 */
[----:B------:R0:W1:Y:S02]  /*2c100*/  SHFL.IDX P6, R14, R13, R12, R11 ;  /* 0x0000000c0d0e7389 */ /* 0x00006400000c000b */
[----:B01----:R-:W-:Y:S01]  /*2c110*/  ENDCOLLECTIVE ;  /* 0x000000000000791b */ /* 0x003fe20003800000 */
.L_x_695:
[----:B------:R-:W-:Y:S02]  /*2c120*/  SEL R76, R0, R33, P0 ;  /* 0x00000021004c7207 */ /* 0x000fe40000000000 */
[----:B------:R-:W-:Y:S02]  /*2c130*/  SEL R0, R33, R0, P0 ;  /* 0x0000000021007207 */ /* 0x000fe40000000000 */
[----:B------:R-:W-:Y:S01]  /*2c140*/  MOV R13, R144 ;  /* 0x00000090000d7202 */ /* 0x000fe20000000f00 */
[----:B------:R-:W-:Y:S02]  /*2c150*/  IMAD.MOV.U32 R12, RZ, RZ, R7 ;  /* 0x000000ffff0c7224 */ /* 0x000fe400078e0007 */
[----:B------:R-:W-:-:S07]  /*2c160*/  IMAD.MOV.U32 R20, RZ, RZ, R14 ;  /* 0x000000ffff147224 */ /* 0x000fce00078e000e */
[----:B------:R-:W-:Y:S05]  /*2c170*/  WARPSYNC.COLLECTIVE R15, `(.L_x_696) ;  /* 0x000000000f087348 */ /* 0x000fea0003c00000 */
[----:B------:R0:W1:Y:S02]  /*2c180*/  SHFL.IDX P6, R14, R13, R12, R11 ;  /* 0x0000000c0d0e7389 */ /* 0x00006400000c000b */
[----:B01----:R-:W-:Y:S01]  /*2c190*/  ENDCOLLECTIVE ;  /* 0x000000000000791b */ /* 0x003fe20003800000 */
.L_x_696:
[----:B------:R-:W-:Y:S02]  /*2c1a0*/  SEL R2, R3, R20, P0 ;  /* 0x0000001403027207 */ /* 0x000fe40000000000 */
[----:B------:R-:W-:Y:S01]  /*2c1b0*/  SEL R3, R20, R3, P0 ;  /* 0x0000000314037207 */ /* 0x000fe20000000000 */
[----:B------:R-:W-:Y:S02]  /*2c1c0*/  IMAD.MOV.U32 R13, RZ, RZ, R142 ;  /* 0x000000ffff0d7224 */ /* 0x000fe400078e008e */
[----:B------:R-:W-:-:S07]  /*2c1d0*/  IMAD.MOV.U32 R21, RZ, RZ, R14 ;  /* 0x000000ffff157224 */ /* 0x000fce00078e000e */
[----:B------:R-:W-:Y:S05]  /*2c1e0*/  WARPSYNC.COLLECTIVE R15, `(.L_x_697) ;  /* 0x000000000f087348 */ /* 0x000fea0003c00000 */
[----:B------:R0:W1:Y:S02]  /*2c1f0*/  SHFL.IDX P6, R14, R13, R12, R11 ;  /* 0x0000000c0d0e7389 */ /* 0x00006400000c000b */
[----:B01----:R-:W-:Y:S01]  /*2c200*/  ENDCOLLECTIVE ;  /* 0x000000000000791b */ /* 0x003fe20003800000 */
.L_x_697:
[----:B------:R-:W-:Y:S02]  /*2c210*/  IMAD.MOV.U32 R13, RZ, RZ, R38 ;  /* 0x000000ffff0d7224 */ /* 0x000fe400078e0026 */
[----:B------:R-:W-:Y:S01]  /*2c220*/  IMAD.MOV.U32 R12, RZ, RZ, R5 ;  /* 0x000000ffff0c7224 */ /* 0x000fe200078e0005 */
[----:B------:R-:W-:-:S07]  /*2c230*/  MOV R37, R14 ;  /* 0x0000000e00257202 */ /* 0x000fce0000000f00 */
[----:B------:R-:W-:Y:S05]  /*2c240*/  WARPSYNC.COLLECTIVE R15, `(.L_x_698) ;  /* 0x000000000f087348 */ /* 0x000fea0003c00000 */
[----:B------:R0:W1:Y:S02]  /*2c250*/  SHFL.IDX P6, R14, R13, R12, R11 ;  /* 0x0000000c0d0e7389 */ /* 0x00006400000c000b */
[----:B01----:R-:W-:Y:S01]  /*2c260*/  ENDCOLLECTIVE ;  /* 0x000000000000791b */ /* 0x003fe20003800000 */
.L_x_698:
[----:B------:R-:W-:Y:S01]  /*2c270*/  MOV R13, R120 ;  /* 0x00000078000d7202 */ /* 0x000fe20000000f00 */
[----:B------:R-:W-:-:S07]  /*2c280*/  IMAD.MOV.U32 R38, RZ, RZ, R14 ;  /* 0x000000ffff267224 */ /* 0x000fce00078e000e */
[----:B------:R-:W-:Y:S05]  /*2c290*/  WARPSYNC.COLLECTIVE R15, `(.L_x_699) ;  /* 0x000000000f087348 */ /* 0x000fea0003c00000 */
[----:B------:R0:W1:Y:S02]  /*2c2a0*/  SHFL.IDX P6, R14, R13, R12, R11 ;  /* 0x0000000c0d0e7389 */ /* 0x00006400000c000b */
[----:B01----:R-:W-:Y:S01]  /*2c2b0*/  ENDCOLLECTIVE ;  /* 0x000000000000791b */ /* 0x003fe20003800000 */
.L_x_699:
        /* <DEDUP_REMOVED lines=8> */
.L_x_700:
[----:B------:R-:W-:Y:S02]  /*2c340*/  SEL R36, R37, R120, P0 ;  /* 0x0000007825247207 */ /* 0x000fe40000000000 */
[----:B------:R-:W-:Y:S01]  /*2c350*/  SEL R37, R120, R37, P0 ;  /* 0x0000002578257207 */ /* 0x000fe20000000000 */
[----:B------:R-:W-:Y:S01]  /*2c360*/  IMAD.MOV.U32 R13, RZ, RZ, R134 ;  /* 0x000000ffff0d7224 */ /* 0x000fe200078e0086 */
[----:B------:R-:W-:-:S07]  /*2c370*/  MOV R39, R14 ;  /* 0x0000000e00277202 */ /* 0x000fce0000000f00 */
[----:B------:R-:W-:Y:S05]  /*2c380*/  WARPSYNC.COLLECTIVE R15, `(.L_x_701) ;  /* 0x000000000f087348 */ /* 0x000fea0003c00000 */
[----:B------:R0:W1:Y:S02]  /*2c390*/  SHFL.IDX P6, R14, R13, R12, R11 ;  /* 0x0000000c0d0e7389 */ /* 0x00006400000c000b */
[----:B01----:R-:W-:Y:S01]  /*2c3a0*/  ENDCOLLECTIVE ;  /* 0x000000000000791b */ /* 0x003fe20003800000 */
.L_x_701:
[----:B------:R-:W-:Y:S01]  /*2c3b0*/  IMAD.MOV.U32 R13, RZ, RZ, R118 ;  /* 0x000000ffff0d7224 */ /* 0x000fe200078e0076 */
[----:B------:R-:W-:Y:S01]  /*2c3c0*/  MOV R12, R5 ;  /* 0x00000005000c7202 */ /* 0x000fe20000000f00 */
[----:B------:R-:W-:-:S07]  /*2c3d0*/  IMAD.MOV.U32 R41, RZ, RZ, R14 ;  /* 0x000000ffff297224 */ /* 0x000fce00078e000e */
[----:B------:R-:W-:Y:S05]  /*2c3e0*/  WARPSYNC.COLLECTIVE R15, `(.L_x_702) ;  /* 0x000000000f087348 */ /* 0x000fea0003c00000 */
[----:B------:R0:W1:Y:S02]  /*2c3f0*/  SHFL.IDX P6, R14, R13, R12, R11 ;  /* 0x0000000c0d0e7389 */ /* 0x00006400000c000b */
[----:B01----:R-:W-:Y:S01]  /*2c400*/  ENDCOLLECTIVE ;  /* 0x000000000000791b */ /* 0x003fe20003800000 */
.L_x_702:
[----:B------:R-:W-:Y:S02]  /*2c410*/  IMAD.MOV.U32 R13, RZ, RZ, R112 ;  /* 0x000000ffff0d7224 */ /* 0x000fe400078e0070 */
[----:B------:R-:W-:-:S07]  /*2c420*/  IMAD.MOV.U32 R118, RZ, RZ, R14 ;  /* 0x000000ffff767224 */ /* 0x000fce00078e000e */
[----:B------:R-:W-:Y:S05]  /*2c430*/  WARPSYNC.COLLECTIVE R15, `(.L_x_703) ;  /* 0x000000000f087348 */ /* 0x000fea0003c00000 */
[----:B------:R0:W1:Y:S02]  /*2c440*/  SHFL.IDX P6, R14, R13, R12, R11 ;  /* 0x0000000c0d0e7389 */ /* 0x00006400000c000b */
[----:B01----:R-:W-:Y:S01]  /*2c450*/  ENDCOLLECTIVE ;  /* 0x000000000000791b */ /* 0x003fe20003800000 */
.L_x_703:
        /* <DEDUP_REMOVED lines=8> */
.L_x_704:
[----:B------:R-:W-:Y:S02]  /*2c4e0*/  IMAD.MOV.U32 R13, RZ, RZ, R68 ;  /* 0x000000ffff0d7224 */ /* 0x000fe400078e0044 */
[----:B------:R-:W-:-:S07]  /*2c4f0*/  IMAD.MOV.U32 R43, RZ, RZ, R14 ;  /* 0x000000ffff2b7224 */ /* 0x000fce00078e000e */
[----:B------:R-:W-:Y:S05]  /*2c500*/  WARPSYNC.COLLECTIVE R15, `(.L_x_705) ;  /* 0x000000000f087348 */ /* 0x000fea0003c00000 */
[----:B------:R0:W1:Y:S02]  /*2c510*/  SHFL.IDX P6, R14, R13, R12, R11 ;  /* 0x0000000c0d0e7389 */ /* 0x00006400000c000b */
[----:B01----:R-:W-:Y:S01]  /*2c520*/  ENDCOLLECTIVE ;  /* 0x000000000000791b */ /* 0x003fe20003800000 */
.L_x_705:
[----:B------:R-:W-:Y:S02]  /*2c530*/  IMAD.MOV.U32 R13, RZ, RZ, R110 ;  /* 0x000000ffff0d7224 */ /* 0x000fe400078e006e */
[----:B------:R-:W-:Y:S01]  /*2c540*/  IMAD.MOV.U32 R12, RZ, RZ, R5 ;  /* 0x000000ffff0c7224 */ /* 0x000fe200078e0005 */
[----:B------:R-:W-:-:S07]  /*2c550*/  MOV R45, R14 ;  /* 0x0000000e002d7202 */ /* 0x000fce0000000f00 */
[----:B------:R-:W-:Y:S05]  /*2c560*/  WARPSYNC.COLLECTIVE R15, `(.L_x_706) ;  /* 0x000000000f087348 */ /* 0x000fea0003c00000 */
[----:B------:R0:W1:Y:S02]  /*2c570*/  SHFL.IDX P6, R14, R13, R12, R11 ;  /* 0x0000000c0d0e7389 */ /* 0x00006400000c000b */
[----:B01----:R-:W-:Y:S01]  /*2c580*/  ENDCOLLECTIVE ;  /* 0x000000000000791b */ /* 0x003fe20003800000 */
.L_x_706:
[----:B------:R-:W-:Y:S01]  /*2c590*/  MOV R13, R108 ;  /* 0x0000006c000d7202 */ /* 0x000fe20000000f00 */
[----:B------:R-:W-:-:S07]  /*2c5a0*/  IMAD.MOV.U32 R110, RZ, RZ, R14 ;  /* 0x000000ffff6e7224 */ /* 0x000fce00078e000e */
[----:B------:R-:W-:Y:S05]  /*2c5b0*/  WARPSYNC.COLLECTIVE R15, `(.L_x_707) ;  /* 0x000000000f087348 */ /* 0x000fea0003c00000 */
[----:B------:R0:W1:Y:S02]  /*2c5c0*/  SHFL.IDX P6, R14, R13, R12, R11 ;  /* 0x0000000c0d0e7389 */ /* 0x00006400000c000b */
[----:B01----:R-:W-:Y:S01]  /*2c5d0*/  ENDCOLLECTIVE ;  /* 0x000000000000791b */ /* 0x003fe20003800000 */
.L_x_707:
[----:B------:R-:W-:Y:S02]  /*2c5e0*/  IMAD.MOV.U32 R13, RZ, RZ, R130 ;  /* 0x000000ffff0d7224 */ /* 0x000fe400078e0082 */
[----:B------:R-:W-:Y:S02]  /*2c5f0*/  IMAD.MOV.U32 R12, RZ, RZ, R7 ;  /* 0x000000ffff0c7224 */ /* 0x000fe400078e0007 */
[----:B------:R-:W-:-:S07]  /*2c600*/  IMAD.MOV.U32 R108, RZ, RZ, R14 ;  /* 0x000000ffff6c7224 */ /* 0x000fce00078e000e */
[----:B------:R-:W-:Y:S05]  /*2c610*/  WARPSYNC.COLLECTIVE R15, `(.L_x_708) ;  /* 0x000000000f087348 */ /* 0x000fea0003c00000 */
[----:B------:R0:W1:Y:S02]  /*2c620*/  SHFL.IDX P6, R14, R13, R12, R11 ;  /* 0x0000000c0d0e7389 */ /* 0x00006400000c000b */
[----:B01----:R-:W-:Y:S01]  /*2c630*/  ENDCOLLECTIVE ;  /* 0x000000000000791b */ /* 0x003fe20003800000 */
.L_x_708:
[----:B------:R-:W-:Y:S02]  /*2c640*/  SEL R44, R45, R108, P0 ;  /* 0x0000006c2d2c7207 */ /* 0x000fe40000000000 */
[----:B------:R-:W-:Y:S01]  /*2c650*/  SEL R45, R108, R45, P0 ;  /* 0x0000002d6c2d7207 */ /* 0x000fe20000000000 */
[----:B------:R-:W-:Y:S01]  /*2c660*/  IMAD.MOV.U32 R13, RZ, RZ, R66 ;  /* 0x000000ffff0d7224 */ /* 0x000fe200078e0042 */
[----:B------:R-:W-:-:S07]  /*2c670*/  MOV R47, R14 ;  /* 0x0000000e002f7202 */ /* 0x000fce0000000f00 */
[----:B------:R-:W-:Y:S05]  /*2c680*/  WARPSYNC.COLLECTIVE R15, `(.L_x_709) ;  /* 0x000000000f087348 */ /* 0x000fea0003c00000 */
[----:B------:R0:W1:Y:S02]  /*2c690*/  SHFL.IDX P6, R14, R13, R12, R11 ;  /* 0x0000000c0d0e7389 */ /* 0x00006400000c000b */
[----:B01----:R-:W-:Y:S01]  /*2c6a0*/  ENDCOLLECTIVE ;  /* 0x000000000000791b */ /* 0x003fe20003800000 */
.L_x_709:
[----:B------:R-:W-:Y:S01]  /*2c6b0*/  IMAD.MOV.U32 R13, RZ, RZ, R82 ;  /* 0x000000ffff0d7224 */ /* 0x000fe200078e0052 */
[----:B------:R-:W-:Y:S01]  /*2c6c0*/  MOV R12, R5 ;  /* 0x00000005000c7202 */ /* 0x000fe20000000f00 */
[----:B------:R-:W-:-:S07]  /*2c6d0*/  IMAD.MOV.U32 R77, RZ, RZ, R14 ;  /* 0x000000ffff4d7224 */ /* 0x000fce00078e000e */
[----:B------:R-:W-:Y:S05]  /*2c6e0*/  WARPSYNC.COLLECTIVE R15, `(.L_x_710) ;  /* 0x000000000f087348 */ /* 0x000fea0003c00000 */
[----:B------:R0:W1:Y:S02]  /*2c6f0*/  SHFL.IDX P6, R14, R13, R12, R11 ;  /* 0x0000000c0d0e7389 */ /* 0x00006400000c000b */
[----:B01----:R-:W-:Y:S01]  /*2c700*/  ENDCOLLECTIVE ;  /* 0x000000000000791b */ /* 0x003fe20003800000 */
.L_x_710:
[----:B------:R-:W-:Y:S02]  /*2c710*/  IMAD.MOV.U32 R13, RZ, RZ, R80 ;  /* 0x000000ffff0d7224 */ /* 0x000fe400078e0050 */
[----:B------:R-:W-:-:S07]  /*2c720*/  IMAD.MOV.U32 R82, RZ, RZ, R14 ;  /* 0x000000ffff527224 */ /* 0x000fce00078e000e */
[----:B------:R-:W-:Y:S05]  /*2c730*/  WARPSYNC.COLLECTIVE R15, `(.L_x_711) ;  /* 0x000000000f087348 */ /* 0x000fea0003c00000 */
[----:B------:R0:W1:Y:S02]  /*2c740*/  SHFL.IDX P6, R14, R13, R12, R11 ;  /* 0x0000000c0d0e7389 */ /* 0x00006400000c000b */
[----:B01----:R-:W-:Y:S01]  /*2c750*/  ENDCOLLECTIVE ;  /* 0x000000000000791b */ /* 0x003fe20003800000 */
.L_x_711:
[----:B------:R-:W-:Y:S01]  /*2c760*/  MOV R13, R128 ;  /* 0x00000080000d7202 */ /* 0x000fe20000000f00 */
[----:B------:R-:W-:Y:S02]  /*2c770*/  IMAD.MOV.U32 R12, RZ, RZ, R7 ;  /* 0x000000ffff0c7224 */ /* 0x000fe400078e0007 */
[----:B------:R-:W-:-:S07]  /*2c780*/  IMAD.MOV.U32 R80, RZ, RZ, R14 ;  /* 0x000000ffff507224 */ /* 0x000fce00078e000e */
[----:B------:R-:W-:Y:S05]  /*2c790*/  WARPSYNC.COLLECTIVE R15, `(.L_x_712) ;  /* 0x000000000f087348 */ /* 0x000fea0003c00000 */
[----:B------:R0:W1:Y:S02]  /*2c7a0*/  SHFL.IDX P6, R14, R13, R12, R11 ;  /* 0x0000000c0d0e7389 */ /* 0x00006400000c000b */
[----:B01----:R-:W-:Y:S01]  /*2c7b0*/  ENDCOLLECTIVE ;  /* 0x000000000000791b */ /* 0x003fe20003800000 */
.L_x_712:
[----:B------:R-:W-:Y:S02]  /*2c7c0*/  IMAD.MOV.U32 R13, RZ, RZ, R126 ;  /* 0x000000ffff0d7224 */ /* 0x000fe400078e007e */
[----:B------:R-:W-:-:S07]  /*2c7d0*/  IMAD.MOV.U32 R79, RZ, RZ, R14 ;  /* 0x000000ffff4f7224 */ /* 0x000fce00078e000e */
[----:B------:R-:W-:Y:S05]  /*2c7e0*/  WARPSYNC.COLLECTIVE R15, `(.L_x_713) ;  /* 0x000000000f087348 */ /* 0x000fea0003c00000 */
[----:B------:R0:W1:Y:S02]  /*2c7f0*/  SHFL.IDX P6, R14, R13, R12, R11 ;  /* 0x0000000c0d0e7389 */ /* 0x00006400000c000b */
[----:B01----:R-:W-:Y:S01]  /*2c800*/  ENDCOLLECTIVE ;  /* 0x000000000000791b */ /* 0x003fe20003800000 */
.L_x_713:
[----:B------:R-:W-:Y:S02]  /*2c810*/  IMAD.MOV.U32 R13, RZ, RZ, R78 ;  /* 0x000000ffff0d7224 */ /* 0x000fe400078e004e */
[----:B------:R-:W-:Y:S01]  /*2c820*/  IMAD.MOV.U32 R12, RZ, RZ, R5 ;  /* 0x000000ffff0c7224 */ /* 0x000fe200078e0005 */
[----:B------:R-:W-:-:S07]  /*2c830*/  MOV R81, R14 ;  /* 0x0000000e00517202 */ /* 0x000fce0000000f00 */
[----:B------:R-:W-:Y:S05]  /*2c840*/  WARPSYNC.COLLECTIVE R15, `(.L_x_714) ;  /* 0x000000000f087348 */ /* 0x000fea0003c00000 */
[----:B------:R0:W1:Y:S02]  /*2c850*/  SHFL.IDX P6, R14, R13, R12, R11 ;  /* 0x0000000c0d0e7389 */ /* 0x00006400000c000b */
[----:B01----:R-:W-:Y:S01]  /*2c860*/  ENDCOLLECTIVE ;  /* 0x000000000000791b */ /* 0x003fe20003800000 */
.L_x_714:
[----:B------:R-:W-:Y:S02]  /*2c870*/  MOV R13, R48 ;  /* 0x00000030000d7202 */ /* 0x000fe40000000f00 */
[----:B------:R-:W-:Y:S02]  /*2c880*/  SEL R48, R77, R80, P0 ;  /* 0x000000504d307207 */ /* 0x000fe40000000000 */
[----:B------:R-:W-:Y:S01]  /*2c890*/  SEL R77, R80, R77, P0 ;  /* 0x0000004d504d7207 */ /* 0x000fe20000000000 */
[----:B------:R-:W-:-:S07]  /*2c8a0*/  IMAD.MOV.U32 R126, RZ, RZ, R14 ;  /* 0x000000ffff7e7224 */ /* 0x000fce00078e000e */
[----:B------:R-:W-:Y:S05]  /*2c8b0*/  WARPSYNC.COLLECTIVE R15, `(.L_x_715) ;  /* 0x000000000f087348 */ /* 0x000fea0003c00000 */
[----:B------:R0:W1:Y:S02]  /*2c8c0*/  SHFL.IDX P6, R14, R13, R12, R11 ;  /* 0x0000000c0d0e7389 */ /* 0x00006400000c000b */
[----:B01----:R-:W-:Y:S01]  /*2c8d0*/  ENDCOLLECTIVE ;  /* 0x000000000000791b */ /* 0x003fe20003800000 */
.L_x_715:
        /* <DEDUP_REMOVED lines=8> */
.L_x_716:
[----:B------:R-:W-:Y:S02]  /*2c960*/  SEL R80, R81, R128, P0 ;  /* 0x0000008051507207 */ /* 0x000fe40000000000 */
[----:B------:R-:W-:Y:S01]  /*2c970*/  SEL R81, R128, R81, P0 ;  /* 0x0000005180517207 */ /* 0x000fe20000000000 */
[----:B------:R-:W-:Y:S01]  /*2c980*/  IMAD.MOV.U32 R13, RZ, RZ, R122 ;  /* 0x000000ffff0d7224 */ /* 0x000fe200078e007a */
[----:B------:R-:W-:-:S07]  /*2c990*/  MOV R83, R14 ;  /* 0x0000000e00537202 */ /* 0x000fce0000000f00 */
[----:B------:R-:W-:Y:S05]  /*2c9a0*/  WARPSYNC.COLLECTIVE R15, `(.L_x_717) ;  /* 0x000000000f087348 */ /* 0x000fea0003c00000 */
[----:B------:R0:W1:Y:S02]  /*2c9b0*/  SHFL.IDX P6, R14, R13, R12, R11 ;  /* 0x0000000c0d0e7389 */ /* 0x00006400000c000b */
[----:B01----:R-:W-:Y:S01]  /*2c9c0*/  ENDCOLLECTIVE ;  /* 0x000000000000791b */ /* 0x003fe20003800000 */
.L_x_717:
        /* <DEDUP_REMOVED lines=8> */
.L_x_718:
[----:B------:R-:W-:Y:S01]  /*2ca50*/  IMAD.MOV.U32 R13, RZ, RZ, R42 ;  /* 0x000000ffff0d7224 */ /* 0x000fe200078e002a */
[----:B------:R-:W-:Y:S02]  /*2ca60*/  SEL R42, R43, R110, P0 ;  /* 0x0000006e2b2a7207 */ /* 0x000fe40000000000 */
[----:B------:R-:W-:Y:S01]  /*2ca70*/  SEL R43, R110, R43, P0 ;  /* 0x0000002b6e2b7207 */ /* 0x000fe20000000000 */
[----:B------:R-:W-:-:S07]  /*2ca80*/  IMAD.MOV.U32 R122, RZ, RZ, R14 ;  /* 0x000000ffff7a7224 */ /* 0x000fce00078e000e */
[----:B------:R-:W-:Y:S05]  /*2ca90*/  WARPSYNC.COLLECTIVE R15, `(.L_x_719) ;  /* 0x000000000f087348 */ /* 0x000fea0003c00000 */
[----:B------:R0:W1:Y:S02]  /*2caa0*/  SHFL.IDX P6, R14, R13, R12, R11 ;  /* 0x0000000c0d0e7389 */ /* 0x00006400000c000b */
[----:B01----:R-:W-:Y:S01]  /*2cab0*/  ENDCOLLECTIVE ;  /* 0x000000000000791b */ /* 0x003fe20003800000 */
.L_x_719:
        /* <DEDUP_REMOVED lines=8> */
.L_x_720:
[----:B------:R-:W-:Y:S01]  /*2cb40*/  SEL R49, R31, R124, P0 ;  /* 0x0000007c1f317207 */ /* 0x000fe20000000000 */
[----:B------:R-:W-:Y:S02]  /*2cb50*/  IMAD.MOV.U32 R13, RZ, RZ, R114 ;  /* 0x000000ffff0d7224 */ /* 0x000fe400078e0072 */
[----:B------:R-:W-:-:S07]  /*2cb60*/  IMAD.MOV.U32 R27, RZ, RZ, R14 ;  /* 0x000000ffff1b7224 */ /* 0x000fce00078e000e */
[----:B------:R-:W-:Y:S05]  /*2cb70*/  WARPSYNC.COLLECTIVE R15, `(.L_x_721) ;  /* 0x000000000f087348 */ /* 0x000fea0003c00000 */
[----:B------:R0:W1:Y:S02]  /*2cb80*/  SHFL.IDX P6, R14, R13, R12, R11 ;  /* 0x0000000c0d0e7389 */ /* 0x00006400000c000b */
[----:B01----:R-:W-:Y:S01]  /*2cb90*/  ENDCOLLECTIVE ;  /* 0x000000000000791b */ /* 0x003fe20003800000 */
.L_x_721:
[----:B------:R-:W-:Y:S01]  /*2cba0*/  IMAD.MOV.U32 R13, RZ, RZ, R40 ;  /* 0x000000ffff0d7224 */ /* 0x000fe200078e0028 */
[----:B------:R-:W-:Y:S01]  /*2cbb0*/  SEL R40, R41, R112, P0 ;  /* 0x0000007029287207 */ /* 0x000fe20000000000 */
[----:B------:R-:W-:Y:S01]  /*2cbc0*/  IMAD.MOV.U32 R12, RZ, RZ, R5 ;  /* 0x000000ffff0c7224 */ /* 0x000fe200078e0005 */
[----:B------:R-:W-:Y:S02]  /*2cbd0*/  SEL R41, R112, R41, P0 ;  /* 0x0000002970297207 */ /* 0x000fe40000000000 */
[----:B------:R-:W-:-:S07]  /*2cbe0*/  MOV R29, R14 ;  /* 0x0000000e001d7202 */ /* 0x000fce0000000f00 */
[----:B------:R-:W-:Y:S05]  /*2cbf0*/  WARPSYNC.COLLECTIVE R15, `(.L_x_722) ;  /* 0x000000000f087348 */ /* 0x000fea0003c00000 */
[----:B------:R0:W1:Y:S02]  /*2cc00*/  SHFL.IDX P6, R14, R13, R12, R11 ;  /* 0x0000000c0d0e7389 */ /* 0x00006400000c000b */
[----:B01----:R-:W-:Y:S01]  /*2cc10*/  ENDCOLLECTIVE ;  /* 0x000000000000791b */ /* 0x003fe20003800000 */
.L_x_722:
[----:B------:R-:W-:Y:S01]  /*2cc20*/  MOV R13, R52 ;  /* 0x00000034000d7202 */ /* 0x000fe20000000f00 */
[----:B------:R-:W-:-:S07]  /*2cc30*/  IMAD.MOV.U32 R114, RZ, RZ, R14 ;  /* 0x000000ffff727224 */ /* 0x000fce00078e000e */
[----:B------:R-:W-:Y:S05]  /*2cc40*/  WARPSYNC.COLLECTIVE R15, `(.L_x_723) ;  /* 0x000000000f087348 */ /* 0x000fea0003c00000 */
[----:B------:R0:W1:Y:S02]  /*2cc50*/  SHFL.IDX P6, R14, R13, R12, R11 ;  /* 0x0000000c0d0e7389 */ /* 0x00006400000c000b */
[----:B01----:R-:W-:Y:S01]  /*2cc60*/  ENDCOLLECTIVE ;  /* 0x000000000000791b */ /* 0x003fe20003800000 */
.L_x_723:
        /* <DEDUP_REMOVED lines=8> */
.L_x_724:
[----:B------:R-:W-:Y:S01]  /*2ccf0*/  SEL R53, R29, R116, P0 ;  /* 0x000000741d357207 */ /* 0x000fe20000000000 */
[----:B------:R-:W-:Y:S01]  /*2cd00*/  IMAD.MOV.U32 R13, RZ, RZ, R104 ;  /* 0x000000ffff0d7224 */ /* 0x000fe200078e0068 */
[----:B------:R-:W-:-:S07]  /*2cd10*/  MOV R9, R14 ;  /* 0x0000000e00097202 */ /* 0x000fce0000000f00 */
[----:B------:R-:W-:Y:S05]  /*2cd20*/  WARPSYNC.COLLECTIVE R15, `(.L_x_725) ;  /* 0x000000000f087348 */ /* 0x000fea0003c00000 */
[----:B------:R0:W1:Y:S02]  /*2cd30*/  SHFL.IDX P6, R14, R13, R12, R11 ;  /* 0x0000000c0d0e7389 */ /* 0x00006400000c000b */
[----:B01----:R-:W-:Y:S01]  /*2cd40*/  ENDCOLLECTIVE ;  /* 0x000000000000791b */ /* 0x003fe20003800000 */
.L_x_725:
[----:B------:R-:W-:Y:S01]  /*2cd50*/  IMAD.MOV.U32 R13, RZ, RZ, R58 ;  /* 0x000000ffff0d7224 */ /* 0x000fe200078e003a */
[----:B------:R-:W-:Y:S01]  /*2cd60*/  MOV R12, R5 ;  /* 0x00000005000c7202 */ /* 0x000fe20000000f00 */
[----:B------:R-:W-:-:S07]  /*2cd70*/  IMAD.MOV.U32 R25, RZ, RZ, R14 ;  /* 0x000000ffff197224 */ /* 0x000fce00078e000e */
[----:B------:R-:W-:Y:S05]  /*2cd80*/  WARPSYNC.COLLECTIVE R15, `(.L_x_726) ;  /* 0x000000000f087348 */ /* 0x000fea0003c00000 */
[----:B------:R0:W1:Y:S02]  /*2cd90*/  SHFL.IDX P6, R14, R13, R12, R11 ;  /* 0x0000000c0d0e7389 */ /* 0x00006400000c000b */
[----:B01----:R-:W-:Y:S01]  /*2cda0*/  ENDCOLLECTIVE ;  /* 0x000000000000791b */ /* 0x003fe20003800000 */
.L_x_726:
[----:B------:R-:W-:Y:S01]  /*2cdb0*/  IMAD.MOV.U32 R13, RZ, RZ, R50 ;  /* 0x000000ffff0d7224 */ /* 0x000fe200078e0032 */
[----:B------:R-:W-:Y:S01]  /*2cdc0*/  SEL R50, R124, R31, P0 ;  /* 0x0000001f7c327207 */ /* 0x000fe20000000000 */
[----:B------:R-:W-:-:S07]  /*2cdd0*/  IMAD.MOV.U32 R58, RZ, RZ, R14 ;  /* 0x000000ffff3a7224 */ /* 0x000fce00078e000e */
[----:B------:R-:W-:Y:S05]  /*2cde0*/  WARPSYNC.COLLECTIVE R15, `(.L_x_727) ;  /* 0x000000000f087348 */ /* 0x000fea0003c00000 */
[----:B------:R0:W1:Y:S02]  /*2cdf0*/  SHFL.IDX P6, R14, R13, R12, R11 ;  /* 0x0000000c0d0e7389 */ /* 0x00006400000c000b */
[----:B01----:R-:W-:Y:S01]  /*2ce00*/  ENDCOLLECTIVE ;  /* 0x000000000000791b */ /* 0x003fe20003800000 */
.L_x_727:
[----:B------:R-:W-:Y:S02]  /*2ce10*/  SEL R55, R9, R58, P0 ;  /* 0x0000003a09377207 */ /* 0x000fe40000000000 */
[----:B------:R-:W-:Y:S01]  /*2ce20*/  MOV R13, R64 ;  /* 0x00000040000d7202 */ /* 0x000fe20000000f00 */
[----:B------:R-:W-:Y:S02]  /*2ce30*/  IMAD.MOV.U32 R12, RZ, RZ, R7 ;  /* 0x000000ffff0c7224 */ /* 0x000fe400078e0007 */
[----:B------:R-:W-:-:S07]  /*2ce40*/  IMAD.MOV.U32 R98, RZ, RZ, R14 ;  /* 0x000000ffff627224 */ /* 0x000fce00078e000e */
[----:B------:R-:W-:Y:S05]  /*2ce50*/  WARPSYNC.COLLECTIVE R15, `(.L_x_728) ;  /* 0x000000000f087348 */ /* 0x000fea0003c00000 */
[----:B------:R0:W1:Y:S02]  /*2ce60*/  SHFL.IDX P6, R14, R13, R12, R11 ;  /* 0x0000000c0d0e7389 */ /* 0x00006400000c000b */
[----:B01----:R-:W-:Y:S01]  /*2ce70*/  ENDCOLLECTIVE ;  /* 0x000000000000791b */ /* 0x003fe20003800000 */
.L_x_728:
[----:B------:R-:W-:Y:S02]  /*2ce80*/  SEL R63, R25, R98, P0 ;  /* 0x00000062193f7207 */ /* 0x000fe40000000000 */
[----:B------:R-:W-:Y:S01]  /*2ce90*/  SEL R64, R98, R25, P0 ;  /* 0x0000001962407207 */ /* 0x000fe20000000000 */
[----:B------:R-:W-:Y:S02]  /*2cea0*/  IMAD.MOV.U32 R98, RZ, RZ, RZ ;  /* 0x000000ffff627224 */ /* 0x000fe400078e00ff */
[----:B------:R-:W-:Y:S01]  /*2ceb0*/  IMAD.MOV.U32 R13, RZ, RZ, R62 ;  /* 0x000000ffff0d7224 */ /* 0x000fe200078e003e */
[----:B------:R-:W-:Y:S01]  /*2cec0*/  SEL R62, R58, R9, P0 ;  /* 0x000000093a3e7207 */ /* 0x000fe20000000000 */
[----:B------:R-:W-:-:S07]  /*2ced0*/  IMAD.MOV.U32 R66, RZ, RZ, R14 ;  /* 0x000000ffff427224 */ /* 0x000fce00078e000e */
[----:B------:R-:W-:Y:S05]  /*2cee0*/  WARPSYNC.COLLECTIVE R15, `(.L_x_729) ;  /* 0x000000000f087348 */ /* 0x000fea0003c00000 */
[----:B------:R0:W1:Y:S02]  /*2cef0*/  SHFL.IDX P6, R14, R13, R12, R11 ;  /* 0x0000000c0d0e7389 */ /* 0x00006400000c000b */
[----:B01----:R-:W-:Y:S01]  /*2cf00*/  ENDCOLLECTIVE ;  /* 0x000000000000791b */ /* 0x003fe20003800000 */
.L_x_729:
[----:B------:R-:W-:Y:S02]  /*2cf10*/  IMAD.MOV.U32 R13, RZ, RZ, R26 ;  /* 0x000000ffff0d7224 */ /* 0x000fe400078e001a */
[----:B------:R-:W-:Y:S01]  /*2cf20*/  IMAD.MOV.U32 R12, RZ, RZ, R5 ;  /* 0x000000ffff0c7224 */ /* 0x000fe200078e0005 */
[----:B------:R-:W-:-:S07]  /*2cf30*/  MOV R68, R14 ;  /* 0x0000000e00447202 */ /* 0x000fce0000000f00 */
[----:B------:R-:W-:Y:S05]  /*2cf40*/  WARPSYNC.COLLECTIVE R15, `(.L_x_730) ;  /* 0x000000000f087348 */ /* 0x000fea0003c00000 */
[----:B------:R0:W1:Y:S02]  /*2cf50*/  SHFL.IDX P6, R14, R13, R12, R11 ;  /* 0x0000000c0d0e7389 */ /* 0x00006400000c000b */
[----:B01----:R-:W-:Y:S01]  /*2cf60*/  ENDCOLLECTIVE ;  /* 0x000000000000791b */ /* 0x003fe20003800000 */
.L_x_730:
[----:B------:R-:W-:Y:S01]  /*2cf70*/  MOV R13, R24 ;  /* 0x00000018000d7202 */ /* 0x000fe20000000f00 */
[----:B------:R-:W-:-:S07]  /*2cf80*/  IMAD.MOV.U32 R59, RZ, RZ, R14 ;  /* 0x000000ffff3b7224 */ /* 0x000fce00078e000e */
[----:B------:R-:W-:Y:S05]  /*2cf90*/  WARPSYNC.COLLECTIVE R15, `(.L_x_731) ;  /* 0x000000000f087348 */ /* 0x000fea0003c00000 */
[----:B------:R0:W1:Y:S02]  /*2cfa0*/  SHFL.IDX P6, R14, R13, R12, R11 ;  /* 0x0000000c0d0e7389 */ /* 0x00006400000c000b */
[----:B01----:R-:W-:Y:S01]  /*2cfb0*/  ENDCOLLECTIVE ;  /* 0x000000000000791b */ /* 0x003fe20003800000 */
.L_x_731:
        /* <DEDUP_REMOVED lines=8> */
.L_x_732:
[----:B------:R-:W-:Y:S02]  /*2d040*/  SEL R67, R68, R61, P0 ;  /* 0x0000003d44437207 */ /* 0x000fe40000000000 */
[----:B------:R-:W-:Y:S01]  /*2d050*/  SEL R68, R61, R68, P0 ;  /* 0x000000443d447207 */ /* 0x000fe20000000000 */
[----:B------:R-:W-:Y:S01]  /*2d060*/  IMAD.MOV.U32 R13, RZ, RZ, R72 ;  /* 0x000000ffff0d7224 */ /* 0x000fe200078e0048 */
[----:B------:R-:W-:-:S07]  /*2d070*/  MOV R70, R14 ;  /* 0x0000000e00467202 */ /* 0x000fce0000000f00 */
[----:B------:R-:W-:Y:S05]  /*2d080*/  WARPSYNC.COLLECTIVE R15, `(.L_x_733) ;  /* 0x000000000f087348 */ /* 0x000fea0003c00000 */
[----:B------:R0:W1:Y:S02]  /*2d090*/  SHFL.IDX P6, R14, R13, R12, R11 ;  /* 0x0000000c0d0e7389 */ /* 0x00006400000c000b */
[----:B01----:R-:W-:Y:S01]  /*2d0a0*/  ENDCOLLECTIVE ;  /* 0x000000000000791b */ /* 0x003fe20003800000 */
.L_x_733:
[----:B------:R-:W-:Y:S01]  /*2d0b0*/  IMAD.MOV.U32 R13, RZ, RZ, R30 ;  /* 0x000000ffff0d7224 */ /* 0x000fe200078e001e */
[----:B------:R-:W-:Y:S01]  /*2d0c0*/  MOV R12, R5 ;  /* 0x00000005000c7202 */ /* 0x000fe20000000f00 */
[----:B------:R-:W-:-:S07]  /*2d0d0*/  IMAD.MOV.U32 R72, RZ, RZ, R14 ;  /* 0x000000ffff487224 */ /* 0x000fce00078e000e */
[----:B------:R-:W-:Y:S05]  /*2d0e0*/  WARPSYNC.COLLECTIVE R15, `(.L_x_734) ;  /* 0x000000000f087348 */ /* 0x000fea0003c00000 */
[----:B------:R0:W1:Y:S02]  /*2d0f0*/  SHFL.IDX P6, R14, R13, R12, R11 ;  /* 0x0000000c0d0e7389 */ /* 0x00006400000c000b */
[----:B01----:R-:W-:Y:S01]  /*2d100*/  ENDCOLLECTIVE ;  /* 0x000000000000791b */ /* 0x003fe20003800000 */
.L_x_734:
[----:B------:R-:W-:Y:S02]  /*2d110*/  IMAD.MOV.U32 R13, RZ, RZ, R28 ;  /* 0x000000ffff0d7224 */ /* 0x000fe400078e001c */
[----:B------:R-:W-:-:S07]  /*2d120*/  IMAD.MOV.U32 R73, RZ, RZ, R14 ;  /* 0x000000ffff497224 */ /* 0x000fce00078e000e */
[----:B------:R-:W-:Y:S05]  /*2d130*/  WARPSYNC.COLLECTIVE R15, `(.L_x_735) ;  /* 0x000000000f087348 */ /* 0x000fea0003c00000 */
[----:B------:R0:W1:Y:S02]  /*2d140*/  SHFL.IDX P6, R14, R13, R12, R11 ;  /* 0x0000000c0d0e7389 */ /* 0x00006400000c000b */
[----:B01----:R-:W-:Y:S01]  /*2d150*/  ENDCOLLECTIVE ;  /* 0x000000000000791b */ /* 0x003fe20003800000 */
.L_x_735:
        /* <DEDUP_REMOVED lines=8> */
.L_x_736:
[----:B------:R-:W-:Y:S02]  /*2d1e0*/  SEL R71, R72, R85, P0 ;  /* 0x0000005548477207 */ /* 0x000fe40000000000 */
[----:B------:R-:W-:Y:S01]  /*2d1f0*/  SEL R72, R85, R72, P0 ;  /* 0x0000004855487207 */ /* 0x000fe20000000000 */
[----:B------:R-:W-:Y:S02]  /*2d200*/  IMAD.MOV.U32 R13, RZ, RZ, R86 ;  /* 0x000000ffff0d7224 */ /* 0x000fe400078e0056 */
[----:B------:R-:W-:-:S07]  /*2d210*/  IMAD.MOV.U32 R84, RZ, RZ, R14 ;  /* 0x000000ffff547224 */ /* 0x000fce00078e000e */
[----:B------:R-:W-:Y:S05]  /*2d220*/  WARPSYNC.COLLECTIVE R15, `(.L_x_737) ;  /* 0x000000000f087348 */ /* 0x000fea0003c00000 */
[----:B------:R0:W1:Y:S02]  /*2d230*/  SHFL.IDX P6, R14, R13, R12, R11 ;  /* 0x0000000c0d0e7389 */ /* 0x00006400000c000b */
[----:B01----:R-:W-:Y:S01]  /*2d240*/  ENDCOLLECTIVE ;  /* 0x000000000000791b */ /* 0x003fe20003800000 */
.L_x_737:
[----:B------:R-:W-:Y:S02]  /*2d250*/  IMAD.MOV.U32 R13, RZ, RZ, R34 ;  /* 0x000000ffff0d7224 */ /* 0x000fe400078e0022 */
[----:B------:R-:W-:Y:S01]  /*2d260*/  IMAD.MOV.U32 R12, RZ, RZ, R5 ;  /* 0x000000ffff0c7224 */ /* 0x000fe200078e0005 */
[----:B------:R-:W-:-:S07]  /*2d270*/  MOV R86, R14 ;  /* 0x0000000e00567202 */ /* 0x000fce0000000f00 */
[----:B------:R-:W-:Y:S05]  /*2d280*/  WARPSYNC.COLLECTIVE R15, `(.L_x_738) ;  /* 0x000000000f087348 */ /* 0x000fea0003c00000 */
[----:B------:R0:W1:Y:S02]  /*2d290*/  SHFL.IDX P6, R14, R13, R12, R11 ;  /* 0x0000000c0d0e7389 */ /* 0x00006400000c000b */
[----:B01----:R-:W-:Y:S01]  /*2d2a0*/  ENDCOLLECTIVE ;  /* 0x000000000000791b */ /* 0x003fe20003800000 */
.L_x_738:
[----:B------:R-:W-:Y:S01]  /*2d2b0*/  MOV R13, R32 ;  /* 0x00000020000d7202 */ /* 0x000fe20000000f00 */
[----:B------:R-:W-:-:S07]  /*2d2c0*/  IMAD.MOV.U32 R87, RZ, RZ, R14 ;  /* 0x000000ffff577224 */ /* 0x000fce00078e000e */
[----:B------:R-:W-:Y:S05]  /*2d2d0*/  WARPSYNC.COLLECTIVE R15, `(.L_x_739) ;  /* 0x000000000f087348 */ /* 0x000fea0003c00000 */
[----:B------:R0:W1:Y:S02]  /*2d2e0*/  SHFL.IDX P6, R14, R13, R12, R11 ;  /* 0x0000000c0d0e7389 */ /* 0x00006400000c000b */
[----:B01----:R-:W-:Y:S01]  /*2d2f0*/  ENDCOLLECTIVE ;  /* 0x000000000000791b */ /* 0x003fe20003800000 */
.L_x_739:
        /* <DEDUP_REMOVED lines=8> */
.L_x_740:
[----:B------:R-:W-:Y:S02]  /*2d380*/  SEL R85, R86, R91, P0 ;  /* 0x0000005b56557207 */ /* 0x000fe40000000000 */
[----:B------:R-:W-:Y:S01]  /*2d390*/  SEL R86, R91, R86, P0 ;  /* 0x000000565b567207 */ /* 0x000fe20000000000 */
[----:B------:R-:W-:Y:S01]  /*2d3a0*/  IMAD.MOV.U32 R13, RZ, RZ, R92 ;  /* 0x000000ffff0d7224 */ /* 0x000fe200078e005c */
[----:B------:R-:W-:-:S07]  /*2d3b0*/  MOV R90, R14 ;  /* 0x0000000e005a7202 */ /* 0x000fce0000000f00 */
[----:B------:R-:W-:Y:S05]  /*2d3c0*/  WARPSYNC.COLLECTIVE R15, `(.L_x_741) ;  /* 0x000000000f087348 */ /* 0x000fea0003c00000 */
[----:B------:R0:W1:Y:S02]  /*2d3d0*/  SHFL.IDX P6, R14, R13, R12, R11 ;  /* 0x0000000c0d0e7389 */ /* 0x00006400000c000b */
[----:B01----:R-:W-:Y:S01]  /*2d3e0*/  ENDCOLLECTIVE ;  /* 0x000000000000791b */ /* 0x003fe20003800000 */
.L_x_741:
[----:B------:R-:W-:Y:S01]  /*2d3f0*/  IMAD.MOV.U32 R13, RZ, RZ, R54 ;  /* 0x000000ffff0d7224 */ /* 0x000fe200078e0036 */
[----:B------:R-:W-:Y:S02]  /*2d400*/  MOV R12, R5 ;  /* 0x00000005000c7202 */ /* 0x000fe40000000f00 */
[----:B------:R-:W-:Y:S01]  /*2d410*/  SEL R54, R116, R29, P0 ;  /* 0x0000001d74367207 */ /* 0x000fe20000000000 */
[----:B------:R-:W-:-:S07]  /*2d420*/  IMAD.MOV.U32 R92, RZ, RZ, R14 ;  /* 0x000000ffff5c7224 */ /* 0x000fce00078e000e */
[----:B------:R-:W-:Y:S05]  /*2d430*/  WARPSYNC.COLLECTIVE R15, `(.L_x_742) ;  /* 0x000000000f087348 */ /* 0x000fea0003c00000 */
[----:B------:R0:W1:Y:S02]  /*2d440*/  SHFL.IDX P6, R14, R13, R12, R11 ;  /* 0x0000000c0d0e7389 */ /* 0x00006400000c000b */
[----:B01----:R-:W-:Y:S01]  /*2d450*/  ENDCOLLECTIVE ;  /* 0x000000000000791b */ /* 0x003fe20003800000 */
.L_x_742:
[----:B------:R-:W-:Y:S02]  /*2d460*/  IMAD.MOV.U32 R13, RZ, RZ, R10 ;  /* 0x000000ffff0d7224 */ /* 0x000fe400078e000a */
[----:B------:R-:W-:-:S07]  /*2d470*/  IMAD.MOV.U32 R109, RZ, RZ, R14 ;  /* 0x000000ffff6d7224 */ /* 0x000fce00078e000e */
[----:B------:R-:W-:Y:S05]  /*2d480*/  WARPSYNC.COLLECTIVE R15, `(.L_x_743) ;  /* 0x000000000f087348 */ /* 0x000fea0003c00000 */
[----:B------:R0:W1:Y:S02]  /*2d490*/  SHFL.IDX P6, R14, R13, R12, R11 ;  /* 0x0000000c0d0e7389 */ /* 0x00006400000c000b */
[----:B01----:R-:W-:Y:S01]  /*2d4a0*/  ENDCOLLECTIVE ;  /* 0x000000000000791b */ /* 0x003fe20003800000 */
.L_x_743:
        /* <DEDUP_REMOVED lines=8> */
.L_x_744:
[----:B------:R-:W-:Y:S02]  /*2d530*/  SEL R91, R92, R111, P0 ;  /* 0x0000006f5c5b7207 */ /* 0x000fe40000000000 */
[----:B------:R-:W-:Y:S01]  /*2d540*/  SEL R92, R111, R92, P0 ;  /* 0x0000005c6f5c7207 */ /* 0x000fe20000000000 */
[----:B------:R-:W-:Y:S02]  /*2d550*/  IMAD.MOV.U32 R13, RZ, RZ, R60 ;  /* 0x000000ffff0d7224 */ /* 0x000fe400078e003c */
[----:B------:R-:W-:-:S07]  /*2d560*/  IMAD.MOV.U32 R4, RZ, RZ, R14 ;  /* 0x000000ffff047224 */ /* 0x000fce00078e000e */
[----:B------:R-:W-:Y:S05]  /*2d570*/  WARPSYNC.COLLECTIVE R15, `(.L_x_745) ;  /* 0x000000000f087348 */ /* 0x000fea0003c00000 */
[----:B------:R0:W1:Y:S02]  /*2d580*/  SHFL.IDX P6, R14, R13, R12, R11 ;  /* 0x0000000c0d0e7389 */ /* 0x00006400000c000b */
[----:B01----:R-:W-:Y:S01]  /*2d590*/  ENDCOLLECTIVE ;  /* 0x000000000000791b */ /* 0x003fe20003800000 */
.L_x_745:
[----:B------:R-:W-:Y:S02]  /*2d5a0*/  IMAD.MOV.U32 R13, RZ, RZ, R8 ;  /* 0x000000ffff0d7224 */ /* 0x000fe400078e0008 */
[----:B------:R-:W-:Y:S01]  /*2d5b0*/  IMAD.MOV.U32 R12, RZ, RZ, R5 ;  /* 0x000000ffff0c7224 */ /* 0x000fe200078e0005 */
[----:B------:R-:W-:-:S07]  /*2d5c0*/  MOV R60, R14 ;  /* 0x0000000e003c7202 */ /* 0x000fce0000000f00 */
[----:B------:R-:W-:Y:S05]  /*2d5d0*/  WARPSYNC.COLLECTIVE R15, `(.L_x_746) ;  /* 0x000000000f087348 */ /* 0x000fea0003c00000 */
[----:B------:R0:W1:Y:S02]  /*2d5e0*/  SHFL.IDX P6, R14, R13, R12, R11 ;  /* 0x0000000c0d0e7389 */ /* 0x00006400000c000b */
[----:B01----:R-:W-:Y:S01]  /*2d5f0*/  ENDCOLLECTIVE ;  /* 0x000000000000791b */ /* 0x003fe20003800000 */
.L_x_746:
[----:B------:R-:W-:Y:S01]  /*2d600*/  MOV R13, R6 ;  /* 0x00000006000d7202 */ /* 0x000fe20000000f00 */
[----:B------:R-:W-:-:S07]  /*2d610*/  IMAD.MOV.U32 R7, RZ, RZ, R14 ;  /* 0x000000ffff077224 */ /* 0x000fce00078e000e */
[----:B------:R-:W-:Y:S05]  /*2d620*/  WARPSYNC.COLLECTIVE R15, `(.L_x_747) ;  /* 0x000000000f087348 */ /* 0x000fea0003c00000 */
[----:B------:R0:W1:Y:S02]  /*2d630*/  SHFL.IDX P6, R14, R13, R12, R11 ;  /* 0x0000000c0d0e7389 */ /* 0x00006400000c000b */
[----:B01----:R-:W-:Y:S01]  /*2d640*/  ENDCOLLECTIVE ;  /* 0x000000000000791b */ /* 0x003fe20003800000 */
.L_x_747:
[----:B------:R-:W-:Y:S05]  /*2d650*/  BRA `(.L_x_748) ;  /* 0xffffff3800387947 */ /* 0x000fea000383ffff */
.L_x_500:
[----:B------:R-:W-:Y:S01]  /*2d660*/  IMAD.MOV.U32 R13, RZ, RZ, R3 ;  /* 0x000000ffff0d7224 */ /* 0x000fe200078e0003 */
[----:B------:R-:W-:Y:S01]  /*2d670*/  MOV R11, 0x181f ;  /* 0x0000181f000b7802 */ /* 0x000fe20000000f00 */
[----:B------:R-:W-:Y:S02]  /*2d680*/  IMAD.MOV.U32 R12, RZ, RZ, RZ ;  /* 0x000000ffff0c7224 */ /* 0x000fe400078e00ff */
[----:B------:R-:W-:-:S07]  /*2d690*/  IMAD.MOV.U32 R15, RZ, RZ, -0x1 ;  /* 0xffffffffff0f7424 */ /* 0x000fce00078e00ff */
[----:B-----5:R-:W-:Y:S05]  /*2d6a0*/  WARPSYNC.COLLECTIVE R15, `(.L_x_749) ;  /* 0x000000000f087348 */ /* 0x020fea0003c00000 */
[----:B------:R0:W1:Y:S02]  /*2d6b0*/  SHFL.IDX P6, R14, R13, R12, R11 ;  /* 0x0000000c0d0e7389 */ /* 0x00006400000c000b */
[----:B01---5:R-:W-:Y:S01]  /*2d6c0*/  ENDCOLLECTIVE ;  /* 0x000000000000791b */ /* 0x023fe20003800000 */
.L_x_749:
[----:B------:R-:W-:Y:S02]  /*2d6d0*/  IMAD.MOV.U32 R13, RZ, RZ, R2 ;  /* 0x000000ffff0d7224 */ /* 0x000fe400078e0002 */
[----:B------:R-:W-:-:S07]  /*2d6e0*/  IMAD.MOV.U32 R0, RZ, RZ, R14 ;  /* 0x000000ffff007224 */ /* 0x000fce00078e000e */
[----:B------:R-:W-:Y:S05]  /*2d6f0*/  WARPSYNC.COLLECTIVE R15, `(.L_x_750) ;  /* 0x000000000f087348 */ /* 0x000fea0003c00000 */
[----:B------:R0:W1:Y:S02]  /*2d700*/  SHFL.IDX P6, R14, R13, R12, R11 ;  /* 0x0000000c0d0e7389 */ /* 0x00006400000c000b */
[----:B01----:R-:W-:Y:S01]  /*2d710*/  ENDCOLLECTIVE ;  /* 0x000000000000791b */ /* 0x003fe20003800000 */
.L_x_750:
[----:B------:R-:W-:Y:S05]  /*2d720*/  BRA `(.L_x_751) ;  /* 0xffffff4400ac7947 */ /* 0x000fea000383ffff */
.L_x_503:
[----:B------:R-:W-:Y:S01]  /*2d730*/  BSSY B1, `(.L_x_752) ;  /* 0x0000008000017945 */ /* 0x000fe20003800000 */
[----:B------:R-:W-:Y:S01]  /*2d740*/  MOV R13, R3 ;  /* 0x00000003000d7202 */ /* 0x000fe20000000f00 */
[----:B------:R-:W-:Y:S02]  /*2d750*/  IMAD.MOV.U32 R12, RZ, RZ, 0x1 ;  /* 0x00000001ff0c7424 */ /* 0x000fe400078e00ff */
[----:B------:R-:W-:Y:S02]  /*2d760*/  IMAD.MOV.U32 R11, RZ, RZ, 0x181f ;  /* 0x0000181fff0b7424 */ /* 0x000fe400078e00ff */
[----:B---3--:R-:W-:-:S07]  /*2d770*/  IMAD.MOV.U32 R15, RZ, RZ, -0x1 ;  /* 0xffffffffff0f7424 */ /* 0x008fce00078e00ff */
[----:B012--5:R-:W-:Y:S05]  /*2d780*/  WARPSYNC.COLLECTIVE R15, `(.L_x_753) ;  /* 0x000000000f087348 */ /* 0x027fea0003c00000 */
[----:B--2---:R2:W3:Y:S02]  /*2d790*/  SHFL.IDX P6, R14, R13, R12, R11 ;  /* 0x0000000c0d0e7389 */ /* 0x0044e400000c000b */
[----:B0123-5:R-:W-:Y:S01]  /*2d7a0*/  ENDCOLLECTIVE ;  /* 0x000000000000791b */ /* 0x02ffe20003800000 */
.L_x_753:
[----:B------:R-:W-:Y:S05]  /*2d7b0*/  BSYNC B1 ;  /* 0x0000000000017941 */ /* 0x000fea0003800000 */
.L_x_752:
[----:B------:R-:W-:Y:S01]  /*2d7c0*/  IMAD.MOV.U32 R13, RZ, RZ, R2 ;  /* 0x000000ffff0d7224 */ /* 0x000fe200078e0002 */
[----:B------:R-:W-:Y:S01]  /*2d7d0*/  MOV R15, 0xffffffff ;  /* 0xffffffff000f7802 */ /* 0x000fe20000000f00 */
[----:B------:R-:W-:Y:S01]  /*2d7e0*/  IMAD.MOV.U32 R12, RZ, RZ, 0x1 ;  /* 0x00000001ff0c7424 */ /* 0x000fe200078e00ff */
[----:B------:R-:W-:Y:S01]  /*2d7f0*/  MOV R0, R14 ;  /* 0x0000000e00007202 */ /* 0x000fe20000000f00 */
[----:B------:R-:W-:-:S07]  /*2d800*/  IMAD.MOV.U32 R11, RZ, RZ, 0x181f ;  /* 0x0000181fff0b7424 */ /* 0x000fce00078e00ff */
[----:B------:R-:W-:Y:S05]  /*2d810*/  WARPSYNC.COLLECTIVE R15, `(.L_x_754) ;  /* 0x000000000f087348 */ /* 0x000fea0003c00000 */
[----:B------:R0:W1:Y:S02]  /*2d820*/  SHFL.IDX P6, R14, R13, R12, R11 ;  /* 0x0000000c0d0e7389 */ /* 0x00006400000c000b */
[----:B01----:R-:W-:Y:S01]  /*2d830*/  ENDCOLLECTIVE ;  /* 0x000000000000791b */ /* 0x003fe20003800000 */
.L_x_754:
[----:B------:R-:W-:Y:S05]  /*2d840*/  BRA `(.L_x_755) ;  /* 0xffffff4400b47947 */ /* 0x000fea000383ffff */
.L_x_506:
[----:B------:R-:W-:Y:S01]  /*2d850*/  BSSY B1, `(.L_x_756) ;  /* 0x0000008000017945 */ /* 0x000fe20003800000 */
[----:B------:R-:W-:Y:S01]  /*2d860*/  IMAD.MOV.U32 R13, RZ, RZ, R3 ;  /* 0x000000ffff0d7224 */ /* 0x000fe200078e0003 */
[----:B---3--:R-:W-:Y:S01]  /*2d870*/  MOV R15, 0xffffffff ;  /* 0xffffffff000f7802 */ /* 0x008fe20000000f00 */
[----:B------:R-:W-:Y:S02]  /*2d880*/  IMAD.MOV.U32 R12, RZ, RZ, 0x2 ;  /* 0x00000002ff0c7424 */ /* 0x000fe400078e00ff */
[----:B------:R-:W-:-:S07]  /*2d890*/  IMAD.MOV.U32 R11, RZ, RZ, 0x181f ;  /* 0x0000181fff0b7424 */ /* 0x000fce00078e00ff */
[----:B012-4-:R-:W-:Y:S05]  /*2d8a0*/  WARPSYNC.COLLECTIVE R15, `(.L_x_757) ;  /* 0x000000000f087348 */ /* 0x017fea0003c00000 */
[----:B--2---:R2:W3:Y:S02]  /*2d8b0*/  SHFL.IDX P6, R14, R13, R12, R11 ;  /* 0x0000000c0d0e7389 */ /* 0x0044e400000c000b */
[----:B01234-:R-:W-:Y:S01]  /*2d8c0*/  ENDCOLLECTIVE ;  /* 0x000000000000791b */ /* 0x01ffe20003800000 */
.L_x_757:
[----:B------:R-:W-:Y:S05]  /*2d8d0*/  BSYNC B1 ;  /* 0x0000000000017941 */ /* 0x000fea0003800000 */
.L_x_756:
[----:B------:R-:W-:Y:S01]  /*2d8e0*/  IMAD.MOV.U32 R13, RZ, RZ, R2 ;  /* 0x000000ffff0d7224 */ /* 0x000fe200078e0002 */
[----:B------:R-:W-:Y:S01]  /*2d8f0*/  MOV R11, 0x181f ;  /* 0x0000181f000b7802 */ /* 0x000fe20000000f00 */
[----:B------:R-:W-:Y:S02]  /*2d900*/  IMAD.MOV.U32 R12, RZ, RZ, 0x2 ;  /* 0x00000002ff0c7424 */ /* 0x000fe400078e00ff */
[----:B------:R-:W-:Y:S02]  /*2d910*/  IMAD.MOV.U32 R15, RZ, RZ, -0x1 ;  /* 0xffffffffff0f7424 */ /* 0x000fe400078e00ff */
[----:B------:R-:W-:-:S07]  /*2d920*/  IMAD.MOV.U32 R0, RZ, RZ, R14 ;  /* 0x000000ffff007224 */ /* 0x000fce00078e000e */
[----:B------:R-:W-:Y:S05]  /*2d930*/  WARPSYNC.COLLECTIVE R15, `(.L_x_758) ;  /* 0x000000000f087348 */ /* 0x000fea0003c00000 */
[----:B------:R0:W1:Y:S02]  /*2d940*/  SHFL.IDX P6, R14, R13, R12, R11 ;  /* 0x0000000c0d0e7389 */ /* 0x00006400000c000b */
[----:B01----:R-:W-:Y:S01]  /*2d950*/  ENDCOLLECTIVE ;  /* 0x000000000000791b */ /* 0x003fe20003800000 */
.L_x_758:
[----:B------:R-:W-:Y:S05]  /*2d960*/  BRA `(.L_x_759) ;  /* 0xffffff4400bc7947 */ /* 0x000fea000383ffff */
.L_x_509:
[----:B------:R-:W-:Y:S01]  /*2d970*/  BSSY B1, `(.L_x_760) ;  /* 0x0000008000017945 */ /* 0x000fe20003800000 */
[----:B------:R-:W-:Y:S01]  /*2d980*/  IMAD.MOV.U32 R13, RZ, RZ, R3 ;  /* 0x000000ffff0d7224 */ /* 0x000fe200078e0003 */
[----:B------:R-:W-:Y:S01]  /*2d990*/  MOV R11, 0x181f ;  /* 0x0000181f000b7802 */ /* 0x000fe20000000f00 */
[----:B------:R-:W-:Y:S02]  /*2d9a0*/  IMAD.MOV.U32 R12, RZ, RZ, 0x3 ;  /* 0x00000003ff0c7424 */ /* 0x000fe400078e00ff */
[----:B---3--:R-:W-:-:S07]  /*2d9b0*/  IMAD.MOV.U32 R15, RZ, RZ, -0x1 ;  /* 0xffffffffff0f7424 */ /* 0x008fce00078e00ff */
[----:B012-4-:R-:W-:Y:S05]  /*2d9c0*/  WARPSYNC.COLLECTIVE R15, `(.L_x_761) ;  /* 0x000000000f087348 */ /* 0x017fea0003c00000 */
[----:B--2---:R2:W3:Y:S02]  /*2d9d0*/  SHFL.IDX P6, R14, R13, R12, R11 ;  /* 0x0000000c0d0e7389 */ /* 0x0044e400000c000b */
[----:B01234-:R-:W-:Y:S01]  /*2d9e0*/  ENDCOLLECTIVE ;  /* 0x000000000000791b */ /* 0x01ffe20003800000 */
.L_x_761:
[----:B------:R-:W-:Y:S05]  /*2d9f0*/  BSYNC B1 ;  /* 0x0000000000017941 */ /* 0x000fea0003800000 */
.L_x_760:
        /* <DEDUP_REMOVED lines=8> */
.L_x_762:
[----:B------:R-:W-:Y:S05]  /*2da80*/  BRA `(.L_x_763) ;  /* 0xffffff4400c47947 */ /* 0x000fea000383ffff */
.L_x_511:
[----:B------:R-:W-:Y:S01]  /*2da90*/  IMAD.MOV.U32 R13, RZ, RZ, R27 ;  /* 0x000000ffff0d7224 */ /* 0x000fe200078e001b */
[----:B------:R-:W-:Y:S01]  /*2daa0*/  MOV R12, RZ ;  /* 0x000000ff000c7202 */ /* 0x000fe20000000f00 */
[----:B------:R-:W-:Y:S02]  /*2dab0*/  IMAD.MOV.U32 R11, RZ, RZ, 0x1c1f ;  /* 0x00001c1fff0b7424 */ /* 0x000fe400078e00ff */
[----:B------:R-:W-:-:S07]  /*2dac0*/  IMAD.MOV.U32 R15, RZ, RZ, -0x1 ;  /* 0xffffffffff0f7424 */ /* 0x000fce00078e00ff */
[----:B------:R-:W-:Y:S05]  /*2dad0*/  WARPSYNC.COLLECTIVE R15, `(.L_x_764) ;  /* 0x000000000f087348 */ /* 0x000fea0003c00000 */
[----:B------:R0:W1:Y:S02]  /*2dae0*/  SHFL.IDX P6, R14, R13, R12, R11 ;  /* 0x0000000c0d0e7389 */ /* 0x00006400000c000b */
[----:B01----:R-:W-:Y:S01]  /*2daf0*/  ENDCOLLECTIVE ;  /* 0x000000000000791b */ /* 0x003fe20003800000 */
.L_x_764:
[----:B------:R-:W-:Y:S01]  /*2db00*/  MOV R13, R26 ;  /* 0x0000001a000d7202 */ /* 0x000fe20000000f00 */
[----:B------:R-:W-:-:S07]  /*2db10*/  IMAD.MOV.U32 R25, RZ, RZ, R14 ;  /* 0x000000ffff197224 */ /* 0x000fce00078e000e */
[----:B------:R-:W-:Y:S05]  /*2db20*/  WARPSYNC.COLLECTIVE R15, `(.L_x_765) ;  /* 0x000000000f087348 */ /* 0x000fea0003c00000 */
[----:B------:R0:W1:Y:S02]  /*2db30*/  SHFL.IDX P6, R14, R13, R12, R11 ;  /* 0x0000000c0d0e7389 */ /* 0x00006400000c000b */
[----:B01----:R-:W-:Y:S01]  /*2db40*/  ENDCOLLECTIVE ;  /* 0x000000000000791b */ /* 0x003fe20003800000 */
.L_x_765:
[----:B------:R-:W-:Y:S05]  /*2db50*/  BRA `(.L_x_766) ;  /* 0xffffff4800907947 */ /* 0x000fea000383ffff */
.L_x_514:
[----:B------:R-:W-:Y:S01]  /*2db60*/  BSSY B1, `(.L_x_767) ;  /* 0x0000008000017945 */ /* 0x000fe20003800000 */
[----:B------:R-:W-:Y:S01]  /*2db70*/  IMAD.MOV.U32 R13, RZ, RZ, R27 ;  /* 0x000000ffff0d7224 */ /* 0x000fe200078e001b */
[----:B------:R-:W-:Y:S01]  /*2db80*/  MOV R15, 0xffffffff ;  /* 0xffffffff000f7802 */ /* 0x000fe20000000f00 */
[----:B------:R-:W-:Y:S02]  /*2db90*/  IMAD.MOV.U32 R12, RZ, RZ, 0x1 ;  /* 0x00000001ff0c7424 */ /* 0x000fe400078e00ff */
[----:B------:R-:W-:-:S07]  /*2dba0*/  IMAD.MOV.U32 R11, RZ, RZ, 0x1c1f ;  /* 0x00001c1fff0b7424 */ /* 0x000fce00078e00ff */
[----:B0123--:R-:W-:Y:S05]  /*2dbb0*/  WARPSYNC.COLLECTIVE R15, `(.L_x_768) ;  /* 0x000000000f087348 */ /* 0x00ffea0003c00000 */
[----:B--2---:R2:W4:Y:S02]  /*2dbc0*/  SHFL.IDX P6, R14, R13, R12, R11 ;  /* 0x0000000c0d0e7389 */ /* 0x00452400000c000b */
[----:B01234-:R-:W-:Y:S01]  /*2dbd0*/  ENDCOLLECTIVE ;  /* 0x000000000000791b */ /* 0x01ffe20003800000 */
.L_x_768:
[----:B------:R-:W-:Y:S05]  /*2dbe0*/  BSYNC B1 ;  /* 0x0000000000017941 */ /* 0x000fea0003800000 */
.L_x_767:
        /* <DEDUP_REMOVED lines=8> */
.L_x_769:
[----:B------:R-:W-:Y:S05]  /*2dc70*/  BRA `(.L_x_770) ;  /* 0xffffff5000287947 */ /* 0x000fea000383ffff */
.L_x_518:
[----:B------:R-:W-:Y:S01]  /*2dc80*/  IMAD.MOV.U32 R13, RZ, RZ, R3 ;  /* 0x000000ffff0d7224 */ /* 0x000fe200078e0003 */
[----:B------:R-:W-:Y:S01]  /*2dc90*/  MOV R11, 0x181f ;  /* 0x0000181f000b7802 */ /* 0x000fe20000000f00 */
[----:B------:R-:W-:Y:S02]  /*2dca0*/  IMAD.MOV.U32 R12, RZ, RZ, RZ ;  /* 0x000000ffff0c7224 */ /* 0x000fe400078e00ff */
[----:B------:R-:W-:-:S07]  /*2dcb0*/  IMAD.MOV.U32 R15, RZ, RZ, -0x1 ;  /* 0xffffffffff0f7424 */ /* 0x000fce00078e00ff */
[----:B0-2---:R-:W-:Y:S05]  /*2dcc0*/  WARPSYNC.COLLECTIVE R15, `(.L_x_771) ;  /* 0x000000000f087348 */ /* 0x005fea0003c00000 */
[----:B------:R1:W3:Y:S02]  /*2dcd0*/  SHFL.IDX P6, R14, R13, R12, R11 ;  /* 0x0000000c0d0e7389 */ /* 0x0002e400000c000b */
[----:B0123--:R-:W-:Y:S01]  /*2dce0*/  ENDCOLLECTIVE ;  /* 0x000000000000791b */ /* 0x00ffe20003800000 */
.L_x_771:
[----:B------:R-:W-:Y:S02]  /*2dcf0*/  IMAD.MOV.U32 R13, RZ, RZ, R2 ;  /* 0x000000ffff0d7224 */ /* 0x000fe400078e0002 */
[----:B------:R-:W-:-:S07]  /*2dd00*/  IMAD.MOV.U32 R0, RZ, RZ, R14 ;  /* 0x000000ffff007224 */ /* 0x000fce00078e000e */
[----:B------:R-:W-:Y:S05]  /*2dd10*/  WARPSYNC.COLLECTIVE R15, `(.L_x_772) ;  /* 0x000000000f087348 */ /* 0x000fea0003c00000 */
[----:B------:R0:W1:Y:S02]  /*2dd20*/  SHFL.IDX P6, R14, R13, R12, R11 ;  /* 0x0000000c0d0e7389 */ /* 0x00006400000c000b */
[----:B01----:R-:W-:Y:S01]  /*2dd30*/  ENDCOLLECTIVE ;  /* 0x000000000000791b */ /* 0x003fe20003800000 */
.L_x_772:
[----:B------:R-:W-:Y:S05]  /*2dd40*/  BRA `(.L_x_773) ;  /* 0xffffff5c00807947 */ /* 0x000fea000383ffff */
.L_x_521:
[----:B------:R-:W-:Y:S01]  /*2dd50*/  BSSY B1, `(.L_x_774) ;  /* 0x0000008000017945 */ /* 0x000fe20003800000 */
[----:B------:R-:W-:Y:S01]  /*2dd60*/  MOV R13, R3 ;  /* 0x00000003000d7202 */ /* 0x000fe20000000f00 */
[----:B------:R-:W-:Y:S02]  /*2dd70*/  IMAD.MOV.U32 R12, RZ, RZ, 0x1 ;  /* 0x00000001ff0c7424 */ /* 0x000fe400078e00ff */
[----:B------:R-:W-:Y:S02]  /*2dd80*/  IMAD.MOV.U32 R11, RZ, RZ, 0x181f ;  /* 0x0000181fff0b7424 */ /* 0x000fe400078e00ff */
[----:B---3--:R-:W-:-:S07]  /*2dd90*/  IMAD.MOV.U32 R15, RZ, RZ, -0x1 ;  /* 0xffffffffff0f7424 */ /* 0x008fce00078e00ff */
[----:B012-4-:R-:W-:Y:S05]  /*2dda0*/  WARPSYNC.COLLECTIVE R15, `(.L_x_775) ;  /* 0x000000000f087348 */ /* 0x017fea0003c00000 */
[----:B----4-:R3:W4:Y:S02]  /*2ddb0*/  SHFL.IDX P6, R14, R13, R12, R11 ;  /* 0x0000000c0d0e7389 */ /* 0x01072400000c000b */
[----:B01234-:R-:W-:Y:S01]  /*2ddc0*/  ENDCOLLECTIVE ;  /* 0x000000000000791b */ /* 0x01ffe20003800000 */
.L_x_775:
[----:B------:R-:W-:Y:S05]  /*2ddd0*/  BSYNC B1 ;  /* 0x0000000000017941 */ /* 0x000fea0003800000 */
.L_x_774:
        /* <DEDUP_REMOVED lines=8> */
.L_x_776:
[----:B------:R-:W-:Y:S05]  /*2de60*/  BRA `(.L_x_777) ;  /* 0xffffff5c008c7947 */ /* 0x000fea000383ffff */
.L_x_524:
[----:B------:R-:W-:Y:S01]  /*2de70*/  BSSY B1, `(.L_x_778) ;  /* 0x0000008000017945 */ /* 0x000fe20003800000 */
[----:B------:R-:W-:Y:S01]  /*2de80*/  IMAD.MOV.U32 R13, RZ, RZ, R3 ;  /* 0x000000ffff0d7224 */ /* 0x000fe200078e0003 */
[----:B0-----:R-:W-:Y:S01]  /*2de90*/  MOV R15, 0xffffffff ;  /* 0xffffffff000f7802 */ /* 0x001fe20000000f00 */
[----:B------:R-:W-:Y:S02]  /*2dea0*/  IMAD.MOV.U32 R12, RZ, RZ, 0x2 ;  /* 0x00000002ff0c7424 */ /* 0x000fe400078e00ff */
[----:B------:R-:W-:-:S07]  /*2deb0*/  IMAD.MOV.U32 R11, RZ, RZ, 0x181f ;  /* 0x0000181fff0b7424 */ /* 0x000fce00078e00ff */
[----:B-1234-:R-:W-:Y:S05]  /*2dec0*/  WARPSYNC.COLLECTIVE R15, `(.L_x_779) ;  /* 0x000000000f087348 */ /* 0x01efea0003c00000 */
[----:B----4-:R0:W4:Y:S02]  /*2ded0*/  SHFL.IDX P6, R14, R13, R12, R11 ;  /* 0x0000000c0d0e7389 */ /* 0x01012400000c000b */
[----:B01234-:R-:W-:Y:S01]  /*2dee0*/  ENDCOLLECTIVE ;  /* 0x000000000000791b */ /* 0x01ffe20003800000 */
.L_x_779:
[----:B------:R-:W-:Y:S05]  /*2def0*/  BSYNC B1 ;  /* 0x0000000000017941 */ /* 0x000fea0003800000 */
.L_x_778:
        /* <DEDUP_REMOVED lines=8> */
.L_x_780:
[----:B------:R-:W-:Y:S05]  /*2df80*/  BRA `(.L_x_781) ;  /* 0xffffff5c00947947 */ /* 0x000fea000383ffff */
.L_x_527:
[----:B------:R-:W-:Y:S01]  /*2df90*/  BSSY B1, `(.L_x_782) ;  /* 0x0000008000017945 */ /* 0x000fe20003800000 */
[----:B------:R-:W-:Y:S01]  /*2dfa0*/  IMAD.MOV.U32 R13, RZ, RZ, R3 ;  /* 0x000000ffff0d7224 */ /* 0x000fe200078e0003 */
[----:B------:R-:W-:Y:S01]  /*2dfb0*/  MOV R11, 0x181f ;  /* 0x0000181f000b7802 */ /* 0x000fe20000000f00 */
[----:B------:R-:W-:Y:S02]  /*2dfc0*/  IMAD.MOV.U32 R12, RZ, RZ, 0x3 ;  /* 0x00000003ff0c7424 */ /* 0x000fe400078e00ff */
[----:B0-----:R-:W-:-:S07]  /*2dfd0*/  IMAD.MOV.U32 R15, RZ, RZ, -0x1 ;  /* 0xffffffffff0f7424 */ /* 0x001fce00078e00ff */
[----:B-1234-:R-:W-:Y:S05]  /*2dfe0*/  WARPSYNC.COLLECTIVE R15, `(.L_x_783) ;  /* 0x000000000f087348 */ /* 0x01efea0003c00000 */
[----:B------:R0:W0:Y:S02]  /*2dff0*/  SHFL.IDX P6, R14, R13, R12, R11 ;  /* 0x0000000c0d0e7389 */ /* 0x00002400000c000b */
[----:B01234-:R-:W-:Y:S01]  /*2e000*/  ENDCOLLECTIVE ;  /* 0x000000000000791b */ /* 0x01ffe20003800000 */
.L_x_783:
[----:B------:R-:W-:Y:S05]  /*2e010*/  BSYNC B1 ;  /* 0x0000000000017941 */ /* 0x000fea0003800000 */
.L_x_782:
        /* <DEDUP_REMOVED lines=8> */
.L_x_784:
[----:B------:R-:W-:Y:S05]  /*2e0a0*/  BRA `(.L_x_785) ;  /* 0xffffff5c009c7947 */ /* 0x000fea000383ffff */
.L_x_544:
[----:B------:R-:W0:Y:S01]  /*2e0b0*/  S2R R5, SR_TID.X ;  /* 0x0000000000057919 */ /* 0x000e220000002100 */
[----:B------:R-:W-:Y:S01]  /*2e0c0*/  BSSY B1, `(.L_x_786) ;  /* 0x000000a000017945 */ /* 0x000fe20003800000 */
[----:B------:R-:W-:Y:S01]  /*2e0d0*/  MOV R12, RZ ;  /* 0x000000ff000c7202 */ /* 0x000fe20000000f00 */
[----:B------:R-:W-:Y:S02]  /*2e0e0*/  IMAD.MOV.U32 R11, RZ, RZ, 0x1f ;  /* 0x0000001fff0b7424 */ /* 0x000fe400078e00ff */
[----:B------:R-:W-:Y:S01]  /*2e0f0*/  IMAD.MOV.U32 R15, RZ, RZ, -0x1 ;  /* 0xffffffffff0f7424 */ /* 0x000fe200078e00ff */
[----:B0-----:R-:W-:-:S04]  /*2e100*/  SHF.R.U32.HI R5, RZ, 0x5, R5 ;  /* 0x00000005ff057819 */ /* 0x001fc80000011605 */
[----:B------:R-:W-:-:S05]  /*2e110*/  LOP3.LUT R5, R5, 0x3, RZ, 0xc0, !PT ;  /* 0x0000000305057812 */ /* 0x000fca00078ec0ff */
[----:B------:R-:W-:-:S07]  /*2e120*/  IMAD.MOV.U32 R13, RZ, RZ, R5 ;  /* 0x000000ffff0d7224 */ /* 0x000fce00078e0005 */
[----:B------:R-:W-:Y:S05]  /*2e130*/  WARPSYNC.COLLECTIVE R15, `(.L_x_787) ;  /* 0x000000000f087348 */ /* 0x000fea0003c00000 */
[----:B------:R0:W1:Y:S02]  /*2e140*/  SHFL.IDX P6, R14, R13, R12, R11 ;  /* 0x0000000c0d0e7389 */ /* 0x00006400000c000b */
[----:B01----:R-:W-:Y:S01]  /*2e150*/  ENDCOLLECTIVE ;  /* 0x000000000000791b */ /* 0x003fe20003800000 */
.L_x_787:
[----:B------:R-:W-:Y:S05]  /*2e160*/  BSYNC B1 ;  /* 0x0000000000017941 */ /* 0x000fea0003800000 */
.L_x_786:
[----:B------:R-:W-:Y:S05]  /*2e170*/  BRA `(.L_x_788) ;  /* 0xffffff7800107947 */ /* 0x000fea000383ffff */
.L_x_546:
[----:B------:R-:W-:Y:S01]  /*2e180*/  BSSY B1, `(.L_x_789) ;  /* 0x0000006000017945 */ /* 0x000fe20003800000 */
[----:B------:R-:W-:-:S07]  /*2e190*/  IMAD.MOV.U32 R15, RZ, RZ, -0x1 ;  /* 0xffffffffff0f7424 */ /* 0x000fce00078e00ff */
[----:B0-----:R-:W-:Y:S05]  /*2e1a0*/  WARPSYNC.COLLECTIVE R15, `(.L_x_790) ;  /* 0x000000000f0c7348 */ /* 0x001fea0003c00000 */
[----:B------:R-:W-:Y:S02]  /*2e1b0*/  ELECT P6, UR62, PT ;  /* 0x00000000003e782f */ /* 0x000fe400038c0000 */
[----:B------:R-:W-:Y:S01]  /*2e1c0*/  MOV R14, UR62 ;  /* 0x0000003e000e7c02 */ /* 0x000fe20008000f00 */
[----:B0-----:R-:W-:Y:S10]  /*2e1d0*/  ENDCOLLECTIVE ;  /* 0x000000000000791b */ /* 0x001ff40003800000 */
.L_x_790:
[----:B------:R-:W-:Y:S05]  /*2e1e0*/  BSYNC B1 ;  /* 0x0000000000017941 */ /* 0x000fea0003800000 */
.L_x_789:
[----:B------:R-:W-:Y:S05]  /*2e1f0*/  BRA `(.L_x_545) ;  /* 0xffffff7800087947 */ /* 0x000fea000383ffff */
.L_x_548:
[----:B0-----:R0:W1:Y:S02]  /*2e200*/  SYNCS.PHASECHK.TRANS64.TRYWAIT P0, [R18+URZ+0x29820], R4 ;  /* 0x02982004120075a7 */ /* 0x001064000800017f */
[----:B-1----:R-:W-:Y:S05]  /*2e210*/  @!P0 NANOSLEEP.SYNCS 0x989680 ;  /* 0x009896800000895d */ /* 0x002fea0003900000 */
[----:B------:R-:W1:Y:S02]  /*2e220*/  @!P0 SYNCS.PHASECHK.TRANS64 P0, [R18+URZ+0x29820], R4 ;  /* 0x02982004120085a7 */ /* 0x000e64000800007f */
[----:B-1----:R-:W-:Y:S05]  /*2e230*/  @!P0 BRA `(.L_x_548) ;  /* 0xfffffffc00f08947 */ /* 0x002fea000383ffff */
[----:B------:R-:W-:Y:S05]  /*2e240*/  BRA `(.L_x_791) ;  /* 0xffffff7800187947 */ /* 0x000fea000383ffff */
.L_x_552:
[----:B-1----:R1:W2:Y:S02]  /*2e250*/  SYNCS.PHASECHK.TRANS64.TRYWAIT P0, [R7+URZ+0x298a0], R10 ;  /* 0x0298a00a070075a7 */ /* 0x0022a4000800017f */
[----:B--2---:R-:W-:Y:S05]  /*2e260*/  @!P0 NANOSLEEP.SYNCS 0x989680 ;  /* 0x009896800000895d */ /* 0x004fea0003900000 */
[----:B------:R-:W2:Y:S02]  /*2e270*/  @!P0 SYNCS.PHASECHK.TRANS64 P0, [R7+URZ+0x298a0], R10 ;  /* 0x0298a00a070085a7 */ /* 0x000ea4000800007f */
[----:B--2---:R-:W-:Y:S05]  /*2e280*/  @!P0 BRA `(.L_x_552) ;  /* 0xfffffffc00f08947 */ /* 0x004fea000383ffff */
[----:B------:R-:W-:Y:S05]  /*2e290*/  BRA `(.L_x_792) ;  /* 0xffffff7800387947 */ /* 0x000fea000383ffff */
.L_x_559:
[----:B0-----:R0:W2:Y:S02]  /*2e2a0*/  SYNCS.PHASECHK.TRANS64.TRYWAIT P0, [R7+URZ+0x298c0], R10 ;  /* 0x0298c00a070075a7 */ /* 0x0010a4000800017f */
[----:B--2---:R-:W-:Y:S05]  /*2e2b0*/  @!P0 NANOSLEEP.SYNCS 0x989680 ;  /* 0x009896800000895d */ /* 0x004fea0003900000 */
[----:B------:R-:W2:Y:S02]  /*2e2c0*/  @!P0 SYNCS.PHASECHK.TRANS64 P0, [R7+URZ+0x298c0], R10 ;  /* 0x0298c00a070085a7 */ /* 0x000ea4000800007f */
[----:B--2---:R-:W-:Y:S05]  /*2e2d0*/  @!P0 BRA `(.L_x_559) ;  /* 0xfffffffc00f08947 */ /* 0x004fea000383ffff */
[----:B------:R-:W-:Y:S05]  /*2e2e0*/  BRA `(.L_x_793) ;  /* 0xffffff7c00307947 */ /* 0x000fea000383ffff */
.L_x_566:
[----:B0-----:R0:W1:Y:S02]  /*2e2f0*/  SYNCS.PHASECHK.TRANS64.TRYWAIT P2, [R8+URZ+0x298a0], R7 ;  /* 0x0298a007080075a7 */ /* 0x001064000804017f */
[----:B-1----:R-:W-:Y:S05]  /*2e300*/  @!P2 NANOSLEEP.SYNCS 0x989680 ;  /* 0x009896800000a95d */ /* 0x002fea0003900000 */
[----:B------:R-:W1:Y:S02]  /*2e310*/  @!P2 SYNCS.PHASECHK.TRANS64 P2, [R8+URZ+0x298a0], R7 ;  /* 0x0298a0070800a5a7 */ /* 0x000e64000804007f */
[----:B-1----:R-:W-:Y:S05]  /*2e320*/  @!P2 BRA `(.L_x_566) ;  /* 0xfffffffc00f0a947 */ /* 0x002fea000383ffff */
[----:B------:R-:W-:Y:S05]  /*2e330*/  BRA `(.L_x_794) ;  /* 0xffffff80000c7947 */ /* 0x000fea000383ffff */
.L_x_573:
[----:B-1----:R1:W2:Y:S02]  /*2e340*/  SYNCS.PHASECHK.TRANS64.TRYWAIT P2, [R8+URZ+0x298c0], R7 ;  /* 0x0298c007080075a7 */ /* 0x0022a4000804017f */
[----:B--2---:R-:W-:Y:S05]  /*2e350*/  @!P2 NANOSLEEP.SYNCS 0x989680 ;  /* 0x009896800000a95d */ /* 0x004fea0003900000 */
[----:B------:R-:W2:Y:S02]  /*2e360*/  @!P2 SYNCS.PHASECHK.TRANS64 P2, [R8+URZ+0x298c0], R7 ;  /* 0x0298c0070800a5a7 */ /* 0x000ea4000804007f */
[----:B--2---:R-:W-:Y:S05]  /*2e370*/  @!P2 BRA `(.L_x_573) ;  /* 0xfffffffc00f0a947 */ /* 0x004fea000383ffff */
[----:B------:R-:W-:Y:S05]  /*2e380*/  BRA `(.L_x_795) ;  /* 0xffffff8400007947 */ /* 0x000fea000383ffff */
.L_x_590:
[----:B------:R-:W2:Y:S01]  /*2e390*/  S2R R0, SR_TID.X ;  /* 0x0000000000007919 */ /* 0x000ea20000002100 */
[----:B------:R-:W-:Y:S01]  /*2e3a0*/  BSSY B0, `(.L_x_796) ;  /* 0x000000a000007945 */ /* 0x000fe20003800000 */
[----:B------:R-:W-:Y:S02]  /*2e3b0*/  IMAD.MOV.U32 R12, RZ, RZ, RZ ;  /* 0x000000ffff0c7224 */ /* 0x000fe400078e00ff */
[----:B------:R-:W-:Y:S02]  /*2e3c0*/  IMAD.MOV.U32 R11, RZ, RZ, 0x1f ;  /* 0x0000001fff0b7424 */ /* 0x000fe400078e00ff */
[----:B------:R-:W-:Y:S01]  /*2e3d0*/  IMAD.MOV.U32 R15, RZ, RZ, -0x1 ;  /* 0xffffffffff0f7424 */ /* 0x000fe200078e00ff */
[----:B--2---:R-:W-:-:S04]  /*2e3e0*/  SHF.R.U32.HI R0, RZ, 0x5, R0 ;  /* 0x00000005ff007819 */ /* 0x004fc80000011600 */
[----:B------:R-:W-:-:S04]  /*2e3f0*/  LOP3.LUT R0, R0, 0x3, RZ, 0xc0, !PT ;  /* 0x0000000300007812 */ /* 0x000fc800078ec0ff */
[----:B------:R-:W-:-:S07]  /*2e400*/  MOV R13, R0 ;  /* 0x00000000000d7202 */ /* 0x000fce0000000f00 */
[----:B01-3--:R-:W-:Y:S05]  /*2e410*/  WARPSYNC.COLLECTIVE R15, `(.L_x_797) ;  /* 0x000000000f087348 */ /* 0x00bfea0003c00000 */
[----:B------:R2:W4:Y:S02]  /*2e420*/  SHFL.IDX P6, R14, R13, R12, R11 ;  /* 0x0000000c0d0e7389 */ /* 0x00052400000c000b */
[----:B01234-:R-:W-:Y:S01]  /*2e430*/  ENDCOLLECTIVE ;  /* 0x000000000000791b */ /* 0x01ffe20003800000 */
.L_x_797:
[----:B------:R-:W-:Y:S05]  /*2e440*/  BSYNC B0 ;  /* 0x0000000000007941 */ /* 0x000fea0003800000 */
.L_x_796:
[----:B------:R-:W-:Y:S05]  /*2e450*/  BRA `(.L_x_798) ;  /* 0xffffff9000287947 */ /* 0x000fea000383ffff */
.L_x_592:
[----:B------:R-:W-:Y:S01]  /*2e460*/  BSSY B0, `(.L_x_799) ;  /* 0x0000006000007945 */ /* 0x000fe20003800000 */
[----:B------:R-:W-:-:S07]  /*2e470*/  MOV R15, 0xffffffff ;  /* 0xffffffff000f7802 */ /* 0x000fce0000000f00 */
[----:B0123--:R-:W-:Y:S05]  /*2e480*/  WARPSYNC.COLLECTIVE R15, `(.L_x_800) ;  /* 0x000000000f0c7348 */ /* 0x00ffea0003c00000 */
[----:B------:R-:W-:Y:S02]  /*2e490*/  ELECT P6, UR62, PT ;  /* 0x00000000003e782f */ /* 0x000fe400038c0000 */
[----:B------:R-:W-:Y:S01]  /*2e4a0*/  MOV R14, UR62 ;  /* 0x0000003e000e7c02 */ /* 0x000fe20008000f00 */
[----:B0123--:R-:W-:Y:S10]  /*2e4b0*/  ENDCOLLECTIVE ;  /* 0x000000000000791b */ /* 0x00fff40003800000 */
.L_x_800:
[----:B------:R-:W-:Y:S05]  /*2e4c0*/  BSYNC B0 ;  /* 0x0000000000007941 */ /* 0x000fea0003800000 */
.L_x_799:
[----:B------:R-:W-:Y:S05]  /*2e4d0*/  BRA `(.L_x_801) ;  /* 0xffffff9000307947 */ /* 0x000fea000383ffff */
.L_x_594:
[----:B--2---:R2:W3:Y:S02]  /*2e4e0*/  SYNCS.PHASECHK.TRANS64.TRYWAIT P0, [R2+URZ+0x29880], R3 ;  /* 0x02988003020075a7 */ /* 0x0044e4000800017f */
[----:B---3--:R-:W-:Y:S05]  /*2e4f0*/  @!P0 NANOSLEEP.SYNCS 0x989680 ;  /* 0x009896800000895d */ /* 0x008fea0003900000 */
[----:B------:R-:W3:Y:S02]  /*2e500*/  @!P0 SYNCS.PHASECHK.TRANS64 P0, [R2+URZ+0x29880], R3 ;  /* 0x02988003020085a7 */ /* 0x000ee4000800007f */
[----:B---3--:R-:W-:Y:S05]  /*2e510*/  @!P0 BRA `(.L_x_594) ;  /* 0xfffffffc00f08947 */ /* 0x008fea000383ffff */
[----:B------:R-:W-:Y:S05]  /*2e520*/  BRA `(.L_x_802) ;  /* 0xffffff9000987947 */ /* 0x000fea000383ffff */
.L_x_596:
[----:B0-----:R0:W1:Y:S02]  /*2e530*/  SYNCS.PHASECHK.TRANS64.TRYWAIT P0, [R2+URZ+0x29840], R3 ;  /* 0x02984003020075a7 */ /* 0x001064000800017f */
[----:B-1----:R-:W-:Y:S05]  /*2e540*/  @!P0 NANOSLEEP.SYNCS 0x989680 ;  /* 0x009896800000895d */ /* 0x002fea0003900000 */
[----:B------:R-:W1:Y:S02]  /*2e550*/  @!P0 SYNCS.PHASECHK.TRANS64 P0, [R2+URZ+0x29840], R3 ;  /* 0x02984003020085a7 */ /* 0x000e64000800007f */
[----:B-1----:R-:W-:Y:S05]  /*2e560*/  @!P0 BRA `(.L_x_596) ;  /* 0xfffffffc00f08947 */ /* 0x002fea000383ffff */
[----:B------:R-:W-:Y:S05]  /*2e570*/  BRA `(.L_x_803) ;  /* 0xffffff9000ec7947 */ /* 0x000fea000383ffff */
.L_x_600:
[----:B------:R-:W2:Y:S01]  /*2e580*/  LDL.LU R11, [R1+0x58] ;  /* 0x00005800010b7983 */ /* 0x000ea20000300800 */
[----:B------:R-:W-:Y:S01]  /*2e590*/  IMAD.MOV.U32 R13, RZ, RZ, R3 ;  /* 0x000000ffff0d7224 */ /* 0x000fe200078e0003 */
[----:B------:R-:W-:Y:S01]  /*2e5a0*/  MOV R15, 0xffffffff ;  /* 0xffffffff000f7802 */ /* 0x000fe20000000f00 */
[----:B------:R-:W-:Y:S01]  /*2e5b0*/  IMAD.MOV.U32 R12, RZ, RZ, RZ ;  /* 0x000000ffff0c7224 */ /* 0x000fe200078e00ff */
[----:B------:R-:W-:-:S04]  /*2e5c0*/  LOP3.LUT R7, R7, 0x7f, RZ, 0xc0, !PT ;  /* 0x0000007f07077812 */ /* 0x000fc800078ec0ff */
[----:B------:R-:W-:-:S04]  /*2e5d0*/  SHF.R.U32.HI R0, RZ, 0x2, R7 ;  /* 0x00000002ff007819 */ /* 0x000fc80000011607 */
[----:B------:R-:W-:-:S05]  /*2e5e0*/  IADD3 R0, R0, R5, RZ ;  /* 0x0000000500007210 */ /* 0x000fca0007ffe0ff */
[----:B------:R-:W-:Y:S02]  /*2e5f0*/  VIADD R5, R0, 0x20 ;  /* 0x0000002000057836 */ /* 0x000fe40000000000 */
[----:B--2---:R-:W-:Y:S02]  /*2e600*/  IMAD R2, R11, R8, RZ ;  /* 0x000000080b027224 */ /* 0x004fe400078e02ff */
[----:B------:R-:W-:-:S03]  /*2e610*/  IMAD.MOV.U32 R11, RZ, RZ, 0x1c1f ;  /* 0x00001c1fff0b7424 */ /* 0x000fc600078e00ff */
[----:B------:R-:W-:-:S13]  /*2e620*/  ISETP.GE.AND P4, PT, R0, R2, PT ;  /* 0x000000020000720c */ /* 0x000fda0003f86270 */
[----:B-----5:R-:W-:Y:S05]  /*2e630*/  WARPSYNC.COLLECTIVE R15, `(.L_x_804) ;  /* 0x000000000f087348 */ /* 0x020fea0003c00000 */
[----:B------:R0:W1:Y:S02]  /*2e640*/  SHFL.IDX P6, R14, R13, R12, R11 ;  /* 0x0000000c0d0e7389 */ /* 0x00006400000c000b */
[----:B01---5:R-:W-:Y:S01]  /*2e650*/  ENDCOLLECTIVE ;  /* 0x000000000000791b */ /* 0x023fe20003800000 */
.L_x_804:
[----:B------:R-:W-:Y:S02]  /*2e660*/  IMAD.MOV.U32 R13, RZ, RZ, R4 ;  /* 0x000000ffff0d7224 */ /* 0x000fe400078e0004 */
[----:B------:R-:W-:-:S07]  /*2e670*/  IMAD.MOV.U32 R6, RZ, RZ, R14 ;  /* 0x000000ffff067224 */ /* 0x000fce00078e000e */
[----:B------:R-:W-:Y:S05]  /*2e680*/  WARPSYNC.COLLECTIVE R15, `(.L_x_805) ;  /* 0x000000000f087348 */ /* 0x000fea0003c00000 */
[----:B------:R0:W1:Y:S02]  /*2e690*/  SHFL.IDX P6, R14, R13, R12, R11 ;  /* 0x0000000c0d0e7389 */ /* 0x00006400000c000b */
[----:B01----:R-:W-:Y:S01]  /*2e6a0*/  ENDCOLLECTIVE ;  /* 0x000000000000791b */ /* 0x003fe20003800000 */
.L_x_805:
[----:B------:R-:W-:Y:S01]  /*2e6b0*/  IMAD.MOV.U32 R13, RZ, RZ, R3 ;  /* 0x000000ffff0d7224 */ /* 0x000fe200078e0003 */
[----:B------:R-:W-:Y:S01]  /*2e6c0*/  MOV R12, 0x1 ;  /* 0x00000001000c7802 */ /* 0x000fe20000000f00 */
[----:B------:R-:W-:-:S07]  /*2e6d0*/  IMAD.MOV.U32 R7, RZ, RZ, R14 ;  /* 0x000000ffff077224 */ /* 0x000fce00078e000e */
[----:B------:R-:W-:Y:S05]  /*2e6e0*/  WARPSYNC.COLLECTIVE R15, `(.L_x_806) ;  /* 0x000000000f087348 */ /* 0x000fea0003c00000 */
[----:B------:R0:W1:Y:S02]  /*2e6f0*/  SHFL.IDX P6, R14, R13, R12, R11 ;  /* 0x0000000c0d0e7389 */ /* 0x00006400000c000b */
[----:B01----:R-:W-:Y:S01]  /*2e700*/  ENDCOLLECTIVE ;  /* 0x000000000000791b */ /* 0x003fe20003800000 */
.L_x_806:
[----:B------:R-:W-:-:S05]  /*2e710*/  @!P4 IADD3 R7, P3, R10, R7, RZ ;  /* 0x000000070a07c210 */ /* 0x000fca0007f7e0ff */
[----:B------:R-:W-:Y:S01]  /*2e720*/  @!P4 IMAD.X R6, RZ, RZ, R6, P3 ;  /* 0x000000ffff06c224 */ /* 0x000fe200018e0606 */
[----:B------:R-:W-:-:S04]  /*2e730*/  ISETP.GE.AND P3, PT, R5, R2, PT ;  /* 0x000000020500720c */ /* 0x000fc80003f66270 */
[----:B------:R-:W-:Y:S01]  /*2e740*/  @!P4 LOP3.LUT R7, R7, R6, RZ, 0x3c, !PT ;  /* 0x000000060707c212 */ /* 0x000fe200078e3cff */
[----:B------:R-:W-:-:S03]  /*2e750*/  IMAD.MOV.U32 R13, RZ, RZ, R4 ;  /* 0x000000ffff0d7224 */ /* 0x000fc600078e0004 */
[----:B------:R-:W-:-:S04]  /*2e760*/  @!P4 LOP3.LUT R6, R7, R6, RZ, 0x3c, !PT ;  /* 0x000000060706c212 */ /* 0x000fc800078e3cff */
[----:B------:R-:W-:-:S05]  /*2e770*/  @!P4 LOP3.LUT R7, R7, R6, RZ, 0x3c, !PT ;  /* 0x000000060707c212 */ /* 0x000fca00078e3cff */
[----:B------:R-:W-:Y:S01]  /*2e780*/  @!PT LDS RZ, [RZ] ;  /* 0x00000000fffff984 */ /* 0x000fe20000000800 */
[----:B------:R-:W-:Y:S01]  /*2e790*/  @!PT LDS RZ, [RZ] ;  /* 0x00000000fffff984 */ /* 0x000fe20000000800 */
[----:B------:R-:W-:Y:S01]  /*2e7a0*/  @!PT LDS RZ, [RZ] ;  /* 0x00000000fffff984 */ /* 0x000fe20000000800 */
[----:B------:R-:W-:Y:S04]  /*2e7b0*/  @!P4 LDGSTS.E.BYPASS.LTC128B.128 [R9+0x14400], desc[UR54][R6.64], !P0 ;  /* 0x144000000609cfae */ /* 0x000fe8000c101d76 */
[----:B------:R-:W-:Y:S04]  /*2e7c0*/  @!P4 LDGSTS.E.BYPASS.LTC128B.128 [R9+0x16400], desc[UR54][R6.64+0x40], !P1 ;  /* 0x164000400609cfae */ /* 0x000fe8000c901d76 */
[----:B------:R0:W-:Y:S02]  /*2e7d0*/  @!P4 LDGSTS.E.BYPASS.LTC128B.128 [R9+0x18400], desc[UR54][R6.64+0x80], !P2 ;  /* 0x184000800609cfae */ /* 0x0001e4000d101d76 */
[----:B0-----:R-:W-:-:S07]  /*2e7e0*/  IMAD.MOV.U32 R6, RZ, RZ, R14 ;  /* 0x000000ffff067224 */ /* 0x001fce00078e000e */
[----:B------:R-:W-:Y:S05]  /*2e7f0*/  WARPSYNC.COLLECTIVE R15, `(.L_x_807) ;  /* 0x000000000f087348 */ /* 0x000fea0003c00000 */
[----:B------:R0:W1:Y:S02]  /*2e800*/  SHFL.IDX P6, R14, R13, R12, R11 ;  /* 0x0000000c0d0e7389 */ /* 0x00006400000c000b */
[----:B01----:R-:W-:Y:S01]  /*2e810*/  ENDCOLLECTIVE ;  /* 0x000000000000791b */ /* 0x003fe20003800000 */
.L_x_807:
[----:B------:R-:W-:Y:S01]  /*2e820*/  MOV R13, R3 ;  /* 0x00000003000d7202 */ /* 0x000fe20000000f00 */
[----:B------:R-:W-:Y:S02]  /*2e830*/  IMAD.MOV.U32 R12, RZ, RZ, 0x2 ;  /* 0x00000002ff0c7424 */ /* 0x000fe400078e00ff */
[----:B------:R-:W-:-:S07]  /*2e840*/  IMAD.MOV.U32 R5, RZ, RZ, R14 ;  /* 0x000000ffff057224 */ /* 0x000fce00078e000e */
[----:B------:R-:W-:Y:S05]  /*2e850*/  WARPSYNC.COLLECTIVE R15, `(.L_x_808) ;  /* 0x000000000f087348 */ /* 0x000fea0003c00000 */
[----:B------:R0:W1:Y:S02]  /*2e860*/  SHFL.IDX P6, R14, R13, R12, R11 ;  /* 0x0000000c0d0e7389 */ /* 0x00006400000c000b */
[----:B01----:R-:W-:Y:S01]  /*2e870*/  ENDCOLLECTIVE ;  /* 0x000000000000791b */ /* 0x003fe20003800000 */
.L_x_808:
[----:B------:R-:W-:-:S04]  /*2e880*/  @!P3 IADD3 R5, P4, R10, R5, RZ ;  /* 0x000000050a05b210 */ /* 0x000fc80007f9e0ff */
[----:B------:R-:W-:-:S05]  /*2e890*/  @!P3 IADD3.X R6, RZ, R6, RZ, P4, !PT ;  /* 0x00000006ff06b210 */ /* 0x000fca00027fe4ff */
[----:B------:R-:W-:Y:S02]  /*2e8a0*/  @!P3 IMAD.MOV.U32 R7, RZ, RZ, R6 ;  /* 0x000000ffff07b224 */ /* 0x000fe400078e0006 */
[----:B------:R-:W-:Y:S02]  /*2e8b0*/  @!P3 IMAD.MOV.U32 R6, RZ, RZ, R5 ;  /* 0x000000ffff06b224 */ /* 0x000fe400078e0005 */
[----:B------:R-:W-:Y:S02]  /*2e8c0*/  IMAD.MOV.U32 R13, RZ, RZ, R4 ;  /* 0x000000ffff0d7224 */ /* 0x000fe400078e0004 */
[----:B------:R-:W-:Y:S01]  /*2e8d0*/  VIADD R5, R0, 0x40 ;  /* 0x0000004000057836 */ /* 0x000fe20000000000 */
        /* <DEDUP_REMOVED lines=11> */
.L_x_809:
[----:B------:R-:W-:Y:S01]  /*2e990*/  MOV R13, R3 ;  /* 0x00000003000d7202 */ /* 0x000fe20000000f00 */
[----:B------:R-:W-:Y:S01]  /*2e9a0*/  IMAD.MOV.U32 R12, RZ, RZ, 0x3 ;  /* 0x00000003ff0c7424 */ /* 0x000fe200078e00ff */
[----:B------:R-:W-:-:S07]  /*2e9b0*/  MOV R5, R14 ;  /* 0x0000000e00057202 */ /* 0x000fce0000000f00 */
[----:B------:R-:W-:Y:S05]  /*2e9c0*/  WARPSYNC.COLLECTIVE R15, `(.L_x_810) ;  /* 0x000000000f087348 */ /* 0x000fea0003c00000 */
[----:B------:R0:W1:Y:S02]  /*2e9d0*/  SHFL.IDX P6, R14, R13, R12, R11 ;  /* 0x0000000c0d0e7389 */ /* 0x00006400000c000b */
[----:B01----:R-:W-:Y:S01]  /*2e9e0*/  ENDCOLLECTIVE ;  /* 0x000000000000791b */ /* 0x003fe20003800000 */
.L_x_810:
[----:B------:R-:W-:-:S05]  /*2e9f0*/  @!P3 IADD3 R5, P4, R10, R5, RZ ;  /* 0x000000050a05b210 */ /* 0x000fca0007f9e0ff */
[----:B------:R-:W-:-:S04]  /*2ea00*/  @!P3 IMAD.X R6, RZ, RZ, R6, P4 ;  /* 0x000000ffff06b224 */ /* 0x000fc800020e0606 */
[----:B------:R-:W-:Y:S02]  /*2ea10*/  @!P3 IMAD.MOV.U32 R7, RZ, RZ, R6 ;  /* 0x000000ffff07b224 */ /* 0x000fe400078e0006 */
[----:B------:R-:W-:Y:S02]  /*2ea20*/  @!P3 IMAD.MOV.U32 R6, RZ, RZ, R5 ;  /* 0x000000ffff06b224 */ /* 0x000fe400078e0005 */
[----:B------:R-:W-:-:S03]  /*2ea30*/  IMAD.MOV.U32 R13, RZ, RZ, R4 ;  /* 0x000000ffff0d7224 */ /* 0x000fc600078e0004 */
[----:B------:R-:W-:Y:S01]  /*2ea40*/  @!PT LDS RZ, [RZ] ;  /* 0x00000000fffff984 */ /* 0x000fe20000000800 */
[----:B------:R-:W-:Y:S01]  /*2ea50*/  @!PT LDS RZ, [RZ] ;  /* 0x00000000fffff984 */ /* 0x000fe20000000800 */
[----:B------:R-:W-:Y:S01]  /*2ea60*/  @!PT LDS RZ, [RZ] ;  /* 0x00000000fffff984 */ /* 0x000fe20000000800 */
[----:B------:R0:W-:Y:S04]  /*2ea70*/  @!P3 LDGSTS.E.BYPASS.LTC128B.128 [R9+0x15400], desc[UR54][R6.64], !P0 ;  /* 0x154000000609bfae */ /* 0x0001e8000c101d76 */
[----:B------:R0:W-:Y:S01]  /*2ea80*/  @!P3 LDGSTS.E.BYPASS.LTC128B.128 [R9+0x17400], desc[UR54][R6.64+0x40], !P1 ;  /* 0x174000400609bfae */ /* 0x0001e2000c901d76 */
[----:B------:R-:W-:-:S07]  /*2ea90*/  IMAD.MOV.U32 R5, RZ, RZ, R14 ;  /* 0x000000ffff057224 */ /* 0x000fce00078e000e */
[----:B0-----:R-:W-:Y:S05]  /*2eaa0*/  WARPSYNC.COLLECTIVE R15, `(.L_x_811) ;  /* 0x000000000f087348 */ /* 0x001fea0003c00000 */
[----:B------:R1:W2:Y:S02]  /*2eab0*/  SHFL.IDX P6, R14, R13, R12, R11 ;  /* 0x0000000c0d0e7389 */ /* 0x0002a400000c000b */
[----:B012---:R-:W-:Y:S01]  /*2eac0*/  ENDCOLLECTIVE ;  /* 0x000000000000791b */ /* 0x007fe20003800000 */
.L_x_811:
[----:B------:R-:W-:Y:S01]  /*2ead0*/  @!PT LDS RZ, [RZ] ;  /* 0x00000000fffff984 */ /* 0x000fe20000000800 */
[----:B------:R-:W-:Y:S01]  /*2eae0*/  @!PT LDS RZ, [RZ] ;  /* 0x00000000fffff984 */ /* 0x000fe20000000800 */
[----:B------:R-:W-:Y:S01]  /*2eaf0*/  @!PT LDS RZ, [RZ] ;  /* 0x00000000fffff984 */ /* 0x000fe20000000800 */
[----:B------:R0:W-:Y:S01]  /*2eb00*/  @!P3 LDGSTS.E.BYPASS.LTC128B.128 [R9+0x19400], desc[UR54][R6.64+0x80], !P2 ;  /* 0x194000800609bfae */ /* 0x0001e2000d101d76 */
[----:B------:R-:W-:Y:S01]  /*2eb10*/  MOV R3, R14 ;  /* 0x0000000e00037202 */ /* 0x000fe20000000f00 */
[----:B------:R-:W-:Y:S06]  /*2eb20*/  BRA `(.L_x_812) ;  /* 0xffffff9800507947 */ /* 0x000fec000383ffff */
.L_x_605:
[----:B----4-:R4:W0:Y:S02]  /*2eb30*/  SYNCS.PHASECHK.TRANS64.TRYWAIT P0, [R18+URZ+0x29820], R0 ;  /* 0x02982000120075a7 */ /* 0x010824000800017f */
[----:B0-----:R-:W-:Y:S05]  /*2eb40*/  @!P0 NANOSLEEP.SYNCS 0x989680 ;  /* 0x009896800000895d */ /* 0x001fea0003900000 */
[----:B------:R-:W0:Y:S02]  /*2eb50*/  @!P0 SYNCS.PHASECHK.TRANS64 P0, [R18+URZ+0x29820], R0 ;  /* 0x02982000120085a7 */ /* 0x000e24000800007f */
[----:B0-----:R-:W-:Y:S05]  /*2eb60*/  @!P0 BRA `(.L_x_605) ;  /* 0xfffffffc00f08947 */ /* 0x001fea000383ffff */
[----:B------:R-:W-:Y:S05]  /*2eb70*/  BRA `(.L_x_813) ;  /* 0xffffff9800c07947 */ /* 0x000fea000383ffff */
.L_x_611:
[----:B--2---:R2:W3:Y:S02]  /*2eb80*/  SYNCS.PHASECHK.TRANS64.TRYWAIT P0, [R5+URZ+0x29880], R4 ;  /* 0x02988004050075a7 */ /* 0x0044e4000800017f */
[----:B---3--:R-:W-:Y:S05]  /*2eb90*/  @!P0 NANOSLEEP.SYNCS 0x989680 ;  /* 0x009896800000895d */ /* 0x008fea0003900000 */
[----:B------:R-:W3:Y:S02]  /*2eba0*/  @!P0 SYNCS.PHASECHK.TRANS64 P0, [R5+URZ+0x29880], R4 ;  /* 0x02988004050085a7 */ /* 0x000ee4000800007f */
[----:B---3--:R-:W-:Y:S05]  /*2ebb0*/  @!P0 BRA `(.L_x_611) ;  /* 0xfffffffc00f08947 */ /* 0x008fea000383ffff */
[----:B------:R-:W-:Y:S05]  /*2ebc0*/  BRA `(.L_x_814) ;  /* 0xffffff9c00787947 */ /* 0x000fea000383ffff */
.L_x_616:
[----:B---3--:R3:W4:Y:S02]  /*2ebd0*/  SYNCS.PHASECHK.TRANS64.TRYWAIT P0, [R5+URZ+0x29840], R4 ;  /* 0x02984004050075a7 */ /* 0x008724000800017f */
[----:B----4-:R-:W-:Y:S05]  /*2ebe0*/  @!P0 NANOSLEEP.SYNCS 0x989680 ;  /* 0x009896800000895d */ /* 0x010fea0003900000 */
[----:B------:R-:W4:Y:S02]  /*2ebf0*/  @!P0 SYNCS.PHASECHK.TRANS64 P0, [R5+URZ+0x29840], R4 ;  /* 0x02984004050085a7 */ /* 0x000f24000800007f */
[----:B----4-:R-:W-:Y:S05]  /*2ec00*/  @!P0 BRA `(.L_x_616) ;  /* 0xfffffffc00f08947 */ /* 0x010fea000383ffff */
[----:B------:R-:W-:Y:S05]  /*2ec10*/  BRA `(.L_x_815) ;  /* 0xffffff9c00f47947 */ /* 0x000fea000383ffff */
.L_x_624:
[----:B---3--:R3:W4:Y:S02]  /*2ec20*/  SYNCS.PHASECHK.TRANS64.TRYWAIT P0, [R20+URZ+0x29870], R4 ;  /* 0x02987004140075a7 */ /* 0x008724000800017f */
[----:B----4-:R-:W-:Y:S05]  /*2ec30*/  @!P0 NANOSLEEP.SYNCS 0x989680 ;  /* 0x009896800000895d */ /* 0x010fea0003900000 */
[----:B------:R-:W4:Y:S02]  /*2ec40*/  @!P0 SYNCS.PHASECHK.TRANS64 P0, [R20+URZ+0x29870], R4 ;  /* 0x02987004140085a7 */ /* 0x000f24000800007f */
[----:B----4-:R-:W-:Y:S05]  /*2ec50*/  @!P0 BRA `(.L_x_624) ;  /* 0xfffffffc00f08947 */ /* 0x010fea000383ffff */
[----:B------:R-:W-:Y:S05]  /*2ec60*/  BRA `(.L_x_816) ;  /* 0xffffffa4000c7947 */ /* 0x000fea000383ffff */
.L_x_626:
[----:B----4-:R4:W0:Y:S02]  /*2ec70*/  SYNCS.PHASECHK.TRANS64.TRYWAIT P0, [R20+URZ+0x29860], R3 ;  /* 0x02986003140075a7 */ /* 0x010824000800017f */
[----:B0-----:R-:W-:Y:S05]  /*2ec80*/  @!P0 NANOSLEEP.SYNCS 0x989680 ;  /* 0x009896800000895d */ /* 0x001fea0003900000 */
[----:B------:R-:W0:Y:S02]  /*2ec90*/  @!P0 SYNCS.PHASECHK.TRANS64 P0, [R20+URZ+0x29860], R3 ;  /* 0x02986003140085a7 */ /* 0x000e24000800007f */
[----:B0-----:R-:W-:Y:S05]  /*2eca0*/  @!P0 BRA `(.L_x_626) ;  /* 0xfffffffc00f08947 */ /* 0x001fea000383ffff */
[----:B------:R-:W-:Y:S05]  /*2ecb0*/  BRA `(.L_x_817) ;  /* 0xffffffa400147947 */ /* 0x000fea000383ffff */
.L_x_633:
[----:B--2---:R2:W3:Y:S02]  /*2ecc0*/  SYNCS.PHASECHK.TRANS64.TRYWAIT P1, [R16+URZ+0x29870], R0 ;  /* 0x02987000100075a7 */ /* 0x0044e4000802017f */
[----:B---3--:R-:W-:Y:S05]  /*2ecd0*/  @!P1 NANOSLEEP.SYNCS 0x989680 ;  /* 0x009896800000995d */ /* 0x008fea0003900000 */
[----:B------:R-:W3:Y:S02]  /*2ece0*/  @!P1 SYNCS.PHASECHK.TRANS64 P1, [R16+URZ+0x29870], R0 ;  /* 0x02987000100095a7 */ /* 0x000ee4000802007f */
[----:B---3--:R-:W-:Y:S05]  /*2ecf0*/  @!P1 BRA `(.L_x_633) ;  /* 0xfffffffc00f09947 */ /* 0x008fea000383ffff */
[----:B------:R-:W-:Y:S05]  /*2ed00*/  BRA `(.L_x_818) ;  /* 0xffffffa800f87947 */ /* 0x000fea000383ffff */
.L_x_635:
[----:B--2---:R2:W3:Y:S02]  /*2ed10*/  SYNCS.PHASECHK.TRANS64.TRYWAIT P1, [R16+URZ+0x29860], R0 ;  /* 0x02986000100075a7 */ /* 0x0044e4000802017f */
[----:B---3--:R-:W-:Y:S05]  /*2ed20*/  @!P1 NANOSLEEP.SYNCS 0x989680 ;  /* 0x009896800000995d */ /* 0x008fea0003900000 */
[----:B------:R-:W3:Y:S02]  /*2ed30*/  @!P1 SYNCS.PHASECHK.TRANS64 P1, [R16+URZ+0x29860], R0 ;  /* 0x02986000100095a7 */ /* 0x000ee4000802007f */
[----:B---3--:R-:W-:Y:S05]  /*2ed40*/  @!P1 BRA `(.L_x_635) ;  /* 0xfffffffc00f09947 */ /* 0x008fea000383ffff */
[----:B------:R-:W-:Y:S05]  /*2ed50*/  BRA `(.L_x_819) ;  /* 0xffffffac00007947 */ /* 0x000fea000383ffff */
.L_x_639:
[----:B------:R-:W2:Y:S01]  /*2ed60*/  LDL R0, [R1] ;  /* 0x0000000001007983 */ /* 0x000ea20000100800 */
[----:B------:R-:W-:Y:S01]  /*2ed70*/  BSSY B0, `(.L_x_820) ;  /* 0x0000008000007945 */ /* 0x000fe20003800000 */
[----:B------:R-:W-:Y:S01]  /*2ed80*/  IMAD.MOV.U32 R12, RZ, RZ, RZ ;  /* 0x000000ffff0c7224 */ /* 0x000fe200078e00ff */
[----:B------:R-:W-:Y:S01]  /*2ed90*/  MOV R15, 0xffffffff ;  /* 0xffffffff000f7802 */ /* 0x000fe20000000f00 */
[----:B------:R-:W-:Y:S02]  /*2eda0*/  IMAD.MOV.U32 R11, RZ, RZ, 0x1f ;  /* 0x0000001fff0b7424 */ /* 0x000fe400078e00ff */
[----:B--2---:R-:W-:-:S07]  /*2edb0*/  IMAD.MOV.U32 R13, RZ, RZ, R0 ;  /* 0x000000ffff0d7224 */ /* 0x004fce00078e0000 */
[----:B-1----:R-:W-:Y:S05]  /*2edc0*/  WARPSYNC.COLLECTIVE R15, `(.L_x_821) ;  /* 0x000000000f087348 */ /* 0x002fea0003c00000 */
[----:B------:R0:W2:Y:S02]  /*2edd0*/  SHFL.IDX P6, R14, R13, R12, R11 ;  /* 0x0000000c0d0e7389 */ /* 0x0000a400000c000b */
[----:B012---:R-:W-:Y:S01]  /*2ede0*/  ENDCOLLECTIVE ;  /* 0x000000000000791b */ /* 0x007fe20003800000 */
.L_x_821:
[----:B------:R-:W-:Y:S05]  /*2edf0*/  BSYNC B0 ;  /* 0x0000000000007941 */ /* 0x000fea0003800000 */
.L_x_820:
[----:B------:R0:W5:Y:S01]  /*2ee00*/  LDL R2, [R1+0xc] ;  /* 0x00000c0001027983 */ /* 0x0001620000100800 */
[----:B------:R-:W-:Y:S01]  /*2ee10*/  IMAD.MOV.U32 R13, RZ, RZ, R0 ;  /* 0x000000ffff0d7224 */ /* 0x000fe200078e0000 */
[----:B------:R-:W-:Y:S01]  /*2ee20*/  MOV R11, 0x1f ;  /* 0x0000001f000b7802 */ /* 0x000fe20000000f00 */
[----:B------:R-:W-:Y:S02]  /*2ee30*/  IMAD.MOV.U32 R12, RZ, RZ, 0x1 ;  /* 0x00000001ff0c7424 */ /* 0x000fe400078e00ff */
[----:B------:R-:W-:Y:S02]  /*2ee40*/  IMAD.MOV.U32 R15, RZ, RZ, -0x1 ;  /* 0xffffffffff0f7424 */ /* 0x000fe400078e00ff */
[----:B------:R-:W-:-:S07]  /*2ee50*/  IMAD.MOV.U32 R5, RZ, RZ, R14 ;  /* 0x000000ffff057224 */ /* 0x000fce00078e000e */
[----:B0----5:R-:W-:Y:S05]  /*2ee60*/  WARPSYNC.COLLECTIVE R15, `(.L_x_822) ;  /* 0x000000000f087348 */ /* 0x021fea0003c00000 */
[----:B------:R1:W2:Y:S02]  /*2ee70*/  SHFL.IDX P6, R14, R13, R12, R11 ;  /* 0x0000000c0d0e7389 */ /* 0x0002a400000c000b */
[----:B012--5:R-:W-:Y:S01]  /*2ee80*/  ENDCOLLECTIVE ;  /* 0x000000000000791b */ /* 0x027fe20003800000 */
.L_x_822:
[----:B------:R-:W-:Y:S01]  /*2ee90*/  ULDC UR4, c[0x0][0xc3c] ;  /* 0x00030f0000047ab9 */ /* 0x000fe20000000800 */
[----:B------:R-:W-:Y:S02]  /*2eea0*/  IMAD.IADD R4, R2, 0x1, R16 ;  /* 0x0000000102047824 */ /* 0x000fe400078e0210 */
[----:B------:R-:W-:Y:S02]  /*2eeb0*/  IMAD.MOV.U32 R11, RZ, RZ, RZ ;  /* 0x000000ffff0b7224 */ /* 0x000fe400078e00ff */
[----:B------:R-:W-:Y:S01]  /*2eec0*/  IMAD.MOV.U32 R0, RZ, RZ, R14 ;  /* 0x000000ffff007224 */ /* 0x000fe200078e000e */
[----:B------:R-:W-:-:S13]  /*2eed0*/  ISETP.GE.OR P1, PT, R4, UR4, !P0 ;  /* 0x0000000404007c0c */ /* 0x000fda000c726670 */
[----:B------:R-:W0:Y:S08]  /*2eee0*/  @!P1 LDC.64 R2, c[0x0][0xc80] ;  /* 0x00032000ff029b82 */ /* 0x000e300000000a00 */
[----:B------:R-:W1:Y:S01]  /*2eef0*/  @!P1 LDC.64 R6, c[0x0][0xc78] ;  /* 0x00031e00ff069b82 */ /* 0x000e620000000a00 */
[----:B0-----:R-:W-:-:S05]  /*2ef00*/  @!P1 IMAD.WIDE R2, R4, 0x4, R2 ;  /* 0x0000000404029825 */ /* 0x001fca00078e0202 */
[----:B------:R1:W2:Y:S02]  /*2ef10*/  @!P1 LDG.E R8, desc[UR54][R2.64] ;  /* 0x0000003602089981 */ /* 0x0002a4000c1e1900 */
[----:B-1----:R-:W-:-:S06]  /*2ef20*/  @!P1 IMAD.WIDE R2, R4, 0x4, R6 ;  /* 0x0000000404029825 */ /* 0x002fcc00078e0206 */
[----:B------:R-:W3:Y:S01]  /*2ef30*/  @!P1 LDG.E R2, desc[UR54][R2.64] ;  /* 0x0000003602029981 */ /* 0x000ee2000c1e1900 */
[----:B------:R-:W-:Y:S01]  /*2ef40*/  MOV R4, RZ ;  /* 0x000000ff00047202 */ /* 0x000fe20000000f00 */
[----:B------:R-:W-:Y:S01]  /*2ef50*/  IMAD.MOV.U32 R6, RZ, RZ, RZ ;  /* 0x000000ffff067224 */ /* 0x000fe200078e00ff */
[C---:B------:R-:W-:Y:S02]  /*2ef60*/  ISETP.GE.U32.AND P2, PT, R16.reuse, 0x2, PT ;  /* 0x000000021000780c */ /* 0x040fe40003f46070 */
[C---:B------:R-:W-:Y:S02]  /*2ef70*/  ISETP.GE.U32.AND P3, PT, R16.reuse, 0x4, PT ;  /* 0x000000041000780c */ /* 0x040fe40003f66070 */
[C---:B------:R-:W-:Y:S02]  /*2ef80*/  ISETP.GE.U32.AND P4, PT, R16.reuse, 0x8, PT ;  /* 0x000000081000780c */ /* 0x040fe40003f86070 */
[C---:B------:R-:W-:Y:S01]  /*2ef90*/  ISETP.GE.U32.AND P5, PT, R16.reuse, 0x10, PT ;  /* 0x000000101000780c */ /* 0x040fe20003fa6070 */
[----:B--2---:R-:W-:Y:S01]  /*2efa0*/  @!P1 IMAD.MOV.U32 R4, RZ, RZ, R8 ;  /* 0x000000ffff049224 */ /* 0x004fe200078e0008 */
[----:B------:R-:W-:Y:S01]  /*2efb0*/  MOV R8, RZ ;  /* 0x000000ff00087202 */ /* 0x000fe20000000f00 */
[----:B---3--:R-:W-:Y:S01]  /*2efc0*/  @!P1 IMAD.MOV.U32 R6, RZ, RZ, R2 ;  /* 0x000000ffff069224 */ /* 0x008fe200078e0002 */
[----:B------:R-:W-:-:S03]  /*2efd0*/  ISETP.NE.AND P1, PT, R16, RZ, PT ;  /* 0x000000ff1000720c */ /* 0x000fc60003f25270 */
[----:B------:R-:W-:-:S05]  /*2efe0*/  IMAD R2, R6, R4, RZ ;  /* 0x0000000406027224 */ /* 0x000fca00078e02ff */
[----:B------:R-:W-:-:S07]  /*2eff0*/  MOV R13, R2 ;  /* 0x00000002000d7202 */ /* 0x000fce0000000f00 */
[----:B------:R-:W-:Y:S05]  /*2f000*/  WARPSYNC.COLLECTIVE R15, `(.L_x_823) ;  /* 0x000000000f087348 */ /* 0x000fea0003c00000 */
[----:B------:R0:W1:Y:S02]  /*2f010*/  SHFL.UP P6, R14, R13, R12, R11 ;  /* 0x0400000c0d0e7389 */ /* 0x00006400000c000b */
[----:B01----:R-:W-:Y:S01]  /*2f020*/  ENDCOLLECTIVE ;  /* 0x000000000000791b */ /* 0x003fe20003800000 */
.L_x_823:
[----:B------:R-:W-:Y:S02]  /*2f030*/  IMAD.MOV.U32 R12, RZ, RZ, 0x2 ;  /* 0x00000002ff0c7424 */ /* 0x000fe400078e00ff */
[----:B------:R-:W-:-:S05]  /*2f040*/  IMAD.MOV.U32 R3, RZ, RZ, R14 ;  /* 0x000000ffff037224 */ /* 0x000fca00078e000e */
[----:B------:R-:W-:-:S05]  /*2f050*/  SEL R3, R3, RZ, P1 ;  /* 0x000000ff03037207 */ /* 0x000fca0000800000 */
[----:B------:R-:W-:-:S05]  /*2f060*/  IMAD.IADD R2, R2, 0x1, R3 ;  /* 0x0000000102027824 */ /* 0x000fca00078e0203 */
[----:B------:R-:W-:-:S07]  /*2f070*/  MOV R13, R2 ;  /* 0x00000002000d7202 */ /* 0x000fce0000000f00 */
[----:B------:R-:W-:Y:S05]  /*2f080*/  WARPSYNC.COLLECTIVE R15, `(.L_x_824) ;  /* 0x000000000f087348 */ /* 0x000fea0003c00000 */
[----:B------:R0:W1:Y:S02]  /*2f090*/  SHFL.UP P6, R14, R13, R12, R11 ;  /* 0x0400000c0d0e7389 */ /* 0x00006400000c000b */
[----:B01----:R-:W-:Y:S01]  /*2f0a0*/  ENDCOLLECTIVE ;  /* 0x000000000000791b */ /* 0x003fe20003800000 */
.L_x_824:
        /* <DEDUP_REMOVED lines=8> */
.L_x_825:
        /* <DEDUP_REMOVED lines=8> */
.L_x_826:
        /* <DEDUP_REMOVED lines=8> */
.L_x_827:
[----:B------:R-:W-:Y:S02]  /*2f230*/  IMAD.MOV.U32 R12, RZ, RZ, 0x1f ;  /* 0x0000001fff0c7424 */ /* 0x000fe400078e00ff */
[----:B------:R-:W-:Y:S02]  /*2f240*/  IMAD.MOV.U32 R11, RZ, RZ, 0x1f ;  /* 0x0000001fff0b7424 */ /* 0x000fe400078e00ff */
[----:B------:R-:W-:-:S05]  /*2f250*/  IMAD.MOV.U32 R3, RZ, RZ, R14 ;  /* 0x000000ffff037224 */ /* 0x000fca00078e000e */
[----:B------:R-:W-:-:S05]  /*2f260*/  SEL R3, R3, RZ, P5 ;  /* 0x000000ff03037207 */ /* 0x000fca0002800000 */
[----:B------:R-:W-:-:S05]  /*2f270*/  IMAD.IADD R3, R2, 0x1, R3 ;  /* 0x0000000102037824 */ /* 0x000fca00078e0203 */
[----:B------:R-:W-:-:S07]  /*2f280*/  MOV R13, R3 ;  /* 0x00000003000d7202 */ /* 0x000fce0000000f00 */
[----:B------:R-:W-:Y:S05]  /*2f290*/  WARPSYNC.COLLECTIVE R15, `(.L_x_828) ;  /* 0x000000000f087348 */ /* 0x000fea0003c00000 */
[----:B------:R0:W1:Y:S02]  /*2f2a0*/  SHFL.IDX P6, R14, R13, R12, R11 ;  /* 0x0000000c0d0e7389 */ /* 0x00006400000c000b */
[----:B01----:R-:W-:Y:S01]  /*2f2b0*/  ENDCOLLECTIVE ;  /* 0x000000000000791b */ /* 0x003fe20003800000 */
.L_x_828:
[----:B------:R-:W-:Y:S01]  /*2f2c0*/  IMAD.MOV.U32 R9, RZ, RZ, R14 ;  /* 0x000000ffff097224 */ /* 0x000fe200078e000e */
[----:B------:R-:W-:Y:S06]  /*2f2d0*/  BRA `(.L_x_829) ;  /* 0xffffffb000047947 */ /* 0x000fec000383ffff */
.L_x_642:
[----:B------:R-:W-:Y:S01]  /*2f2e0*/  BSSY B0, `(.L_x_830) ;  /* 0x0000008000007945 */ /* 0x000fe20003800000 */
[----:B------:R-:W-:Y:S01]  /*2f2f0*/  IMAD.MOV.U32 R13, RZ, RZ, R2 ;  /* 0x000000ffff0d7224 */ /* 0x000fe200078e0002 */
[----:B------:R-:W-:Y:S01]  /*2f300*/  MOV R15, 0xffffffff ;  /* 0xffffffff000f7802 */ /* 0x000fe20000000f00 */
[----:B------:R-:W-:Y:S02]  /*2f310*/  IMAD.MOV.U32 R12, RZ, RZ, 0x1 ;  /* 0x00000001ff0c7424 */ /* 0x000fe400078e00ff */
[----:B------:R-:W-:-:S07]  /*2f320*/  IMAD.MOV.U32 R11, RZ, RZ, RZ ;  /* 0x000000ffff0b7224 */ /* 0x000fce00078e00ff */
[----:B------:R-:W-:Y:S05]  /*2f330*/  WARPSYNC.COLLECTIVE R15, `(.L_x_831) ;  /* 0x000000000f087348 */ /* 0x000fea0003c00000 */
[----:B------:R0:W1:Y:S02]  /*2f340*/  SHFL.UP P6, R14, R13, R12, R11 ;  /* 0x0400000c0d0e7389 */ /* 0x00006400000c000b */
[----:B01----:R-:W-:Y:S01]  /*2f350*/  ENDCOLLECTIVE ;  /* 0x000000000000791b */ /* 0x003fe20003800000 */
.L_x_831:
[----:B------:R-:W-:Y:S05]  /*2f360*/  BSYNC B0 ;  /* 0x0000000000007941 */ /* 0x000fea0003800000 */
.L_x_830:
[----:B------:R-:W-:Y:S01]  /*2f370*/  IMAD.MOV.U32 R3, RZ, RZ, R14 ;  /* 0x000000ffff037224 */ /* 0x000fe200078e000e */
[----:B------:R-:W-:Y:S01]  /*2f380*/  MOV R12, 0x2 ;  /* 0x00000002000c7802 */ /* 0x000fe20000000f00 */
[----:B------:R-:W-:Y:S02]  /*2f390*/  IMAD.MOV.U32 R11, RZ, RZ, RZ ;  /* 0x000000ffff0b7224 */ /* 0x000fe400078e00ff */
[----:B------:R-:W-:Y:S01]  /*2f3a0*/  IMAD.MOV.U32 R15, RZ, RZ, -0x1 ;  /* 0xffffffffff0f7424 */ /* 0x000fe200078e00ff */
[----:B------:R-:W-:-:S05]  /*2f3b0*/  SEL R3, R3, RZ, P1 ;  /* 0x000000ff03037207 */ /* 0x000fca0000800000 */
[----:B------:R-:W-:-:S04]  /*2f3c0*/  IMAD.IADD R2, R2, 0x1, R3 ;  /* 0x0000000102027824 */ /* 0x000fc800078e0203 */
[----:B------:R-:W-:-:S07]  /*2f3d0*/  IMAD.MOV.U32 R13, RZ, RZ, R2 ;  /* 0x000000ffff0d7224 */ /* 0x000fce00078e0002 */
[----:B------:R-:W-:Y:S05]  /*2f3e0*/  WARPSYNC.COLLECTIVE R15, `(.L_x_832) ;  /* 0x000000000f087348 */ /* 0x000fea0003c00000 */
[----:B------:R0:W1:Y:S02]  /*2f3f0*/  SHFL.UP P6, R14, R13, R12, R11 ;  /* 0x0400000c0d0e7389 */ /* 0x00006400000c000b */
[----:B01----:R-:W-:Y:S01]  /*2f400*/  ENDCOLLECTIVE ;  /* 0x000000000000791b */ /* 0x003fe20003800000 */
.L_x_832:
[----:B------:R-:W-:Y:S02]  /*2f410*/  IMAD.MOV.U32 R12, RZ, RZ, 0x4 ;  /* 0x00000004ff0c7424 */ /* 0x000fe400078e00ff */
[----:B------:R-:W-:-:S05]  /*2f420*/  IMAD.MOV.U32 R3, RZ, RZ, R14 ;  /* 0x000000ffff037224 */ /* 0x000fca00078e000e */
[----:B------:R-:W-:-:S04]  /*2f430*/  SEL R3, R3, RZ, P2 ;  /* 0x000000ff03037207 */ /* 0x000fc80001000000 */
[----:B------:R-:W-:-:S05]  /*2f440*/  IADD3 R2, R2, R3, RZ ;  /* 0x0000000302027210 */ /* 0x000fca0007ffe0ff */
[----:B------:R-:W-:-:S07]  /*2f450*/  IMAD.MOV.U32 R13, RZ, RZ, R2 ;  /* 0x000000ffff0d7224 */ /* 0x000fce00078e0002 */
[----:B------:R-:W-:Y:S05]  /*2f460*/  WARPSYNC.COLLECTIVE R15, `(.L_x_833) ;  /* 0x000000000f087348 */ /* 0x000fea0003c00000 */
[----:B------:R0:W1:Y:S02]  /*2f470*/  SHFL.UP P6, R14, R13, R12, R11 ;  /* 0x0400000c0d0e7389 */ /* 0x00006400000c000b */
[----:B01----:R-:W-:Y:S01]  /*2f480*/  ENDCOLLECTIVE ;  /* 0x000000000000791b */ /* 0x003fe20003800000 */
.L_x_833:
        /* <DEDUP_REMOVED lines=8> */
.L_x_834:
        /* <DEDUP_REMOVED lines=8> */
.L_x_835:
[----:B------:R-:W-:Y:S02]  /*2f590*/  IMAD.MOV.U32 R12, RZ, RZ, 0x1f ;  /* 0x0000001fff0c7424 */ /* 0x000fe400078e00ff */
[----:B------:R-:W-:Y:S02]  /*2f5a0*/  IMAD.MOV.U32 R11, RZ, RZ, 0x1f ;  /* 0x0000001fff0b7424 */ /* 0x000fe400078e00ff */
[----:B------:R-:W-:-:S05]  /*2f5b0*/  IMAD.MOV.U32 R3, RZ, RZ, R14 ;  /* 0x000000ffff037224 */ /* 0x000fca00078e000e */
[----:B------:R-:W-:-:S04]  /*2f5c0*/  SEL R3, R3, RZ, P5 ;  /* 0x000000ff03037207 */ /* 0x000fc80002800000 */
[----:B------:R-:W-:-:S05]  /*2f5d0*/  IADD3 R7, R2, R3, RZ ;  /* 0x0000000302077210 */ /* 0x000fca0007ffe0ff */
[----:B------:R-:W-:-:S07]  /*2f5e0*/  IMAD.MOV.U32 R13, RZ, RZ, R7 ;  /* 0x000000ffff0d7224 */ /* 0x000fce00078e0007 */
[----:B------:R-:W-:Y:S05]  /*2f5f0*/  WARPSYNC.COLLECTIVE R15, `(.L_x_836) ;  /* 0x000000000f087348 */ /* 0x000fea0003c00000 */
[----:B------:R0:W1:Y:S02]  /*2f600*/  SHFL.IDX P6, R14, R13, R12, R11 ;  /* 0x0000000c0d0e7389 */ /* 0x00006400000c000b */
[----:B01----:R-:W-:Y:S01]  /*2f610*/  ENDCOLLECTIVE ;  /* 0x000000000000791b */ /* 0x003fe20003800000 */
.L_x_836:
[----:B------:R-:W-:Y:S01]  /*2f620*/  MOV R9, R14 ;  /* 0x0000000e00097202 */ /* 0x000fe20000000f00 */
[----:B------:R-:W-:Y:S06]  /*2f630*/  BRA `(.L_x_837) ;  /* 0xffffffac00dc7947 */ /* 0x000fec000383ffff */
.L_x_644:
[----:B------:R-:W-:Y:S01]  /*2f640*/  BSSY B0, `(.L_x_838) ;  /* 0x0000006000007945 */ /* 0x000fe20003800000 */
[----:B------:R-:W-:Y:S01]  /*2f650*/  PLOP3.LUT P6, PT, P6, PT, PT, 0x8, 0x0 ;  /* 0x000000000000781c */ /* 0x000fe200037ce170 */
[----:B------:R-:W-:-:S12]  /*2f660*/  IMAD.MOV.U32 R15, RZ, RZ, -0x1 ;  /* 0xffffffffff0f7424 */ /* 0x000fd800078e00ff */
[----:B0-----:R-:W-:Y:S05]  /*2f670*/  WARPSYNC.COLLECTIVE R15, `(.L_x_839) ;  /* 0x000000000f087348 */ /* 0x001fea0003c00000 */
[----:B------:R-:W-:Y:S01]  /*2f680*/  VOTE.ANY R14, PT, P6 ;  /* 0x00000000000e7806 */ /* 0x000fe200030e0100 */
[----:B0-----:R-:W-:Y:S06]  /*2f690*/  ENDCOLLECTIVE ;  /* 0x000000000000791b */ /* 0x001fec0003800000 */
.L_x_839:
[----:B------:R-:W-:Y:S05]  /*2f6a0*/  BSYNC B0 ;  /* 0x0000000000007941 */ /* 0x000fea0003800000 */
.L_x_838:
[----:B------:R-:W-:Y:S02]  /*2f6b0*/  IMAD.MOV.U32 R3, RZ, RZ, R14 ;  /* 0x000000ffff037224 */ /* 0x000fe400078e000e */
[----:B------:R-:W-:Y:S02]  /*2f6c0*/  IMAD.MOV.U32 R13, RZ, RZ, R4 ;  /* 0x000000ffff0d7224 */ /* 0x000fe400078e0004 */
[----:B------:R-:W0:Y:S01]  /*2f6d0*/  POPC R0, R3 ;  /* 0x0000000300007309 */ /* 0x000e220000000000 */
[----:B------:R-:W-:Y:S02]  /*2f6e0*/  IMAD.MOV.U32 R11, RZ, RZ, 0x1f ;  /* 0x0000001fff0b7424 */ /* 0x000fe400078e00ff */
[----:B------:R-:W-:Y:S01]  /*2f6f0*/  IMAD.MOV.U32 R15, RZ, RZ, -0x1 ;  /* 0xffffffffff0f7424 */ /* 0x000fe200078e00ff */
[----:B0-----:R-:W-:-:S07]  /*2f700*/  MOV R12, R0 ;  /* 0x00000000000c7202 */ /* 0x001fce0000000f00 */
[----:B------:R-:W-:Y:S05]  /*2f710*/  WARPSYNC.COLLECTIVE R15, `(.L_x_840) ;  /* 0x000000000f087348 */ /* 0x000fea0003c00000 */
[----:B------:R0:W1:Y:S02]  /*2f720*/  SHFL.IDX P6, R14, R13, R12, R11 ;  /* 0x0000000c0d0e7389 */ /* 0x00006400000c000b */
[----:B01----:R-:W-:Y:S01]  /*2f730*/  ENDCOLLECTIVE ;  /* 0x000000000000791b */ /* 0x003fe20003800000 */
.L_x_840:
[----:B------:R-:W-:Y:S01]  /*2f740*/  MOV R13, R6 ;  /* 0x00000006000d7202 */ /* 0x000fe20000000f00 */
[----:B------:R-:W-:-:S07]  /*2f750*/  IMAD.MOV.U32 R4, RZ, RZ, R14 ;  /* 0x000000ffff047224 */ /* 0x000fce00078e000e */
[----:B------:R-:W-:Y:S05]  /*2f760*/  WARPSYNC.COLLECTIVE R15, `(.L_x_841) ;  /* 0x000000000f087348 */ /* 0x000fea0003c00000 */
[----:B------:R0:W1:Y:S02]  /*2f770*/  SHFL.IDX P6, R14, R13, R12, R11 ;  /* 0x0000000c0d0e7389 */ /* 0x00006400000c000b */
[----:B01----:R-:W-:Y:S01]  /*2f780*/  ENDCOLLECTIVE ;  /* 0x000000000000791b */ /* 0x003fe20003800000 */
.L_x_841:
[----:B------:R-:W-:Y:S01]  /*2f790*/  IMAD.MOV.U32 R6, RZ, RZ, R14 ;  /* 0x000000ffff067224 */ /* 0x000fe200078e000e */
[----:B------:R-:W-:Y:S06]  /*2f7a0*/  BRA `(.L_x_842) ;  /* 0xffffffac00bc7947 */ /* 0x000fec000383ffff */
.L_x_646:
[----:B------:R-:W-:Y:S01]  /*2f7b0*/  BSSY B0, `(.L_x_843) ;  /* 0x0000007000007945 */ /* 0x000fe20003800000 */
[----:B------:R-:W-:Y:S01]  /*2f7c0*/  IMAD.MOV.U32 R13, RZ, RZ, R7 ;  /* 0x000000ffff0d7224 */ /* 0x000fe200078e0007 */
[----:B------:R-:W-:Y:S01]  /*2f7d0*/  MOV R15, 0xffffffff ;  /* 0xffffffff000f7802 */ /* 0x000fe20000000f00 */
[----:B------:R-:W-:-:S07]  /*2f7e0*/  IMAD.MOV.U32 R11, RZ, RZ, 0x1f ;  /* 0x0000001fff0b7424 */ /* 0x000fce00078e00ff */
[----:B012---:R-:W-:Y:S05]  /*2f7f0*/  WARPSYNC.COLLECTIVE R15, `(.L_x_844) ;  /* 0x000000000f087348 */ /* 0x007fea0003c00000 */
[----:B------:R3:W4:Y:S02]  /*2f800*/  SHFL.IDX P6, R14, R13, R12, R11 ;  /* 0x0000000c0d0e7389 */ /* 0x00072400000c000b */
[----:B01234-:R-:W-:Y:S01]  /*2f810*/  ENDCOLLECTIVE ;  /* 0x000000000000791b */ /* 0x01ffe20003800000 */
.L_x_844:
[----:B------:R-:W-:Y:S05]  /*2f820*/  BSYNC B0 ;  /* 0x0000000000007941 */ /* 0x000fea0003800000 */
.L_x_843:
[----:B------:R-:W-:Y:S01]  /*2f830*/  IMAD.MOV.U32 R7, RZ, RZ, R14 ;  /* 0x000000ffff077224 */ /* 0x000fe200078e000e */
[----:B------:R-:W-:Y:S06]  /*2f840*/  BRA `(.L_x_845) ;  /* 0xffffffac00ac7947 */ /* 0x000fec000383ffff */
.L_x_650:
[----:B0-----:R0:W1:Y:S02]  /*2f850*/  SYNCS.PHASECHK.TRANS64.TRYWAIT P0, [R0+URZ+0x29820], R3 ;  /* 0x02982003000075a7 */ /* 0x001064000800017f */
[----:B-1----:R-:W-:Y:S05]  /*2f860*/  @!P0 NANOSLEEP.SYNCS 0x989680 ;  /* 0x009896800000895d */ /* 0x002fea0003900000 */
[----:B------:R-:W1:Y:S02]  /*2f870*/  @!P0 SYNCS.PHASECHK.TRANS64 P0, [R0+URZ+0x29820], R3 ;  /* 0x02982003000085a7 */ /* 0x000e64000800007f */
[----:B-1----:R-:W-:Y:S05]  /*2f880*/  @!P0 BRA `(.L_x_650) ;  /* 0xfffffffc00f08947 */ /* 0x002fea000383ffff */
[----:B------:R-:W-:Y:S05]  /*2f890*/  BRA `(.L_x_846) ;  /* 0xffffffb400447947 */ /* 0x000fea000383ffff */
.L_x_651:
[----:B------:R-:W1:Y:S01]  /*2f8a0*/  S2R R2, SR_TID.X ;  /* 0x0000000000027919 */ /* 0x000e620000002100 */
[----:B------:R-:W-:Y:S01]  /*2f8b0*/  BSSY B0, `(.L_x_847) ;  /* 0x000000a000007945 */ /* 0x000fe20003800000 */
[----:B---3--:R-:W-:Y:S01]  /*2f8c0*/  IMAD.MOV.U32 R12, RZ, RZ, RZ ;  /* 0x000000ffff0c7224 */ /* 0x008fe200078e00ff */
[----:B------:R-:W-:Y:S01]  /*2f8d0*/  MOV R11, 0x1f ;  /* 0x0000001f000b7802 */ /* 0x000fe20000000f00 */
[----:B------:R-:W-:Y:S01]  /*2f8e0*/  IMAD.MOV.U32 R15, RZ, RZ, -0x1 ;  /* 0xffffffffff0f7424 */ /* 0x000fe200078e00ff */
[----:B-1----:R-:W-:-:S04]  /*2f8f0*/  SHF.R.U32.HI R2, RZ, 0x5, R2 ;  /* 0x00000005ff027819 */ /* 0x002fc80000011602 */
[----:B------:R-:W-:-:S05]  /*2f900*/  LOP3.LUT R2, R2, 0x3, RZ, 0xc0, !PT ;  /* 0x0000000302027812 */ /* 0x000fca00078ec0ff */
[----:B------:R-:W-:-:S07]  /*2f910*/  IMAD.MOV.U32 R13, RZ, RZ, R2 ;  /* 0x000000ffff0d7224 */ /* 0x000fce00078e0002 */
[----:B0-----:R-:W-:Y:S05]  /*2f920*/  WARPSYNC.COLLECTIVE R15, `(.L_x_848) ;  /* 0x000000000f087348 */ /* 0x001fea0003c00000 */
[----:B------:R1:W2:Y:S02]  /*2f930*/  SHFL.IDX P6, R14, R13, R12, R11 ;  /* 0x0000000c0d0e7389 */ /* 0x0002a400000c000b */
[----:B012---:R-:W-:Y:S01]  /*2f940*/  ENDCOLLECTIVE ;  /* 0x000000000000791b */ /* 0x007fe20003800000 */
.L_x_848:
[----:B------:R-:W-:Y:S05]  /*2f950*/  BSYNC B0 ;  /* 0x0000000000007941 */ /* 0x000fea0003800000 */
.L_x_847:
[----:B------:R-:W-:Y:S05]  /*2f960*/  BRA `(.L_x_849) ;  /* 0xffffffb4002c7947 */ /* 0x000fea000383ffff */
.L_x_652:
[----:B------:R-:W-:Y:S01]  /*2f970*/  BSSY B0, `(.L_x_850) ;  /* 0x0000006000007945 */ /* 0x000fe20003800000 */
[----:B------:R-:W-:-:S07]  /*2f980*/  IMAD.MOV.U32 R15, RZ, RZ, -0x1 ;  /* 0xffffffffff0f7424 */ /* 0x000fce00078e00ff */
[----:B01-3--:R-:W-:Y:S05]  /*2f990*/  WARPSYNC.COLLECTIVE R15, `(.L_x_851) ;  /* 0x000000000f0c7348 */ /* 0x00bfea0003c00000 */
[----:B------:R-:W-:Y:S02]  /*2f9a0*/  ELECT P6, UR62, PT ;  /* 0x00000000003e782f */ /* 0x000fe400038c0000 */
[----:B------:R-:W-:Y:S01]  /*2f9b0*/  MOV R14, UR62 ;  /* 0x0000003e000e7c02 */ /* 0x000fe20008000f00 */
[----:B01-3--:R-:W-:Y:S10]  /*2f9c0*/  ENDCOLLECTIVE ;  /* 0x000000000000791b */ /* 0x00bff40003800000 */
.L_x_851:
[----:B------:R-:W-:Y:S05]  /*2f9d0*/  BSYNC B0 ;  /* 0x0000000000007941 */ /* 0x000fea0003800000 */
.L_x_850:
[----:B------:R-:W-:Y:S05]  /*2f9e0*/  BRA `(.L_x_852) ;  /* 0xffffffb400207947 */ /* 0x000fea000383ffff */
.L_x_654:
[----:B0-----:R0:W1:Y:S02]  /*2f9f0*/  SYNCS.PHASECHK.TRANS64.TRYWAIT P1, [R6+URZ], R5 ;  /* 0x00000005060075a7 */ /* 0x001064000802017f */
[----:B-1----:R-:W-:Y:S05]  /*2fa00*/  @!P1 NANOSLEEP.SYNCS 0x989680 ;  /* 0x009896800000995d */ /* 0x002fea0003900000 */
[----:B------:R-:W1:Y:S02]  /*2fa10*/  @!P1 SYNCS.PHASECHK.TRANS64 P1, [R6+URZ], R5 ;  /* 0x00000005060095a7 */ /* 0x000e64000802007f */
[----:B-1----:R-:W-:Y:S05]  /*2fa20*/  @!P1 BRA `(.L_x_654) ;  /* 0xfffffffc00f09947 */ /* 0x002fea000383ffff */
[----:B------:R-:W-:Y:S05]  /*2fa30*/  BRA `(.L_x_853) ;  /* 0xffffffb400587947 */ /* 0x000fea000383ffff */
.L_x_655:
[----:B-1----:R1:W2:Y:S02]  /*2fa40*/  SYNCS.PHASECHK.TRANS64.TRYWAIT P1, [R7+URZ], R2 ;  /* 0x00000002070075a7 */ /* 0x0022a4000802017f */
[----:B--2---:R-:W-:Y:S05]  /*2fa50*/  @!P1 NANOSLEEP.SYNCS 0x989680 ;  /* 0x009896800000995d */ /* 0x004fea0003900000 */
[----:B------:R-:W2:Y:S02]  /*2fa60*/  @!P1 SYNCS.PHASECHK.TRANS64 P1, [R7+URZ], R2 ;  /* 0x00000002070095a7 */ /* 0x000ea4000802007f */
[----:B--2---:R-:W-:Y:S05]  /*2fa70*/  @!P1 BRA `(.L_x_655) ;  /* 0xfffffffc00f09947 */ /* 0x004fea000383ffff */
[----:B------:R-:W-:Y:S05]  /*2fa80*/  BRA `(.L_x_854) ;  /* 0xffffffb4004c7947 */ /* 0x000fea000383ffff */
.L_x_657:
[----:B--2---:R2:W4:Y:S02]  /*2fa90*/  SYNCS.PHASECHK.TRANS64.TRYWAIT P1, [R4+URZ+0x29860], R5 ;  /* 0x02986005040075a7 */ /* 0x004524000802017f */
[----:B----4-:R-:W-:Y:S05]  /*2faa0*/  @!P1 NANOSLEEP.SYNCS 0x989680 ;  /* 0x009896800000995d */ /* 0x010fea0003900000 */
[----:B------:R-:W4:Y:S02]  /*2fab0*/  @!P1 SYNCS.PHASECHK.TRANS64 P1, [R4+URZ+0x29860], R5 ;  /* 0x02986005040095a7 */ /* 0x000f24000802007f */
[----:B----4-:R-:W-:Y:S05]  /*2fac0*/  @!P1 BRA `(.L_x_657) ;  /* 0xfffffffc00f09947 */ /* 0x010fea000383ffff */
[----:B------:R-:W-:Y:S05]  /*2fad0*/  BRA `(.L_x_855) ;  /* 0xffffffb4004c7947 */ /* 0x000fea000383ffff */
.L_x_659:
[----:B----4-:R4:W0:Y:S02]  /*2fae0*/  SYNCS.PHASECHK.TRANS64.TRYWAIT P1, [R3+URZ+0x29860], R2 ;  /* 0x02986002030075a7 */ /* 0x010824000802017f */
[----:B0-----:R-:W-:Y:S05]  /*2faf0*/  @!P1 NANOSLEEP.SYNCS 0x989680 ;  /* 0x009896800000995d */ /* 0x001fea0003900000 */
[----:B------:R-:W0:Y:S02]  /*2fb00*/  @!P1 SYNCS.PHASECHK.TRANS64 P1, [R3+URZ+0x29860], R2 ;  /* 0x02986002030095a7 */ /* 0x000e24000802007f */
[----:B0-----:R-:W-:Y:S05]  /*2fb10*/  @!P1 BRA `(.L_x_659) ;  /* 0xfffffffc00f09947 */ /* 0x001fea000383ffff */
[----:B------:R-:W-:Y:S05]  /*2fb20*/  BRA `(.L_x_856) ;  /* 0xffffffb4004c7947 */ /* 0x000fea000383ffff */
.L_x_661:
[----:B------:R0:W0:Y:S02]  /*2fb30*/  SYNCS.PHASECHK.TRANS64.TRYWAIT P0, [R4+URZ+0x29880], R5 ;  /* 0x02988005040075a7 */ /* 0x000024000800017f */
[----:B0-----:R-:W-:Y:S05]  /*2fb40*/  @!P0 NANOSLEEP.SYNCS 0x989680 ;  /* 0x009896800000895d */ /* 0x001fea0003900000 */
[----:B------:R-:W0:Y:S02]  /*2fb50*/  @!P0 SYNCS.PHASECHK.TRANS64 P0, [R4+URZ+0x29880], R5 ;  /* 0x02988005040085a7 */ /* 0x000e24000800007f */
[----:B0-----:R-:W-:Y:S05]  /*2fb60*/  @!P0 BRA `(.L_x_661) ;  /* 0xfffffffc00f08947 */ /* 0x001fea000383ffff */
[----:B------:R-:W-:Y:S05]  /*2fb70*/  BRA `(.L_x_662) ;  /* 0xffffffb400487947 */ /* 0x000fea000383ffff */
.L_x_857:
        /* <DEDUP_REMOVED lines=16> */
.L_x_2802:


//--------------------- .text._ZN7cutlass13device_kernelIN5flash11enable_sm90INS1_16FlashAttnFwdSm90INS1_25CollectiveMainloopFwdSm90ILi2EN4cute5tupleIJNS5_1CILi1EEES8_S8_EEENS6_IJNS7_ILi128EEESA_NS7_ILi192EEEEEELi128ENS_12float_e4m3_tEfNS_4arch4Sm90ELb0ELb1ELb1ELb0ELb0ELb0ELb0ELb1ELb1ELb1ELb1ELb0EEENS1_21CollectiveEpilogueFwdINS6_IJSA_SA_SA_EEES9_NS_10bfloat16_tESF_Li256ELb0ELb1ELb1ELb1EEENS1_19SingleTileSchedulerILb0ELb1ELb1ELi128EEEEEEEEEvNT_6ParamsE --------------------------
	.section	.text._ZN7cutlass13device_kernelIN5flash11enable_sm90INS1_16FlashAttnFwdSm90INS1_25CollectiveMainloopFwdSm90ILi2EN4cute5tupleIJNS5_1CILi1EEES8_S8_EEENS6_IJNS7_ILi128EEESA_NS7_ILi192EEEEEELi128ENS_12float_e4m3_tEfNS_4arch4Sm90ELb0ELb1ELb1ELb0ELb0ELb0ELb0ELb1ELb1ELb1ELb1ELb0EEENS1_21CollectiveEpilogueFwdINS6_IJSA_SA_SA_EEES9_NS_10bfloat16_tESF_Li256ELb0ELb1ELb1ELb1EEENS1_19SingleTileSchedulerILb0ELb1ELb1ELi128EEEEEEEEEvNT_6ParamsE,"ax",@progbits
	.align	128
.text._ZN7cutlass13device_kernelIN5flash11enable_sm90INS1_16FlashAttnFwdSm90INS1_25CollectiveMainloopFwdSm90ILi2EN4cute5tupleIJNS5_1CILi1EEES8_S8_EEENS6_IJNS7_ILi128EEESA_NS7_ILi192EEEEEELi128ENS_12float_e4m3_tEfNS_4arch4Sm90ELb0ELb1ELb1ELb0ELb0ELb0ELb0ELb1ELb1ELb1ELb1ELb0EEENS1_21CollectiveEpilogueFwdINS6_IJSA_SA_SA_EEES9_NS_10bfloat16_tESF_Li256ELb0ELb1ELb1ELb1EEENS1_19SingleTileSchedulerILb0ELb1ELb1ELi128EEEEEEEEEvNT_6ParamsE:
        .type           _ZN7cutlass13device_kernelIN5flash11enable_sm90INS1_16FlashAttnFwdSm90INS1_25CollectiveMainloopFwdSm90ILi2EN4cute5tupleIJNS5_1CILi1EEES8_S8_EEENS6_IJNS7_ILi128EEESA_NS7_ILi192EEEEEELi128ENS_12float_e4m3_tEfNS_4arch4Sm90ELb0ELb1ELb1ELb0ELb0ELb0ELb0ELb1ELb1ELb1ELb1ELb0EEENS1_21CollectiveEpilogueFwdINS6_IJSA_SA_SA_EEES9_NS_10bfloat16_tESF_Li256ELb0ELb1ELb1ELb1EEENS1_19SingleTileSchedulerILb0ELb1ELb1ELi128EEEEEEEEEvNT_6ParamsE,@function
        .size           _ZN7cutlass13device_kernelIN5flash11enable_sm90INS1_16FlashAttnFwdSm90INS1_25CollectiveMainloopFwdSm90ILi2EN4cute5tupleIJNS5_1CILi1EEES8_S8_EEENS6_IJNS7_ILi128EEESA_NS7_ILi192EEEEEELi128ENS_12float_e4m3_tEfNS_4arch4Sm90ELb0ELb1ELb1ELb0ELb0ELb0ELb0ELb1ELb1ELb1ELb1ELb0EEENS1_21CollectiveEpilogueFwdINS6_IJSA_SA_SA_EEES9_NS_10bfloat16_tESF_Li256ELb0ELb1ELb1ELb1EEENS1_19SingleTileSchedulerILb0ELb1ELb1ELi128EEEEEEEEEvNT_6ParamsE,(.L_x_2803 - _ZN7cutlass13device_kernelIN5flash11enable_sm90INS1_16FlashAttnFwdSm90INS1_25CollectiveMainloopFwdSm90ILi2EN4cute5tupleIJNS5_1CILi1EEES8_S8_EEENS6_IJNS7_ILi128EEESA_NS7_ILi192EEEEEELi128ENS_12float_e4m3_tEfNS_4arch4Sm90ELb0ELb1ELb1ELb0ELb0ELb0ELb0ELb1ELb1ELb1ELb1ELb0EEENS1_21CollectiveEpilogueFwdINS6_IJSA_SA_SA_EEES9_NS_10bfloat16_tESF_Li256ELb0ELb1ELb1ELb1EEENS1_19SingleTileSchedulerILb0ELb1ELb1ELi128EEEEEEEEEvNT_6ParamsE)
        .other          _ZN7cutlass13device_kernelIN5flash11enable_sm90INS1_16FlashAttnFwdSm90INS1_25CollectiveMainloopFwdSm90ILi2EN4cute5tupleIJNS5_1CILi1EEES8_S8_EEENS6_IJNS7_ILi128EEESA_NS7_ILi192EEEEEELi128ENS_12float_e4m3_tEfNS_4arch4Sm90ELb0ELb1ELb1ELb0ELb0ELb0ELb0ELb1ELb1ELb1ELb1ELb0EEENS1_21CollectiveEpilogueFwdINS6_IJSA_SA_SA_EEES9_NS_10bfloat16_tESF_Li256ELb0ELb1ELb1ELb1EEENS1_19SingleTileSchedulerILb0ELb1ELb1ELi128EEEEEEEEEvNT_6ParamsE,@"STO_CUDA_ENTRY STV_DEFAULT"
_ZN7cutlass13device_kernelIN5flash11enable_sm90INS1_16FlashAttnFwdSm90INS1_25CollectiveMainloopFwdSm90ILi2EN4cute5tupleIJNS5_1CILi1EEES8_S8_EEENS6_IJNS7_ILi128EEESA_NS7_ILi192EEEEEELi128ENS_12float_e4m3_tEfNS_4arch4Sm90ELb0ELb1ELb1ELb0ELb0ELb0ELb0ELb1ELb1ELb1ELb1ELb0EEENS1_21CollectiveEpilogueFwdINS6_IJSA_SA_SA_EEES9_NS_10bfloat16_tESF_Li256ELb0ELb1ELb1ELb1EEENS1_19SingleTileSchedulerILb0ELb1ELb1ELi128EEEEEEEEEvNT_6ParamsE:
        /* <DEDUP_REMOVED lines=17> */
.L_x_859:
[----:B------:R-:W-:Y:S05]  /*0110*/  BSYNC B0 ;  /* 0x0000000000007941 */ /* 0x000fea0003800000 */
.L_x_858:
        /* <DEDUP_REMOVED lines=40> */
.L_x_860:
        /* <DEDUP_REMOVED lines=22> */
.L_x_861:
        /* <DEDUP_REMOVED lines=18> */
.L_x_862:
        /* <DEDUP_REMOVED lines=22> */
.L_x_863:
        /* <DEDUP_REMOVED lines=22> */
.L_x_864:
        /* <DEDUP_REMOVED lines=9> */
.L_x_867:
[----:B------:R-:W-:-:S08]  /*0970*/  NOP ;  /* 0x0000000000007918 */ /* 0x000fd00000000000 */
[----:B------:R-:W0:Y:S02]  /*0980*/  USETMAXREG.TRY_ALLOC.CTAPOOL UP0, 0xf0 ;  /* 0x000000f0000079c8 */ /* 0x000e240008000600 */
[----:B0-----:R-:W-:-:S13]  /*0990*/  PLOP3.LUT P0, PT, PT, PT, UP0, 0x80, 0x0 ;  /* 0x000000000000781c */ /* 0x001fda0003f0f008 */
[----:B------:R-:W-:Y:S05]  /*09a0*/  @!P0 BRA `(.L_x_867) ;  /* 0xfffffffc00f08947 */ /* 0x000fea000383ffff */
[----:B--2---:R-:W0:Y:S01]  /*09b0*/  LDC R2, c[0x0][0xc50] ;  /* 0x00031400ff027b82 */ /* 0x004e220000000800 */
[----:B------:R-:W-:-:S07]  /*09c0*/  LOP3.LUT R4, R18, 0xffffff80, RZ, 0xc0, !PT ;  /* 0xffffff8012047812 */ /* 0x000fce00078ec0ff */
        /* <DEDUP_REMOVED lines=15> */
[----:B------:R-:W0:Y:S01]  /*0ac0*/  LDC R0, c[0x0][0x448] ;  /* 0x00011200ff007b82 */ /* 0x000e220000000800 */
[----:B------:R-:W1:Y:S01]  /*0ad0*/  S2R R22, SR_CTAID.X ;  /* 0x0000000000167919 */ /* 0x000e620000002500 */
[----:B------:R-:W-:Y:S01]  /*0ae0*/  USHF.R.S32.HI UR38, URZ, 0x1f, UR39 ;  /* 0x0000001f3f267899 */ /* 0x000fe20008011427 */
[----:B------:R-:W-:-:S05]  /*0af0*/  VIADD R88, R18, 0xffffff80 ;  /* 0xffffff8012587836 */ /* 0x000fca0000000000 */
[----:B------:R-:W2:Y:S08]  /*0b00*/  LDC.64 R2, c[0x0][0x418] ;  /* 0x00010600ff027b82 */ /* 0x000eb00000000a00 */
[----:B------:R-:W3:Y:S01]  /*0b10*/  LDC.64 R10, c[0x0][0x9e0] ;  /* 0x00027800ff0a7b82 */ /* 0x000ee20000000a00 */
[----:B0-----:R-:W-:-:S07]  /*0b20*/  ISETP.NE.AND P1, PT, R0, 0x1, PT ;  /* 0x000000010000780c */ /* 0x001fce0003f25270 */
[----:B------:R-:W0:Y:S01]  /*0b30*/  LDC R89, c[0x0][0x288] ;  /* 0x0000a200ff597b82 */ /* 0x000e220000000800 */
[----:B--2---:R-:W-:-:S07]  /*0b40*/  ISETP.NE.U32.AND P0, PT, R2, RZ, PT ;  /* 0x000000ff0200720c */ /* 0x004fce0003f05070 */
[----:B------:R-:W2:Y:S01]  /*0b50*/  LDC R16, c[0x0][0x424] ;  /* 0x00010900ff107b82 */ /* 0x000ea20000000800 */
[----:B-1----:R-:W-:Y:S01]  /*0b60*/  IMAD.SHL.U32 R22, R22, 0x80, RZ ;  /* 0x0000008016167824 */ /* 0x002fe200078e00ff */
[----:B------:R-:W-:-:S03]  /*0b70*/  ISETP.NE.AND.EX P0, PT, R3, RZ, PT, P0 ;  /* 0x000000ff0300720c */ /* 0x000fc60003f05300 */
[----:B------:R-:W-:Y:S01]  /*0b80*/  @P1 VIADD R0, R22, 0x7f ;  /* 0x0000007f16001836 */ /* 0x000fe20000000000 */
[----:B---3--:R-:W-:Y:S02]  /*0b90*/  ISETP.GE.AND P2, PT, R11, 0x1, PT ;  /* 0x000000010b00780c */ /* 0x008fe40003f46270 */
[----:B------:R-:W1:Y:S08]  /*0ba0*/  @P1 LDC R5, c[0x0][0x44c] ;  /* 0x00011300ff051b82 */ /* 0x000e700000000800 */
[----:B------:R-:W3:Y:S01]  /*0bb0*/  @P1 LDC R7, c[0x0][0x450] ;  /* 0x00011400ff071b82 */ /* 0x000ee20000000800 */
[----:B0-----:R-:W-:-:S07]  /*0bc0*/  IADD3 R3, -R89, 0x1, RZ ;  /* 0x0000000159037810 */ /* 0x001fce0007ffe1ff */
[----:B------:R-:W0:Y:S01]  /*0bd0*/  LDC R9, c[0x0][0x2f0] ;  /* 0x0000bc00ff097b82 */ /* 0x000e220000000800 */
[----:B--2---:R-:W-:Y:S01]  /*0be0*/  SEL R16, R16, 0x1, P0 ;  /* 0x0000000110107807 */ /* 0x004fe20000000000 */
[----:B-1----:R-:W-:-:S04]  /*0bf0*/  @P1 IMAD.HI.U32 R2, R0, R5, RZ ;  /* 0x0000000500021227 */ /* 0x002fc800078e00ff */
[----:B------:R-:W-:Y:S01]  /*0c00*/  VIADD R0, R22, 0x7f ;  /* 0x0000007f16007836 */ /* 0x000fe20000000000 */
[----:B---3--:R-:W-:Y:S01]  /*0c10*/  @P1 SHF.R.U32.HI R0, RZ, R7, R2 ;  /* 0x00000007ff001219 */ /* 0x008fe20000011602 */
[----:B0-----:R-:W-:-:S04]  /*0c20*/  IMAD R3, R16, R9, R3 ;  /* 0x0000000910037224 */ /* 0x001fc800078e0203 */
[----:B------:R-:W-:-:S04]  /*0c30*/  IMAD.IADD R3, R3, 0x1, R0 ;  /* 0x0000000103037824 */ /* 0x000fc800078e0200 */
[----:B------:R-:W-:Y:S01]  /*0c40*/  IMAD.IADD R0, R3, 0x1, R10 ;  /* 0x0000000103007824 */ /* 0x000fe200078e020a */
[----:B------:R-:W-:Y:S06]  /*0c50*/  @!P2 BRA `(.L_x_869) ;  /* 0x000000000040a947 */ /* 0x000fec0003800000 */
[C---:B------:R-:W-:Y:S01]  /*0c60*/  ISETP.GT.AND P0, PT, R3.reuse, RZ, PT ;  /* 0x000000ff0300720c */ /* 0x040fe20003f04270 */
[----:B------:R-:W-:-:S12]  /*0c70*/  VIADD R2, R3, 0xffffffff ;  /* 0xffffffff03027836 */ /* 0x000fd80000000000 */
[----:B------:R-:W-:Y:S05]  /*0c80*/  @P0 BRA `(.L_x_870) ;  /* 0x00000000001c0947 */ /* 0x000fea0003800000 */
[----:B------:R-:W-:Y:S01]  /*0c90*/  ISETP.NE.AND P0, PT, R11, 0x1, PT ;  /* 0x000000010b00780c */ /* 0x000fe20003f05270 */
[----:B------:R-:W-:-:S12]  /*0ca0*/  IMAD.MOV R3, RZ, RZ, -R3 ;  /* 0x000000ffff037224 */ /* 0x000fd800078e0a03 */
[----:B------:R-:W0:Y:S02]  /*0cb0*/  @P0 LDC.64 R4, c[0x0][0x9e8] ;  /* 0x00027a00ff040b82 */ /* 0x000e240000000a00 */
[----:B0-----:R-:W-:-:S05]  /*0cc0*/  @P0 IMAD.HI.U32 R2, R3, R4, RZ ;  /* 0x0000000403020227 */ /* 0x001fca00078e00ff */
[----:B------:R-:W-:-:S04]  /*0cd0*/  @P0 SHF.R.U32.HI R3, RZ, R5, R2 ;  /* 0x00000005ff030219 */ /* 0x000fc80000011602 */
[----:B------:R-:W-:Y:S01]  /*0ce0*/  LOP3.LUT R2, RZ, R3, RZ, 0x33, !PT ;  /* 0x00000003ff027212 */ /* 0x000fe200078e33ff */
[----:B------:R-:W-:Y:S06]  /*0cf0*/  BRA `(.L_x_871) ;  /* 0x0000000000107947 */ /* 0x000fec0003800000 */
.L_x_870:
[----:B------:R-:W-:-:S13]  /*0d00*/  ISETP.NE.AND P0, PT, R11, 0x1, PT ;  /* 0x000000010b00780c */ /* 0x000fda0003f05270 */
[----:B------:R-:W0:Y:S02]  /*0d10*/  @P0 LDC.64 R4, c[0x0][0x9e8] ;  /* 0x00027a00ff040b82 */ /* 0x000e240000000a00 */
[----:B0-----:R-:W-:-:S05]  /*0d20*/  @P0 IMAD.HI.U32 R4, R2, R4, RZ ;  /* 0x0000000402040227 */ /* 0x001fca00078e00ff */
[----:B------:R-:W-:-:S07]  /*0d30*/  @P0 SHF.R.U32.HI R2, RZ, R5, R4 ;  /* 0x00000005ff020219 */ /* 0x000fce0000011604 */
.L_x_871:
[----:B------:R-:W-:-:S05]  /*0d40*/  IMAD R3, R2, R11, R11 ;  /* 0x0000000b02037224 */ /* 0x000fca00078e020b */
[----:B------:R-:W-:-:S07]  /*0d50*/  VIMNMX R0, R0, R3, PT ;  /* 0x0000000300007248 */ /* 0x000fce0003fe0100 */
.L_x_869:
[----:B------:R-:W0:Y:S01]  /*0d60*/  @P1 LDC R7, c[0x0][0x44c] ;  /* 0x00011300ff071b82 */ /* 0x000e220000000800 */
[----:B------:R-:W-:Y:S01]  /*0d70*/  VIADD R2, R0, 0x7f ;  /* 0x0000007f00027836 */ /* 0x000fe20000000000 */
[----:B------:R-:W-:Y:S01]  /*0d80*/  ULDC UR4, c[0x0][0x9dc] ;  /* 0x0002770000047ab9 */ /* 0x000fe20000000800 */
[CC--:B------:R-:W-:Y:S02]  /*0d90*/  IMAD R0, R16.reuse, R9.reuse, 0x7f ;  /* 0x0000007f10007424 */ /* 0x0c0fe400078e0209 */
[----:B------:R-:W-:Y:S01]  /*0da0*/  IMAD.MOV.U32 R4, RZ, RZ, R22 ;  /* 0x000000ffff047224 */ /* 0x000fe200078e0016 */
[----:B------:R-:W-:Y:S01]  /*0db0*/  SHF.R.S32.HI R5, RZ, 0x1f, R2 ;  /* 0x0000001fff057819 */ /* 0x000fe20000011402 */
[----:B------:R-:W-:Y:S01]  /*0dc0*/  IMAD R89, R16, R9, -R89 ;  /* 0x0000000910597224 */ /* 0x000fe200078e0a59 */
[----:B------:R-:W1:Y:S01]  /*0dd0*/  @P1 LDC R13, c[0x0][0x450] ;  /* 0x00011400ff0d1b82 */ /* 0x000e620000000800 */
[----:B------:R-:W-:Y:S02]  /*0de0*/  SHF.R.S32.HI R3, RZ, 0x1f, R0 ;  /* 0x0000001fff037819 */ /* 0x000fe40000011400 */
[----:B------:R-:W-:-:S02]  /*0df0*/  LEA.HI R5, R5, R2, RZ, 0x7 ;  /* 0x0000000205057211 */ /* 0x000fc400078f38ff */
[----:B------:R-:W-:Y:S02]  /*0e00*/  LEA.HI R3, R3, R0, RZ, 0x7 ;  /* 0x0000000003037211 */ /* 0x000fe400078f38ff */
[----:B------:R-:W-:Y:S02]  /*0e10*/  SHF.R.S32.HI R0, RZ, 0x7, R5 ;  /* 0x00000007ff007819 */ /* 0x000fe40000011405 */
[----:B------:R-:W-:-:S04]  /*0e20*/  SHF.R.S32.HI R3, RZ, 0x7, R3 ;  /* 0x00000007ff037819 */ /* 0x000fc80000011403 */
[----:B------:R-:W-:Y:S01]  /*0e30*/  VIMNMX R9, R3, R0, PT ;  /* 0x0000000003097248 */ /* 0x000fe20003fe0100 */
[----:B0-----:R-:W-:-:S05]  /*0e40*/  @P1 IMAD.HI.U32 R6, R22, R7, RZ ;  /* 0x0000000716061227 */ /* 0x001fca00078e00ff */
[----:B-1----:R-:W-:-:S05]  /*0e50*/  @P1 SHF.R.U32.HI R4, RZ, R13, R6 ;  /* 0x0000000dff041219 */ /* 0x002fca0000011606 */
[----:B------:R-:W-:-:S04]  /*0e60*/  IMAD.IADD R2, R89, 0x1, R4 ;  /* 0x0000000159027824 */ /* 0x000fc800078e0204 */
[----:B------:R-:W-:Y:S01]  /*0e70*/  VIADD R0, R2, -UR4 ;  /* 0x8000000402007c36 */ /* 0x000fe20008000000 */
[----:B------:R-:W-:Y:S06]  /*0e80*/  @!P2 BRA `(.L_x_872) ;  /* 0x00000000003ca947 */ /* 0x000fec0003800000 */
[----:B------:R-:W-:-:S13]  /*0e90*/  ISETP.GT.AND P0, PT, R2, -0x1, PT ;  /* 0xffffffff0200780c */ /* 0x000fda0003f04270 */
[----:B------:R-:W-:Y:S05]  /*0ea0*/  @P0 BRA `(.L_x_873) ;  /* 0x00000000001c0947 */ /* 0x000fea0003800000 */
[----:B------:R-:W-:Y:S02]  /*0eb0*/  ISETP.NE.AND P0, PT, R11, 0x1, PT ;  /* 0x000000010b00780c */ /* 0x000fe40003f05270 */
[----:B------:R-:W-:-:S11]  /*0ec0*/  LOP3.LUT R3, RZ, R2, RZ, 0x33, !PT ;  /* 0x00000002ff037212 */ /* 0x000fd600078e33ff */
[----:B------:R-:W0:Y:S02]  /*0ed0*/  @P0 LDC.64 R4, c[0x0][0x9e8] ;  /* 0x00027a00ff040b82 */ /* 0x000e240000000a00 */
[----:B0-----:R-:W-:-:S05]  /*0ee0*/  @P0 IMAD.HI.U32 R2, R3, R4, RZ ;  /* 0x0000000403020227 */ /* 0x001fca00078e00ff */
[----:B------:R-:W-:-:S04]  /*0ef0*/  @P0 SHF.R.U32.HI R3, RZ, R5, R2 ;  /* 0x00000005ff030219 */ /* 0x000fc80000011602 */
[----:B------:R-:W-:Y:S01]  /*0f00*/  LOP3.LUT R2, RZ, R3, RZ, 0x33, !PT ;  /* 0x00000003ff027212 */ /* 0x000fe200078e33ff */
[----:B------:R-:W-:Y:S06]  /*0f10*/  BRA `(.L_x_874) ;  /* 0x0000000000107947 */ /* 0x000fec0003800000 */
.L_x_873:
[----:B------:R-:W-:-:S13]  /*0f20*/  ISETP.NE.AND P0, PT, R11, 0x1, PT ;  /* 0x000000010b00780c */ /* 0x000fda0003f05270 */
[----:B------:R-:W0:Y:S02]  /*0f30*/  @P0 LDC.64 R4, c[0x0][0x9e8] ;  /* 0x00027a00ff040b82 */ /* 0x000e240000000a00 */
[----:B0-----:R-:W-:-:S05]  /*0f40*/  @P0 IMAD.HI.U32 R4, R2, R4, RZ ;  /* 0x0000000402040227 */ /* 0x001fca00078e00ff */
[----:B------:R-:W-:-:S07]  /*0f50*/  @P0 SHF.R.U32.HI R2, RZ, R5, R4 ;  /* 0x00000005ff020219 */ /* 0x000fce0000011604 */
.L_x_874:
[----:B------:R-:W-:-:S05]  /*0f60*/  IMAD R3, R2, R11, RZ ;  /* 0x0000000b02037224 */ /* 0x000fca00078e02ff */
[----:B------:R-:W-:-:S07]  /*0f70*/  VIMNMX R0, R0, R3, !PT ;  /* 0x0000000300007248 */ /* 0x000fce0007fe0100 */
.L_x_872:
[----:B------:R-:W-:Y:S01]  /*0f80*/  SHF.R.S32.HI R3, RZ, 0x1f, R0 ;  /* 0x0000001fff037819 */ /* 0x000fe20000011400 */
[----:B------:R-:W-:Y:S01]  /*0f90*/  IMAD.MOV.U32 R23, RZ, RZ, RZ ;  /* 0x000000ffff177224 */ /* 0x000fe200078e00ff */
[----:B------:R-:W-:Y:S02]  /*0fa0*/  LOP3.LUT R18, R8, 0xffff, RZ, 0xc0, !PT ;  /* 0x0000ffff08127812 */ /* 0x000fe400078ec0ff */
[----:B------:R-:W-:Y:S02]  /*0fb0*/  LEA.HI R3, R3, R0, RZ, 0x7 ;  /* 0x0000000003037211 */ /* 0x000fe400078f38ff */
[----:B------:R-:W-:Y:S02]  /*0fc0*/  SHF.R.U32.HI R0, RZ, 0x10, R8 ;  /* 0x00000010ff007819 */ /* 0x000fe40000011608 */
[----:B------:R-:W-:Y:S02]  /*0fd0*/  SHF.R.S32.HI R3, RZ, 0x7, R3 ;  /* 0x00000007ff037819 */ /* 0x000fe40000011403 */
[----:B------:R-:W-:-:S02]  /*0fe0*/  ISETP.NE.AND P0, PT, R0, RZ, PT ;  /* 0x000000ff0000720c */ /* 0x000fc40003f05270 */
[----:B------:R-:W-:-:S04]  /*0ff0*/  VIMNMX R10, RZ, R3, !PT ;  /* 0x00000003ff0a7248 */ /* 0x000fc80007fe0100 */
[----:B------:R-:W-:-:S07]  /*1000*/  ISETP.GT.AND P1, PT, R9, R10, PT ;  /* 0x0000000a0900720c */ /* 0x000fce0003f24270 */
[----:B------:R-:W0:Y:S06]  /*1010*/  @!P0 LDC R0, c[0x0][0x9f0] ;  /* 0x00027c00ff008b82 */ /* 0x000e2c0000000800 */
[----:B------:R-:W-:Y:S05]  /*1020*/  @!P1 BRA `(.L_x_875) ;  /* 0x0000000000709947 */ /* 0x000fea0003800000 */
[-C--:B0-----:R-:W-:Y:S02]  /*1030*/  IABS R6, R0.reuse ;  /* 0x0000000000067213 */ /* 0x081fe40000000000 */
[----:B------:R-:W-:Y:S02]  /*1040*/  IADD3 R2, R0, -0x1, R9 ;  /* 0xffffffff00027810 */ /* 0x000fe40007ffe009 */
[----:B------:R-:W0:Y:S03]  /*1050*/  I2F.RP R4, R6 ;  /* 0x0000000600047306 */ /* 0x000e260000209400 */
[----:B------:R-:W-:Y:S01]  /*1060*/  IMAD.IADD R5, R2, 0x1, -R10 ;  /* 0x0000000102057824 */ /* 0x000fe200078e0a0a */
[----:B------:R-:W-:-:S04]  /*1070*/  IABS R2, R0 ;  /* 0x0000000000027213 */ /* 0x000fc80000000000 */
[----:B------:R-:W-:Y:S02]  /*1080*/  IABS R8, R5 ;  /* 0x0000000500087213 */ /* 0x000fe40000000000 */
[----:B------:R-:W-:-:S04]  /*1090*/  LOP3.LUT R5, R5, R0, RZ, 0x3c, !PT ;  /* 0x0000000005057212 */ /* 0x000fc800078e3cff */
[----:B------:R-:W-:Y:S01]  /*10a0*/  ISETP.GE.AND P2, PT, R5, RZ, PT ;  /* 0x000000ff0500720c */ /* 0x000fe20003f46270 */
[----:B0-----:R-:W0:Y:S02]  /*10b0*/  MUFU.RCP R4, R4 ;  /* 0x0000000400047308 */ /* 0x001e240000001000 */
[----:B0-----:R-:W-:Y:S02]  /*10c0*/  VIADD R3, R4, 0xffffffe ;  /* 0x0ffffffe04037836 */ /* 0x001fe40000000000 */
[----:B------:R-:W-:Y:S02]  /*10d0*/  IMAD.MOV R4, RZ, RZ, -R2 ;  /* 0x000000ffff047224 */ /* 0x000fe400078e0a02 */
[----:B------:R-:W-:Y:S02]  /*10e0*/  IMAD.MOV.U32 R2, RZ, RZ, RZ ;  /* 0x000000ffff027224 */ /* 0x000fe400078e00ff */
[----:B------:R-:W0:Y:S02]  /*10f0*/  F2I.FTZ.U32.TRUNC.NTZ R3, R3 ;  /* 0x0000000300037305 */ /* 0x000e24000021f000 */
[----:B0-----:R-:W-:-:S04]  /*1100*/  IMAD.MOV R7, RZ, RZ, -R3 ;  /* 0x000000ffff077224 */ /* 0x001fc800078e0a03 */
[----:B------:R-:W-:-:S04]  /*1110*/  IMAD R7, R7, R6, RZ ;  /* 0x0000000607077224 */ /* 0x000fc800078e02ff */
[----:B------:R-:W-:-:S04]  /*1120*/  IMAD.HI.U32 R2, R3, R7, R2 ;  /* 0x0000000703027227 */ /* 0x000fc800078e0002 */
[----:B------:R-:W-:-:S04]  /*1130*/  IMAD.MOV.U32 R3, RZ, RZ, R8 ;  /* 0x000000ffff037224 */ /* 0x000fc800078e0008 */
        /* <DEDUP_REMOVED lines=11> */
.L_x_875:
[-C--:B------:R-:W-:Y:S01]  /*11f0*/  IMAD R18, R18, R23.reuse, R10 ;  /* 0x0000001712127224 */ /* 0x080fe200078e020a */
[----:B------:R-:W-:Y:S02]  /*1200*/  PLOP3.LUT P0, PT, PT, PT, PT, 0x80, 0x0 ;  /* 0x000000000000781c */ /* 0x000fe40003f0f070 */
[----:B------:R-:W-:Y:S02]  /*1210*/  CS2R R92, SRZ ;  /* 0x00000000005c7805 */ /* 0x000fe4000001ff00 */
[----:B------:R-:W-:Y:S01]  /*1220*/  CS2R R2, SRZ ;  /* 0x0000000000027805 */ /* 0x000fe2000001ff00 */
[----:B0-----:R-:W-:Y:S01]  /*1230*/  IMAD.MOV.U32 R0, RZ, RZ, RZ ;  /* 0x000000ffff007224 */ /* 0x001fe200078e00ff */
[----:B------:R-:W-:Y:S02]  /*1240*/  VIADDMNMX R23, R18, R23, R9, PT ;  /* 0x0000001712177246 */ /* 0x000fe40003800109 */
[----:B------:R-:W-:Y:S02]  /*1250*/  CS2R R94, SRZ ;  /* 0x00000000005e7805 */ /* 0x000fe4000001ff00 */
        /* <DEDUP_REMOVED lines=30> */
[----:B------:R-:W-:Y:S01]  /*1440*/  CS2R R146, SRZ ;  /* 0x0000000000927805 */ /* 0x000fe2000001ff00 */
[----:B------:R-:W-:Y:S06]  /*1450*/  @!P1 BRA `(.L_x_876) ;  /* 0x000000e0007c9947 */ /* 0x000fec0003800000 */
[----:B------:R-:W-:Y:S01]  /*1460*/  SHF.R.S32.HI R91, RZ, 0x1f, R88 ;  /* 0x0000001fff5b7819 */ /* 0x000fe20000011458 */
[----:B------:R-:W0:Y:S01]  /*1470*/  S2UR UR5, SR_CgaCtaId ;  /* 0x00000000000579c3 */ /* 0x000e220000008800 */
[----:B------:R-:W-:Y:S02]  /*1480*/  UMOV UR36, 0x400 ;  /* 0x0000040000247882 */ /* 0x000fe40000000000 */
[----:B------:R-:W-:-:S04]  /*1490*/  LEA.HI R92, R91, R88, RZ, 0x7 ;  /* 0x000000585b5c7211 */ /* 0x000fc800078f38ff */
[----:B------:R-:W-:-:S05]  /*14a0*/  SHF.R.S32.HI R90, RZ, 0x7, R92 ;  /* 0x00000007ff5a7819 */ /* 0x000fca000001145c */
        /* <DEDUP_REMOVED lines=29> */
.L_x_877:
        /* <DEDUP_REMOVED lines=23> */
[----:B------:R-:W-:Y:S02]  /*17f0*/  @P1 IMAD R11, R17, R25, R6 ;  /* 0x00000019110b1224 */ /* 0x000fe400078e0206 */
[-C--:B----4-:R-:W-:Y:S02]  /*1800*/  @P0 IMAD R0, R7, R14.reuse, RZ ;  /* 0x0000000e07000224 */ /* 0x090fe400078e02ff */
        /* <DEDUP_REMOVED lines=20> */
.L_x_1019:
[----:B------:R-:W-:Y:S05]  /*1950*/  @!P0 BRA `(.L_x_879) ;  /* 0x0000000000048947 */ /* 0x000fea0003800000 */
[----:B------:R-:W-:Y:S01]  /*1960*/  BPT.TRAP 0x1 ;  /* 0x000000040000795c */ /* 0x000fe20000300000 */
.L_x_879:
[----:B------:R1:W2:Y:S01]  /*1970*/  SYNCS.PHASECHK.TRANS64.TRYWAIT P2, [UR36+0x22830], R7 ;  /* 0x02283007ff0075a7 */ /* 0x0002a20008040164 */
[----:B------:R-:W-:Y:S05]  /*1980*/  @!P0 BRA `(.L_x_880) ;  /* 0x0000000000048947 */ /* 0x000fea0003800000 */
[----:B------:R-:W-:Y:S01]  /*1990*/  BPT.TRAP 0x1 ;  /* 0x000000040000795c */ /* 0x000fe20000300000 */
.L_x_880:
[----:B0-----:R-:W0:Y:S01]  /*19a0*/  S2R R2, SR_TID.X ;  /* 0x0000000000027919 */ /* 0x001e220000002100 */
[----:B------:R-:W-:-:S05]  /*19b0*/  IMAD.U32 R6, RZ, RZ, UR42 ;  /* 0x0000002aff067e24 */ /* 0x000fca000f8e00ff */
[----:B------:R-:W-:Y:S02]  /*19c0*/  LOP3.LUT R6, R6, 0x10000, RZ, 0xfc, !PT ;  /* 0x0001000006067812 */ /* 0x000fe400078efcff */
[----:B0-----:R-:W-:-:S04]  /*19d0*/  LOP3.LUT R2, R2, 0x7f, RZ, 0xc0, !PT ;  /* 0x0000007f02027812 */ /* 0x001fc800078ec0ff */
[----:B------:R-:W-:Y:S01]  /*19e0*/  ISETP.NE.AND P1, PT, R2, RZ, PT ;  /* 0x000000ff0200720c */ /* 0x000fe20003f25270 */
[----:B--2---:R-:W-:-:S12]  /*19f0*/  @P2 BRA `(.L_x_881) ;  /* 0x0000000000082947 */ /* 0x004fd80003800000 */
[----:B------:R-:W0:Y:S02]  /*1a00*/  SYNCS.PHASECHK.TRANS64.TRYWAIT P2, [UR36+0x22830], R7 ;  /* 0x02283007ff0075a7 */ /* 0x000e240008040164 */
[----:B0-----:R-:W-:Y:S05]  /*1a10*/  @!P2 BRA `(.L_x_882) ;  /* 0x0000013800eca947 */ /* 0x001fea0003800000 */
.L_x_881:
[----:B------:R-:W-:Y:S05]  /*1a20*/  WARPSYNC.ALL ;  /* 0x0000000000007948 */ /* 0x000fea0003800000 */
[----:B01----:R-:W-:Y:S01]  /*1a30*/  IMAD.MOV.U32 R7, RZ, RZ, -0x7fffffe0 ;  /* 0x80000020ff077424 */ /* 0x003fe200078e00ff */
[----:B------:R-:W-:Y:S01]  /*1a40*/  UIADD3 UR4, UR36, 0x16400, URZ ;  /* 0x0001640024047890 */ /* 0x000fe2000fffe03f */
[C---:B------:R-:W-:Y:S01]  /*1a50*/  R2UR UR8, R6.reuse ;  /* 0x00000000060872ca */ /* 0x040fe200000e0000 */
[----:B------:R-:W-:Y:S02]  /*1a60*/  WARPGROUP.ARRIVE ;  /* 0x00000000000079c5 */ /* 0x000fe40000000000 */
[----:B------:R-:W-:Y:S01]  /*1a70*/  R2UR UR9, R7 ;  /* 0x00000000070972ca */ /* 0x000fe200000e0000 */
[----:B------:R-:W-:Y:S01]  /*1a80*/  USHF.R.U32.HI UR4, URZ, 0x4, UR4 ;  /* 0x000000043f047899 */ /* 0x000fe20008011604 */
[----:B------:R-:W-:Y:S01]  /*1a90*/  R2UR UR24, R6 ;  /* 0x00000000061872ca */ /* 0x000fe200000e0000 */
[----:B------:R-:W-:Y:S01]  /*1aa0*/  UMOV UR11, 0x80000020 ;  /* 0x80000020000b7882 */ /* 0x000fe20000000000 */
[----:B------:R-:W-:Y:S01]  /*1ab0*/  UMOV UR13, 0x80000020 ;  /* 0x80000020000d7882 */ /* 0x000fe20000000000 */
[----:B------:R-:W-:Y:S01]  /*1ac0*/  ULOP3.LUT UR4, UR4, 0x3fff, URZ, 0xc0, !UPT ;  /* 0x00003fff04047892 */ /* 0x000fe2000f8ec03f */
[----:B------:R-:W0:Y:S01]  /*1ad0*/  LDC R3, c[0x0][0x448] ;  /* 0x00011200ff037b82 */ /* 0x000e220000000800 */
[----:B------:R-:W-:Y:S01]  /*1ae0*/  UMOV UR15, 0x80000020 ;  /* 0x80000020000f7882 */ /* 0x000fe20000000000 */
[----:B------:R-:W-:Y:S01]  /*1af0*/  UMOV UR17, 0x80000020 ;  /* 0x8000002000117882 */ /* 0x000fe20000000000 */
[----:B------:R-:W-:Y:S01]  /*1b00*/  ULOP3.LUT UR6, UR4, 0x10000, URZ, 0xfc, !UPT ;  /* 0x0001000004067892 */ /* 0x000fe2000f8efc3f */
[----:B------:R-:W-:Y:S01]  /*1b10*/  LEA.HI R13, R90, R90, RZ, 0x1 ;  /* 0x0000005a5a0d7211 */ /* 0x000fe200078f08ff */
[----:B------:R-:W-:Y:S01]  /*1b20*/  UMOV UR19, 0x80000020 ;  /* 0x8000002000137882 */ /* 0x000fe20000000000 */
[----:B------:R-:W-:Y:S01]  /*1b30*/  UMOV UR21, 0x80000020 ;  /* 0x8000002000157882 */ /* 0x000fe20000000000 */
[----:B------:R-:W-:Y:S01]  /*1b40*/  UIADD3 UR14, UR6, 0x200, URZ ;  /* 0x00000200060e7890 */ /* 0x000fe2000fffe03f */
[----:B------:R-:W-:Y:S01]  /*1b50*/  LEA.HI R91, R91, R88, RZ, 0x2 ;  /* 0x000000585b5b7211 */ /* 0x000fe200078f10ff */
[----:B------:R-:W-:Y:S01]  /*1b60*/  UIADD3 UR12, UR24, 0x200, URZ ;  /* 0x00000200180c7890 */ /* 0x000fe2000fffe03f */
[----:B------:R-:W-:Y:S01]  /*1b70*/  UMOV UR10, UR6 ;  /* 0x00000006000a7c82 */ /* 0x000fe20008000000 */
[----:B------:R-:W-:Y:S01]  /*1b80*/  UIADD3 UR16, UR24, 0x202, URZ ;  /* 0x0000020218107890 */ /* 0x000fe2000fffe03f */
[----:B------:R-:W-:Y:S01]  /*1b90*/  QGMMA.64x128x32.F32.E4M3.E4M3 R24, gdesc[UR8], RZ, !UPT, gsb0 ;  /* 0x01e00000081879f3 */ /* 0x000fe2000c0008ff */
[----:B------:R-:W-:Y:S01]  /*1ba0*/  UIADD3 UR8, UR24, 0x2, URZ ;  /* 0x0000000218087890 */ /* 0x000fe2000fffe03f */
[----:B------:R-:W-:Y:S01]  /*1bb0*/  LOP3.LUT R91, R91, 0xfffffffc, RZ, 0xc0, !PT ;  /* 0xfffffffc5b5b7812 */ /* 0x000fe200078ec0ff */
[----:B------:R-:W-:Y:S01]  /*1bc0*/  UIADD3 UR10, UR6, 0x2, URZ ;  /* 0x00000002060a7890 */ /* 0x000fe2000fffe03f */
[----:B------:R-:W-:Y:S01]  /*1bd0*/  UMOV UR9, 0x80000020 ;  /* 0x8000002000097882 */ /* 0x000fe20000000000 */
[----:B------:R-:W-:Y:S01]  /*1be0*/  UMOV UR11, 0x80000020 ;  /* 0x80000020000b7882 */ /* 0x000fe20000000000 */
[----:B------:R-:W-:Y:S01]  /*1bf0*/  UIADD3 UR18, UR6, 0x202, URZ ;  /* 0x0000020206127890 */ /* 0x000fe2000fffe03f */
[----:B------:R-:W-:Y:S01]  /*1c00*/  IMAD.IADD R91, R88, 0x1, -R91 ;  /* 0x00000001585b7824 */ /* 0x000fe200078e0a5b */
[----:B------:R-:W-:-:S02]  /*1c10*/  UIADD3 UR20, UR24, 0x400, URZ ;  /* 0x0000040018147890 */ /* 0x000fc4000fffe03f */
[----:B------:R-:W-:Y:S01]  /*1c20*/  UIADD3 UR22, UR6, 0x400, URZ ;  /* 0x0000040006167890 */ /* 0x000fe2000fffe03f */
[----:B0-----:R-:W-:Y:S01]  /*1c30*/  ISETP.NE.AND P2, PT, R3, 0x1, PT ;  /* 0x000000010300780c */ /* 0x001fe20003f45270 */
[----:B------:R-:W-:Y:S01]  /*1c40*/  UMOV UR23, 0x80000020 ;  /* 0x8000002000177882 */ /* 0x000fe20000000000 */
[----:B------:R-:W-:Y:S01]  /*1c50*/  UIADD3 UR24, UR24, 0x402, URZ ;  /* 0x0000040218187890 */ /* 0x000fe2000fffe03f */
[----:B------:R-:W-:Y:S01]  /*1c60*/  LOP3.LUT R3, R92, 0xffffff80, RZ, 0xc0, !PT ;  /* 0xffffff805c037812 */ /* 0x000fe200078ec0ff */
[----:B------:R-:W-:Y:S01]  /*1c70*/  UIADD3 UR26, UR6, 0x402, URZ ;  /* 0x00000402061a7890 */ /* 0x000fe2000fffe03f */
[----:B------:R-:W-:Y:S01]  /*1c80*/  UMOV UR25, 0x80000020 ;  /* 0x8000002000197882 */ /* 0x000fe20000000000 */
[----:B------:R-:W-:Y:S02]  /*1c90*/  UMOV UR27, 0x80000020 ;  /* 0x80000020001b7882 */ /* 0x000fe40000000000 */
[----:B------:R-:W-:Y:S01]  /*1ca0*/  IMAD.IADD R3, R88, 0x1, -R3 ;  /* 0x0000000158037824 */ /* 0x000fe200078e0a03 */
[----:B------:R-:W-:Y:S01]  /*1cb0*/  ULDC UR33, c[0x0][0x2f0] ;  /* 0x0000bc0000217ab9 */ /* 0x000fe20000000800 */
[----:B------:R-:W-:Y:S01]  /*1cc0*/  ULDC UR4, c[0x0][0x288] ;  /* 0x0000a20000047ab9 */ /* 0x000fe20000000800 */
[----:B------:R-:W-:-:S02]  /*1cd0*/  ULDC UR7, c[0x0][0x9dc] ;  /* 0x0002770000077ab9 */ /* 0x000fc40000000800 */
[----:B------:R-:W-:Y:S01]  /*1ce0*/  SHF.R.S32.HI R8, RZ, 0x1f, R3 ;  /* 0x0000001fff087819 */ /* 0x000fe20000011403 */
[----:B------:R-:W-:-:S03]  /*1cf0*/  ULOP3.LUT UR7, URZ, UR7, URZ, 0x33, !UPT ;  /* 0x000000073f077292 */ /* 0x000fc6000f8e333f */
[----:B------:R-:W-:-:S04]  /*1d00*/  LEA.HI R20, R8, R3, RZ, 0x5 ;  /* 0x0000000308147211 */ /* 0x000fc800078f28ff */
[----:B------:R-:W-:Y:S02]  /*1d10*/  SHF.R.S32.HI R21, RZ, 0x5, R20 ;  /* 0x00000005ff157819 */ /* 0x000fe40000011414 */
[----:B------:R-:W-:-:S03]  /*1d20*/  LEA.HI R20, R91, R91, RZ, 0x1 ;  /* 0x0000005b5b147211 */ /* 0x000fc600078f08ff */
[----:B------:R-:W-:Y:S01]  /*1d30*/  IMAD R21, R21, 0x10, R22 ;  /* 0x0000001015157824 */ /* 0x000fe200078e0216 */
[----:B------:R-:W-:Y:S01]  /*1d40*/  LOP3.LUT R20, R20, 0x1ffffffe, RZ, 0xc0, !PT ;  /* 0x1ffffffe14147812 */ /* 0x000fe200078ec0ff */
[----:B------:R-:W-:Y:S02]  /*1d50*/  WARPGROUP.DEPBAR.LE gsb0, 0x0 ;  /* 0x00008000000079c5 */ /* 0x000fe40000010000 */
[----:B------:R-:W-:-:S06]  /*1d60*/  WARPGROUP.ARRIVE ;  /* 0x00000000000079c5 */ /* 0x000fcc0000000000 */
[----:B------:R-:W-:Y:S03]  /*1d70*/  QGMMA.64x128x32.F32.E4M3.E4M3 R24, gdesc[UR8], R24, gsb0 ;  /* 0x01e00000081879f3 */ /* 0x000fe60008000818 */
[----:B------:R-:W-:Y:S02]  /*1d80*/  WARPGROUP.DEPBAR.LE gsb0, 0x0 ;  /* 0x00008000000079c5 */ /* 0x000fe40000010000 */
[----:B------:R-:W-:-:S07]  /*1d90*/  WARPGROUP.ARRIVE ;  /* 0x00000000000079c5 */ /* 0x000fce0000000000 */
        /* <DEDUP_REMOVED lines=11> */
[C---:B------:R-:W-:Y:S01]  /*1e50*/  FMUL.FTZ R5, R0.reuse, R27 ;  /* 0x0000001b00057220 */ /* 0x040fe20000410000 */
[C---:B------:R-:W-:Y:S01]  /*1e60*/  FMUL.FTZ R65, R0.reuse, R65 ;  /* 0x0000004100417220 */ /* 0x040fe20000410000 */
[----:B------:R-:W-:Y:S01]  /*1e70*/  LOP3.LUT R27, R13, 0x3fffffe, RZ, 0xc0, !PT ;  /* 0x03fffffe0d1b7812 */ /* 0x000fe200078ec0ff */
[----:B------:R-:W-:Y:S01]  /*1e80*/  FMUL.FTZ R93, R0, R25 ;  /* 0x00000019005d7220 */ /* 0x000fe20000410000 */
[----:B------:R-:W-:Y:S01]  /*1e90*/  LEA.HI R13, R8, R3, RZ, 0x2 ;  /* 0x00000003080d7211 */ /* 0x000fe200078f10ff */
[C---:B------:R-:W-:Y:S01]  /*1ea0*/  FMUL.FTZ R53, R0.reuse, R53 ;  /* 0x0000003500357220 */ /* 0x040fe20000410000 */
[----:B------:R0:W1:Y:S01]  /*1eb0*/  MUFU.TANH R98, R65 ;  /* 0x0000004100627308 */ /* 0x0000620000002400 */
[----:B------:R-:W-:Y:S01]  /*1ec0*/  FMUL.FTZ R2, R0, R26 ;  /* 0x0000001a00027220 */ /* 0x000fe20000410000 */
[----:B------:R-:W-:Y:S01]  /*1ed0*/  SHF.R.S32.HI R8, RZ, 0x2, R13 ;  /* 0x00000002ff087819 */ /* 0x000fe2000001140d */
[----:B------:R-:W-:Y:S01]  /*1ee0*/  IMAD.IADD R27, R90, 0x1, -R27 ;  /* 0x000000015a1b7824 */ /* 0x000fe200078e0a1b */
[----:B------:R-:W-:Y:S01]  /*1ef0*/  SHF.R.S32.HI R25, RZ, 0x1f, R13 ;  /* 0x0000001fff197819 */ /* 0x000fe2000001140d */
[C---:B------:R-:W-:Y:S01]  /*1f00*/  FMUL.FTZ R116, R0.reuse, R48 ;  /* 0x0000003000747220 */ /* 0x040fe20000410000 */
[C---:B------:R-:W-:Y:S01]  /*1f10*/  FMUL.FTZ R10, R0.reuse, R31 ;  /* 0x0000001f000a7220 */ /* 0x040fe20000410000 */
[C---:B------:R-:W-:Y:S01]  /*1f20*/  FMUL.FTZ R31, R0.reuse, R46 ;  /* 0x0000002e001f7220 */ /* 0x040fe20000410000 */
[----:B------:R2:W3:Y:S01]  /*1f30*/  MUFU.TANH R110, R53 ;  /* 0x00000035006e7308 */ /* 0x0004e20000002400 */
[----:B0-----:R-:W0:Y:S01]  /*1f40*/  @P2 LDC R65, c[0x0][0x44c] ;  /* 0x00011300ff412b82 */ /* 0x001e220000000800 */
[----:B------:R-:W-:Y:S01]  /*1f50*/  LEA.HI R25, R25, R8, RZ, 0x3 ;  /* 0x0000000819197211 */ /* 0x000fe200078f18ff */
[----:B------:R-:W-:Y:S01]  /*1f60*/  FMUL.FTZ R79, R0, R79 ;  /* 0x0000004f004f7220 */ /* 0x000fe20000410000 */
[----:B------:R-:W-:-:S02]  /*1f70*/  IMAD.MOV.U32 R46, RZ, RZ, -0x80 ;  /* 0xffffff80ff2e7424 */ /* 0x000fc400078e00ff */
[C---:B------:R-:W-:Y:S01]  /*1f80*/  FMUL.FTZ R4, R0.reuse, R24 ;  /* 0x0000001800047220 */ /* 0x040fe20000410000 */
[----:B------:R-:W-:Y:S01]  /*1f90*/  LOP3.LUT R25, R25, 0xfffffff8, RZ, 0xc0, !PT ;  /* 0xfffffff819197812 */ /* 0x000fe200078ec0ff */
[C---:B------:R-:W-:Y:S01]  /*1fa0*/  FMUL.FTZ R57, R0.reuse, R57 ;  /* 0x0000003900397220 */ /* 0x040fe20000410000 */
[----:B------:R4:W0:Y:S01]  /*1fb0*/  MUFU.TANH R88, R79 ;  /* 0x0000004f00587308 */ /* 0x0008220000002400 */
[C---:B--2---:R-:W-:Y:S01]  /*1fc0*/  FMUL.FTZ R53, R0.reuse, R67 ;  /* 0x0000004300357220 */ /* 0x044fe20000410000 */
[----:B------:R-:W-:Y:S01]  /*1fd0*/  IADD3 R26, R21, R8, -R25 ;  /* 0x00000008151a7210 */ /* 0x000fe20007ffe819 */
[----:B------:R-:W2:Y:S01]  /*1fe0*/  @P2 LDC R67, c[0x0][0x450] ;  /* 0x00011400ff432b82 */ /* 0x000ea20000000800 */
[----:B------:R-:W-:Y:S02]  /*1ff0*/  IMAD.IADD R8, R91, 0x1, -R20 ;  /* 0x000000015b087824 */ /* 0x000fe400078e0a14 */
[C---:B------:R-:W-:Y:S01]  /*2000*/  FMUL.FTZ R61, R0.reuse, R61 ;  /* 0x0000003d003d7220 */ /* 0x040fe20000410000 */
[C---:B------:R-:W-:Y:S01]  /*2010*/  FMUL.FTZ R9, R0.reuse, R30 ;  /* 0x0000001e00097220 */ /* 0x040fe20000410000 */
[----:B------:R-:W-:Y:S01]  /*2020*/  IMAD R27, R27, 0x40, R26 ;  /* 0x000000401b1b7824 */ /* 0x000fe200078e021a */
[----:B------:R-:W-:Y:S01]  /*2030*/  LOP3.LUT R26, R13, 0x7ffffffc, RZ, 0xc0, !PT ;  /* 0x7ffffffc0d1a7812 */ /* 0x000fe200078ec0ff */
[C---:B------:R-:W-:Y:S01]  /*2040*/  FMUL.FTZ R11, R0.reuse, R34 ;  /* 0x00000022000b7220 */ /* 0x040fe20000410000 */
[----:B------:R-:W-:Y:S01]  /*2050*/  FMUL.FTZ R14, R0, R38 ;  /* 0x00000026000e7220 */ /* 0x000fe20000410000 */
[----:B------:R-:W-:-:S02]  /*2060*/  IMAD R8, R8, 0x8, R27 ;  /* 0x0000000808087824 */ /* 0x000fc400078e021b */
[C---:B------:R-:W-:Y:S01]  /*2070*/  FMUL.FTZ R24, R0.reuse, R42 ;  /* 0x0000002a00187220 */ /* 0x040fe20000410000 */
[----:B------:R-:W-:Y:S02]  /*2080*/  IMAD.U32 R27, RZ, RZ, UR36 ;  /* 0x00000024ff1b7e24 */ /* 0x000fe4000f8e00ff */
[C---:B------:R-:W-:Y:S01]  /*2090*/  FMUL.FTZ R30, R0.reuse, R32 ;  /* 0x00000020001e7220 */ /* 0x040fe20000410000 */
[----:B------:R-:W-:Y:S02]  /*20a0*/  IMAD.MOV.U32 R48, RZ, RZ, R8 ;  /* 0x000000ffff307224 */ /* 0x000fe400078e0008 */
[----:B------:R-:W-:Y:S01]  /*20b0*/  FMUL.FTZ R34, R0, R36 ;  /* 0x0000002400227220 */ /* 0x000fe20000410000 */
[----:B0-----:R-:W-:-:S04]  /*20c0*/  @P2 IMAD.HI.U32 R20, R8, R65, RZ ;  /* 0x0000004108142227 */ /* 0x001fc800078e00ff */
[C---:B------:R-:W-:Y:S01]  /*20d0*/  FMUL.FTZ R38, R0.reuse, R40 ;  /* 0x0000002800267220 */ /* 0x040fe20000410000 */
[C---:B------:R-:W-:Y:S01]  /*20e0*/  FMUL.FTZ R42, R0.reuse, R44 ;  /* 0x0000002c002a7220 */ /* 0x040fe20000410000 */
[C---:B------:R-:W-:Y:S01]  /*20f0*/  FMUL.FTZ R94, R0.reuse, R29 ;  /* 0x0000001d005e7220 */ /* 0x040fe20000410000 */
[----:B------:R-:W-:Y:S02]  /*2100*/  @!P1 VIADD R13, R27, 0x22840 ;  /* 0x000228401b0d9836 */ /* 0x000fe40000000000 */
[C---:B------:R-:W-:Y:S01]  /*2110*/  FMUL.FTZ R32, R0.reuse, R33 ;  /* 0x0000002100207220 */ /* 0x040fe20000410000 */
[----:B------:R-:W-:Y:S02]  /*2120*/  IMAD.IADD R3, R3, 0x1, -R26 ;  /* 0x0000000103037824 */ /* 0x000fe400078e0a1a */
[C---:B------:R-:W-:Y:S01]  /*2130*/  FMUL.FTZ R36, R0.reuse, R37 ;  /* 0x0000002500247220 */ /* 0x040fe20000410000 */
[C---:B------:R-:W-:Y:S01]  /*2140*/  FMUL.FTZ R40, R0.reuse, R41 ;  /* 0x0000002900287220 */ /* 0x040fe20000410000 */
[----:B------:R-:W-:Y:S01]  /*2150*/  @!P1 PRMT R13, RZ, 0x654, R13 ;  /* 0x00000654ff0d9816 */ /* 0x000fe2000000000d */
[C---:B------:R-:W-:Y:S01]  /*2160*/  FMUL.FTZ R44, R0.reuse, R45 ;  /* 0x0000002d002c7220 */ /* 0x040fe20000410000 */
[----:B--2---:R-:W-:Y:S01]  /*2170*/  @P2 SHF.R.U32.HI R48, RZ, R67, R20 ;  /* 0x00000043ff302219 */ /* 0x004fe20000011614 */
[----:B------:R-:W-:Y:S01]  /*2180*/  IMAD R67, R23, R46, 0x80 ;  /* 0x0000008017437424 */ /* 0x000fe200078e022e */
[----:B------:R-:W0:Y:S01]  /*2190*/  LDC.64 R20, c[0x0][0x9e0] ;  /* 0x00027800ff147b82 */ /* 0x000e220000000a00 */
[C---:B------:R-:W-:Y:S01]  /*21a0*/  FMUL.FTZ R114, R0.reuse, R49 ;  /* 0x0000003100727220 */ /* 0x040fe20000410000 */
[----:B------:R-:W-:Y:S01]  /*21b0*/  FMUL.FTZ R12, R0, R35 ;  /* 0x00000023000c7220 */ /* 0x000fe20000410000 */
[----:B----4-:R-:W2:Y:S01]  /*21c0*/  SHFL.IDX PT, R79, R48, RZ, 0x1c1f ;  /* 0x001c1fff304f7589 */ /* 0x010ea200000e0000 */
[----:B------:R-:W-:-:S02]  /*21d0*/  VIADD R46, R67, 0x1 ;  /* 0x00000001432e7836 */ /* 0x000fc40000000000 */
[C---:B------:R-:W-:Y:S01]  /*21e0*/  FMUL.FTZ R15, R0.reuse, R39 ;  /* 0x00000027000f7220 */ /* 0x040fe20000410000 */
[C---:B------:R-:W-:Y:S01]  /*21f0*/  FMUL.FTZ R29, R0.reuse, R43 ;  /* 0x0000002b001d7220 */ /* 0x040fe20000410000 */
[C---:B------:R-:W-:Y:S01]  /*2200*/  FMUL.FTZ R33, R0.reuse, R47 ;  /* 0x0000002f00217220 */ /* 0x040fe20000410000 */
[C---:B------:R-:W-:Y:S01]  /*2210*/  FMUL.FTZ R37, R0.reuse, R51 ;  /* 0x0000003300257220 */ /* 0x040fe20000410000 */
[C---:B------:R-:W-:Y:S01]  /*2220*/  FMUL.FTZ R41, R0.reuse, R55 ;  /* 0x0000003700297220 */ /* 0x040fe20000410000 */
[----:B------:R4:W0:Y:S01]  /*2230*/  MUFU.TANH R106, R57 ;  /* 0x00000039006a7308 */ /* 0x0008220000002400 */
[C---:B------:R-:W-:Y:S01]  /*2240*/  FMUL.FTZ R45, R0.reuse, R59 ;  /* 0x0000003b002d7220 */ /* 0x040fe20000410000 */
[C---:B------:R-:W-:Y:S01]  /*2250*/  FMUL.FTZ R49, R0.reuse, R63 ;  /* 0x0000003f00317220 */ /* 0x040fe20000410000 */
[----:B------:R5:W-:Y:S01]  /*2260*/  @!P1 SYNCS.ARRIVE.TRANS64.RED.A1T0 RZ, [R13+URZ], RZ ;  /* 0x000000ff0dff99a7 */ /* 0x000be2000810043f */
[C---:B------:R-:W-:Y:S01]  /*2270*/  FMUL.FTZ R28, R0.reuse, R28 ;  /* 0x0000001c001c7220 */ /* 0x040fe20000410000 */
[C---:B------:R-:W-:Y:S01]  /*2280*/  FMUL.FTZ R35, R0.reuse, R50 ;  /* 0x0000003200237220 */ /* 0x040fe20000410000 */
[C---:B------:R-:W-:Y:S01]  /*2290*/  FMUL.FTZ R39, R0.reuse, R54 ;  /* 0x0000003600277220 */ /* 0x040fe20000410000 */
[C---:B------:R-:W-:Y:S01]  /*22a0*/  FMUL.FTZ R56, R0.reuse, R56 ;  /* 0x0000003800387220 */ /* 0x040fe20000410000 */
[----:B------:R1:W0:Y:S01]  /*22b0*/  MUFU.TANH R102, R61 ;  /* 0x0000003d00667308 */ /* 0x0002220000002400 */
[C---:B------:R-:W-:Y:S01]  /*22c0*/  FMUL.FTZ R43, R0.reuse, R58 ;  /* 0x0000003a002b7220 */ /* 0x040fe20000410000 */
[C---:B------:R-:W-:Y:S01]  /*22d0*/  FMUL.FTZ R60, R0.reuse, R60 ;  /* 0x0000003c003c7220 */ /* 0x040fe20000410000 */
[C---:B------:R-:W-:Y:S01]  /*22e0*/  FMUL.FTZ R47, R0.reuse, R62 ;  /* 0x0000003e002f7220 */ /* 0x040fe20000410000 */
[C---:B------:R-:W-:Y:S01]  /*22f0*/  FMUL.FTZ R64, R0.reuse, R64 ;  /* 0x0000004000407220 */ /* 0x040fe20000410000 */
[C---:B------:R-:W-:Y:S01]  /*2300*/  FMUL.FTZ R51, R0.reuse, R66 ;  /* 0x0000004200337220 */ /* 0x040fe20000410000 */
[C---:B------:R-:W-:Y:S01]  /*2310*/  FMUL.FTZ R68, R0.reuse, R68 ;  /* 0x0000004400447220 */ /* 0x040fe20000410000 */
[C---:B------:R-:W-:Y:S01]  /*2320*/  FMUL.FTZ R69, R0.reuse, R69 ;  /* 0x0000004500457220 */ /* 0x040fe20000410000 */
[C---:B------:R-:W-:Y:S01]  /*2330*/  FMUL.FTZ R55, R0.reuse, R70 ;  /* 0x0000004600377220 */ /* 0x040fe20000410000 */
[C---:B----4-:R-:W-:Y:S01]  /*2340*/  FMUL.FTZ R57, R0.reuse, R71 ;  /* 0x0000004700397220 */ /* 0x050fe20000410000 */
[C---:B------:R-:W-:Y:S01]  /*2350*/  FMUL.FTZ R72, R0.reuse, R72 ;  /* 0x0000004800487220 */ /* 0x040fe20000410000 */
[C---:B------:R-:W-:Y:S01]  /*2360*/  FMUL.FTZ R73, R0.reuse, R73 ;  /* 0x0000004900497220 */ /* 0x040fe20000410000 */
[C---:B------:R-:W-:Y:S01]  /*2370*/  FMUL.FTZ R59, R0.reuse, R74 ;  /* 0x0000004a003b7220 */ /* 0x040fe20000410000 */
[C---:B-1----:R-:W-:Y:S01]  /*2380*/  FMUL.FTZ R61, R0.reuse, R75 ;  /* 0x0000004b003d7220 */ /* 0x042fe20000410000 */
        /* <DEDUP_REMOVED lines=9> */
[----:B------:R-:W-:Y:S01]  /*2420*/  FMUL.FTZ R26, R0, R87 ;  /* 0x00000057001a7220 */ /* 0x000fe20000410000 */
[----:B-----5:R-:W-:-:S02]  /*2430*/  IMAD R13, R3, -0x2, R46 ;  /* 0xfffffffe030d7824 */ /* 0x020fc400078e022e */
[C---:B------:R-:W-:Y:S01]  /*2440*/  FMUL.FTZ R52, R0.reuse, R52 ;  /* 0x0000003400347220 */ /* 0x040fe20000410000 */
[----:B------:R-:W-:Y:S01]  /*2450*/  FMUL.FTZ R82, R0, R82 ;  /* 0x0000005200527220 */ /* 0x000fe20000410000 */
[----:B0-----:R-:W-:Y:S01]  /*2460*/  ISETP.GE.AND P3, PT, R21, 0x1, PT ;  /* 0x000000011500780c */ /* 0x001fe20003f66270 */
[C---:B------:R-:W-:Y:S01]  /*2470*/  IMAD R50, R16.reuse, UR33, R13 ;  /* 0x0000002110327c24 */ /* 0x040fe2000f8e020d */
[----:B------:R-:W0:Y:S01]  /*2480*/  MUFU.TANH R4, R4 ;  /* 0x0000000400047308 */ /* 0x000e220000002400 */
[----:B------:R-:W-:Y:S01]  /*2490*/  IMAD.U32 R13, RZ, RZ, UR4 ;  /* 0x00000004ff0d7e24 */ /* 0x000fe2000f8e00ff */
[----:B------:R-:W-:Y:S01]  /*24a0*/  LEA R58, R23, 0xffffff80, 0x7 ;  /* 0xffffff80173a7811 */ /* 0x000fe200078e38ff */
[----:B------:R-:W-:Y:S02]  /*24b0*/  IMAD R46, R16, UR33, R67 ;  /* 0x00000021102e7c24 */ /* 0x000fe4000f8e0243 */
[----:B------:R-:W-:Y:S02]  /*24c0*/  IMAD.IADD R65, R50, 0x1, -R13 ;  /* 0x0000000132417824 */ /* 0x000fe400078e0a0d */
[----:B------:R-:W-:Y:S01]  /*24d0*/  IMAD R118, R3, -0x2, R46 ;  /* 0xfffffffe03767824 */ /* 0x000fe200078e022e */
[----:B------:R-:W1:Y:S01]  /*24e0*/  MUFU.TANH R93, R93 ;  /* 0x0000005d005d7308 */ /* 0x000e620000002400 */
[----:B------:R-:W-:-:S02]  /*24f0*/  IMAD.IADD R75, R65, 0x1, R20 ;  /* 0x00000001414b7824 */ /* 0x000fc400078e0214 */
[----:B------:R-:W-:-:S03]  /*2500*/  VIADD R62, R65, UR7 ;  /* 0x00000007413e7c36 */ /* 0x000fc60008000000 */
[----:B--2---:R-:W-:Y:S01]  /*2510*/  VIADDMNMX R46, R79, R75, R118, PT ;  /* 0x0000004b4f2e7246 */ /* 0x004fe20003800176 */
[----:B------:R-:W-:Y:S01]  /*2520*/  IMAD.IADD R50, R62, 0x1, R79 ;  /* 0x000000013e327824 */ /* 0x000fe200078e024f */
[----:B------:R-:W2:Y:S08]  /*2530*/  MUFU.TANH R2, R2 ;  /* 0x0000000200027308 */ /* 0x000eb00000002400 */
[----:B------:R-:W4:Y:S08]  /*2540*/  MUFU.TANH R5, R5 ;  /* 0x0000000500057308 */ /* 0x000f300000002400 */
[----:B------:R-:W0:Y:S08]  /*2550*/  MUFU.TANH R28, R28 ;  /* 0x0000001c001c7308 */ /* 0x000e300000002400 */
        /* <DEDUP_REMOVED lines=23> */
[----:B------:R0:W0:Y:S08]  /*26d0*/  MUFU.TANH R112, R52 ;  /* 0x0000003400707308 */ /* 0x0000300000002400 */
        /* <DEDUP_REMOVED lines=29> */
[----:B------:R-:W0:Y:S01]  /*28b0*/  MUFU.TANH R26, R26 ;  /* 0x0000001a001a7308 */ /* 0x000e220000002400 */
[----:B-1234-:R-:W-:Y:S05]  /*28c0*/  @!P3 BRA `(.L_x_883) ;  /* 0x000000000054b947 */ /* 0x01efea0003800000 */
[----:B0-----:R-:W-:Y:S01]  /*28d0*/  IMAD R52, R16, UR33, R79 ;  /* 0x0000002110347c24 */ /* 0x001fe2000f8e024f */
[----:B------:R-:W-:Y:S03]  /*28e0*/  BSSY B0, `(.L_x_884) ;  /* 0x000000f000007945 */ /* 0x000fe60003800000 */
[----:B------:R-:W-:-:S05]  /*28f0*/  IMAD.IADD R52, R52, 0x1, -R13 ;  /* 0x0000000134347824 */ /* 0x000fca00078e0a0d */
        /* <DEDUP_REMOVED lines=9> */
.L_x_885:
[----:B------:R-:W-:-:S13]  /*2990*/  ISETP.NE.AND P4, PT, R21, 0x1, PT ;  /* 0x000000011500780c */ /* 0x000fda0003f85270 */
[----:B------:R-:W0:Y:S02]  /*29a0*/  @P4 LDC.64 R78, c[0x0][0x9e8] ;  /* 0x00027a00ff4e4b82 */ /* 0x000e240000000a00 */
[----:B0-----:R-:W-:-:S05]  /*29b0*/  @P4 IMAD.HI.U32 R54, R52, R78, RZ ;  /* 0x0000004e34364227 */ /* 0x001fca00078e00ff */
[----:B------:R-:W-:-:S07]  /*29c0*/  @P4 SHF.R.U32.HI R52, RZ, R79, R54 ;  /* 0x0000004fff344219 */ /* 0x000fce0000011636 */
.L_x_886:
[----:B------:R-:W-:Y:S05]  /*29d0*/  BSYNC B0 ;  /* 0x0000000000007941 */ /* 0x000fea0003800000 */
.L_x_884:
[----:B------:R-:W-:-:S04]  /*29e0*/  IMAD R52, R52, R21, -R58 ;  /* 0x0000001534347224 */ /* 0x000fc800078e0a3a */
[----:B------:R-:W-:-:S05]  /*29f0*/  IMAD R65, R3, -0x2, R52 ;  /* 0xfffffffe03417824 */ /* 0x000fca00078e0234 */
[----:B------:R-:W-:Y:S02]  /*2a00*/  VIMNMX R50, R50, R65, !PT ;  /* 0x0000004132327248 */ /* 0x000fe40007fe0100 */
[----:B------:R-:W-:-:S07]  /*2a10*/  VIADDMNMX R46, R65, R21, R46, PT ;  /* 0x00000015412e7246 */ /* 0x000fce000380012e */
.L_x_883:
[C---:B------:R-:W-:Y:S02]  /*2a20*/  ISETP.GE.AND P4, PT, R67.reuse, 0x2, PT ;  /* 0x000000024300780c */ /* 0x040fe40003f86270 */
[----:B------:R-:W-:Y:S02]  /*2a30*/  ISETP.GE.AND P6, PT, R67, 0x9, PT ;  /* 0x000000094300780c */ /* 0x000fe40003fc6270 */
[----:B------:R-:W-:Y:S02]  /*2a40*/  ISETP.GT.AND P5, PT, R50, 0x1, !P4 ;  /* 0x000000013200780c */ /* 0x000fe400067a4270 */
[----:B0-----:R-:W-:Y:S02]  /*2a50*/  P2R R52, PR, RZ, 0x40 ;  /* 0x00000040ff347803 */ /* 0x001fe40000000000 */
[----:B------:R-:W-:-:S04]  /*2a60*/  ISETP.LT.OR P5, PT, R46, 0x2, P5 ;  /* 0x000000022e00780c */ /* 0x000fc80002fa1670 */
[----:B------:R-:W-:Y:S02]  /*2a70*/  FSEL R134, R93, -INF , !P5 ;  /* 0xff8000005d867808 */ /* 0x000fe40006800000 */
[----:B------:R-:W-:Y:S02]  /*2a80*/  ISETP.GT.AND P5, PT, R50, 0x8, !P6 ;  /* 0x000000083200780c */ /* 0x000fe400077a4270 */
[----:B------:R-:W-:Y:S02]  /*2a90*/  ISETP.GE.AND P6, PT, R67, 0xa, PT ;  /* 0x0000000a4300780c */ /* 0x000fe40003fc6270 */
[----:B------:R-:W-:Y:S02]  /*2aa0*/  ISETP.LT.OR P5, PT, R46, 0x9, P5 ;  /* 0x000000092e00780c */ /* 0x000fe40002fa1670 */
[----:B------:R-:W-:Y:S02]  /*2ab0*/  P2R R54, PR, RZ, 0x40 ;  /* 0x00000040ff367803 */ /* 0x000fe40000000000 */
[----:B------:R-:W-:-:S02]  /*2ac0*/  FSEL R136, R28, -INF , !P5 ;  /* 0xff8000001c887808 */ /* 0x000fc40006800000 */
[----:B------:R-:W-:Y:S02]  /*2ad0*/  ISETP.GT.AND P5, PT, R50, 0x9, !P6 ;  /* 0x000000093200780c */ /* 0x000fe400077a4270 */
[----:B------:R-:W-:Y:S02]  /*2ae0*/  ISETP.GE.AND P6, PT, R67, 0x11, PT ;  /* 0x000000114300780c */ /* 0x000fe40003fc6270 */
[----:B------:R-:W-:Y:S02]  /*2af0*/  ISETP.LT.OR P5, PT, R46, 0xa, P5 ;  /* 0x0000000a2e00780c */ /* 0x000fe40002fa1670 */
[----:B------:R-:W-:Y:S02]  /*2b00*/  P2R R70, PR, RZ, 0x40 ;  /* 0x00000040ff467803 */ /* 0x000fe40000000000 */
[----:B------:R-:W-:Y:S02]  /*2b10*/  FSEL R138, R94, -INF , !P5 ;  /* 0xff8000005e8a7808 */ /* 0x000fe40006800000 */
[----:B------:R-:W-:-:S02]  /*2b20*/  ISETP.GT.AND P5, PT, R50, 0x10, !P6 ;  /* 0x000000103200780c */ /* 0x000fc400077a4270 */
[C---:B------:R-:W-:Y:S02]  /*2b30*/  ISETP.GE.AND P6, PT, R67.reuse, 0x12, PT ;  /* 0x000000124300780c */ /* 0x040fe40003fc6270 */
[----:B------:R-:W-:Y:S02]  /*2b40*/  ISETP.LT.OR P5, PT, R46, 0x11, P5 ;  /* 0x000000112e00780c */ /* 0x000fe40002fa1670 */
[----:B------:R-:W-:Y:S02]  /*2b50*/  P2R R74, PR, RZ, 0x40 ;  /* 0x00000040ff4a7803 */ /* 0x000fe40000000000 */
[----:B------:R-:W-:Y:S02]  /*2b60*/  FSEL R140, R30, -INF , !P5 ;  /* 0xff8000001e8c7808 */ /* 0x000fe40006800000 */
[----:B------:R-:W-:Y:S02]  /*2b70*/  ISETP.GT.AND P5, PT, R50, 0x11, !P6 ;  /* 0x000000113200780c */ /* 0x000fe400077a4270 */
[----:B------:R-:W-:-:S02]  /*2b80*/  ISETP.GE.AND P6, PT, R67, 0x19, PT ;  /* 0x000000194300780c */ /* 0x000fc40003fc6270 */
[----:B------:R-:W-:Y:S02]  /*2b90*/  ISETP.LT.OR P5, PT, R46, 0x12, P5 ;  /* 0x000000122e00780c */ /* 0x000fe40002fa1670 */
[----:B------:R-:W-:Y:S02]  /*2ba0*/  P2R R78, PR, RZ, 0x40 ;  /* 0x00000040ff4e7803 */ /* 0x000fe40000000000 */
[----:B------:R-:W-:Y:S02]  /*2bb0*/  FSEL R90, R32, -INF , !P5 ;  /* 0xff800000205a7808 */ /* 0x000fe40006800000 */
[----:B------:R-:W-:Y:S02]  /*2bc0*/  ISETP.GT.AND P5, PT, R50, 0x18, !P6 ;  /* 0x000000183200780c */ /* 0x000fe400077a4270 */
[----:B------:R-:W-:Y:S02]  /*2bd0*/  ISETP.GE.AND P6, PT, R67, 0x1a, PT ;  /* 0x0000001a4300780c */ /* 0x000fe40003fc6270 */
[----:B------:R-:W-:-:S02]  /*2be0*/  ISETP.LT.OR P5, PT, R46, 0x19, P5 ;  /* 0x000000192e00780c */ /* 0x000fc40002fa1670 */
[----:B------:R-:W-:Y:S02]  /*2bf0*/  P2R R79, PR, RZ, 0x40 ;  /* 0x00000040ff4f7803 */ /* 0x000fe40000000000 */
[----:B------:R-:W-:Y:S02]  /*2c00*/  FSEL R130, R34, -INF , !P5 ;  /* 0xff80000022827808 */ /* 0x000fe40006800000 */
[----:B------:R-:W-:Y:S02]  /*2c10*/  ISETP.GT.AND P5, PT, R50, 0x19, !P6 ;  /* 0x000000193200780c */ /* 0x000fe400077a4270 */
[----:B------:R-:W-:Y:S02]  /*2c20*/  ISETP.GE.AND P6, PT, R67, 0x21, PT ;  /* 0x000000214300780c */ /* 0x000fe40003fc6270 */
[----:B------:R-:W-:Y:S02]  /*2c30*/  ISETP.LT.OR P5, PT, R46, 0x1a, P5 ;  /* 0x0000001a2e00780c */ /* 0x000fe40002fa1670 */
[----:B------:R-:W-:-:S02]  /*2c40*/  P2R R82, PR, RZ, 0x40 ;  /* 0x00000040ff527803 */ /* 0x000fc40000000000 */
        /* <DEDUP_REMOVED lines=42> */
[----:B------:R-:W-:Y:S02]  /*2ef0*/  ISETP.GE.AND P6, PT, R67, 0x42, PT ;  /* 0x000000424300780c */ /* 0x000fe40003fc6270 */
[----:B------:R-:W-:-:S04]  /*2f00*/  ISETP.LT.OR P5, PT, R46, 0x41, P5 ;  /* 0x000000412e00780c */ /* 0x000fc80002fa1670 */
[----:B------:R-:W-:Y:S02]  /*2f10*/  FSEL R108, R56, -INF , !P5 ;  /* 0xff800000386c7808 */ /* 0x000fe40006800000 */
[----:B------:R-:W-:Y:S02]  /*2f20*/  ISETP.GT.AND P5, PT, R50, 0x41, !P6 ;  /* 0x000000413200780c */ /* 0x000fe400077a4270 */
[----:B------:R-:W-:Y:S02]  /*2f30*/  P2R R56, PR, RZ, 0x40 ;  /* 0x00000040ff387803 */ /* 0x000fe40000000000 */
[----:B------:R-:W-:Y:S02]  /*2f40*/  ISETP.LT.OR P5, PT, R46, 0x42, P5 ;  /* 0x000000422e00780c */ /* 0x000fe40002fa1670 */
[----:B------:R-:W-:Y:S02]  /*2f50*/  ISETP.GE.AND P6, PT, R67, 0x49, PT ;  /* 0x000000494300780c */ /* 0x000fe40003fc6270 */
[----:B------:R-:W-:-:S02]  /*2f60*/  FSEL R106, R106, -INF , !P5 ;  /* 0xff8000006a6a7808 */ /* 0x000fc40006800000 */
[----:B------:R-:W-:Y:S02]  /*2f70*/  ISETP.GT.AND P5, PT, R50, 0x48, !P6 ;  /* 0x000000483200780c */ /* 0x000fe400077a4270 */
[----:B------:R-:W-:Y:S02]  /*2f80*/  P2R R101, PR, RZ, 0x40 ;  /* 0x00000040ff657803 */ /* 0x000fe40000000000 */
[----:B------:R-:W-:Y:S02]  /*2f90*/  ISETP.LT.OR P5, PT, R46, 0x49, P5 ;  /* 0x000000492e00780c */ /* 0x000fe40002fa1670 */
[----:B------:R-:W-:Y:S02]  /*2fa0*/  ISETP.GE.AND P6, PT, R67, 0x4a, PT ;  /* 0x0000004a4300780c */ /* 0x000fe40003fc6270 */
[----:B------:R-:W-:Y:S02]  /*2fb0*/  FSEL R104, R60, -INF , !P5 ;  /* 0xff8000003c687808 */ /* 0x000fe40006800000 */
[----:B------:R-:W-:-:S02]  /*2fc0*/  ISETP.GT.AND P5, PT, R50, 0x49, !P6 ;  /* 0x000000493200780c */ /* 0x000fc400077a4270 */
[----:B------:R-:W-:Y:S02]  /*2fd0*/  P2R R103, PR, RZ, 0x40 ;  /* 0x00000040ff677803 */ /* 0x000fe40000000000 */
[----:B------:R-:W-:Y:S02]  /*2fe0*/  ISETP.LT.OR P5, PT, R46, 0x4a, P5 ;  /* 0x0000004a2e00780c */ /* 0x000fe40002fa1670 */
[----:B------:R-:W-:Y:S02]  /*2ff0*/  ISETP.GE.AND P6, PT, R67, 0x51, PT ;  /* 0x000000514300780c */ /* 0x000fe40003fc6270 */
[----:B------:R-:W-:Y:S02]  /*3000*/  FSEL R102, R102, -INF , !P5 ;  /* 0xff80000066667808 */ /* 0x000fe40006800000 */
[----:B------:R-:W-:Y:S02]  /*3010*/  ISETP.GT.AND P5, PT, R50, 0x50, !P6 ;  /* 0x000000503200780c */ /* 0x000fe400077a4270 */
[----:B------:R-:W-:-:S02]  /*3020*/  P2R R105, PR, RZ, 0x40 ;  /* 0x00000040ff697803 */ /* 0x000fc40000000000 */
[----:B------:R-:W-:Y:S02]  /*3030*/  ISETP.LT.OR P5, PT, R46, 0x51, P5 ;  /* 0x000000512e00780c */ /* 0x000fe40002fa1670 */
[----:B------:R-:W-:Y:S02]  /*3040*/  ISETP.GE.AND P6, PT, R67, 0x52, PT ;  /* 0x000000524300780c */ /* 0x000fe40003fc6270 */
[----:B------:R-:W-:Y:S02]  /*3050*/  FSEL R100, R64, -INF , !P5 ;  /* 0xff80000040647808 */ /* 0x000fe40006800000 */
[----:B------:R-:W-:Y:S02]  /*3060*/  ISETP.GT.AND P5, PT, R50, 0x51, !P6 ;  /* 0x000000513200780c */ /* 0x000fe400077a4270 */
[----:B------:R-:W-:Y:S02]  /*3070*/  P2R R107, PR, RZ, 0x40 ;  /* 0x00000040ff6b7803 */ /* 0x000fe40000000000 */
[----:B------:R-:W-:-:S02]  /*3080*/  ISETP.LT.OR P5, PT, R46, 0x52, P5 ;  /* 0x000000522e00780c */ /* 0x000fc40002fa1670 */
[C---:B------:R-:W-:Y:S02]  /*3090*/  ISETP.GE.AND P6, PT, R67.reuse, 0x59, PT ;  /* 0x000000594300780c */ /* 0x040fe40003fc6270 */
[----:B------:R-:W-:Y:S02]  /*30a0*/  FSEL R98, R98, -INF , !P5 ;  /* 0xff80000062627808 */ /* 0x000fe40006800000 */
[----:B------:R-:W-:Y:S02]  /*30b0*/  ISETP.GT.AND P5, PT, R50, 0x58, !P6 ;  /* 0x000000583200780c */ /* 0x000fe400077a4270 */
[----:B------:R-:W-:Y:S02]  /*30c0*/  P2R R109, PR, RZ, 0x40 ;  /* 0x00000040ff6d7803 */ /* 0x000fe40000000000 */
[----:B------:R-:W-:Y:S02]  /*30d0*/  ISETP.LT.OR P5, PT, R46, 0x59, P5 ;  /* 0x000000592e00780c */ /* 0x000fe40002fa1670 */
[----:B------:R-:W-:-:S02]  /*30e0*/  ISETP.GE.AND P6, PT, R67, 0x5a, PT ;  /* 0x0000005a4300780c */ /* 0x000fc40003fc6270 */
        /* <DEDUP_REMOVED lines=24> */
[----:B------:R-:W-:Y:S02]  /*3270*/  ISETP.GE.AND P6, PT, R67, 0x71, PT ;  /* 0x000000714300780c */ /* 0x000fe40003fc6270 */
        /* <DEDUP_REMOVED lines=8> */
[----:B------:R-:W-:-:S04]  /*3300*/  ISETP.LT.OR P5, PT, R46, 0x72, P5 ;  /* 0x000000722e00780c */ /* 0x000fc80002fa1670 */
[----:B------:R-:W-:Y:S02]  /*3310*/  FSEL R30, R81, -INF , !P5 ;  /* 0xff800000511e7808 */ /* 0x000fe40006800000 */
[----:B------:R-:W-:-:S04]  /*3320*/  ISETP.GE.AND P5, PT, R67, 0x79, PT ;  /* 0x000000794300780c */ /* 0x000fc80003fa6270 */
[----:B------:R-:W-:-:S04]  /*3330*/  ISETP.GT.AND P6, PT, R50, 0x78, !P5 ;  /* 0x000000783200780c */ /* 0x000fc80006fc4270 */
[----:B------:R-:W-:-:S04]  /*3340*/  ISETP.LT.OR P6, PT, R46, 0x79, P6 ;  /* 0x000000792e00780c */ /* 0x000fc800037c1670 */
[----:B------:R-:W-:Y:S02]  /*3350*/  FSEL R28, R84, -INF , !P6 ;  /* 0xff800000541c7808 */ /* 0x000fe40007000000 */
[----:B------:R-:W-:-:S04]  /*3360*/  ISETP.GE.AND P6, PT, R67, 0x1, PT ;  /* 0x000000014300780c */ /* 0x000fc80003fc6270 */
[----:B------:R-:W-:Y:S02]  /*3370*/  P2R R73, PR, RZ, 0x40 ;  /* 0x00000040ff497803 */ /* 0x000fe40000000000 */
[----:B------:R-:W-:-:S04]  /*3380*/  ISETP.GT.AND P6, PT, R50, RZ, !P6 ;  /* 0x000000ff3200720c */ /* 0x000fc800077c4270 */
[----:B------:R-:W-:-:S04]  /*3390*/  ISETP.LT.OR P6, PT, R46, 0x1, P6 ;  /* 0x000000012e00780c */ /* 0x000fc800037c1670 */
[----:B------:R-:W-:Y:S02]  /*33a0*/  FSEL R132, R4, -INF , !P6 ;  /* 0xff80000004847808 */ /* 0x000fe40007000000 */
[----:B------:R-:W-:Y:S02]  /*33b0*/  ISETP.GE.AND P6, PT, R67, 0x7a, PT ;  /* 0x0000007a4300780c */ /* 0x000fe40003fc6270 */
[----:B------:R-:W0:Y:S02]  /*33c0*/  SHFL.IDX PT, R67, R48, 0x1, 0x1c1f ;  /* 0x003c1f0030437f89 */ /* 0x000e2400000e0000 */
[----:B------:R-:W-:Y:S02]  /*33d0*/  P2R R81, PR, RZ, 0x40 ;  /* 0x00000040ff517803 */ /* 0x000fe40000000000 */
[----:B------:R-:W-:-:S04]  /*33e0*/  ISETP.GT.AND P6, PT, R50, 0x79, !P6 ;  /* 0x000000793200780c */ /* 0x000fc800077c4270 */
[----:B------:R-:W-:-:S04]  /*33f0*/  ISETP.LT.OR P6, PT, R46, 0x7a, P6 ;  /* 0x0000007a2e00780c */ /* 0x000fc800037c1670 */
[----:B------:R-:W-:Y:S02]  /*3400*/  FSEL R4, R85, -INF , !P6 ;  /* 0xff80000055047808 */ /* 0x000fe40007000000 */
[----:B0-----:R-:W-:Y:S01]  /*3410*/  VIADDMNMX R118, R67, R75, R118, PT ;  /* 0x0000004b43767246 */ /* 0x001fe20003800176 */
[----:B------:R-:W-:Y:S01]  /*3420*/  IMAD.IADD R65, R62, 0x1, R67 ;  /* 0x000000013e417824 */ /* 0x000fe200078e0243 */
[----:B------:R-:W-:Y:S06]  /*3430*/  @!P3 BRA `(.L_x_887) ;  /* 0x000000000054b947 */ /* 0x000fec0003800000 */
[----:B------:R-:W-:Y:S01]  /*3440*/  IMAD R40, R16, UR33, R67 ;  /* 0x0000002110287c24 */ /* 0x000fe2000f8e0243 */
        /* <DEDUP_REMOVED lines=11> */
.L_x_889:
[----:B------:R-:W-:-:S13]  /*3500*/  ISETP.NE.AND P6, PT, R21, 0x1, PT ;  /* 0x000000011500780c */ /* 0x000fda0003fc5270 */
[----:B------:R-:W0:Y:S02]  /*3510*/  @P6 LDC.64 R66, c[0x0][0x9e8] ;  /* 0x00027a00ff426b82 */ /* 0x000e240000000a00 */
[----:B0-----:R-:W-:-:S05]  /*3520*/  @P6 IMAD.HI.U32 R42, R40, R66, RZ ;  /* 0x00000042282a6227 */ /* 0x001fca00078e00ff */
[----:B------:R-:W-:-:S07]  /*3530*/  @P6 SHF.R.U32.HI R40, RZ, R67, R42 ;  /* 0x00000043ff286219 */ /* 0x000fce000001162a */
.L_x_890:
[----:B------:R-:W-:Y:S05]  /*3540*/  BSYNC B0 ;  /* 0x0000000000007941 */ /* 0x000fea0003800000 */
.L_x_888:
[----:B------:R-:W-:-:S04]  /*3550*/  IMAD R40, R40, R21, -R58 ;  /* 0x0000001528287224 */ /* 0x000fc800078e0a3a */
[----:B------:R-:W-:-:S05]  /*3560*/  IMAD R40, R3, -0x2, R40 ;  /* 0xfffffffe03287824 */ /* 0x000fca00078e0228 */
[----:B------:R-:W-:Y:S02]  /*3570*/  VIMNMX R65, R65, R40, !PT ;  /* 0x0000002841417248 */ /* 0x000fe40007fe0100 */
[----:B------:R-:W-:-:S07]  /*3580*/  VIADDMNMX R118, R40, R21, R118, PT ;  /* 0x0000001528767246 */ /* 0x000fce0003800176 */
.L_x_887:
[C---:B------:R-:W-:Y:S01]  /*3590*/  ISETP.GT.AND P4, PT, R65.reuse, 0x1, !P4 ;  /* 0x000000014100780c */ /* 0x040fe20006784270 */
[----:B------:R-:W-:Y:S01]  /*35a0*/  ULDC UR4, c[0x0][0x988] ;  /* 0x0002620000047ab9 */ /* 0x000fe20000000800 */
[----:B------:R-:W-:Y:S02]  /*35b0*/  ISETP.NE.AND P6, PT, R78, RZ, PT ;  /* 0x000000ff4e00720c */ /* 0x000fe40003fc5270 */
[----:B------:R-:W-:Y:S02]  /*35c0*/  ISETP.LT.OR P4, PT, R118, 0x2, P4 ;  /* 0x000000027600780c */ /* 0x000fe40002781670 */
[----:B------:R-:W-:Y:S02]  /*35d0*/  ISETP.GT.AND P5, PT, R65, 0x78, !P5 ;  /* 0x000000784100780c */ /* 0x000fe40006fa4270 */
[----:B------:R-:W-:Y:S02]  /*35e0*/  FSEL R40, R5, -INF , !P4 ;  /* 0xff80000005287808 */ /* 0x000fe40006000000 */
[----:B------:R-:W-:-:S02]  /*35f0*/  ISETP.NE.AND P4, PT, R52, RZ, PT ;  /* 0x000000ff3400720c */ /* 0x000fc40003f85270 */
[----:B------:R-:W-:Y:S02]  /*3600*/  FMNMX.FTZ R5, R132, R134, !PT ;  /* 0x0000008684057209 */ /* 0x000fe40007810000 */
[----:B------:R-:W-:Y:S02]  /*3610*/  ISETP.GT.AND P4, PT, R65, 0x8, !P4 ;  /* 0x000000084100780c */ /* 0x000fe40006784270 */
[----:B------:R-:W-:Y:S02]  /*3620*/  FMNMX.FTZ R5, R136, R5, !PT ;  /* 0x0000000588057209 */ /* 0x000fe40007810000 */
[----:B------:R-:W-:Y:S02]  /*3630*/  ISETP.LT.OR P4, PT, R118, 0x9, P4 ;  /* 0x000000097600780c */ /* 0x000fe40002781670 */
[----:B------:R-:W-:Y:S02]  /*3640*/  FMNMX.FTZ R5, R138, R5, !PT ;  /* 0x000000058a057209 */ /* 0x000fe40007810000 */
[----:B------:R-:W-:-:S02]  /*3650*/  FSEL R42, R9, -INF , !P4 ;  /* 0xff800000092a7808 */ /* 0x000fc40006000000 */
[----:B------:R-:W-:Y:S02]  /*3660*/  ISETP.NE.AND P4, PT, R54, RZ, PT ;  /* 0x000000ff3600720c */ /* 0x000fe40003f85270 */
[----:B------:R-:W-:Y:S02]  /*3670*/  FMNMX.FTZ R5, R140, R5, !PT ;  /* 0x000000058c057209 */ /* 0x000fe40007810000 */
[----:B------:R-:W-:Y:S02]  /*3680*/  ISETP.GT.AND P4, PT, R65, 0x9, !P4 ;  /* 0x000000094100780c */ /* 0x000fe40006784270 */
[----:B------:R-:W-:Y:S02]  /*3690*/  FMNMX.FTZ R5, R90, R5, !PT ;  /* 0x000000055a057209 */ /* 0x000fe40007810000 */
[----:B------:R-:W-:Y:S02]  /*36a0*/  ISETP.LT.OR P4, PT, R118, 0xa, P4 ;  /* 0x0000000a7600780c */ /* 0x000fe40002781670 */
[----:B------:R-:W-:-:S02]  /*36b0*/  FMNMX.FTZ R5, R130, R5, !PT ;  /* 0x0000000582057209 */ /* 0x000fc40007810000 */
[----:B------:R-:W-:Y:S02]  /*36c0*/  FSEL R44, R10, -INF , !P4 ;  /* 0xff8000000a2c7808 */ /* 0x000fe40006000000 */
[----:B------:R-:W-:Y:S02]  /*36d0*/  ISETP.NE.AND P4, PT, R70, RZ, PT ;  /* 0x000000ff4600720c */ /* 0x000fe40003f85270 */
[----:B------:R-:W-:Y:S02]  /*36e0*/  FMNMX.FTZ R5, R128, R5, !PT ;  /* 0x0000000580057209 */ /* 0x000fe40007810000 */
[----:B------:R-:W-:Y:S02]  /*36f0*/  ISETP.GT.AND P4, PT, R65, 0x10, !P4 ;  /* 0x000000104100780c */ /* 0x000fe40006784270 */
[----:B------:R-:W-:Y:S02]  /*3700*/  FMNMX.FTZ R5, R126, R5, !PT ;  /* 0x000000057e057209 */ /* 0x000fe40007810000 */
[----:B------:R-:W-:-:S02]  /*3710*/  ISETP.LT.OR P4, PT, R118, 0x11, P4 ;  /* 0x000000117600780c */ /* 0x000fc40002781670 */
[----:B------:R-:W-:Y:S02]  /*3720*/  FMNMX.FTZ R5, R124, R5, !PT ;  /* 0x000000057c057209 */ /* 0x000fe40007810000 */
[----:B------:R-:W-:Y:S02]  /*3730*/  FSEL R46, R11, -INF , !P4 ;  /* 0xff8000000b2e7808 */ /* 0x000fe40006000000 */
[----:B------:R-:W-:Y:S02]  /*3740*/  ISETP.NE.AND P4, PT, R74, RZ, PT ;  /* 0x000000ff4a00720c */ /* 0x000fe40003f85270 */
[----:B------:R-:W-:Y:S02]  /*3750*/  FMNMX.FTZ R5, R122, R5, !PT ;  /* 0x000000057a057209 */ /* 0x000fe40007810000 */
[----:B------:R-:W-:Y:S02]  /*3760*/  ISETP.GT.AND P4, PT, R65, 0x11, !P4 ;  /* 0x000000114100780c */ /* 0x000fe40006784270 */
[----:B------:R-:W-:-:S02]  /*3770*/  FMNMX.FTZ R5, R120, R5, !PT ;  /* 0x0000000578057209 */ /* 0x000fc40007810000 */
[----:B------:R-:W-:Y:S02]  /*3780*/  ISETP.LT.OR P4, PT, R118, 0x12, P4 ;  /* 0x000000127600780c */ /* 0x000fe40002781670 */
[----:B------:R-:W-:Y:S02]  /*3790*/  FMNMX.FTZ R5, R116, R5, !PT ;  /* 0x0000000574057209 */ /* 0x000fe40007810000 */
[----:B------:R-:W-:Y:S02]  /*37a0*/  FSEL R12, R12, -INF , !P4 ;  /* 0xff8000000c0c7808 */ /* 0x000fe40006000000 */
[----:B------:R-:W-:Y:S02]  /*37b0*/  ISETP.GT.AND P4, PT, R65, 0x18, !P6 ;  /* 0x000000184100780c */ /* 0x000fe40007784270 */
[----:B------:R-:W-:Y:S02]  /*37c0*/  ISETP.NE.AND P6, PT, R56, RZ, PT ;  /* 0x000000ff3800720c */ /* 0x000fe40003fc5270 */
        /* <DEDUP_REMOVED lines=9> */
[----:B------:R-:W-:Y:S01]  /*3860*/  FSEL R48, R15, -INF , !P4 ;  /* 0xff8000000f307808 */ /* 0x000fe20006000000 */
[----:B------:R-:W-:Y:S01]  /*3870*/  IMAD.U32 R15, RZ, RZ, UR4 ;  /* 0x00000004ff0f7e24 */ /* 0x000fe2000f8e00ff */
[----:B------:R-:W-:Y:S02]  /*3880*/  ISETP.NE.AND P4, PT, R82, RZ, PT ;  /* 0x000000ff5200720c */ /* 0x000fe40003f85270 */
[----:B------:R-:W-:Y:S02]  /*3890*/  FMNMX.FTZ R5, R106, R5, !PT ;  /* 0x000000056a057209 */ /* 0x000fe40007810000 */
[----:B------:R-:W-:-:S02]  /*38a0*/  ISETP.GT.AND P4, PT, R65, 0x20, !P4 ;  /* 0x000000204100780c */ /* 0x000fc40006784270 */
[----:B------:R-:W-:Y:S02]  /*38b0*/  FMNMX.FTZ R5, R104, R5, !PT ;  /* 0x0000000568057209 */ /* 0x000fe40007810000 */
[----:B------:R-:W-:Y:S02]  /*38c0*/  ISETP.LT.OR P4, PT, R118, 0x21, P4 ;  /* 0x000000217600780c */ /* 0x000fe40002781670 */
[----:B------:R-:W-:Y:S02]  /*38d0*/  FMNMX.FTZ R5, R102, R5, !PT ;  /* 0x0000000566057209 */ /* 0x000fe40007810000 */
[----:B------:R-:W-:Y:S02]  /*38e0*/  FSEL R24, R24, -INF , !P4 ;  /* 0xff80000018187808 */ /* 0x000fe40006000000 */
[----:B------:R-:W-:Y:S02]  /*38f0*/  ISETP.NE.AND P4, PT, R83, RZ, PT ;  /* 0x000000ff5300720c */ /* 0x000fe40003f85270 */
[----:B------:R-:W-:-:S02]  /*3900*/  FMNMX.FTZ R5, R100, R5, !PT ;  /* 0x0000000564057209 */ /* 0x000fc40007810000 */
[----:B------:R-:W-:Y:S02]  /*3910*/  ISETP.GT.AND P4, PT, R65, 0x21, !P4 ;  /* 0x000000214100780c */ /* 0x000fe40006784270 */
[----:B------:R-:W-:Y:S02]  /*3920*/  FMNMX.FTZ R5, R98, R5, !PT ;  /* 0x0000000562057209 */ /* 0x000fe40007810000 */
[----:B------:R-:W-:Y:S02]  /*3930*/  ISETP.LT.OR P4, PT, R118, 0x22, P4 ;  /* 0x000000227600780c */ /* 0x000fe40002781670 */
[----:B------:R-:W-:Y:S02]  /*3940*/  FMNMX.FTZ R5, R96, R5, !PT ;  /* 0x0000000560057209 */ /* 0x000fe40007810000 */
        /* <DEDUP_REMOVED lines=22> */
[----:B------:R-:W-:Y:S01]  /*3ab0*/  ISETP.NE.AND P4, PT, R93, RZ, PT ;  /* 0x000000ff5d00720c */ /* 0x000fe20003f85270 */
[----:B------:R-:W0:Y:S01]  /*3ac0*/  SHFL.BFLY PT, R10, R5, 0x2, 0x1f ;  /* 0x0c401f00050a7f89 */ /* 0x000e2200000e0000 */
[----:B------:R-:W-:Y:S02]  /*3ad0*/  ISETP.LT.OR P5, PT, R118, 0x79, P5 ;  /* 0x000000797600780c */ /* 0x000fe40002fa1670 */
[----:B------:R-:W-:-:S04]  /*3ae0*/  ISETP.GT.AND P4, PT, R65, 0x31, !P4 ;  /* 0x000000314100780c */ /* 0x000fc80006784270 */
[----:B------:R-:W-:-:S04]  /*3af0*/  ISETP.LT.OR P4, PT, R118, 0x32, P4 ;  /* 0x000000327600780c */ /* 0x000fc80002781670 */
[----:B------:R-:W-:Y:S02]  /*3b00*/  FSEL R58, R37, -INF , !P4 ;  /* 0xff800000253a7808 */ /* 0x000fe40006000000 */
[----:B------:R-:W-:-:S04]  /*3b10*/  ISETP.NE.AND P4, PT, R95, RZ, PT ;  /* 0x000000ff5f00720c */ /* 0x000fc80003f85270 */
[----:B------:R-:W-:-:S04]  /*3b20*/  ISETP.GT.AND P4, PT, R65, 0x38, !P4 ;  /* 0x000000384100780c */ /* 0x000fc80006784270 */
[----:B------:R-:W-:Y:S02]  /*3b30*/  ISETP.LT.OR P4, PT, R118, 0x39, P4 ;  /* 0x000000397600780c */ /* 0x000fe40002781670 */
[----:B0-----:R-:W-:Y:S02]  /*3b40*/  FMNMX.FTZ R9, R5, R10, !PT ;  /* 0x0000000a05097209 */ /* 0x001fe40007810000 */
[----:B------:R-:W-:Y:S02]  /*3b50*/  FSEL R60, R39, -INF , !P4 ;  /* 0xff800000273c7808 */ /* 0x000fe40006000000 */
[----:B------:R-:W-:Y:S01]  /*3b60*/  ISETP.NE.AND P4, PT, R97, RZ, PT ;  /* 0x000000ff6100720c */ /* 0x000fe20003f85270 */
[----:B------:R-:W0:Y:S03]  /*3b70*/  SHFL.BFLY PT, R10, R9, 0x1, 0x1f ;  /* 0x0c201f00090a7f89 */ /* 0x000e2600000e0000 */
        /* <DEDUP_REMOVED lines=8> */
[----:B------:R-:W-:Y:S01]  /*3c00*/  ISETP.GT.AND P4, PT, R65, 0x41, !P6 ;  /* 0x000000414100780c */ /* 0x000fe20007784270 */
[----:B------:R-:W-:Y:S01]  /*3c10*/  FFMA.FTZ R11, R10, R15, -8 ;  /* 0xc10000000a0b7423 */ /* 0x000fe2000001000f */
[----:B------:R-:W-:Y:S02]  /*3c20*/  ISETP.NE.AND P6, PT, R72, RZ, PT ;  /* 0x000000ff4800720c */ /* 0x000fe40003fc5270 */
[----:B------:R-:W-:-:S04]  /*3c30*/  ISETP.LT.OR P4, PT, R118, 0x42, P4 ;  /* 0x000000427600780c */ /* 0x000fc80002781670 */
[----:B------:R-:W-:Y:S02]  /*3c40*/  FSEL R66, R45, -INF , !P4 ;  /* 0xff8000002d427808 */ /* 0x000fe40006000000 */
[----:B------:R-:W-:-:S04]  /*3c50*/  ISETP.NE.AND P4, PT, R101, RZ, PT ;  /* 0x000000ff6500720c */ /* 0x000fc80003f85270 */
[----:B------:R-:W-:-:S04]  /*3c60*/  ISETP.GT.AND P4, PT, R65, 0x48, !P4 ;  /* 0x000000484100780c */ /* 0x000fc80006784270 */
        /* <DEDUP_REMOVED lines=38> */
[----:B------:R-:W-:Y:S02]  /*3ed0*/  ISETP.GT.AND P4, PT, R65, 0x70, !P6 ;  /* 0x000000704100780c */ /* 0x000fe40007784270 */
[----:B------:R-:W-:Y:S02]  /*3ee0*/  ISETP.NE.AND P6, PT, R73, RZ, PT ;  /* 0x000000ff4900720c */ /* 0x000fe40003fc5270 */
[----:B------:R-:W-:-:S04]  /*3ef0*/  ISETP.LT.OR P4, PT, R118, 0x71, P4 ;  /* 0x000000717600780c */ /* 0x000fc80002781670 */
[----:B------:R-:W-:Y:S02]  /*3f00*/  FSEL R86, R71, -INF , !P4 ;  /* 0xff80000047567808 */ /* 0x000fe40006000000 */
[----:B------:R-:W-:-:S04]  /*3f10*/  FSETP.NEU.FTZ.AND P4, PT, R10, -INF , PT ;  /* 0xff8000000a00780b */ /* 0x000fc80003f9d000 */
[----:B------:R-:W-:Y:S02]  /*3f20*/  FSEL R33, R11, RZ, P4 ;  /* 0x000000ff0b217208 */ /* 0x000fe40002000000 */
[----:B------:R-:W-:Y:S02]  /*3f30*/  ISETP.GT.AND P4, PT, R65, RZ, !P6 ;  /* 0x000000ff4100720c */ /* 0x000fe40007784270 */
[----:B------:R-:W-:Y:S01]  /*3f40*/  ISETP.NE.AND P6, PT, R81, RZ, PT ;  /* 0x000000ff5100720c */ /* 0x000fe20003fc5270 */
[-CC-:B------:R-:W-:Y:S01]  /*3f50*/  FFMA.FTZ R29, R136, R15.reuse, -R33.reuse ;  /* 0x0000000f881d7223 */ /* 0x180fe20000010821 */
[----:B------:R-:W-:Y:S01]  /*3f60*/  ISETP.LT.OR P4, PT, R118, 0x1, P4 ;  /* 0x000000017600780c */ /* 0x000fe20002781670 */
[-CC-:B------:R-:W-:Y:S01]  /*3f70*/  FFMA.FTZ R110, R110, R15.reuse, -R33.reuse ;  /* 0x0000000f6e6e7223 */ /* 0x180fe20000010821 */
[----:B------:R-:W-:Y:S01]  /*3f80*/  ISETP.GT.AND P6, PT, R65, 0x79, !P6 ;  /* 0x000000794100780c */ /* 0x000fe200077c4270 */
[----:B------:R0:W-:Y:S01]  /*3f90*/  MUFU.EX2 R35, R29 ;  /* 0x0000001d00237308 */ /* 0x0001e20000000800 */
[----:B------:R-:W-:Y:S01]  /*3fa0*/  FSEL R31, R2, -INF , !P4 ;  /* 0xff800000021f7808 */ /* 0x000fe20006000000 */
[-CC-:B------:R-:W-:Y:S01]  /*3fb0*/  FFMA.FTZ R55, R38, R15.reuse, -R33.reuse ;  /* 0x0000000f26377223 */ /* 0x180fe20000010821 */
[----:B------:R-:W-:Y:S01]  /*3fc0*/  ISETP.NE.AND P4, PT, R77, RZ, PT ;  /* 0x000000ff4d00720c */ /* 0x000fe20003f85270 */
[-CC-:B------:R-:W-:Y:S01]  /*3fd0*/  FFMA.FTZ R2, R132, R15.reuse, -R33.reuse ;  /* 0x0000000f84027223 */ /* 0x180fe20000010821 */
[----:B------:R-:W-:Y:S01]  /*3fe0*/  FMNMX.FTZ R9, R31, R40, !PT ;  /* 0x000000281f097209 */ /* 0x000fe20007810000 */
[--C-:B------:R-:W-:Y:S01]  /*3ff0*/  FFMA.FTZ R5, R134, R15, -R33.reuse ;  /* 0x0000000f86057223 */ /* 0x100fe20000010821 */
[----:B------:R-:W-:Y:S01]  /*4000*/  ISETP.GT.AND P4, PT, R65, 0x71, !P4 ;  /* 0x000000714100780c */ /* 0x000fe20006784270 */
[----:B------:R1:W-:Y:S01]  /*4010*/  MUFU.EX2 R45, R110 ;  /* 0x0000006e002d7308 */ /* 0x0003e20000000800 */
[----:B------:R-:W-:Y:S01]  /*4020*/  FMNMX.FTZ R11, R42, R9, !PT ;  /* 0x000000092a0b7209 */ /* 0x000fe20007810000 */
[-CC-:B0-----:R-:W-:Y:S01]  /*4030*/  FFMA.FTZ R29, R108, R15.reuse, -R33.reuse ;  /* 0x0000000f6c1d7223 */ /* 0x181fe20000010821 */
[----:B------:R-:W-:Y:S01]  /*4040*/  ISETP.LT.OR P4, PT, R118, 0x72, P4 ;  /* 0x000000727600780c */ /* 0x000fe20002781670 */
[--C-:B------:R-:W-:Y:S01]  /*4050*/  FFMA.FTZ R114, R114, R15, -R33.reuse ;  /* 0x0000000f72727223 */ /* 0x100fe20000010821 */
[----:B------:R-:W-:Y:S01]  /*4060*/  FMNMX.FTZ R11, R44, R11, !PT ;  /* 0x0000000b2c0b7209 */ /* 0x000fe20007810000 */
[-CC-:B------:R-:W-:Y:S01]  /*4070*/  FFMA.FTZ R37, R138, R15.reuse, -R33.reuse ;  /* 0x0000000f8a257223 */ /* 0x180fe20000010821 */
[----:B------:R-:W-:Y:S01]  /*4080*/  FSEL R108, R25, -INF , !P4 ;  /* 0xff800000196c7808 */ /* 0x000fe20006000000 */
[--C-:B------:R-:W-:Y:S01]  /*4090*/  FFMA.FTZ R25, R106, R15, -R33.reuse ;  /* 0x0000000f6a197223 */ /* 0x100fe20000010821 */
[----:B------:R-:W-:Y:S01]  /*40a0*/  FMNMX.FTZ R11, R46, R11, !PT ;  /* 0x0000000b2e0b7209 */ /* 0x000fe20007810000 */
[----:B------:R-:W-:Y:S01]  /*40b0*/  MUFU.EX2 R43, R114 ;  /* 0x00000072002b7308 */ /* 0x000fe20000000800 */
        /* <DEDUP_REMOVED lines=8> */
[----:B-1----:R-:W-:Y:S01]  /*4140*/  FSEL R110, R26, -INF , !P6 ;  /* 0xff8000001a6e7808 */ /* 0x002fe20007000000 */
[--C-:B------:R-:W-:Y:S01]  /*4150*/  FFMA.FTZ R128, R128, R15, -R33.reuse ;  /* 0x0000000f80807223 */ /* 0x100fe20000010821 */
[----:B------:R-:W-:Y:S01]  /*4160*/  FMNMX.FTZ R11, R48, R11, !PT ;  /* 0x0000000b300b7209 */ /* 0x000fe20007810000 */
[-CC-:B------:R-:W-:Y:S01]  /*4170*/  FFMA.FTZ R126, R126, R15.reuse, -R33.reuse ;  /* 0x0000000f7e7e7223 */ /* 0x180fe20000010821 */
[-CC-:B------:R-:W-:Y:S01]  /*4180*/  FFMA.FTZ R124, R124, R15.reuse, -R33.reuse ;  /* 0x0000000f7c7c7223 */ /* 0x180fe20000010821 */
[--C-:B------:R-:W-:Y:S01]  /*4190*/  FFMA.FTZ R122, R122, R15, -R33.reuse ;  /* 0x0000000f7a7a7223 */ /* 0x100fe20000010821 */
[----:B------:R-:W-:Y:S01]  /*41a0*/  FMNMX.FTZ R11, R24, R11, !PT ;  /* 0x0000000b180b7209 */ /* 0x000fe20007810000 */
[----:B------:R-:W0:Y:S01]  /*41b0*/  MUFU.EX2 R5, R5 ;  /* 0x0000000500057308 */ /* 0x000e220000000800 */
        /* <DEDUP_REMOVED lines=17> */
[--C-:B-1----:R-:W-:Y:S01]  /*42d0*/  FFMA.FTZ R29, R34, R15, -R33.reuse ;  /* 0x0000000f221d7223 */ /* 0x102fe20000010821 */
[----:B------:R-:W-:Y:S01]  /*42e0*/  FMNMX.FTZ R11, R58, R11, !PT ;  /* 0x0000000b3a0b7209 */ /* 0x000fe20007810000 */
[----:B------:R-:W-:-:S03]  /*42f0*/  FFMA.FTZ R4, R4, R15, -R33 ;  /* 0x0000000f04047223 */ /* 0x000fc60000010821 */
[----:B------:R-:W-:Y:S01]  /*4300*/  FMNMX.FTZ R11, R60, R11, !PT ;  /* 0x0000000b3c0b7209 */ /* 0x000fe20007810000 */
[----:B------:R-:W-:Y:S01]  /*4310*/  MUFU.EX2 R132, R37 ;  /* 0x0000002500847308 */ /* 0x000fe20000000800 */
[----:B--2---:R-:W-:Y:S02]  /*4320*/  FFMA.FTZ R25, R30, R15, -R33 ;  /* 0x0000000f1e197223 */ /* 0x004fe40000010821 */
[----:B------:R-:W-:-:S04]  /*4330*/  FMNMX.FTZ R11, R62, R11, !PT ;  /* 0x0000000b3e0b7209 */ /* 0x000fc80007810000 */
[----:B------:R-:W-:Y:S01]  /*4340*/  FMNMX.FTZ R11, R64, R11, !PT ;  /* 0x0000000b400b7209 */ /* 0x000fe20007810000 */
[----:B------:R-:W-:Y:S03]  /*4350*/  MUFU.EX2 R9, R39 ;  /* 0x0000002700097308 */ /* 0x000fe60000000800 */
        /* <DEDUP_REMOVED lines=21> */
[----:B------:R-:W-:-:S05]  /*44b0*/  FMNMX.FTZ R11, R110, R11, !PT ;  /* 0x0000000b6e0b7209 */ /* 0x000fca0007810000 */
[----:B------:R-:W1:Y:S01]  /*44c0*/  SHFL.BFLY PT, R26, R11, 0x2, 0x1f ;  /* 0x0c401f000b1a7f89 */ /* 0x000e6200000e0000 */
[----:B------:R-:W-:Y:S08]  /*44d0*/  MUFU.EX2 R116, R116 ;  /* 0x0000007400747308 */ /* 0x000ff00000000800 */
[----:B------:R-:W-:Y:S08]  /*44e0*/  MUFU.EX2 R112, R112 ;  /* 0x0000007000707308 */ /* 0x000ff00000000800 */
[----:B------:R-:W-:Y:S01]  /*44f0*/  MUFU.EX2 R104, R104 ;  /* 0x0000006800687308 */ /* 0x000fe20000000800 */
[----:B-1----:R-:W-:Y:S01]  /*4500*/  FMNMX.FTZ R27, R11, R26, !PT ;  /* 0x0000001a0b1b7209 */ /* 0x002fe20007810000 */
[----:B------:R-:W-:-:S06]  /*4510*/  FFMA.FTZ R26, R32, R15, -R33 ;  /* 0x0000000f201a7223 */ /* 0x000fcc0000010821 */
[----:B------:R-:W-:Y:S01]  /*4520*/  MUFU.EX2 R49, R102 ;  /* 0x0000006600317308 */ /* 0x000fe20000000800 */
[----:B------:R-:W1:Y:S07]  /*4530*/  SHFL.BFLY PT, R38, R27, 0x1, 0x1f ;  /* 0x0c201f001b267f89 */ /* 0x000e6e00000e0000 */
[----:B------:R-:W-:Y:S08]  /*4540*/  MUFU.EX2 R96, R96 ;  /* 0x0000006000607308 */ /* 0x000ff00000000800 */
[----:B------:R-:W-:Y:S08]  /*4550*/  MUFU.EX2 R53, R94 ;  /* 0x0000005e00357308 */ /* 0x000ff00000000800 */
[----:B------:R-:W-:Y:S01]  /*4560*/  MUFU.EX2 R100, R100 ;  /* 0x0000006400647308 */ /* 0x000fe20000000800 */
[----:B-1----:R-:W-:Y:S01]  /*4570*/  FMNMX.FTZ R11, R27, R38, !PT ;  /* 0x000000261b0b7209 */ /* 0x002fe20007810000 */
[----:B------:R-:W-:-:S03]  /*4580*/  FFMA.FTZ R27, R28, R15, -R33 ;  /* 0x0000000f1c1b7223 */ /* 0x000fc60000010821 */
[C---:B------:R-:W-:Y:S01]  /*4590*/  FSETP.NEU.FTZ.AND P4, PT, R11.reuse, -INF , PT ;  /* 0xff8000000b00780b */ /* 0x040fe20003f9d000 */
[----:B------:R-:W-:Y:S02]  /*45a0*/  FFMA.FTZ R28, R11, R15, -8 ;  /* 0xc10000000b1c7423 */ /* 0x000fe4000001000f */
[----:B------:R-:W-:Y:S03]  /*45b0*/  MUFU.EX2 R51, R98 ;  /* 0x0000006200337308 */ /* 0x000fe60000000800 */
[----:B------:R-:W-:-:S05]  /*45c0*/  FSEL R33, R28, RZ, P4 ;  /* 0x000000ff1c217208 */ /* 0x000fca0002000000 */
[----:B------:R-:W-:Y:S01]  /*45d0*/  MUFU.EX2 R36, R36 ;  /* 0x0000002400247308 */ /* 0x000fe20000000800 */
[-CC-:B------:R-:W-:Y:S01]  /*45e0*/  FFMA.FTZ R31, R31, R15.reuse, -R33.reuse ;  /* 0x0000000f1f1f7223 */ /* 0x180fe20000010821 */
[-CC-:B------:R-:W-:Y:S01]  /*45f0*/  FFMA.FTZ R40, R40, R15.reuse, -R33.reuse ;  /* 0x0000000f28287223 */ /* 0x180fe20000010821 */
[-CC-:B------:R-:W-:Y:S01]  /*4600*/  FFMA.FTZ R42, R42, R15.reuse, -R33.reuse ;  /* 0x0000000f2a2a7223 */ /* 0x180fe20000010821 */
[-CC-:B------:R-:W-:Y:S01]  /*4610*/  FFMA.FTZ R12, R12, R15.reuse, -R33.reuse ;  /* 0x0000000f0c0c7223 */ /* 0x180fe20000010821 */
[-CC-:B------:R-:W-:Y:S01]  /*4620*/  FFMA.FTZ R44, R44, R15.reuse, -R33.reuse ;  /* 0x0000000f2c2c7223 */ /* 0x180fe20000010821 */
[-CC-:B------:R-:W-:Y:S01]  /*4630*/  FFMA.FTZ R46, R46, R15.reuse, -R33.reuse ;  /* 0x0000000f2e2e7223 */ /* 0x180fe20000010821 */
[-CC-:B------:R-:W-:Y:S01]  /*4640*/  FFMA.FTZ R14, R14, R15.reuse, -R33.reuse ;  /* 0x0000000f0e0e7223 */ /* 0x180fe20000010821 */
        /* <DEDUP_REMOVED lines=8> */
[----:B------:R-:W1:Y:S01]  /*46d0*/  MUFU.EX2 R40, R40 ;  /* 0x0000002800287308 */ /* 0x000e620000000800 */
[-CC-:B------:R-:W-:Y:S01]  /*46e0*/  FFMA.FTZ R60, R60, R15.reuse, -R33.reuse ;  /* 0x0000000f3c3c7223 */ /* 0x180fe20000010821 */
[-CC-:B------:R-:W-:Y:S01]  /*46f0*/  FFMA.FTZ R62, R62, R15.reuse, -R33.reuse ;  /* 0x0000000f3e3e7223 */ /* 0x180fe20000010821 */
[-CC-:B------:R-:W-:Y:S01]  /*4700*/  FFMA.FTZ R64, R64, R15.reuse, -R33.reuse ;  /* 0x0000000f40407223 */ /* 0x180fe20000010821 */
[-CC-:B------:R-:W-:Y:S01]  /*4710*/  FFMA.FTZ R66, R66, R15.reuse, -R33.reuse ;  /* 0x0000000f42427223 */ /* 0x180fe20000010821 */
        /* <DEDUP_REMOVED lines=8> */
[-CC-:B------:R-:W-:Y:S01]  /*47a0*/  FFMA.FTZ R82, R82, R15.reuse, -R33.reuse ;  /* 0x0000000f52527223 */ /* 0x180fe20000010821 */
[-CC-:B------:R-:W-:Y:S01]  /*47b0*/  FFMA.FTZ R84, R84, R15.reuse, -R33.reuse ;  /* 0x0000000f54547223 */ /* 0x180fe20000010821 */
[-C--:B------:R-:W-:Y:S01]  /*47c0*/  FFMA.FTZ R88, R88, R15.reuse, -R33 ;  /* 0x0000000f58587223 */ /* 0x080fe20000010821 */
[----:B------:R-:W2:Y:S01]  /*47d0*/  MUFU.EX2 R42, R42 ;  /* 0x0000002a002a7308 */ /* 0x000ea20000000800 */
[----:B0-----:R-:W-:Y:S01]  /*47e0*/  FADD.FTZ R12, R2, R5 ;  /* 0x00000005020c7221 */ /* 0x001fe20000010000 */
[----:B-1----:R-:W-:Y:S01]  /*47f0*/  FADD.FTZ R75, R31, R40 ;  /* 0x000000281f4b7221 */ /* 0x002fe20000010000 */
[-CC-:B------:R-:W-:Y:S01]  /*4800*/  FFMA.FTZ R86, R86, R15.reuse, -R33.reuse ;  /* 0x0000000f56567223 */ /* 0x180fe20000010821 */
[-CC-:B------:R-:W-:Y:S01]  /*4810*/  FFMA.FTZ R108, R108, R15.reuse, -R33.reuse ;  /* 0x0000000f6c6c7223 */ /* 0x180fe20000010821 */
[----:B------:R-:W-:Y:S01]  /*4820*/  FADD.FTZ R73, R35, R12 ;  /* 0x0000000c23497221 */ /* 0x000fe20000010000 */
[-CC-:B------:R-:W-:Y:S01]  /*4830*/  FFMA.FTZ R106, R106, R15.reuse, -R33.reuse ;  /* 0x0000000f6a6a7223 */ /* 0x180fe20000010821 */
[----:B------:R-:W-:Y:S01]  /*4840*/  FFMA.FTZ R110, R110, R15, -R33 ;  /* 0x0000000f6e6e7223 */ /* 0x000fe20000010821 */
[----:B------:R-:W0:Y:S01]  /*4850*/  MUFU.EX2 R57, R44 ;  /* 0x0000002c00397308 */ /* 0x000e220000000800 */
[C---:B------:R-:W-:Y:S01]  /*4860*/  FADD.FTZ R12, R132.reuse, R73 ;  /* 0x00000049840c7221 */ /* 0x040fe20000010000 */
[----:B------:R-:W-:-:S03]  /*4870*/  F2FP.SATFINITE.E4M3.F32.PACK_AB_MERGE_C R132, R132, R35, RZ ;  /* 0x000000238484723e */ /* 0x000fc600048070ff */
[----:B------:R-:W-:Y:S01]  /*4880*/  FADD.FTZ R77, R9, R12 ;  /* 0x0000000c094d7221 */ /* 0x000fe20000010000 */
[----:B------:R-:W-:Y:S02]  /*4890*/  F2FP.SATFINITE.E4M3.F32.PACK_AB_MERGE_C R164, R5, R2, R132 ;  /* 0x0000000205a4723e */ /* 0x000fe40004807084 */
[----:B------:R-:W1:Y:S01]  /*48a0*/  MUFU.EX2 R46, R46 ;  /* 0x0000002e002e7308 */ /* 0x000e620000000800 */
[----:B------:R-:W-:Y:S01]  /*48b0*/  FADD.FTZ R77, R90, R77 ;  /* 0x0000004d5a4d7221 */ /* 0x000fe20000010000 */
[----:B--2---:R-:W-:-:S03]  /*48c0*/  FADD.FTZ R12, R42, R75 ;  /* 0x0000004b2a0c7221 */ /* 0x004fc60000010000 */
[----:B------:R-:W-:Y:S01]  /*48d0*/  FADD.FTZ R28, R130, R77 ;  /* 0x0000004d821c7221 */ /* 0x000fe20000010000 */
[----:B------:R-:W-:Y:S02]  /*48e0*/  F2FP.SATFINITE.E4M3.F32.PACK_AB_MERGE_C R130, R37, R130, RZ ;  /* 0x000000822582723e */ /* 0x000fe400048070ff */
[----:B------:R-:W2:Y:S01]  /*48f0*/  MUFU.EX2 R14, R14 ;  /* 0x0000000e000e7308 */ /* 0x000ea20000000800 */
[----:B0-----:R-:W-:Y:S01]  /*4900*/  FADD.FTZ R75, R57, R12 ;  /* 0x0000000c394b7221 */ /* 0x001fe20000010000 */
[----:B------:R-:W-:Y:S01]  /*4910*/  FADD.FTZ R77, R37, R28 ;  /* 0x0000001c254d7221 */ /* 0x000fe20000010000 */
[----:B------:R-:W-:Y:S02]  /*4920*/  F2FP.SATFINITE.E4M3.F32.PACK_AB_MERGE_C R166, R90, R9, R130 ;  /* 0x000000095aa6723e */ /* 0x000fe40004807082 */
[----:B------:R-:W-:Y:S01]  /*4930*/  F2FP.SATFINITE.E4M3.F32.PACK_AB_MERGE_C R42, R57, R42, RZ ;  /* 0x0000002a392a723e */ /* 0x000fe200048070ff */
[----:B------:R-:W-:Y:S02]  /*4940*/  FADD.FTZ R28, R126, R77 ;  /* 0x0000004d7e1c7221 */ /* 0x000fe40000010000 */
[----:B------:R-:W0:Y:S01]  /*4950*/  MUFU.EX2 R61, R48 ;  /* 0x00000030003d7308 */ /* 0x000e220000000800 */
[----:B-1----:R-:W-:Y:S01]  /*4960*/  FADD.FTZ R12, R46, R75 ;  /* 0x0000004b2e0c7221 */ /* 0x002fe20000010000 */
[----:B------:R-:W-:Y:S01]  /*4970*/  FADD.FTZ R37, R39, R28 ;  /* 0x0000001c27257221 */ /* 0x000fe20000010000 */
[----:B------:R-:W-:-:S02]  /*4980*/  F2FP.SATFINITE.E4M3.F32.PACK_AB_MERGE_C R165, R40, R31, R42 ;  /* 0x0000001f28a5723e */ /* 0x000fc4000480702a */
[----:B------:R-:W-:Y:S01]  /*4990*/  FADD.FTZ R75, R59, R12 ;  /* 0x0000000c3b4b7221 */ /* 0x000fe20000010000 */
[----:B------:R-:W-:Y:S01]  /*49a0*/  FADD.FTZ R2, R122, R37 ;  /* 0x000000257a027221 */ /* 0x000fe20000010000 */
[C---:B------:R-:W-:Y:S01]  /*49b0*/  F2FP.SATFINITE.E4M3.F32.PACK_AB_MERGE_C R122, R41.reuse, R122, RZ ;  /* 0x0000007a297a723e */ /* 0x040fe200048070ff */
[----:B------:R-:W1:Y:S01]  /*49c0*/  MUFU.EX2 R24, R24 ;  /* 0x0000001800187308 */ /* 0x000e620000000800 */
[----:B--2---:R-:W-:Y:S01]  /*49d0*/  FADD.FTZ R12, R14, R75 ;  /* 0x0000004b0e0c7221 */ /* 0x004fe20000010000 */
[----:B------:R-:W-:Y:S01]  /*49e0*/  FADD.FTZ R41, R41, R2 ;  /* 0x0000000229297221 */ /* 0x000fe20000010000 */
[----:B------:R-:W-:-:S05]  /*49f0*/  F2FP.SATFINITE.E4M3.F32.PACK_AB_MERGE_C R160, R39, R126, R122 ;  /* 0x0000007e27a0723e */ /* 0x000fca000480707a */
[----:B------:R-:W2:Y:S01]  /*4a00*/  MUFU.EX2 R63, R50 ;  /* 0x00000032003f7308 */ /* 0x000ea20000000800 */
[C---:B0-----:R-:W-:Y:S01]  /*4a10*/  FADD.FTZ R5, R61.reuse, R12 ;  /* 0x0000000c3d057221 */ /* 0x041fe20000010000 */
[----:B------:R-:W-:Y:S01]  /*4a20*/  FADD.FTZ R12, R116, R41 ;  /* 0x00000029740c7221 */ /* 0x000fe20000010000 */
[----:B------:R-:W-:-:S03]  /*4a30*/  F2FP.SATFINITE.E4M3.F32.PACK_AB_MERGE_C R14, R61, R14, RZ ;  /* 0x0000000e3d0e723e */ /* 0x000fc600048070ff */
[----:B------:R-:W-:Y:S01]  /*4a40*/  FADD.FTZ R37, R43, R12 ;  /* 0x0000000c2b257221 */ /* 0x000fe20000010000 */
[----:B------:R-:W-:Y:S01]  /*4a50*/  F2FP.SATFINITE.E4M3.F32.PACK_AB_MERGE_C R12, R45, R112, RZ ;  /* 0x000000702d0c723e */ /* 0x000fe200048070ff */
[----:B------:R-:W0:Y:S01]  /*4a60*/  MUFU.EX2 R52, R52 ;  /* 0x0000003400347308 */ /* 0x000e220000000800 */
[----:B-1----:R-:W-:Y:S01]  /*4a70*/  FADD.FTZ R2, R24, R5 ;  /* 0x0000000518027221 */ /* 0x002fe20000010000 */
[----:B------:R-:W-:Y:S01]  /*4a80*/  FADD.FTZ R112, R112, R37 ;  /* 0x0000002570707221 */ /* 0x000fe20000010000 */
[----:B------:R-:W-:Y:S02]  /*4a90*/  F2FP.SATFINITE.E4M3.F32.PACK_AB_MERGE_C R162, R43, R116, R12 ;  /* 0x000000742ba2723e */ /* 0x000fe4000480700c */
[----:B------:R-:W-:Y:S01]  /*4aa0*/  F2FP.SATFINITE.E4M3.F32.PACK_AB_MERGE_C R12, R49, R104, RZ ;  /* 0x00000068310c723e */ /* 0x000fe200048070ff */
[----:B------:R-:W-:Y:S01]  /*4ab0*/  FADD.FTZ R112, R45, R112 ;  /* 0x000000702d707221 */ /* 0x000fe20000010000 */
[----:B------:R-:W-:Y:S01]  /*4ac0*/  F2FP.SATFINITE.E4M3.F32.PACK_AB_MERGE_C R167, R59, R46, R14 ;  /* 0x0000002e3ba7723e */ /* 0x000fe2000480700e */
[----:B------:R-:W1:Y:S01]  /*4ad0*/  MUFU.EX2 R65, R54 ;  /* 0x0000003600417308 */ /* 0x000e620000000800 */
[----:B--2---:R-:W-:Y:S01]  /*4ae0*/  FADD.FTZ R9, R63, R2 ;  /* 0x000000023f097221 */ /* 0x004fe20000010000 */
[----:B------:R-:W-:Y:S01]  /*4af0*/  FADD.FTZ R39, R47, R112 ;  /* 0x000000702f277221 */ /* 0x000fe20000010000 */
[----:B------:R-:W-:-:S02]  /*4b00*/  F2FP.SATFINITE.E4M3.F32.PACK_AB_MERGE_C R156, R114, R47, R12 ;  /* 0x0000002f729c723e */ /* 0x000fc4000480700c */
[----:B------:R-:W-:Y:S01]  /*4b10*/  F2FP.SATFINITE.E4M3.F32.PACK_AB_MERGE_C R12, R53, R96, RZ ;  /* 0x00000060350c723e */ /* 0x000fe200048070ff */
[----:B------:R-:W-:Y:S02]  /*4b20*/  FADD.FTZ R39, R114, R39 ;  /* 0x0000002772277221 */ /* 0x000fe40000010000 */
[----:B------:R-:W2:Y:S01]  /*4b30*/  MUFU.EX2 R56, R56 ;  /* 0x0000003800387308 */ /* 0x000ea20000000800 */
[----:B0-----:R-:W-:Y:S01]  /*4b40*/  FADD.FTZ R2, R52, R9 ;  /* 0x0000000934027221 */ /* 0x001fe20000010000 */
[----:B------:R-:W-:Y:S01]  /*4b50*/  FADD.FTZ R104, R104, R39 ;  /* 0x0000002768687221 */ /* 0x000fe20000010000 */
[----:B------:R-:W-:-:S03]  /*4b60*/  F2FP.SATFINITE.E4M3.F32.PACK_AB_MERGE_C R158, R51, R100, R12 ;  /* 0x00000064339e723e */ /* 0x000fc6000480700c */
[----:B------:R-:W-:Y:S02]  /*4b70*/  FADD.FTZ R49, R49, R104 ;  /* 0x0000006831317221 */ /* 0x000fe40000010000 */
[----:B------:R-:W0:Y:S01]  /*4b80*/  MUFU.EX2 R67, R58 ;  /* 0x0000003a00437308 */ /* 0x000e220000000800 */
[C---:B-1----:R-:W-:Y:S01]  /*4b90*/  FADD.FTZ R9, R65.reuse, R2 ;  /* 0x0000000241097221 */ /* 0x042fe20000010000 */
[----:B------:R-:W-:Y:S01]  /*4ba0*/  FADD.FTZ R100, R100, R49 ;  /* 0x0000003164647221 */ /* 0x000fe20000010000 */
[----:B------:R-:W-:-:S03]  /*4bb0*/  F2FP.SATFINITE.E4M3.F32.PACK_AB_MERGE_C R52, R65, R52, RZ ;  /* 0x000000344134723e */ /* 0x000fc600048070ff */
[----:B------:R-:W-:Y:S01]  /*4bc0*/  FADD.FTZ R51, R51, R100 ;  /* 0x0000006433337221 */ /* 0x000fe20000010000 */
[----:B------:R-:W-:Y:S01]  /*4bd0*/  F2FP.SATFINITE.E4M3.F32.PACK_AB_MERGE_C R161, R63, R24, R52 ;  /* 0x000000183fa1723e */ /* 0x000fe20004807034 */
[----:B------:R-:W1:Y:S01]  /*4be0*/  MUFU.EX2 R60, R60 ;  /* 0x0000003c003c7308 */ /* 0x000e620000000800 */
[----:B--2---:R-:W-:Y:S01]  /*4bf0*/  FADD.FTZ R2, R56, R9 ;  /* 0x0000000938027221 */ /* 0x004fe20000010000 */
[----:B------:R-:W-:-:S04]  /*4c00*/  FADD.FTZ R96, R96, R51 ;  /* 0x0000003360607221 */ /* 0x000fc80000010000 */
[----:B------:R-:W-:Y:S02]  /*4c10*/  FADD.FTZ R53, R53, R96 ;  /* 0x0000006035357221 */ /* 0x000fe40000010000 */
[----:B------:R-:W2:Y:S01]  /*4c20*/  MUFU.EX2 R69, R62 ;  /* 0x0000003e00457308 */ /* 0x000ea20000000800 */
[----:B0-----:R-:W-:-:S07]  /*4c30*/  FADD.FTZ R37, R67, R2 ;  /* 0x0000000243257221 */ /* 0x001fce0000010000 */
[----:B------:R-:W0:Y:S01]  /*4c40*/  MUFU.EX2 R64, R64 ;  /* 0x0000004000407308 */ /* 0x000e220000000800 */
[----:B-1----:R-:W-:-:S07]  /*4c50*/  FADD.FTZ R2, R60, R37 ;  /* 0x000000253c027221 */ /* 0x002fce0000010000 */
[----:B------:R-:W1:Y:S01]  /*4c60*/  MUFU.EX2 R71, R66 ;  /* 0x0000004200477308 */ /* 0x000e620000000800 */
[C---:B--2---:R-:W-:Y:S01]  /*4c70*/  FADD.FTZ R37, R69.reuse, R2 ;  /* 0x0000000245257221 */ /* 0x044fe20000010000 */
[----:B------:R-:W-:-:S04]  /*4c80*/  F2FP.SATFINITE.E4M3.F32.PACK_AB_MERGE_C R60, R69, R60, RZ ;  /* 0x0000003c453c723e */ /* 0x000fc800048070ff */
[----:B------:R-:W-:Y:S02]  /*4c90*/  F2FP.SATFINITE.E4M3.F32.PACK_AB_MERGE_C R163, R67, R56, R60 ;  /* 0x0000003843a3723e */ /* 0x000fe4000480703c */
[----:B------:R-:W2:Y:S01]  /*4ca0*/  MUFU.EX2 R68, R68 ;  /* 0x0000004400447308 */ /* 0x000ea20000000800 */
[----:B0-----:R-:W-:-:S07]  /*4cb0*/  FADD.FTZ R2, R64, R37 ;  /* 0x0000002540027221 */ /* 0x001fce0000010000 */
[----:B------:R-:W0:Y:S01]  /*4cc0*/  MUFU.EX2 R73, R70 ;  /* 0x0000004600497308 */ /* 0x000e220000000800 */
[----:B-1----:R-:W-:-:S07]  /*4cd0*/  FADD.FTZ R37, R71, R2 ;  /* 0x0000000247257221 */ /* 0x002fce0000010000 */
[----:B------:R-:W1:Y:S01]  /*4ce0*/  MUFU.EX2 R72, R72 ;  /* 0x0000004800487308 */ /* 0x000e620000000800 */
[----:B--2---:R-:W-:-:S07]  /*4cf0*/  FADD.FTZ R2, R68, R37 ;  /* 0x0000002544027221 */ /* 0x004fce0000010000 */
[----:B------:R-:W2:Y:S01]  /*4d00*/  MUFU.EX2 R35, R74 ;  /* 0x0000004a00237308 */ /* 0x000ea20000000800 */
[C---:B0-----:R-:W-:Y:S01]  /*4d10*/  FADD.FTZ R37, R73.reuse, R2 ;  /* 0x0000000249257221 */ /* 0x041fe20000010000 */
[----:B------:R-:W-:-:S04]  /*4d20*/  F2FP.SATFINITE.E4M3.F32.PACK_AB_MERGE_C R68, R73, R68, RZ ;  /* 0x000000444944723e */ /* 0x000fc800048070ff */
[----:B------:R-:W-:Y:S02]  /*4d30*/  F2FP.SATFINITE.E4M3.F32.PACK_AB_MERGE_C R157, R71, R64, R68 ;  /* 0x00000040479d723e */ /* 0x000fe40004807044 */
[----:B------:R-:W0:Y:S01]  /*4d40*/  MUFU.EX2 R29, R29 ;  /* 0x0000001d001d7308 */ /* 0x000e220000000800 */
[----:B-1----:R-:W-:-:S07]  /*4d50*/  FADD.FTZ R2, R72, R37 ;  /* 0x0000002548027221 */ /* 0x002fce0000010000 */
[----:B------:R-:W1:Y:S01]  /*4d60*/  MUFU.EX2 R76, R76 ;  /* 0x0000004c004c7308 */ /* 0x000e620000000800 */
[----:B--2---:R-:W-:-:S07]  /*4d70*/  FADD.FTZ R39, R35, R2 ;  /* 0x0000000223277221 */ /* 0x004fce0000010000 */
[----:B------:R-:W-:Y:S01]  /*4d80*/  MUFU.EX2 R92, R92 ;  /* 0x0000005c005c7308 */ /* 0x000fe20000000800 */
[----:B0-----:R-:W-:-:S07]  /*4d90*/  F2FP.SATFINITE.E4M3.F32.PACK_AB_MERGE_C R12, R29, R36, RZ ;  /* 0x000000241d0c723e */ /* 0x001fce00048070ff */
[----:B------:R-:W0:Y:S01]  /*4da0*/  MUFU.EX2 R55, R55 ;  /* 0x0000003700377308 */ /* 0x000e220000000800 */
[----:B-1----:R-:W-:Y:S02]  /*4db0*/  FADD.FTZ R2, R76, R39 ;  /* 0x000000274c027221 */ /* 0x002fe40000010000 */
[----:B------:R-:W1:Y:S05]  /*4dc0*/  @P2 LDC R39, c[0x0][0x44c] ;  /* 0x00011300ff272b82 */ /* 0x000e6a0000000800 */
[----:B------:R-:W2:Y:S08]  /*4dd0*/  MUFU.EX2 R5, R78 ;  /* 0x0000004e00057308 */ /* 0x000eb00000000800 */
[----:B------:R-:W3:Y:S01]  /*4de0*/  MUFU.EX2 R80, R80 ;  /* 0x0000005000507308 */ /* 0x000ee20000000800 */
[C---:B0-----:R-:W-:Y:S01]  /*4df0*/  F2FP.SATFINITE.E4M3.F32.PACK_AB_MERGE_C R152, R55.reuse, R92, R12 ;  /* 0x0000005c3798723e */ /* 0x041fe2000480700c */
[----:B------:R-:W-:Y:S01]  /*4e00*/  FADD.FTZ R92, R92, R53 ;  /* 0x000000355c5c7221 */ /* 0x000fe20000010000 */
[----:B------:R-:W0:Y:S03]  /*4e10*/  @P2 LDC R12, c[0x0][0x450] ;  /* 0x00011400ff0c2b82 */ /* 0x000e260000000800 */
[----:B------:R-:W-:-:S02]  /*4e20*/  FADD.FTZ R55, R55, R92 ;  /* 0x0000005c37377221 */ /* 0x000fc40000010000 */
[----:B------:R-:W4:Y:S01]  /*4e30*/  MUFU.EX2 R9, R82 ;  /* 0x0000005200097308 */ /* 0x000f220000000800 */
[C---:B--2---:R-:W-:Y:S01]  /*4e40*/  F2FP.SATFINITE.E4M3.F32.PACK_AB_MERGE_C R76, R5.reuse, R76, RZ ;  /* 0x0000004c054c723e */ /* 0x044fe200048070ff */
[----:B------:R-:W-:Y:S01]  /*4e50*/  FADD.FTZ R5, R5, R2 ;  /* 0x0000000205057221 */ /* 0x000fe20000010000 */
[----:B------:R-:W-:Y:S01]  /*4e60*/  FADD.FTZ R36, R36, R55 ;  /* 0x0000003724247221 */ /* 0x000fe20000010000 */
[----:B-1----:R-:W-:Y:S01]  /*4e70*/  @P2 IMAD.HI.U32 R39, R22, R39, RZ ;  /* 0x0000002716272227 */ /* 0x002fe200078e00ff */
[----:B------:R-:W-:-:S03]  /*4e80*/  F2FP.SATFINITE.E4M3.F32.PACK_AB_MERGE_C R159, R35, R72, R76 ;  /* 0x00000048239f723e */ /* 0x000fc6000480704c */
[----:B------:R-:W-:Y:S01]  /*4e90*/  FADD.FTZ R29, R29, R36 ;  /* 0x000000241d1d7221 */ /* 0x000fe20000010000 */
[----:B------:R-:W1:Y:S01]  /*4ea0*/  MUFU.EX2 R84, R84 ;  /* 0x0000005400547308 */ /* 0x000e620000000800 */
[----:B---3--:R-:W-:-:S07]  /*4eb0*/  FADD.FTZ R2, R80, R5 ;  /* 0x0000000550027221 */ /* 0x008fce0000010000 */
[----:B------:R-:W-:Y:S01]  /*4ec0*/  MUFU.EX2 R27, R27 ;  /* 0x0000001b001b7308 */ /* 0x000fe20000000800 */
[----:B----4-:R-:W-:Y:S01]  /*4ed0*/  FADD.FTZ R5, R9, R2 ;  /* 0x0000000209057221 */ /* 0x010fe20000010000 */
[----:B0-----:R-:W-:-:S06]  /*4ee0*/  @P2 SHF.R.U32.HI R22, RZ, R12, R39 ;  /* 0x0000000cff162219 */ /* 0x001fcc0000011627 */
[----:B------:R-:W0:Y:S01]  /*4ef0*/  MUFU.EX2 R4, R4 ;  /* 0x0000000400047308 */ /* 0x000e220000000800 */
[----:B-1----:R-:W-:Y:S01]  /*4f00*/  FADD.FTZ R2, R84, R5 ;  /* 0x0000000554027221 */ /* 0x002fe20000010000 */
[----:B------:R-:W-:-:S04]  /*4f10*/  IMAD.IADD R89, R89, 0x1, R22 ;  /* 0x0000000159597824 */ /* 0x000fc800078e0216 */
[----:B------:R-:W-:Y:S02]  /*4f20*/  IMAD.IADD R20, R89, 0x1, R20 ;  /* 0x0000000159147824 */ /* 0x000fe400078e0214 */
[----:B------:R-:W1:Y:S08]  /*4f30*/  MUFU.EX2 R33, R88 ;  /* 0x0000005800217308 */ /* 0x000e700000000800 */
[----:B------:R-:W-:Y:S01]  /*4f40*/  MUFU.EX2 R26, R26 ;  /* 0x0000001a001a7308 */ /* 0x000fe20000000800 */
[----:B0-----:R-:W-:-:S07]  /*4f50*/  F2FP.SATFINITE.E4M3.F32.PACK_AB_MERGE_C R5, R4, R27, RZ ;  /* 0x0000001b0405723e */ /* 0x001fce00048070ff */
[----:B------:R-:W0:Y:S01]  /*4f60*/  MUFU.EX2 R25, R25 ;  /* 0x0000001900197308 */ /* 0x000e220000000800 */
[C---:B-1----:R-:W-:Y:S01]  /*4f70*/  F2FP.SATFINITE.E4M3.F32.PACK_AB_MERGE_C R84, R33.reuse, R84, RZ ;  /* 0x000000542154723e */ /* 0x042fe200048070ff */
[----:B------:R-:W-:-:S03]  /*4f80*/  FADD.FTZ R33, R33, R2 ;  /* 0x0000000221217221 */ /* 0x000fc60000010000 */
[----:B------:R-:W-:Y:S01]  /*4f90*/  F2FP.SATFINITE.E4M3.F32.PACK_AB_MERGE_C R153, R9, R80, R84 ;  /* 0x000000500999723e */ /* 0x000fe20004807054 */
[----:B------:R-:W-:Y:S02]  /*4fa0*/  VIADD R9, R23, 0xfffffffe ;  /* 0xfffffffe17097836 */ /* 0x000fe40000000000 */
[----:B------:R-:W1:Y:S08]  /*4fb0*/  MUFU.EX2 R86, R86 ;  /* 0x0000005600567308 */ /* 0x000e700000000800 */
[----:B------:R-:W2:Y:S01]  /*4fc0*/  MUFU.EX2 R37, R108 ;  /* 0x0000006c00257308 */ /* 0x000ea20000000800 */
[----:B0-----:R-:W-:Y:S01]  /*4fd0*/  F2FP.SATFINITE.E4M3.F32.PACK_AB_MERGE_C R154, R25, R26, R5 ;  /* 0x0000001a199a723e */ /* 0x001fe20004807005 */
[----:B------:R-:W-:-:S04]  /*4fe0*/  FADD.FTZ R26, R26, R29 ;  /* 0x0000001d1a1a7221 */ /* 0x000fc80000010000 */
[----:B------:R-:W-:Y:S02]  /*4ff0*/  FADD.FTZ R26, R25, R26 ;  /* 0x0000001a191a7221 */ /* 0x000fe40000010000 */
[----:B------:R-:W-:Y:S01]  /*5000*/  MUFU.EX2 R106, R106 ;  /* 0x0000006a006a7308 */ /* 0x000fe20000000800 */
[----:B-1----:R-:W-:Y:S01]  /*5010*/  FADD.FTZ R2, R86, R33 ;  /* 0x0000002156027221 */ /* 0x002fe20000010000 */
[----:B------:R-:W-:-:S06]  /*5020*/  FADD.FTZ R27, R27, R26 ;  /* 0x0000001a1b1b7221 */ /* 0x000fcc0000010000 */
[----:B------:R-:W0:Y:S01]  /*5030*/  MUFU.EX2 R31, R110 ;  /* 0x0000006e001f7308 */ /* 0x000e220000000800 */
[----:B--2---:R-:W-:Y:S01]  /*5040*/  FADD.FTZ R5, R37, R2 ;  /* 0x0000000225057221 */ /* 0x004fe20000010000 */
[----:B0-----:R-:W-:-:S03]  /*5050*/  F2FP.SATFINITE.E4M3.F32.PACK_AB_MERGE_C R2, R31, R106, RZ ;  /* 0x0000006a1f02723e */ /* 0x001fc600048070ff */
[----:B------:R-:W-:Y:S01]  /*5060*/  FADD.FTZ R106, R106, R5 ;  /* 0x000000056a6a7221 */ /* 0x000fe20000010000 */
[----:B------:R-:W-:Y:S01]  /*5070*/  FADD.FTZ R5, R4, R27 ;  /* 0x0000001b04057221 */ /* 0x000fe20000010000 */
[----:B------:R-:W-:Y:S02]  /*5080*/  F2FP.SATFINITE.E4M3.F32.PACK_AB_MERGE_C R155, R37, R86, R2 ;  /* 0x00000056259b723e */ /* 0x000fe40004807002 */
[----:B------:R-:W-:Y:S01]  /*5090*/  FADD.FTZ R4, R31, R106 ;  /* 0x0000006a1f047221 */ /* 0x000fe20000010000 */
        /* <DEDUP_REMOVED lines=11> */
.L_x_892:
[----:B------:R-:W-:-:S13]  /*5150*/  ISETP.NE.AND P4, PT, R21, 0x1, PT ;  /* 0x000000011500780c */ /* 0x000fda0003f85270 */
[----:B------:R-:W0:Y:S02]  /*5160*/  @P4 LDC.64 R22, c[0x0][0x9e8] ;  /* 0x00027a00ff164b82 */ /* 0x000e240000000a00 */
[----:B0-----:R-:W-:-:S05]  /*5170*/  @P4 IMAD.HI.U32 R12, R2, R22, RZ ;  /* 0x00000016020c4227 */ /* 0x001fca00078e00ff */
[----:B------:R-:W-:-:S07]  /*5180*/  @P4 SHF.R.U32.HI R2, RZ, R23, R12 ;  /* 0x00000017ff024219 */ /* 0x000fce000001160c */
.L_x_893:
[----:B------:R-:W-:-:S05]  /*5190*/  IMAD R21, R2, R21, R21 ;  /* 0x0000001502157224 */ /* 0x000fca00078e0215 */
[----:B------:R-:W-:-:S07]  /*51a0*/  VIMNMX R20, R20, R21, PT ;  /* 0x0000001514147248 */ /* 0x000fce0003fe0100 */
.L_x_891:
[----:B------:R-:W-:Y:S01]  /*51b0*/  SHF.R.S32.HI R21, RZ, 0x1f, R20 ;  /* 0x0000001fff157819 */ /* 0x000fe20000011414 */
[----:B------:R-:W0:Y:S01]  /*51c0*/  S2UR UR32, SR_CgaCtaId ;  /* 0x00000000002079c3 */ /* 0x000e220000008800 */
[----:B------:R-:W-:Y:S01]  /*51d0*/  UMOV UR4, URZ ;  /* 0x0000003f00047c82 */ /* 0x000fe20008000000 */
[----:B------:R-:W-:Y:S01]  /*51e0*/  IMAD.MOV.U32 R2, RZ, RZ, RZ ;  /* 0x000000ffff027224 */ /* 0x000fe200078e00ff */
[----:B------:R-:W-:Y:S02]  /*51f0*/  LEA.HI R21, R21, R20, RZ, 0x7 ;  /* 0x0000001415157211 */ /* 0x000fe400078f38ff */
[----:B------:R-:W-:Y:S02]  /*5200*/  CS2R R88, SRZ ;  /* 0x0000000000587805 */ /* 0x000fe4000001ff00 */
[----:B------:R-:W-:Y:S02]  /*5210*/  CS2R R90, SRZ ;  /* 0x00000000005a7805 */ /* 0x000fe4000001ff00 */
[----:B------:R-:W-:-:S02]  /*5220*/  CS2R R92, SRZ ;  /* 0x00000000005c7805 */ /* 0x000fc4000001ff00 */
[----:B------:R-:W-:Y:S02]  /*5230*/  SHF.R.S32.HI R21, RZ, 0x7, R21 ;  /* 0x00000007ff157819 */ /* 0x000fe40000011415 */
[----:B------:R-:W-:Y:S02]  /*5240*/  CS2R R94, SRZ ;  /* 0x00000000005e7805 */ /* 0x000fe4000001ff00 */
[----:B------:R-:W-:Y:S02]  /*5250*/  CS2R R96, SRZ ;  /* 0x0000000000607805 */ /* 0x000fe4000001ff00 */
[----:B------:R-:W-:Y:S02]  /*5260*/  CS2R R98, SRZ ;  /* 0x0000000000627805 */ /* 0x000fe4000001ff00 */
[----:B------:R-:W-:Y:S02]  /*5270*/  VIMNMX R12, R18, R21, !PT ;  /* 0x00000015120c7248 */ /* 0x000fe40007fe0100 */
[----:B------:R-:W-:-:S02]  /*5280*/  CS2R R100, SRZ ;  /* 0x0000000000647805 */ /* 0x000fc4000001ff00 */
[----:B------:R-:W-:Y:S02]  /*5290*/  CS2R R102, SRZ ;  /* 0x0000000000667805 */ /* 0x000fe4000001ff00 */
[----:B------:R-:W-:Y:S02]  /*52a0*/  CS2R R104, SRZ ;  /* 0x0000000000687805 */ /* 0x000fe4000001ff00 */
[----:B------:R-:W-:Y:S02]  /*52b0*/  ISETP.GE.AND P4, PT, R9, R12, PT ;  /* 0x0000000c0900720c */ /* 0x000fe40003f86270 */
        /* <DEDUP_REMOVED lines=23> */
[----:B0-----:R-:W-:Y:S06]  /*5430*/  @!P4 BRA `(.L_x_894) ;  /* 0x000000380030c947 */ /* 0x001fec0003800000 */
[----:B------:R-:W-:Y:S01]  /*5440*/  IMAD.MOV.U32 R14, RZ, RZ, RZ ;  /* 0x000000ffff0e7224 */ /* 0x000fe200078e00ff */
        /* <DEDUP_REMOVED lines=32> */
[----:B------:R-:W-:Y:S01]  /*5650*/  UMOV UR5, URZ ;  /* 0x0000003f00057c82 */ /* 0x000fe20008000000 */
[----:B------:R-:W-:Y:S01]  /*5660*/  ULDC UR35, c[0x0][0x9e4] ;  /* 0x0002790000237ab9 */ /* 0x000fe20000000800 */
[----:B------:R-:W-:Y:S01]  /*5670*/  ULDC UR33, c[0x0][0x2f0] ;  /* 0x0000bc0000217ab9 */ /* 0x000fe20000000800 */
[----:B------:R-:W-:-:S05]  /*5680*/  ULDC UR34, c[0x0][0x9e0] ;  /* 0x0002780000227ab9 */ /* 0x000fca0000000800 */
.L_x_912:
[----:B------:R-:W-:Y:S01]  /*5690*/  UIADD3 UR4, UR5, 0x1, URZ ;  /* 0x0000000105047890 */ /* 0x000fe2000fffe03f */
[----:B------:R-:W-:-:S03]  /*56a0*/  ISETP.NE.AND P4, PT, RZ, UR37, PT ;  /* 0x00000025ff007c0c */ /* 0x000fc6000bf85270 */
[----:B------:R-:W-:-:S04]  /*56b0*/  UISETP.NE.AND UP0, UPT, UR4, 0x2, UPT ;  /* 0x000000020400788c */ /* 0x000fc8000bf05270 */
[----:B------:R-:W-:Y:S02]  /*56c0*/  USEL UR10, URZ, 0x1, UP0 ;  /* 0x000000013f0a7887 */ /* 0x000fe40008000000 */
[----:B------:R-:W-:-:S04]  /*56d0*/  USEL UR4, UR4, URZ, UP0 ;  /* 0x0000003f04047287 */ /* 0x000fc80008000000 */
[----:B------:R-:W-:Y:S01]  /*56e0*/  LOP3.LUT R2, R14, UR10, RZ, 0x3c, !PT ;  /* 0x0000000a0e027c12 */ /* 0x000fe2000f8e3cff */
[----:B------:R-:W-:Y:S07]  /*56f0*/  @P4 BRA `(.L_x_895) ;  /* 0x0000000000284947 */ /* 0x000fee0003800000 */
[----:B------:R-:W-:Y:S05]  /*5700*/  @!P0 BRA `(.L_x_896) ;  /* 0x0000000000048947 */ /* 0x000fea0003800000 */
[----:B------:R-:W-:Y:S01]  /*5710*/  BPT.TRAP 0x1 ;  /* 0x000000040000795c */ /* 0x000fe20000300000 */
.L_x_896:
[----:B------:R-:W-:Y:S01]  /*5720*/  ULEA UR10, UR4, UR36, 0x3 ;  /* 0x00000024040a7291 */ /* 0x000fe2000f8e183f */
[----:B------:R-:W-:-:S08]  /*5730*/  SHF.L.U32 R13, R2, 0x1f, RZ ;  /* 0x0000001f020d7819 */ /* 0x000fd000000006ff */
[----:B------:R0:W1:Y:S01]  /*5740*/  SYNCS.PHASECHK.TRANS64.TRYWAIT P5, [UR10+0x22830], R13 ;  /* 0x0228300dff0075a7 */ /* 0x00006200080a014a */
[----:B------:R-:W-:Y:S05]  /*5750*/  @!P0 BRA `(.L_x_897) ;  /* 0x0000000000048947 */ /* 0x000fea0003800000 */
[----:B------:R-:W-:Y:S01]  /*5760*/  BPT.TRAP 0x1 ;  /* 0x000000040000795c */ /* 0x000fe20000300000 */
.L_x_897:
[----:B-1----:R-:W-:Y:S05]  /*5770*/  @P5 BRA `(.L_x_895) ;  /* 0x0000000000085947 */ /* 0x002fea0003800000 */
[----:B------:R-:W1:Y:S02]  /*5780*/  SYNCS.PHASECHK.TRANS64.TRYWAIT P5, [UR10+0x22830], R13 ;  /* 0x0228300dff0075a7 */ /* 0x000e6400080a014a */
[----:B-1----:R-:W-:Y:S05]  /*5790*/  @!P5 BRA `(.L_x_898) ;  /* 0x000000fc00a4d947 */ /* 0x002fea0003800000 */
.L_x_895:
[----:B01----:R-:W-:Y:S01]  /*57a0*/  VIADD R13, R19, 0x8 ;  /* 0x00000008130d7836 */ /* 0x003fe20000000000 */
[----:B------:R-:W-:Y:S01]  /*57b0*/  R2UR UR28, R6 ;  /* 0x00000000061c72ca */ /* 0x000fe200000e0000 */
[----:B------:R-:W-:Y:S01]  /*57c0*/  UIMAD UR30, UR4, 0x600, UR6 ;  /* 0x00000600041e78a4 */ /* 0x000fe2000f8e0206 */
[----:B------:R-:W-:Y:S01]  /*57d0*/  R2UR UR29, R7 ;  /* 0x00000000071d72ca */ /* 0x000fe200000e0000 */
[----:B------:R-:W-:Y:S01]  /*57e0*/  UMOV UR31, 0x80000020 ;  /* 0x80000020001f7882 */ /* 0x000fe20000000000 */
[----:B------:R0:W-:Y:S01]  /*57f0*/  BAR.SYNC.DEFER_BLOCKING R13, 0x100 ;  /* 0x0004000d0000751d */ /* 0x0001e20000010000 */
[----:B------:R-:W-:Y:S02]  /*5800*/  UIADD3 UR10, UR30, 0x2, URZ ;  /* 0x000000021e0a7890 */ /* 0x000fe4000fffe03f */
[----:B------:R-:W-:Y:S02]  /*5810*/  UIADD3 UR14, UR30, 0x200, URZ ;  /* 0x000002001e0e7890 */ /* 0x000fe4000fffe03f */
[----:B------:R-:W-:Y:S01]  /*5820*/  UIADD3 UR18, UR30, 0x202, URZ ;  /* 0x000002021e127890 */ /* 0x000fe2000fffe03f */
[----:B------:R-:W-:Y:S01]  /*5830*/  UMOV UR11, 0x80000020 ;  /* 0x80000020000b7882 */ /* 0x000fe20000000000 */
[----:B------:R-:W-:Y:S01]  /*5840*/  UMOV UR15, 0x80000020 ;  /* 0x80000020000f7882 */ /* 0x000fe20000000000 */
[----:B------:R-:W-:Y:S01]  /*5850*/  UMOV UR19, 0x80000020 ;  /* 0x8000002000137882 */ /* 0x000fe20000000000 */
[----:B------:R-:W-:Y:S01]  /*5860*/  UIADD3 UR22, UR30, 0x400, URZ ;  /* 0x000004001e167890 */ /* 0x000fe2000fffe03f */
[----:B------:R-:W-:Y:S01]  /*5870*/  UMOV UR23, 0x80000020 ;  /* 0x8000002000177882 */ /* 0x000fe20000000000 */
[----:B------:R-:W-:Y:S01]  /*5880*/  UIADD3 UR26, UR30, 0x402, URZ ;  /* 0x000004021e1a7890 */ /* 0x000fe2000fffe03f */
[----:B------:R-:W-:Y:S01]  /*5890*/  UMOV UR27, 0x80000020 ;  /* 0x80000020001b7882 */ /* 0x000fe20000000000 */
[----:B------:R-:W-:-:S06]  /*58a0*/  WARPGROUP.ARRIVE ;  /* 0x00000000000079c5 */ /* 0x000fcc0000000000 */
[----:B------:R-:W-:Y:S03]  /*58b0*/  QGMMA.64x128x32.F32.E4M3.E4M3 R24, gdesc[UR28], RZ, !UPT, gsb0 ;  /* 0x01e000001c1879f3 */ /* 0x000fe6000c0008ff */
        /* <DEDUP_REMOVED lines=16> */
[----:B0-----:R-:W-:Y:S05]  /*59c0*/  @P4 BRA `(.L_x_899) ;  /* 0x0000000000284947 */ /* 0x001fea0003800000 */
[----:B------:R-:W-:Y:S05]  /*59d0*/  @!P0 BRA `(.L_x_900) ;  /* 0x0000000000048947 */ /* 0x000fea0003800000 */
[----:B------:R-:W-:Y:S01]  /*59e0*/  BPT.TRAP 0x1 ;  /* 0x000000040000795c */ /* 0x000fe20000300000 */
.L_x_900:
[----:B------:R-:W-:Y:S01]  /*59f0*/  ULEA UR10, UR5, UR36, 0x3 ;  /* 0x00000024050a7291 */ /* 0x000fe2000f8e183f */
[----:B------:R-:W-:-:S08]  /*5a00*/  SHF.L.U32 R13, R14, 0x1f, RZ ;  /* 0x0000001f0e0d7819 */ /* 0x000fd000000006ff */
[----:B------:R0:W1:Y:S01]  /*5a10*/  SYNCS.PHASECHK.TRANS64.TRYWAIT P4, [UR10+0x22850], R13 ;  /* 0x0228500dff0075a7 */ /* 0x000062000808014a */
[----:B------:R-:W-:Y:S05]  /*5a20*/  @!P0 BRA `(.L_x_901) ;  /* 0x0000000000048947 */ /* 0x000fea0003800000 */
[----:B------:R-:W-:Y:S01]  /*5a30*/  BPT.TRAP 0x1 ;  /* 0x000000040000795c */ /* 0x000fe20000300000 */
.L_x_901:
[----:B-1----:R-:W-:Y:S05]  /*5a40*/  @P4 BRA `(.L_x_899) ;  /* 0x0000000000084947 */ /* 0x002fea0003800000 */
[----:B------:R-:W1:Y:S02]  /*5a50*/  SYNCS.PHASECHK.TRANS64.TRYWAIT P4, [UR10+0x22850], R13 ;  /* 0x0228500dff0075a7 */ /* 0x000e64000808014a */
[----:B-1----:R-:W-:Y:S05]  /*5a60*/  @!P4 BRA `(.L_x_902) ;  /* 0x000000fc0008c947 */ /* 0x002fea0003800000 */
.L_x_899:
[----:B------:R-:W-:Y:S01]  /*5a70*/  UIADD3 UR10, UR36, 0x400, URZ ;  /* 0x00000400240a7890 */ /* 0x000fe2000fffe03f */
[----:B------:R-:W-:Y:S01]  /*5a80*/  WARPGROUP.ARRIVE ;  /* 0x00000000000079c5 */ /* 0x000fe20000000000 */
[----:B------:R-:W-:Y:S01]  /*5a90*/  UMOV UR11, 0x40000040 ;  /* 0x40000040000b7882 */ /* 0x000fe20000000000 */
[----:B------:R-:W-:Y:S01]  /*5aa0*/  UMOV UR15, 0x40000040 ;  /* 0x40000040000f7882 */ /* 0x000fe20000000000 */
[----:B------:R-:W-:Y:S01]  /*5ab0*/  USHF.R.U32.HI UR10, URZ, 0x4, UR10 ;  /* 0x000000043f0a7899 */ /* 0x000fe2000801160a */
[----:B01----:R-:W0:Y:S01]  /*5ac0*/  @P2 LDC R13, c[0x0][0x44c] ;  /* 0x00011300ff0d2b82 */ /* 0x003e220000000800 */
[C---:B------:R-:W-:Y:S01]  /*5ad0*/  FMUL.FTZ R168, R0.reuse, R32 ;  /* 0x0000002000a87220 */ /* 0x040fe20000410000 */
[C---:B------:R-:W-:Y:S01]  /*5ae0*/  FMUL.FTZ R32, R0.reuse, R54 ;  /* 0x0000003600207220 */ /* 0x040fe20000410000 */
[----:B------:R-:W-:Y:S01]  /*5af0*/  ULOP3.LUT UR10, UR10, 0x3fff, URZ, 0xc0, !UPT ;  /* 0x00003fff0a0a7892 */ /* 0x000fe2000f8ec03f */
[C---:B------:R-:W-:Y:S01]  /*5b00*/  FMUL.FTZ R169, R0.reuse, R33 ;  /* 0x0000002100a97220 */ /* 0x040fe20000410000 */
[C---:B------:R-:W-:Y:S01]  /*5b10*/  FMUL.FTZ R33, R0.reuse, R55 ;  /* 0x0000003700217220 */ /* 0x040fe20000410000 */
[----:B------:R-:W-:Y:S01]  /*5b20*/  IMAD.U32 R55, RZ, RZ, UR4 ;  /* 0x00000004ff377e24 */ /* 0x000fe2000f8e00ff */
[----:B------:R-:W-:Y:S01]  /*5b30*/  ULOP3.LUT UR10, UR10, 0x10000, URZ, 0xfc, !UPT ;  /* 0x000100000a0a7892 */ /* 0x000fe2000f8efc3f */
[----:B------:R-:W1:Y:S01]  /*5b40*/  @P2 LDC R54, c[0x0][0x450] ;  /* 0x00011400ff362b82 */ /* 0x000e620000000800 */
[C---:B------:R-:W-:Y:S01]  /*5b50*/  FMUL.FTZ R23, R0.reuse, R35 ;  /* 0x0000002300177220 */ /* 0x040fe20000410000 */
[----:B------:R-:W-:Y:S01]  /*5b60*/  FMUL.FTZ R35, R0, R59 ;  /* 0x0000003b00237220 */ /* 0x000fe20000410000 */
[----:B------:R-:W-:Y:S01]  /*5b70*/  ULEA UR10, UR5, UR10, 0xa ;  /* 0x0000000a050a7291 */ /* 0x000fe2000f8e503f */
[----:B------:R-:W-:-:S02]  /*5b80*/  IMAD.SHL.U32 R170, R9, 0x80, RZ ;  /* 0x0000008009aa7824 */ /* 0x000fc400078e00ff */
[C---:B------:R-:W-:Y:S01]  /*5b90*/  FMUL.FTZ R22, R0.reuse, R34 ;  /* 0x0000002200167220 */ /* 0x040fe20000410000 */
[----:B------:R-:W-:Y:S01]  /*5ba0*/  IADD3 R59, -R19, 0xb, RZ ;  /* 0x0000000b133b7810 */ /* 0x000fe20007ffe1ff */
[----:B------:R-:W-:Y:S01]  /*5bb0*/  UIADD3 UR14, UR10, 0x2, URZ ;  /* 0x000000020a0e7890 */ /* 0x000fe2000fffe03f */
[C---:B------:R-:W-:Y:S01]  /*5bc0*/  FMUL.FTZ R34, R0.reuse, R36 ;  /* 0x0000002400227220 */ /* 0x040fe20000410000 */
[C---:B------:R-:W-:Y:S01]  /*5bd0*/  FMUL.FTZ R36, R0.reuse, R58 ;  /* 0x0000003a00247220 */ /* 0x040fe20000410000 */
[C---:B------:R-:W-:Y:S01]  /*5be0*/  FMUL.FTZ R58, R0.reuse, R60 ;  /* 0x0000003c003a7220 */ /* 0x040fe20000410000 */
[C---:B------:R-:W-:Y:S01]  /*5bf0*/  FMUL.FTZ R60, R0.reuse, R61 ;  /* 0x0000003d003c7220 */ /* 0x040fe20000410000 */
[----:B------:R-:W-:Y:S01]  /*5c00*/  QGMMA.64x128x32.F32.E4M3.E4M3 R88, R164, gdesc[UR8], R88, gsb0 ;  /* 0x01e00008a4587df3 */ /* 0x000fe20008000858 */
[----:B------:R-:W-:Y:S01]  /*5c10*/  UMOV UR11, 0x40000040 ;  /* 0x40000040000b7882 */ /* 0x000fe20000000000 */
[C---:B------:R-:W-:Y:S01]  /*5c20*/  FMUL.FTZ R14, R0.reuse, R26 ;  /* 0x0000001a000e7220 */ /* 0x040fe20000410000 */
[----:B------:R-:W-:Y:S01]  /*5c30*/  FMUL.FTZ R15, R0, R27 ;  /* 0x0000001b000f7220 */ /* 0x000fe20000410000 */
[----:B0-----:R-:W-:-:S04]  /*5c40*/  @P2 IMAD.HI.U32 R13, R8, R13, RZ ;  /* 0x0000000d080d2227 */ /* 0x001fc800078e00ff */
        /* <DEDUP_REMOVED lines=28> */
[----:B------:R-:W-:-:S07]  /*5e10*/  FMUL.FTZ R73, R0, R73 ;  /* 0x0000004900497220 */ /* 0x000fce0000410000 */
[----:B------:R-:W2:Y:S08]  /*5e20*/  MUFU.TANH R15, R15 ;  /* 0x0000000f000f7308 */ /* 0x000eb00000002400 */
[----:B------:R-:W3:Y:S08]  /*5e30*/  MUFU.TANH R20, R20 ;  /* 0x0000001400147308 */ /* 0x000ef00000002400 */
        /* <DEDUP_REMOVED lines=10> */
[----:B------:R-:W0:Y:S01]  /*5ee0*/  MUFU.TANH R30, R30 ;  /* 0x0000001e001e7308 */ /* 0x000e220000002400 */
[----:B------:R-:W-:-:S02]  /*5ef0*/  WARPGROUP.DEPBAR.LE gsb0, 0x0 ;  /* 0x00008000000079c5 */ /* 0x000fc40000010000 */
[----:B------:R-:W-:Y:S01]  /*5f00*/  WARPGROUP.ARRIVE ;  /* 0x00000000000079c5 */ /* 0x000fe20000000000 */
[C---:B------:R-:W-:Y:S01]  /*5f10*/  FMUL.FTZ R164, R0.reuse, R24 ;  /* 0x0000001800a47220 */ /* 0x040fe20000410000 */
[C---:B------:R-:W-:Y:S01]  /*5f20*/  FMUL.FTZ R24, R0.reuse, R39 ;  /* 0x0000002700187220 */ /* 0x040fe20000410000 */
[C---:B------:R-:W-:Y:S01]  /*5f30*/  FMUL.FTZ R39, R0.reuse, R67 ;  /* 0x0000004300277220 */ /* 0x040fe20000410000 */
[C---:B------:R-:W-:Y:S01]  /*5f40*/  FMUL.FTZ R67, R0.reuse, R69 ;  /* 0x0000004500437220 */ /* 0x040fe20000410000 */
[----:B------:R-:W-:Y:S01]  /*5f50*/  IMAD.MOV.U32 R69, RZ, RZ, R8 ;  /* 0x000000ffff457224 */ /* 0x000fe200078e0008 */
[----:B------:R-:W-:Y:S01]  /*5f60*/  QGMMA.64x128x32.F32.E4M3.E4M3 R88, R160, gdesc[UR12], R88, gsb0 ;  /* 0x01e0000ca0587df3 */ /* 0x000fe20008000858 */
[----:B------:R-:W-:Y:S01]  /*5f70*/  UIADD3 UR14, UR10, 0x4, URZ ;  /* 0x000000040a0e7890 */ /* 0x000fe2000fffe03f */
[----:B-1----:R-:W-:Y:S01]  /*5f80*/  @P2 SHF.R.U32.HI R69, RZ, R54, R13 ;  /* 0x00000036ff452219 */ /* 0x002fe2000001160d */
[----:B------:R-:W-:Y:S01]  /*5f90*/  UMOV UR15, 0x40000040 ;  /* 0x40000040000f7882 */ /* 0x000fe20000000000 */
[----:B------:R-:W-:Y:S01]  /*5fa0*/  UIADD3 UR10, UR10, 0x6, URZ ;  /* 0x000000060a0a7890 */ /* 0x000fe2000fffe03f */
[----:B------:R-:W-:Y:S01]  /*5fb0*/  @!P1 LEA R54, R55, UR36, 0x3 ;  /* 0x0000002437369c11 */ /* 0x000fe2000f8e18ff */
[----:B------:R-:W1:Y:S01]  /*5fc0*/  LDC R13, c[0x0][0x288] ;  /* 0x0000a200ff0d7b82 */ /* 0x000e620000000800 */
[C---:B------:R-:W-:Y:S01]  /*5fd0*/  FMUL.FTZ R165, R0.reuse, R25 ;  /* 0x0000001900a57220 */ /* 0x040fe20000410000 */
[C---:B------:R-:W-:Y:S01]  /*5fe0*/  FMUL.FTZ R25, R0.reuse, R38 ;  /* 0x0000002600197220 */ /* 0x040fe20000410000 */
[----:B------:R-:W-:Y:S01]  /*5ff0*/  FMUL.FTZ R38, R0, R62 ;  /* 0x0000003e00267220 */ /* 0x000fe20000410000 */
[----:B------:R-:W-:-:S02]  /*6000*/  @!P1 VIADD R54, R54, 0x22840 ;  /* 0x0002284036369836 */ /* 0x000fc40000000000 */
[----:B------:R-:W-:Y:S01]  /*6010*/  FMUL.FTZ R166, R0, R28 ;  /* 0x0000001c00a67220 */ /* 0x000fe20000410000 */
[----:B------:R-:W-:Y:S01]  /*6020*/  IADD3 R62, -R170, 0x1, RZ ;  /* 0x00000001aa3e7810 */ /* 0x000fe20007ffe1ff */
[C---:B------:R-:W-:Y:S01]  /*6030*/  FMUL.FTZ R167, R0.reuse, R29 ;  /* 0x0000001d00a77220 */ /* 0x040fe20000410000 */
[C---:B------:R-:W-:Y:S01]  /*6040*/  FMUL.FTZ R28, R0.reuse, R47 ;  /* 0x0000002f001c7220 */ /* 0x040fe20000410000 */
[----:B------:R-:W-:Y:S01]  /*6050*/  @!P1 PRMT R55, RZ, 0x654, R54 ;  /* 0x00000654ff379816 */ /* 0x000fe20000000036 */
[C---:B------:R-:W-:Y:S01]  /*6060*/  FMUL.FTZ R29, R0.reuse, R46 ;  /* 0x0000002e001d7220 */ /* 0x040fe20000410000 */
[C---:B------:R-:W-:Y:S01]  /*6070*/  FMUL.FTZ R47, R0.reuse, R48 ;  /* 0x00000030002f7220 */ /* 0x040fe20000410000 */
[C---:B------:R-:W-:Y:S01]  /*6080*/  FMUL.FTZ R46, R0.reuse, R75 ;  /* 0x0000004b002e7220 */ /* 0x040fe20000410000 */
[----:B------:R-:W-:Y:S01]  /*6090*/  FMUL.FTZ R48, R0, R78 ;  /* 0x0000004e00307220 */ /* 0x000fe20000410000 */
        /* <DEDUP_REMOVED lines=21> */
[----:B------:R-:W5:Y:S01]  /*61f0*/  SHFL.IDX PT, R66, R69, RZ, 0x1c1f ;  /* 0x001c1fff45427589 */ /* 0x000f6200000e0000 */
[C---:B------:R-:W-:Y:S01]  /*6200*/  FMUL.FTZ R162, R0.reuse, R41 ;  /* 0x0000002900a27220 */ /* 0x040fe20000410000 */
[----:B------:R-:W-:Y:S01]  /*6210*/  QGMMA.64x128x32.F32.E4M3.E4M3 R88, R156, gdesc[UR12], R88, gsb0 ;  /* 0x01e0000c9c587df3 */ /* 0x000fe20008000858 */
[C---:B------:R-:W-:Y:S01]  /*6220*/  FMUL.FTZ R163, R0.reuse, R49 ;  /* 0x0000003100a37220 */ /* 0x040fe20000410000 */
[C---:B------:R-:W-:Y:S01]  /*6230*/  FMUL.FTZ R37, R0.reuse, R63 ;  /* 0x0000003f00257220 */ /* 0x040fe20000410000 */
[C---:B------:R-:W-:Y:S01]  /*6240*/  FMUL.FTZ R41, R0.reuse, R71 ;  /* 0x0000004700297220 */ /* 0x040fe20000410000 */
[----:B------:R-:W-:Y:S01]  /*6250*/  FMUL.FTZ R49, R0, R79 ;  /* 0x0000004f00317220 */ /* 0x000fe20000410000 */
[----:B------:R-:W-:Y:S01]  /*6260*/  IMAD R63, R3, -0x2, R62 ;  /* 0xfffffffe033f7824 */ /* 0x000fe200078e023e */
[----:B------:R-:W0:Y:S03]  /*6270*/  MUFU.TANH R160, R160 ;  /* 0x000000a000a07308 */ /* 0x000e260000002400 */
[----:B------:R-:W-:-:S04]  /*6280*/  IMAD R62, R16, UR33, R63 ;  /* 0x00000021103e7c24 */ /* 0x000fc8000f8e023f */
[----:B-1----:R-:W-:Y:S01]  /*6290*/  IMAD.IADD R62, R62, 0x1, -R13 ;  /* 0x000000013e3e7824 */ /* 0x002fe200078e0a0d */
[----:B------:R-:W1:Y:S08]  /*62a0*/  MUFU.TANH R161, R161 ;  /* 0x000000a100a17308 */ /* 0x000e700000002400 */
        /* <DEDUP_REMOVED lines=16> */
[----:B------:R-:W-:-:S05]  /*63b0*/  WARPGROUP.ARRIVE ;  /* 0x00000000000079c5 */ /* 0x000fca0000000000 */
[----:B------:R-:W0:Y:S01]  /*63c0*/  MUFU.TANH R41, R41 ;  /* 0x0000002900297308 */ /* 0x000e220000002400 */
[----:B------:R-:W-:Y:S07]  /*63d0*/  QGMMA.64x128x32.F32.E4M3.E4M3 R88, R152, gdesc[UR8], R88, gsb0 ;  /* 0x01e0000898587df3 */ /* 0x000fee0008000858 */
        /* <DEDUP_REMOVED lines=14> */
[----:B------:R5:W0:Y:S01]  /*64c0*/  MUFU.TANH R159, R73 ;  /* 0x00000049009f7308 */ /* 0x000a220000002400 */
[----:B------:R-:W-:-:S02]  /*64d0*/  WARPGROUP.DEPBAR.LE gsb0, 0x0 ;  /* 0x00008000000079c5 */ /* 0x000fc40000010000 */
[----:B------:R0:W-:Y:S06]  /*64e0*/  BAR.ARV R59, 0x100 ;  /* 0x0004003b0000751d */ /* 0x0001ec0000002000 */
[----:B------:R2:W-:Y:S01]  /*64f0*/  @!P1 SYNCS.ARRIVE.TRANS64.RED.A1T0 RZ, [R55+URZ], RZ ;  /* 0x000000ff37ff99a7 */ /* 0x0005e2000810043f */
[----:B------:R-:W-:-:S04]  /*6500*/  VIADD R153, R62, UR7 ;  /* 0x000000073e997c36 */ /* 0x000fc80008000000 */
[----:B-----5:R-:W-:Y:S02]  /*6510*/  IMAD.IADD R73, R153, 0x1, R66 ;  /* 0x0000000199497824 */ /* 0x020fe400078e0242 */
[----:B--2---:R-:W-:Y:S01]  /*6520*/  FMUL.FTZ R55, R0, R87 ;  /* 0x0000005700377220 */ /* 0x004fe20000410000 */
[----:B------:R-:W-:-:S04]  /*6530*/  VIADD R87, R62, UR34 ;  /* 0x000000223e577c36 */ /* 0x000fc80008000000 */
[----:B------:R-:W-:Y:S01]  /*6540*/  IMAD.IADD R71, R87, 0x1, R66 ;  /* 0x0000000157477824 */ /* 0x000fe200078e0242 */
[----:B------:R-:W2:Y:S01]  /*6550*/  MUFU.TANH R55, R55 ;  /* 0x0000003700377308 */ /* 0x000ea20000002400 */
[----:B01-34-:R-:W-:Y:S05]  /*6560*/  @!P3 BRA `(.L_x_903) ;  /* 0x00000000005cb947 */ /* 0x01bfea0003800000 */
[----:B------:R-:W-:Y:S01]  /*6570*/  IMAD R62, R16, UR33, R66 ;  /* 0x00000021103e7c24 */ /* 0x000fe2000f8e0242 */
[----:B------:R-:W-:Y:S03]  /*6580*/  BSSY B0, `(.L_x_904) ;  /* 0x0000011000007945 */ /* 0x000fe60003800000 */
[----:B------:R-:W-:-:S05]  /*6590*/  IMAD.IADD R59, R62, 0x1, -R13 ;  /* 0x000000013e3b7824 */ /* 0x000fca00078e0a0d */
[----:B------:R-:W-:-:S13]  /*65a0*/  ISETP.GT.AND P4, PT, R59, -0x1, PT ;  /* 0xffffffff3b00780c */ /* 0x000fda0003f84270 */
[----:B------:R-:W-:Y:S05]  /*65b0*/  @P4 BRA `(.L_x_905) ;  /* 0x0000000000204947 */ /* 0x000fea0003800000 */
[----:B------:R-:W-:Y:S01]  /*65c0*/  IMAD.U32 R66, RZ, RZ, UR35 ;  /* 0x00000023ff427e24 */ /* 0x000fe2000f8e00ff */
[----:B------:R-:W-:-:S04]  /*65d0*/  LOP3.LUT R59, RZ, R59, RZ, 0x33, !PT ;  /* 0x0000003bff3b7212 */ /* 0x000fc800078e33ff */
[----:B------:R-:W-:-:S13]  /*65e0*/  ISETP.NE.AND P4, PT, R66, 0x1, PT ;  /* 0x000000014200780c */ /* 0x000fda0003f85270 */
[----:B------:R-:W0:Y:S02]  /*65f0*/  @P4 LDC.64 R62, c[0x0][0x9e8] ;  /* 0x00027a00ff3e4b82 */ /* 0x000e240000000a00 */
[----:B0-----:R-:W-:-:S05]  /*6600*/  @P4 IMAD.HI.U32 R62, R59, R62, RZ ;  /* 0x0000003e3b3e4227 */ /* 0x001fca00078e00ff */
[----:B------:R-:W-:-:S04]  /*6610*/  @P4 SHF.R.U32.HI R59, RZ, R63, R62 ;  /* 0x0000003fff3b4219 */ /* 0x000fc8000001163e */
[----:B------:R-:W-:Y:S01]  /*6620*/  LOP3.LUT R59, RZ, R59, RZ, 0x33, !PT ;  /* 0x0000003bff3b7212 */ /* 0x000fe200078e33ff */
[----:B------:R-:W-:Y:S06]  /*6630*/  BRA `(.L_x_906) ;  /* 0x0000000000147947 */ /* 0x000fec0003800000 */
.L_x_905:
[----:B------:R-:W-:-:S05]  /*6640*/  IMAD.U32 R66, RZ, RZ, UR35 ;  /* 0x00000023ff427e24 */ /* 0x000fca000f8e00ff */
[----:B------:R-:W-:-:S13]  /*6650*/  ISETP.NE.AND P4, PT, R66, 0x1, PT ;  /* 0x000000014200780c */ /* 0x000fda0003f85270 */
[----:B------:R-:W0:Y:S02]  /*6660*/  @P4 LDC.64 R62, c[0x0][0x9e8] ;  /* 0x00027a00ff3e4b82 */ /* 0x000e240000000a00 */
[----:B0-----:R-:W-:-:S05]  /*6670*/  @P4 IMAD.HI.U32 R62, R59, R62, RZ ;  /* 0x0000003e3b3e4227 */ /* 0x001fca00078e00ff */
[----:B------:R-:W-:-:S07]  /*6680*/  @P4 SHF.R.U32.HI R59, RZ, R63, R62 ;  /* 0x0000003fff3b4219 */ /* 0x000fce000001163e */
.L_x_906:
[----:B------:R-:W-:Y:S05]  /*6690*/  BSYNC B0 ;  /* 0x0000000000007941 */ /* 0x000fea0003800000 */
.L_x_904:
[----:B------:R-:W-:-:S04]  /*66a0*/  IMAD R62, R59, R66, -R170 ;  /* 0x000000423b3e7224 */ /* 0x000fc800078e0aaa */
[----:B------:R-:W-:-:S05]  /*66b0*/  IMAD R62, R3, -0x2, R62 ;  /* 0xfffffffe033e7824 */ /* 0x000fca00078e023e */
[----:B------:R-:W-:Y:S02]  /*66c0*/  VIADDMNMX R71, R62, R66, R71, PT ;  /* 0x000000423e477246 */ /* 0x000fe40003800147 */
[----:B------:R-:W-:-:S07]  /*66d0*/  VIMNMX R73, R73, R62, !PT ;  /* 0x0000003e49497248 */ /* 0x000fce0007fe0100 */
.L_x_903:
[----:B------:R-:W-:-:S04]  /*66e0*/  ISETP.GT.AND P4, PT, R9, -0x1, PT ;  /* 0xffffffff0900780c */ /* 0x000fc80003f84270 */
[C---:B------:R-:W-:Y:S02]  /*66f0*/  ISETP.GT.AND P6, PT, R73.reuse, RZ, P4 ;  /* 0x000000ff4900720c */ /* 0x040fe400027c4270 */
[----:B------:R-:W-:Y:S02]  /*6700*/  ISETP.GT.AND P5, PT, R73, 0x1, P4 ;  /* 0x000000014900780c */ /* 0x000fe400027a4270 */
[C---:B------:R-:W-:Y:S02]  /*6710*/  ISETP.LT.OR P6, PT, R71.reuse, 0x1, P6 ;  /* 0x000000014700780c */ /* 0x040fe400037c1670 */
[----:B------:R-:W-:Y:S02]  /*6720*/  ISETP.LT.OR P5, PT, R71, 0x2, P5 ;  /* 0x000000024700780c */ /* 0x000fe40002fa1670 */
[----:B------:R-:W-:Y:S02]  /*6730*/  FSEL R59, R164, -INF , !P6 ;  /* 0xff800000a43b7808 */ /* 0x000fe40007000000 */
[----:B------:R-:W-:-:S02]  /*6740*/  FSEL R196, R165, -INF , !P5 ;  /* 0xff800000a5c47808 */ /* 0x000fc40006800000 */
[C---:B------:R-:W-:Y:S02]  /*6750*/  ISETP.GT.AND P6, PT, R73.reuse, 0x8, P4 ;  /* 0x000000084900780c */ /* 0x040fe400027c4270 */
        /* <DEDUP_REMOVED lines=17> */
[C---:B------:R-:W-:Y:S01]  /*6870*/  ISETP.GT.AND P6, PT, R73.reuse, 0x20, P4 ;  /* 0x000000204900780c */ /* 0x040fe200027c4270 */
[----:B------:R-:W0:Y:S01]  /*6880*/  SHFL.IDX PT, R160, R69, 0x1, 0x1c1f ;  /* 0x003c1f0045a07f89 */ /* 0x000e2200000e0000 */
        /* <DEDUP_REMOVED lines=11> */
[----:B------:R-:W-:Y:S01]  /*6940*/  ISETP.GT.AND P6, PT, R73, 0x30, P4 ;  /* 0x000000304900780c */ /* 0x000fe200027c4270 */
[--C-:B0-----:R-:W-:Y:S01]  /*6950*/  IMAD.IADD R45, R87, 0x1, R160.reuse ;  /* 0x00000001572d7824 */ /* 0x101fe200078e02a0 */
[----:B------:R-:W-:Y:S02]  /*6960*/  ISETP.GT.AND P5, PT, R73, 0x31, P4 ;  /* 0x000000314900780c */ /* 0x000fe400027a4270 */
[C---:B------:R-:W-:Y:S02]  /*6970*/  ISETP.LT.OR P6, PT, R71.reuse, 0x31, P6 ;  /* 0x000000314700780c */ /* 0x040fe400037c1670 */
[----:B------:R-:W-:Y:S02]  /*6980*/  ISETP.LT.OR P5, PT, R71, 0x32, P5 ;  /* 0x000000324700780c */ /* 0x000fe40002fa1670 */
[----:B------:R-:W-:Y:S01]  /*6990*/  FSEL R152, R47, -INF , !P6 ;  /* 0xff8000002f987808 */ /* 0x000fe20007000000 */
[----:B------:R-:W-:Y:S01]  /*69a0*/  IMAD.IADD R47, R153, 0x1, R160 ;  /* 0x00000001992f7824 */ /* 0x000fe200078e02a0 */
        /* <DEDUP_REMOVED lines=54> */
[----:B------:R-:W-:Y:S01]  /*6d10*/  FSEL R34, R85, -INF , !P5 ;  /* 0xff80000055227808 */ /* 0x000fe20006800000 */
[----:B------:R-:W-:Y:S08]  /*6d20*/  @!P3 BRA `(.L_x_907) ;  /* 0x00000000005cb947 */ /* 0x000ff00003800000 */
        /* <DEDUP_REMOVED lines=13> */
.L_x_909:
[----:B------:R-:W-:-:S05]  /*6e00*/  IMAD.U32 R57, RZ, RZ, UR35 ;  /* 0x00000023ff397e24 */ /* 0x000fca000f8e00ff */
[----:B------:R-:W-:-:S13]  /*6e10*/  ISETP.NE.AND P5, PT, R57, 0x1, PT ;  /* 0x000000013900780c */ /* 0x000fda0003fa5270 */
[----:B------:R-:W0:Y:S02]  /*6e20*/  @P5 LDC.64 R160, c[0x0][0x9e8] ;  /* 0x00027a00ffa05b82 */ /* 0x000e240000000a00 */
[----:B0-----:R-:W-:-:S05]  /*6e30*/  @P5 IMAD.HI.U32 R160, R53, R160, RZ ;  /* 0x000000a035a05227 */ /* 0x001fca00078e00ff */
[----:B------:R-:W-:-:S07]  /*6e40*/  @P5 SHF.R.U32.HI R53, RZ, R161, R160 ;  /* 0x000000a1ff355219 */ /* 0x000fce00000116a0 */
.L_x_910:
[----:B------:R-:W-:Y:S05]  /*6e50*/  BSYNC B0 ;  /* 0x0000000000007941 */ /* 0x000fea0003800000 */
.L_x_908:
[----:B------:R-:W-:-:S04]  /*6e60*/  IMAD R160, R53, R57, -R170 ;  /* 0x0000003935a07224 */ /* 0x000fc800078e0aaa */
[----:B------:R-:W-:-:S05]  /*6e70*/  IMAD R160, R3, -0x2, R160 ;  /* 0xfffffffe03a07824 */ /* 0x000fca00078e02a0 */
[----:B------:R-:W-:Y:S02]  /*6e80*/  VIADDMNMX R45, R160, R57, R45, PT ;  /* 0x00000039a02d7246 */ /* 0x000fe4000380012d */
[----:B------:R-:W-:-:S07]  /*6e90*/  VIMNMX R47, R47, R160, !PT ;  /* 0x000000a02f2f7248 */ /* 0x000fce0007fe0100 */
.L_x_907:
[----:B------:R-:W-:Y:S02]  /*6ea0*/  FMNMX.FTZ R53, R59, R10, !PT ;  /* 0x0000000a3b357209 */ /* 0x000fe40007810000 */
[----:B------:R-:W-:Y:S02]  /*6eb0*/  ISETP.GT.AND P5, PT, R47, 0x8, P4 ;  /* 0x000000082f00780c */ /* 0x000fe400027a4270 */
[----:B------:R-:W-:Y:S02]  /*6ec0*/  FMNMX.FTZ R53, R196, R53, !PT ;  /* 0x00000035c4357209 */ /* 0x000fe40007810000 */
[----:B------:R-:W-:Y:S02]  /*6ed0*/  ISETP.LT.OR P5, PT, R45, 0x9, P5 ;  /* 0x000000092d00780c */ /* 0x000fe40002fa1670 */
[----:B------:R-:W-:Y:S02]  /*6ee0*/  FMNMX.FTZ R53, R194, R53, !PT ;  /* 0x00000035c2357209 */ /* 0x000fe40007810000 */
[----:B------:R-:W-:-:S02]  /*6ef0*/  FSEL R164, R20, -INF , !P5 ;  /* 0xff80000014a47808 */ /* 0x000fc40006800000 */
[----:B------:R-:W-:Y:S02]  /*6f00*/  FMNMX.FTZ R53, R192, R53, !PT ;  /* 0x00000035c0357209 */ /* 0x000fe40007810000 */
[----:B------:R-:W-:Y:S02]  /*6f10*/  ISETP.GT.AND P5, PT, R47, 0x10, P4 ;  /* 0x000000102f00780c */ /* 0x000fe400027a4270 */
[----:B------:R-:W-:Y:S02]  /*6f20*/  FMNMX.FTZ R53, R188, R53, !PT ;  /* 0x00000035bc357209 */ /* 0x000fe40007810000 */
[----:B------:R-:W-:Y:S02]  /*6f30*/  ISETP.LT.OR P5, PT, R45, 0x11, P5 ;  /* 0x000000112d00780c */ /* 0x000fe40002fa1670 */
[----:B------:R-:W-:Y:S02]  /*6f40*/  FMNMX.FTZ R53, R190, R53, !PT ;  /* 0x00000035be357209 */ /* 0x000fe40007810000 */
[----:B------:R-:W-:-:S02]  /*6f50*/  ISETP.GT.AND P6, PT, R47, 0x1, P4 ;  /* 0x000000012f00780c */ /* 0x000fc400027c4270 */
[----:B------:R-:W-:Y:S02]  /*6f60*/  FMNMX.FTZ R53, R186, R53, !PT ;  /* 0x00000035ba357209 */ /* 0x000fe40007810000 */
[----:B------:R-:W-:Y:S02]  /*6f70*/  FSEL R168, R22, -INF , !P5 ;  /* 0xff80000016a87808 */ /* 0x000fe40006800000 */
[----:B------:R-:W-:Y:S02]  /*6f80*/  FMNMX.FTZ R53, R184, R53, !PT ;  /* 0x00000035b8357209 */ /* 0x000fe40007810000 */
[----:B------:R-:W-:Y:S02]  /*6f90*/  ISETP.GT.AND P5, PT, R47, 0x18, P4 ;  /* 0x000000182f00780c */ /* 0x000fe400027a4270 */
[----:B------:R-:W-:Y:S02]  /*6fa0*/  FMNMX.FTZ R53, R158, R53, !PT ;  /* 0x000000359e357209 */ /* 0x000fe40007810000 */
[----:B------:R-:W-:-:S02]  /*6fb0*/  ISETP.LT.OR P6, PT, R45, 0x2, P6 ;  /* 0x000000022d00780c */ /* 0x000fc400037c1670 */
[----:B------:R-:W-:Y:S02]  /*6fc0*/  FMNMX.FTZ R53, R162, R53, !PT ;  /* 0x00000035a2357209 */ /* 0x000fe40007810000 */
[----:B------:R-:W-:Y:S02]  /*6fd0*/  ISETP.LT.OR P5, PT, R45, 0x19, P5 ;  /* 0x000000192d00780c */ /* 0x000fe40002fa1670 */
[----:B------:R-:W-:Y:S02]  /*6fe0*/  FMNMX.FTZ R53, R156, R53, !PT ;  /* 0x000000359c357209 */ /* 0x000fe40007810000 */
[----:B------:R-:W-:Y:S02]  /*6ff0*/  FSEL R160, R15, -INF , !P6 ;  /* 0xff8000000fa07808 */ /* 0x000fe40007000000 */
[----:B------:R-:W-:Y:S01]  /*7000*/  FMNMX.FTZ R53, R154, R53, !PT ;  /* 0x000000359a357209 */ /* 0x000fe20007810000 */
[----:B------:R-:W0:Y:S01]  /*7010*/  LDC R15, c[0x0][0x988] ;  /* 0x00026200ff0f7b82 */ /* 0x000e220000000800 */
        /* <DEDUP_REMOVED lines=38> */
[----:B------:R-:W-:Y:S02]  /*7280*/  ISETP.LT.OR P5, PT, R45, 0x39, P5 ;  /* 0x000000392d00780c */ /* 0x000fe40002fa1670 */
[----:B------:R-:W-:Y:S02]  /*7290*/  FMNMX.FTZ R53, R34, R53, !PT ;  /* 0x0000003522357209 */ /* 0x000fe40007810000 */
[----:B------:R-:W-:Y:S02]  /*72a0*/  FSEL R32, R32, -INF , !P5 ;  /* 0xff80000020207808 */ /* 0x000fe40006800000 */
[----:B------:R-:W-:Y:S01]  /*72b0*/  ISETP.GT.AND P5, PT, R47, 0x40, P4 ;  /* 0x000000402f00780c */ /* 0x000fe200027a4270 */
[----:B------:R-:W1:Y:S03]  /*72c0*/  SHFL.BFLY PT, R174, R53, 0x2, 0x1f ;  /* 0x0c401f0035ae7f89 */ /* 0x000e6600000e0000 */
[----:B------:R-:W-:-:S04]  /*72d0*/  ISETP.LT.OR P5, PT, R45, 0x41, P5 ;  /* 0x000000412d00780c */ /* 0x000fc80002fa1670 */
[----:B------:R-:W-:Y:S02]  /*72e0*/  FSEL R36, R36, -INF , !P5 ;  /* 0xff80000024247808 */ /* 0x000fe40006800000 */
[----:B------:R-:W-:-:S04]  /*72f0*/  ISETP.GT.AND P5, PT, R47, 0x41, P4 ;  /* 0x000000412f00780c */ /* 0x000fc800027a4270 */
[----:B------:R-:W-:-:S04]  /*7300*/  ISETP.LT.OR P5, PT, R45, 0x42, P5 ;  /* 0x000000422d00780c */ /* 0x000fc80002fa1670 */
[----:B------:R-:W-:Y:S02]  /*7310*/  FSEL R182, R35, -INF , !P5 ;  /* 0xff80000023b67808 */ /* 0x000fe40006800000 */
[----:B------:R-:W-:-:S04]  /*7320*/  ISETP.GT.AND P5, PT, R47, 0x48, P4 ;  /* 0x000000482f00780c */ /* 0x000fc800027a4270 */
[----:B------:R-:W-:Y:S02]  /*7330*/  ISETP.LT.OR P5, PT, R45, 0x49, P5 ;  /* 0x000000492d00780c */ /* 0x000fe40002fa1670 */
[----:B-1----:R-:W-:Y:S02]  /*7340*/  FMNMX.FTZ R20, R53, R174, !PT ;  /* 0x000000ae35147209 */ /* 0x002fe40007810000 */
[----:B------:R-:W-:Y:S02]  /*7350*/  FSEL R174, R24, -INF , !P6 ;  /* 0xff80000018ae7808 */ /* 0x000fe40007000000 */
[----:B------:R-:W-:Y:S01]  /*7360*/  ISETP.GT.AND P6, PT, R47, 0x21, P4 ;  /* 0x000000212f00780c */ /* 0x000fe200027c4270 */
[----:B------:R-:W1:Y:S01]  /*7370*/  SHFL.BFLY PT, R21, R20, 0x1, 0x1f ;  /* 0x0c201f0014157f89 */ /* 0x000e6200000e0000 */
[----:B------:R-:W-:Y:S02]  /*7380*/  FSEL R38, R38, -INF , !P5 ;  /* 0xff80000026267808 */ /* 0x000fe40006800000 */
[----:B------:R-:W-:-:S02]  /*7390*/  ISETP.LT.OR P6, PT, R45, 0x22, P6 ;  /* 0x000000222d00780c */ /* 0x000fc400037c1670 */
[----:B------:R-:W-:Y:S02]  /*73a0*/  ISETP.GT.AND P5, PT, R47, RZ, P4 ;  /* 0x000000ff2f00720c */ /* 0x000fe400027a4270 */
[----:B------:R-:W-:Y:S02]  /*73b0*/  FSEL R176, R27, -INF , !P6 ;  /* 0xff8000001bb07808 */ /* 0x000fe40007000000 */
[----:B------:R-:W-:Y:S02]  /*73c0*/  ISETP.GT.AND P6, PT, R47, 0x29, P4 ;  /* 0x000000292f00780c */ /* 0x000fe400027c4270 */
[C---:B------:R-:W-:Y:S02]  /*73d0*/  ISETP.LT.OR P5, PT, R45.reuse, 0x1, P5 ;  /* 0x000000012d00780c */ /* 0x040fe40002fa1670 */
[----:B------:R-:W-:-:S04]  /*73e0*/  ISETP.LT.OR P6, PT, R45, 0x2a, P6 ;  /* 0x0000002a2d00780c */ /* 0x000fc800037c1670 */
[----:B------:R-:W-:Y:S02]  /*73f0*/  FSEL R28, R28, -INF , !P6 ;  /* 0xff8000001c1c7808 */ /* 0x000fe40007000000 */
[----:B------:R-:W-:-:S04]  /*7400*/  ISETP.GT.AND P6, PT, R47, 0x31, P4 ;  /* 0x000000312f00780c */ /* 0x000fc800027c4270 */
[----:B------:R-:W-:Y:S02]  /*7410*/  ISETP.LT.OR P6, PT, R45, 0x32, P6 ;  /* 0x000000322d00780c */ /* 0x000fe400037c1670 */
[----:B-1----:R-:W-:Y:S02]  /*7420*/  FMNMX.FTZ R20, R20, R21, !PT ;  /* 0x0000001514147209 */ /* 0x002fe40007810000 */
[----:B------:R-:W-:Y:S02]  /*7430*/  FSEL R180, R31, -INF , !P6 ;  /* 0xff8000001fb47808 */ /* 0x000fe40007000000 */
[----:B------:R-:W-:Y:S01]  /*7440*/  ISETP.GT.AND P6, PT, R47, 0x39, P4 ;  /* 0x000000392f00780c */ /* 0x000fe200027c4270 */
[----:B0-----:R-:W-:-:S03]  /*7450*/  FFMA.FTZ R31, R20, R15, -8 ;  /* 0xc1000000141f7423 */ /* 0x001fc6000001000f */
[----:B------:R-:W-:-:S04]  /*7460*/  ISETP.LT.OR P6, PT, R45, 0x3a, P6 ;  /* 0x0000003a2d00780c */ /* 0x000fc800037c1670 */
[----:B------:R-:W-:Y:S02]  /*7470*/  FSEL R24, R33, -INF , !P6 ;  /* 0xff80000021187808 */ /* 0x000fe40007000000 */
[----:B------:R-:W-:-:S04]  /*7480*/  FSETP.NEU.FTZ.AND P6, PT, R20, -INF , PT ;  /* 0xff8000001400780b */ /* 0x000fc80003fdd000 */
[----:B------:R-:W-:-:S05]  /*7490*/  FSEL R31, R31, RZ, P6 ;  /* 0x000000ff1f1f7208 */ /* 0x000fca0003000000 */
[-CC-:B------:R-:W-:Y:S01]  /*74a0*/  FFMA.FTZ R29, R192, R15.reuse, -R31.reuse ;  /* 0x0000000fc01d7223 */ /* 0x180fe2000001081f */
[----:B------:R-:W-:Y:S01]  /*74b0*/  FSEL R192, R14, -INF , !P5 ;  /* 0xff8000000ec07808 */ /* 0x000fe20006800000 */
[--C-:B------:R-:W-:Y:S01]  /*74c0*/  FFMA.FTZ R33, R188, R15, -R31.reuse ;  /* 0x0000000fbc217223 */ /* 0x100fe2000001081f */
[----:B------:R-:W-:Y:S01]  /*74d0*/  ISETP.GT.AND P5, PT, R47, 0x49, P4 ;  /* 0x000000492f00780c */ /* 0x000fe200027a4270 */
[----:B------:R0:W-:Y:S01]  /*74e0*/  MUFU.EX2 R14, R29 ;  /* 0x0000001d000e7308 */ /* 0x0001e20000000800 */
[----:B------:R-:W-:Y:S01]  /*74f0*/  FMNMX.FTZ R25, R192, R11, !PT ;  /* 0x0000000bc0197209 */ /* 0x000fe20007810000 */
[-CC-:B------:R-:W-:Y:S01]  /*7500*/  FFMA.FTZ R35, R190, R15.reuse, -R31.reuse ;  /* 0x0000000fbe237223 */ /* 0x180fe2000001081f */
[----:B------:R-:W-:Y:S01]  /*7510*/  ISETP.LT.OR P5, PT, R45, 0x4a, P5 ;  /* 0x0000004a2d00780c */ /* 0x000fe20002fa1670 */
[--C-:B------:R-:W-:Y:S01]  /*7520*/  FFMA.FTZ R152, R152, R15, -R31.reuse ;  /* 0x0000000f98987223 */ /* 0x100fe2000001081f */
[----:B------:R-:W-:Y:S01]  /*7530*/  FMNMX.FTZ R27, R160, R25, !PT ;  /* 0x00000019a01b7209 */ /* 0x000fe20007810000 */
[-CC-:B------:R-:W-:Y:S01]  /*7540*/  FFMA.FTZ R80, R80, R15.reuse, -R31.reuse ;  /* 0x0000000f50507223 */ /* 0x180fe2000001081f */
[----:B------:R-:W-:Y:S01]  /*7550*/  FSEL R188, R37, -INF , !P5 ;  /* 0xff80000025bc7808 */ /* 0x000fe20006800000 */
[--C-:B------:R-:W-:Y:S01]  /*7560*/  FFMA.FTZ R37, R186, R15, -R31.reuse ;  /* 0x0000000fba257223 */ /* 0x100fe2000001081f */
[----:B------:R-:W-:Y:S01]  /*7570*/  FMNMX.FTZ R27, R164, R27, !PT ;  /* 0x0000001ba41b7209 */ /* 0x000fe20007810000 */
[----:B------:R1:W-:Y:S01]  /*7580*/  MUFU.EX2 R25, R33 ;  /* 0x0000002100197308 */ /* 0x0003e20000000800 */
[----:B------:R-:W-:Y:S01]  /*7590*/  ISETP.GT.AND P5, PT, R47, 0x50, P4 ;  /* 0x000000502f00780c */ /* 0x000fe200027a4270 */
[--C-:B------:R-:W-:Y:S01]  /*75a0*/  FFMA.FTZ R70, R70, R15, -R31.reuse ;  /* 0x0000000f46467223 */ /* 0x100fe2000001081f */
[----:B------:R-:W-:Y:S01]  /*75b0*/  FMNMX.FTZ R27, R166, R27, !PT ;  /* 0x0000001ba61b7209 */ /* 0x000fe20007810000 */
[-CC-:B------:R-:W-:Y:S01]  /*75c0*/  FFMA.FTZ R22, R59, R15.reuse, -R31.reuse ;  /* 0x0000000f3b167223 */ /* 0x180fe2000001081f */
[----:B------:R-:W-:Y:S01]  /*75d0*/  ISETP.LT.OR P5, PT, R45, 0x51, P5 ;  /* 0x000000512d00780c */ /* 0x000fe20002fa1670 */
[--C-:B------:R-:W-:Y:S01]  /*75e0*/  FFMA.FTZ R21, R196, R15, -R31.reuse ;  /* 0x0000000fc4157223 */ /* 0x100fe2000001081f */
[----:B------:R-:W-:Y:S01]  /*75f0*/  FMNMX.FTZ R27, R168, R27, !PT ;  /* 0x0000001ba81b7209 */ /* 0x000fe20007810000 */
[--C-:B------:R-:W-:Y:S01]  /*7600*/  FFMA.FTZ R23, R194, R15, -R31.reuse ;  /* 0x0000000fc2177223 */ /* 0x100fe2000001081f */
[----:B------:R-:W-:Y:S01]  /*7610*/  FSEL R190, R40, -INF , !P5 ;  /* 0xff80000028be7808 */ /* 0x000fe20006800000 */
[----:B------:R-:W-:Y:S01]  /*7620*/  MUFU.EX2 R22, R22 ;  /* 0x0000001600167308 */ /* 0x000fe20000000800 */
[----:B0-----:R-:W-:Y:S01]  /*7630*/  FMNMX.FTZ R29, R170, R27, !PT ;  /* 0x0000001baa1d7209 */ /* 0x001fe20007810000 */
[-CC-:B------:R-:W-:Y:S01]  /*7640*/  FFMA.FTZ R184, R184, R15.reuse, -R31.reuse ;  /* 0x0000000fb8b87223 */ /* 0x180fe2000001081f */
[----:B------:R-:W-:Y:S01]  /*7650*/  ISETP.GT.AND P5, PT, R47, 0x51, P4 ;  /* 0x000000512f00780c */ /* 0x000fe200027a4270 */
[--C-:B------:R-:W-:Y:S01]  /*7660*/  FFMA.FTZ R162, R162, R15, -R31.reuse ;  /* 0x0000000fa2a27223 */ /* 0x100fe2000001081f */
[----:B------:R-:W-:Y:S01]  /*7670*/  FMNMX.FTZ R29, R172, R29, !PT ;  /* 0x0000001dac1d7209 */ /* 0x000fe20007810000 */
[--C-:B------:R-:W-:Y:S01]  /*7680*/  FFMA.FTZ R154, R154, R15, -R31.reuse ;  /* 0x0000000f9a9a7223 */ /* 0x100fe2000001081f */
[----:B------:R-:W-:Y:S01]  /*7690*/  ISETP.LT.OR P5, PT, R45, 0x52, P5 ;  /* 0x000000522d00780c */ /* 0x000fe20002fa1670 */
[----:B------:R0:W-:Y:S01]  /*76a0*/  MUFU.EX2 R40, R35 ;  /* 0x0000002300287308 */ /* 0x0001e20000000800 */
[----:B------:R-:W-:Y:S01]  /*76b0*/  FMNMX.FTZ R29, R174, R29, !PT ;  /* 0x0000001dae1d7209 */ /* 0x000fe20007810000 */
[-CC-:B------:R-:W-:Y:S01]  /*76c0*/  FFMA.FTZ R84, R84, R15.reuse, -R31.reuse ;  /* 0x0000000f54547223 */ /* 0x180fe2000001081f */
[----:B------:R-:W-:Y:S01]  /*76d0*/  FSEL R186, R39, -INF , !P5 ;  /* 0xff80000027ba7808 */ /* 0x000fe20006800000 */
[--C-:B------:R-:W-:Y:S01]  /*76e0*/  FFMA.FTZ R78, R78, R15, -R31.reuse ;  /* 0x0000000f4e4e7223 */ /* 0x100fe2000001081f */
[----:B------:R-:W-:Y:S01]  /*76f0*/  FMNMX.FTZ R29, R26, R29, !PT ;  /* 0x0000001d1a1d7209 */ /* 0x000fe20007810000 */
[--C-:B------:R-:W-:Y:S01]  /*7700*/  FFMA.FTZ R74, R74, R15, -R31.reuse ;  /* 0x0000000f4a4a7223 */ /* 0x100fe2000001081f */
[----:B------:R-:W-:Y:S01]  /*7710*/  ISETP.GT.AND P5, PT, R47, 0x58, P4 ;  /* 0x000000582f00780c */ /* 0x000fe200027a4270 */
[----:B------:R3:W-:Y:S01]  /*7720*/  MUFU.EX2 R27, R37 ;  /* 0x00000025001b7308 */ /* 0x0007e20000000800 */
[----:B-1----:R-:W-:Y:S01]  /*7730*/  FMNMX.FTZ R33, R176, R29, !PT ;  /* 0x0000001db0217209 */ /* 0x002fe20007810000 */
[-CC-:B0-----:R-:W-:Y:S01]  /*7740*/  FFMA.FTZ R35, R158, R15.reuse, -R31.reuse ;  /* 0x0000000f9e237223 */ /* 0x181fe2000001081f */
[----:B------:R-:W-:Y:S01]  /*7750*/  ISETP.LT.OR P5, PT, R45, 0x59, P5 ;  /* 0x000000592d00780c */ /* 0x000fe20002fa1670 */
[--C-:B------:R-:W-:Y:S01]  /*7760*/  FFMA.FTZ R60, R60, R15, -R31.reuse ;  /* 0x0000000f3c3c7223 */ /* 0x100fe2000001081f */
[----:B------:R-:W-:Y:S01]  /*7770*/  FMNMX.FTZ R33, R178, R33, !PT ;  /* 0x00000021b2217209 */ /* 0x000fe20007810000 */
[--C-:B------:R-:W-:Y:S01]  /*7780*/  FFMA.FTZ R58, R58, R15, -R31.reuse ;  /* 0x0000000f3a3a7223 */ /* 0x100fe2000001081f */
[----:B------:R-:W-:Y:S01]  /*7790*/  FSEL R42, R42, -INF , !P5 ;  /* 0xff8000002a2a7808 */ /* 0x000fe20006800000 */
[----:B------:R0:W-:Y:S01]  /*77a0*/  MUFU.EX2 R29, R35 ;  /* 0x00000023001d7308 */ /* 0x0001e20000000800 */
[----:B------:R-:W-:Y:S01]  /*77b0*/  FMNMX.FTZ R33, R28, R33, !PT ;  /* 0x000000211c217209 */ /* 0x000fe20007810000 */
[-CC-:B---3--:R-:W-:Y:S01]  /*77c0*/  FFMA.FTZ R37, R156, R15.reuse, -R31.reuse ;  /* 0x0000000f9c257223 */ /* 0x188fe2000001081f */
[----:B------:R-:W-:Y:S01]  /*77d0*/  ISETP.GT.AND P5, PT, R47, 0x59, P4 ;  /* 0x000000592f00780c */ /* 0x000fe200027a4270 */
[----:B------:R-:W-:Y:S01]  /*77e0*/  FFMA.FTZ R52, R52, R15, -R31 ;  /* 0x0000000f34347223 */ /* 0x000fe2000001081f */
[----:B------:R-:W-:-:S02]  /*77f0*/  FMNMX.FTZ R33, R30, R33, !PT ;  /* 0x000000211e217209 */ /* 0x000fc40007810000 */
[----:B------:R-:W-:Y:S01]  /*7800*/  ISETP.LT.OR P5, PT, R45, 0x5a, P5 ;  /* 0x0000005a2d00780c */ /* 0x000fe20002fa1670 */
[----:B------:R-:W-:Y:S01]  /*7810*/  MUFU.EX2 R21, R21 ;  /* 0x0000001500157308 */ /* 0x000fe20000000800 */
[----:B0-----:R-:W-:Y:S02]  /*7820*/  FMNMX.FTZ R35, R180, R33, !PT ;  /* 0x00000021b4237209 */ /* 0x001fe40007810000 */
[----:B------:R-:W-:Y:S02]  /*7830*/  FSEL R158, R41, -INF , !P5 ;  /* 0xff800000299e7808 */ /* 0x000fe40006800000 */
[----:B------:R-:W-:Y:S02]  /*7840*/  ISETP.GT.AND P5, PT, R47, 0x60, P4 ;  /* 0x000000602f00780c */ /* 0x000fe400027a4270 */
[----:B------:R-:W-:Y:S01]  /*7850*/  FMNMX.FTZ R35, R32, R35, !PT ;  /* 0x0000002320237209 */ /* 0x000fe20007810000 */
[----:B------:R0:W-:Y:S01]  /*7860*/  MUFU.EX2 R33, R37 ;  /* 0x0000002500217308 */ /* 0x0001e20000000800 */
[----:B------:R-:W-:-:S02]  /*7870*/  ISETP.LT.OR P5, PT, R45, 0x61, P5 ;  /* 0x000000612d00780c */ /* 0x000fc40002fa1670 */
[----:B------:R-:W-:Y:S02]  /*7880*/  FMNMX.FTZ R35, R24, R35, !PT ;  /* 0x0000002318237209 */ /* 0x000fe40007810000 */
[----:B------:R-:W-:Y:S01]  /*7890*/  FSEL R156, R43, -INF , !P5 ;  /* 0xff8000002b9c7808 */ /* 0x000fe20006800000 */
[----:B------:R-:W-:Y:S01]  /*78a0*/  FFMA.FTZ R43, R86, R15, -R31 ;  /* 0x0000000f562b7223 */ /* 0x000fe2000001081f */
[----:B------:R-:W-:Y:S01]  /*78b0*/  ISETP.GT.AND P5, PT, R47, 0x61, P4 ;  /* 0x000000612f00780c */ /* 0x000fe200027a4270 */
[----:B------:R-:W-:Y:S01]  /*78c0*/  MUFU.EX2 R23, R23 ;  /* 0x0000001700177308 */ /* 0x000fe20000000800 */
[----:B------:R-:W-:Y:S02]  /*78d0*/  FMNMX.FTZ R35, R36, R35, !PT ;  /* 0x0000002324237209 */ /* 0x000fe40007810000 */
[----:B------:R-:W-:Y:S02]  /*78e0*/  ISETP.LT.OR P5, PT, R45, 0x62, P5 ;  /* 0x000000622d00780c */ /* 0x000fe40002fa1670 */
[----:B0-----:R-:W-:-:S02]  /*78f0*/  FMNMX.FTZ R37, R182, R35, !PT ;  /* 0x00000023b6257209 */ /* 0x001fc40007810000 */
[----:B------:R-:W-:Y:S01]  /*7900*/  FSEL R46, R46, -INF , !P5 ;  /* 0xff8000002e2e7808 */ /* 0x000fe20006800000 */
[----:B------:R0:W-:Y:S01]  /*7910*/  MUFU.EX2 R35, R152 ;  /* 0x0000009800237308 */ /* 0x0001e20000000800 */
[----:B------:R-:W-:Y:S02]  /*7920*/  ISETP.GT.AND P5, PT, R47, 0x68, P4 ;  /* 0x000000682f00780c */ /* 0x000fe400027a4270 */
[----:B------:R-:W-:Y:S02]  /*7930*/  FMNMX.FTZ R37, R38, R37, !PT ;  /* 0x0000002526257209 */ /* 0x000fe40007810000 */
[----:B------:R-:W-:Y:S02]  /*7940*/  ISETP.LT.OR P5, PT, R45, 0x69, P5 ;  /* 0x000000692d00780c */ /* 0x000fe40002fa1670 */
[----:B------:R-:W-:Y:S01]  /*7950*/  FMNMX.FTZ R37, R188, R37, !PT ;  /* 0x00000025bc257209 */ /* 0x000fe20007810000 */
[----:B------:R-:W-:Y:S01]  /*7960*/  MUFU.EX2 R184, R184 ;  /* 0x000000b800b87308 */ /* 0x000fe20000000800 */
[----:B------:R-:W-:Y:S01]  /*7970*/  FSEL R48, R48, -INF , !P5 ;  /* 0xff80000030307808 */ /* 0x000fe20006800000 */
[----:B0-----:R-:W-:Y:S01]  /*7980*/  FFMA.FTZ R152, R82, R15, -R31 ;  /* 0x0000000f52987223 */ /* 0x001fe2000001081f */
[----:B------:R-:W-:-:S02]  /*7990*/  FMNMX.FTZ R37, R190, R37, !PT ;  /* 0x00000025be257209 */ /* 0x000fc40007810000 */
[----:B------:R-:W-:Y:S02]  /*79a0*/  ISETP.GT.AND P5, PT, R47, 0x69, P4 ;  /* 0x000000692f00780c */ /* 0x000fe400027a4270 */
[----:B------:R-:W-:Y:S01]  /*79b0*/  FMNMX.FTZ R39, R186, R37, !PT ;  /* 0x00000025ba277209 */ /* 0x000fe20007810000 */
[----:B------:R-:W-:Y:S01]  /*79c0*/  MUFU.EX2 R162, R162 ;  /* 0x000000a200a27308 */ /* 0x000fe20000000800 */
[----:B------:R-:W-:Y:S02]  /*79d0*/  ISETP.LT.OR P5, PT, R45, 0x6a, P5 ;  /* 0x0000006a2d00780c */ /* 0x000fe40002fa1670 */
[----:B------:R-:W-:Y:S02]  /*79e0*/  FMNMX.FTZ R39, R42, R39, !PT ;  /* 0x000000272a277209 */ /* 0x000fe40007810000 */
[----:B------:R-:W-:Y:S02]  /*79f0*/  FSEL R86, R49, -INF , !P5 ;  /* 0xff80000031567808 */ /* 0x000fe40006800000 */
[----:B------:R-:W-:Y:S01]  /*7a00*/  ISETP.GT.AND P5, PT, R47, 0x70, P4 ;  /* 0x000000702f00780c */ /* 0x000fe200027a4270 */
[----:B------:R0:W-:Y:S01]  /*7a10*/  MUFU.EX2 R37, R43 ;  /* 0x0000002b00257308 */ /* 0x0001e20000000800 */
[----:B------:R-:W-:-:S02]  /*7a20*/  FMNMX.FTZ R39, R158, R39, !PT ;  /* 0x000000279e277209 */ /* 0x000fc40007810000 */
[----:B------:R-:W-:Y:S02]  /*7a30*/  ISETP.LT.OR P5, PT, R45, 0x71, P5 ;  /* 0x000000712d00780c */ /* 0x000fe40002fa1670 */
[----:B------:R-:W-:Y:S02]  /*7a40*/  FMNMX.FTZ R39, R156, R39, !PT ;  /* 0x000000279c277209 */ /* 0x000fe40007810000 */
[----:B------:R-:W-:Y:S01]  /*7a50*/  FSEL R82, R51, -INF , !P5 ;  /* 0xff80000033527808 */ /* 0x000fe20006800000 */
[----:B------:R-:W-:-:S01]  /*7a60*/  FFMA.FTZ R51, R56, R15, -R31 ;  /* 0x0000000f38337223 */ /* 0x000fc2000001081f */
[----:B------:R-:W-:Y:S01]  /*7a70*/  ISETP.GT.AND P5, PT, R47, 0x71, P4 ;  /* 0x000000712f00780c */ /* 0x000fe200027a4270 */
[----:B------:R-:W-:-:S01]  /*7a80*/  FFMA.FTZ R56, R44, R15, -R31 ;  /* 0x0000000f2c387223 */ /* 0x000fc2000001081f */
[----:B------:R-:W-:Y:S01]  /*7a90*/  FMNMX.FTZ R41, R46, R39, !PT ;  /* 0x000000272e297209 */ /* 0x000fe20007810000 */
[----:B------:R-:W-:Y:S01]  /*7aa0*/  MUFU.EX2 R154, R154 ;  /* 0x0000009a009a7308 */ /* 0x000fe20000000800 */
[----:B------:R-:W-:-:S02]  /*7ab0*/  ISETP.LT.OR P5, PT, R45, 0x72, P5 ;  /* 0x000000722d00780c */ /* 0x000fc40002fa1670 */
[----:B------:R-:W-:Y:S02]  /*7ac0*/  FMNMX.FTZ R41, R48, R41, !PT ;  /* 0x0000002930297209 */ /* 0x000fe40007810000 */
[----:B------:R-:W-:Y:S02]  /*7ad0*/  FSEL R50, R50, -INF , !P5 ;  /* 0xff80000032327808 */ /* 0x000fe40006800000 */
[C---:B------:R-:W-:Y:S01]  /*7ae0*/  ISETP.GT.AND P5, PT, R47.reuse, 0x78, P4 ;  /* 0x000000782f00780c */ /* 0x040fe200027a4270 */
[----:B------:R1:W-:Y:S01]  /*7af0*/  MUFU.EX2 R39, R80 ;  /* 0x0000005000277308 */ /* 0x0003e20000000800 */
[----:B------:R-:W-:Y:S02]  /*7b00*/  FMNMX.FTZ R41, R86, R41, !PT ;  /* 0x0000002956297209 */ /* 0x000fe40007810000 */
[----:B------:R-:W-:Y:S01]  /*7b10*/  ISETP.GT.AND P4, PT, R47, 0x79, P4 ;  /* 0x000000792f00780c */ /* 0x000fe20002784270 */
[----:B------:R-:W-:-:S01]  /*7b20*/  FFMA.FTZ R47, R64, R15, -R31 ;  /* 0x0000000f402f7223 */ /* 0x000fc2000001081f */
[----:B------:R-:W-:-:S02]  /*7b30*/  ISETP.LT.OR P5, PT, R45, 0x79, P5 ;  /* 0x000000792d00780c */ /* 0x000fc40002fa1670 */
[----:B------:R-:W-:Y:S01]  /*7b40*/  FMNMX.FTZ R41, R82, R41, !PT ;  /* 0x0000002952297209 */ /* 0x000fe20007810000 */
[----:B------:R-:W-:Y:S01]  /*7b50*/  MUFU.EX2 R84, R84 ;  /* 0x0000005400547308 */ /* 0x000fe20000000800 */
[----:B------:R-:W-:Y:S01]  /*7b60*/  ISETP.LT.OR P4, PT, R45, 0x7a, P4 ;  /* 0x0000007a2d00780c */ /* 0x000fe20002781670 */
[----:B------:R-:W-:Y:S01]  /*7b70*/  FFMA.FTZ R45, R76, R15, -R31 ;  /* 0x0000000f4c2d7223 */ /* 0x000fe2000001081f */
[----:B------:R-:W-:Y:S02]  /*7b80*/  FSEL R54, R54, -INF , !P5 ;  /* 0xff80000036367808 */ /* 0x000fe40006800000 */
[----:B0-----:R-:W-:Y:S02]  /*7b90*/  FMNMX.FTZ R43, R50, R41, !PT ;  /* 0x00000029322b7209 */ /* 0x001fe40007810000 */
[----:B--2---:R-:W-:Y:S01]  /*7ba0*/  FSEL R76, R55, -INF , !P4 ;  /* 0xff800000374c7808 */ /* 0x004fe20006000000 */
[----:B------:R-:W-:Y:S01]  /*7bb0*/  MUFU.EX2 R41, R45 ;  /* 0x0000002d00297308 */ /* 0x000fe20000000800 */
[----:B------:R-:W-:-:S02]  /*7bc0*/  FMNMX.FTZ R43, R54, R43, !PT ;  /* 0x0000002b362b7209 */ /* 0x000fc40007810000 */
[----:B------:R-:W-:Y:S02]  /*7bd0*/  FSEL R55, R20, RZ, P6 ;  /* 0x000000ff14377208 */ /* 0x000fe40003000000 */
[----:B------:R-:W-:Y:S01]  /*7be0*/  FMNMX.FTZ R49, R76, R43, !PT ;  /* 0x0000002b4c317209 */ /* 0x000fe20007810000 */
[-CC-:B------:R-:W-:Y:S01]  /*7bf0*/  FFMA.FTZ R43, R66, R15.reuse, -R31.reuse ;  /* 0x0000000f422b7223 */ /* 0x180fe2000001081f */
[----:B------:R-:W-:-:S01]  /*7c00*/  FFMA.FTZ R66, R68, R15, -R31 ;  /* 0x0000000f44427223 */ /* 0x000fc2000001081f */
[----:B------:R0:W-:Y:S01]  /*7c10*/  MUFU.EX2 R45, R70 ;  /* 0x00000046002d7308 */ /* 0x0001e20000000800 */
[----:B------:R-:W-:-:S01]  /*7c20*/  FADD.FTZ R10, -R55, R10 ;  /* 0x0000000a370a7221 */ /* 0x000fc20000010100 */
[----:B-1----:R-:W1:Y:S01]  /*7c30*/  SHFL.BFLY PT, R80, R49, 0x2, 0x1f ;  /* 0x0c401f0031507f89 */ /* 0x002e6200000e0000 */
[----:B------:R-:W-:-:S02]  /*7c40*/  FFMA.FTZ R68, R72, R15, -R31 ;  /* 0x0000000f48447223 */ /* 0x000fc4000001081f */
[----:B------:R-:W-:-:S03]  /*7c50*/  FMUL.FTZ R55, R10, R15 ;  /* 0x0000000f0a377220 */ /* 0x000fc60000410000 */
[----:B------:R-:W-:Y:S08]  /*7c60*/  MUFU.EX2 R152, R152 ;  /* 0x0000009800987308 */ /* 0x000ff00000000800 */
[----:B------:R-:W2:Y:S08]  /*7c70*/  MUFU.EX2 R55, R55 ;  /* 0x0000003700377308 */ /* 0x000eb00000000800 */
[----:B------:R-:W-:Y:S01]  /*7c80*/  MUFU.EX2 R78, R78 ;  /* 0x0000004e004e7308 */ /* 0x000fe20000000800 */
[----:B-1----:R-:W-:Y:S01]  /*7c90*/  FMNMX.FTZ R80, R49, R80, !PT ;  /* 0x0000005031507209 */ /* 0x002fe20007810000 */
[-CC-:B------:R-:W-:Y:S01]  /*7ca0*/  FFMA.FTZ R49, R62, R15.reuse, -R31.reuse ;  /* 0x0000000f3e317223 */ /* 0x180fe2000001081f */
[----:B------:R-:W-:-:S03]  /*7cb0*/  FFMA.FTZ R31, R34, R15, -R31 ;  /* 0x0000000f221f7223 */ /* 0x000fc6000001081f */
[----:B------:R-:W1:Y:S02]  /*7cc0*/  SHFL.BFLY PT, R53, R80, 0x1, 0x1f ;  /* 0x0c201f0050357f89 */ /* 0x000e6400000e0000 */
[----:B------:R-:W-:Y:S08]  /*7cd0*/  MUFU.EX2 R74, R74 ;  /* 0x0000004a004a7308 */ /* 0x000ff00000000800 */
[----:B------:R-:W-:Y:S08]  /*7ce0*/  MUFU.EX2 R43, R43 ;  /* 0x0000002b002b7308 */ /* 0x000ff00000000800 */
[----:B------:R-:W-:Y:S01]  /*7cf0*/  MUFU.EX2 R66, R66 ;  /* 0x0000004200427308 */ /* 0x000fe20000000800 */
[----:B-1----:R-:W-:-:S07]  /*7d00*/  FMNMX.FTZ R44, R80, R53, !PT ;  /* 0x00000035502c7209 */ /* 0x002fce0007810000 */
[----:B------:R-:W-:Y:S01]  /*7d10*/  MUFU.EX2 R68, R68 ;  /* 0x0000004400447308 */ /* 0x000fe20000000800 */
[C---:B------:R-:W-:Y:S01]  /*7d20*/  FSETP.NEU.FTZ.AND P4, PT, R44.reuse, -INF , PT ;  /* 0xff8000002c00780b */ /* 0x040fe20003f9d000 */
[----:B------:R-:W-:-:S03]  /*7d30*/  FFMA.FTZ R53, R44, R15, -8 ;  /* 0xc10000002c357423 */ /* 0x000fc6000001000f */
[----:B0-----:R-:W-:-:S03]  /*7d40*/  FSEL R70, R44, RZ, P4 ;  /* 0x000000ff2c467208 */ /* 0x001fc60002000000 */
[----:B------:R-:W-:Y:S01]  /*7d50*/  MUFU.EX2 R47, R47 ;  /* 0x0000002f002f7308 */ /* 0x000fe20000000800 */
[----:B------:R-:W-:Y:S01]  /*7d60*/  FSEL R53, R53, RZ, P4 ;  /* 0x000000ff35357208 */ /* 0x000fe20002000000 */
[----:B------:R-:W-:-:S04]  /*7d70*/  FADD.FTZ R70, -R70, R11 ;  /* 0x0000000b46467221 */ /* 0x000fc80000010100 */
[-CC-:B------:R-:W-:Y:S01]  /*7d80*/  FFMA.FTZ R72, R32, R15.reuse, -R53.reuse ;  /* 0x0000000f20487223 */ /* 0x180fe20000010835 */
[----:B------:R-:W-:-:S01]  /*7d90*/  FFMA.FTZ R57, R192, R15, -R53 ;  /* 0x0000000fc0397223 */ /* 0x000fc20000010835 */
[-C--:B------:R-:W-:Y:S01]  /*7da0*/  FMUL.FTZ R32, R70, R15.reuse ;  /* 0x0000000f46207220 */ /* 0x080fe20000410000 */
        /* <DEDUP_REMOVED lines=8> */
[----:B--2---:R-:W-:Y:S01]  /*7e30*/  FFMA.FTZ R36, R55, R5, R22 ;  /* 0x0000000537247223 */ /* 0x004fe20000010016 */
[----:B------:R-:W-:-:S01]  /*7e40*/  FFMA.FTZ R63, R172, R15, -R53 ;  /* 0x0000000fac3f7223 */ /* 0x000fc20000010835 */
[-CC-:B------:R-:W-:Y:S01]  /*7e50*/  FFMA.FTZ R64, R174, R15.reuse, -R53.reuse ;  /* 0x0000000fae407223 */ /* 0x180fe20000010835 */
[----:B------:R-:W-:-:S01]  /*7e60*/  FFMA.FTZ R26, R26, R15, -R53 ;  /* 0x0000000f1a1a7223 */ /* 0x000fc20000010835 */
[----:B------:R-:W0:Y:S01]  /*7e70*/  MUFU.EX2 R32, R32 ;  /* 0x0000002000207308 */ /* 0x000e220000000800 */
[----:B------:R-:W-:-:S01]  /*7e80*/  FADD.FTZ R36, R21, R36 ;  /* 0x0000002415247221 */ /* 0x000fc20000010000 */
[-CC-:B------:R-:W-:Y:S01]  /*7e90*/  FFMA.FTZ R65, R176, R15.reuse, -R53.reuse ;  /* 0x0000000fb0417223 */ /* 0x180fe20000010835 */
[----:B------:R-:W-:-:S01]  /*7ea0*/  FFMA.FTZ R67, R178, R15, -R53 ;  /* 0x0000000fb2437223 */ /* 0x000fc20000010835 */
[----:B------:R-:W-:Y:S01]  /*7eb0*/  FFMA.FTZ R28, R28, R15, -R53 ;  /* 0x0000000f1c1c7223 */ /* 0x000fe20000010835 */
[----:B------:R-:W-:-:S01]  /*7ec0*/  FADD.FTZ R73, R23, R36 ;  /* 0x0000002417497221 */ /* 0x000fc20000010000 */
        /* <DEDUP_REMOVED lines=19> */
[----:B-1----:R-:W-:-:S07]  /*8000*/  FADD.FTZ R5, R10, R5 ;  /* 0x000000050a057221 */ /* 0x002fce0000010000 */
[----:B------:R-:W1:Y:S01]  /*8010*/  MUFU.EX2 R61, R61 ;  /* 0x0000003d003d7308 */ /* 0x000e620000000800 */
[----:B--2---:R-:W-:-:S07]  /*8020*/  FADD.FTZ R4, R34, R5 ;  /* 0x0000000522047221 */ /* 0x004fce0000010000 */
[----:B------:R-:W2:Y:S01]  /*8030*/  MUFU.EX2 R62, R62 ;  /* 0x0000003e003e7308 */ /* 0x000ea20000000800 */
[----:B0-----:R-:W-:-:S07]  /*8040*/  FADD.FTZ R4, R59, R4 ;  /* 0x000000043b047221 */ /* 0x001fce0000010000 */
[----:B------:R-:W0:Y:S08]  /*8050*/  MUFU.EX2 R63, R63 ;  /* 0x0000003f003f7308 */ /* 0x000e300000000800 */
[----:B------:R3:W-:Y:S08]  /*8060*/  MUFU.EX2 R11, R72 ;  /* 0x00000048000b7308 */ /* 0x0007f00000000800 */
[----:B------:R-:W4:Y:S01]  /*8070*/  MUFU.EX2 R64, R64 ;  /* 0x0000004000407308 */ /* 0x000f220000000800 */
[----:B---3--:R-:W-:-:S01]  /*8080*/  FADD.FTZ R72, R14, R73 ;  /* 0x000000490e487221 */ /* 0x008fc20000010000 */
[----:B-1----:R-:W-:-:S03]  /*8090*/  FADD.FTZ R73, R61, R4 ;  /* 0x000000043d497221 */ /* 0x002fc60000010000 */
[----:B------:R-:W-:Y:S01]  /*80a0*/  FADD.FTZ R5, R25, R72 ;  /* 0x0000004819057221 */ /* 0x000fe20000010000 */
[----:B--2---:R-:W-:-:S01]  /*80b0*/  FADD.FTZ R72, R62, R73 ;  /* 0x000000493e487221 */ /* 0x004fc20000010000 */
[----:B------:R-:W-:Y:S01]  /*80c0*/  FFMA.FTZ R73, R186, R15, -R53 ;  /* 0x0000000fba497223 */ /* 0x000fe20000010835 */
[----:B------:R-:W1:Y:S01]  /*80d0*/  MUFU.EX2 R26, R26 ;  /* 0x0000001a001a7308 */ /* 0x000e620000000800 */
[----:B------:R-:W-:-:S01]  /*80e0*/  FADD.FTZ R4, R40, R5 ;  /* 0x0000000528047221 */ /* 0x000fc20000010000 */
[----:B0-----:R-:W-:Y:S01]  /*80f0*/  FADD.FTZ R77, R63, R72 ;  /* 0x000000483f4d7221 */ /* 0x001fe20000010000 */
[----:B------:R-:W-:-:S02]  /*8100*/  FFMA.FTZ R53, R76, R15, -R53 ;  /* 0x0000000f4c357223 */ /* 0x000fc40000010835 */
[----:B------:R-:W-:-:S03]  /*8110*/  FADD.FTZ R5, R27, R4 ;  /* 0x000000041b057221 */ /* 0x000fc60000010000 */
[----:B------:R-:W0:Y:S01]  /*8120*/  MUFU.EX2 R65, R65 ;  /* 0x0000004100417308 */ /* 0x000e220000000800 */
[----:B------:R-:W-:-:S01]  /*8130*/  FADD.FTZ R4, R184, R5 ;  /* 0x00000005b8047221 */ /* 0x000fc20000010000 */
[----:B----4-:R-:W-:-:S03]  /*8140*/  FADD.FTZ R77, R64, R77 ;  /* 0x0000004d404d7221 */ /* 0x010fc60000010000 */
[----:B------:R-:W-:-:S03]  /*8150*/  FADD.FTZ R5, R29, R4 ;  /* 0x000000041d057221 */ /* 0x000fc60000010000 */
[----:B------:R-:W2:Y:S01]  /*8160*/  MUFU.EX2 R67, R67 ;  /* 0x0000004300437308 */ /* 0x000ea20000000800 */
[----:B-1----:R-:W-:-:S01]  /*8170*/  FADD.FTZ R4, R26, R77 ;  /* 0x0000004d1a047221 */ /* 0x002fc20000010000 */
[----:B------:R-:W-:-:S04]  /*8180*/  FADD.FTZ R72, R162, R5 ;  /* 0x00000005a2487221 */ /* 0x000fc80000010000 */
[----:B------:R-:W-:Y:S02]  /*8190*/  FADD.FTZ R5, R33, R72 ;  /* 0x0000004821057221 */ /* 0x000fe40000010000 */
[----:B------:R-:W1:Y:S01]  /*81a0*/  MUFU.EX2 R28, R28 ;  /* 0x0000001c001c7308 */ /* 0x000e620000000800 */
[----:B0-----:R-:W-:-:S07]  /*81b0*/  FADD.FTZ R4, R65, R4 ;  /* 0x0000000441047221 */ /* 0x001fce0000010000 */
[----:B------:R-:W0:Y:S01]  /*81c0*/  MUFU.EX2 R30, R30 ;  /* 0x0000001e001e7308 */ /* 0x000e220000000800 */
[----:B--2---:R-:W-:-:S01]  /*81d0*/  FADD.FTZ R77, R67, R4 ;  /* 0x00000004434d7221 */ /* 0x004fc20000010000 */
[----:B------:R-:W-:-:S04]  /*81e0*/  FADD.FTZ R4, R154, R5 ;  /* 0x000000059a047221 */ /* 0x000fc80000010000 */
[----:B------:R-:W-:Y:S02]  /*81f0*/  FADD.FTZ R5, R35, R4 ;  /* 0x0000000423057221 */ /* 0x000fe40000010000 */
[----:B------:R-:W2:Y:S01]  /*8200*/  MUFU.EX2 R69, R69 ;  /* 0x0000004500457308 */ /* 0x000ea20000000800 */
[----:B-1----:R-:W-:-:S07]  /*8210*/  FADD.FTZ R77, R28, R77 ;  /* 0x0000004d1c4d7221 */ /* 0x002fce0000010000 */
[----:B------:R-:W1:Y:S01]  /*8220*/  MUFU.EX2 R70, R70 ;  /* 0x0000004600467308 */ /* 0x000e620000000800 */
[----:B0-----:R-:W-:-:S07]  /*8230*/  FADD.FTZ R4, R30, R77 ;  /* 0x0000004d1e047221 */ /* 0x001fce0000010000 */
[----:B------:R-:W0:Y:S01]  /*8240*/  MUFU.EX2 R24, R24 ;  /* 0x0000001800187308 */ /* 0x000e220000000800 */
[----:B--2---:R-:W-:-:S04]  /*8250*/  FADD.FTZ R4, R69, R4 ;  /* 0x0000000445047221 */ /* 0x004fc80000010000 */
[----:B------:R-:W-:-:S03]  /*8260*/  FADD.FTZ R77, R11, R4 ;  /* 0x000000040b4d7221 */ /* 0x000fc60000010000 */
[----:B------:R2:W-:Y:S01]  /*8270*/  MUFU.EX2 R79, R42 ;  /* 0x0000002a004f7308 */ /* 0x0005e20000000800 */
[----:B-1----:R-:W-:-:S07]  /*8280*/  FADD.FTZ R77, R70, R77 ;  /* 0x0000004d464d7221 */ /* 0x002fce0000010000 */
[----:B------:R-:W1:Y:S01]  /*8290*/  MUFU.EX2 R71, R71 ;  /* 0x0000004700477308 */ /* 0x000e620000000800 */
[----:B--2---:R-:W-:-:S04]  /*82a0*/  FADD.FTZ R42, R84, R5 ;  /* 0x00000005542a7221 */ /* 0x004fc80000010000 */
[----:B------:R-:W-:-:S03]  /*82b0*/  FADD.FTZ R5, R37, R42 ;  /* 0x0000002a25057221 */ /* 0x000fc60000010000 */
[----:B------:R-:W2:Y:S01]  /*82c0*/  MUFU.EX2 R38, R38 ;  /* 0x0000002600267308 */ /* 0x000ea20000000800 */
[----:B------:R-:W-:-:S04]  /*82d0*/  FADD.FTZ R4, R152, R5 ;  /* 0x0000000598047221 */ /* 0x000fc80000010000 */
[----:B------:R-:W-:Y:S01]  /*82e0*/  FADD.FTZ R5, R39, R4 ;  /* 0x0000000427057221 */ /* 0x000fe20000010000 */
[----:B0-----:R-:W-:-:S02]  /*82f0*/  FADD.FTZ R4, R24, R77 ;  /* 0x0000004d18047221 */ /* 0x001fc40000010000 */
[----:B------:R-:W0:Y:S01]  /*8300*/  MUFU.EX2 R75, R75 ;  /* 0x0000004b004b7308 */ /* 0x000e220000000800 */
[----:B------:R-:W-:-:S01]  /*8310*/  FADD.FTZ R42, R78, R5 ;  /* 0x000000054e2a7221 */ /* 0x000fc20000010000 */
[----:B-1----:R-:W-:-:S03]  /*8320*/  FADD.FTZ R5, R71, R4 ;  /* 0x0000000447057221 */ /* 0x002fc60000010000 */
[----:B------:R-:W-:-:S03]  /*8330*/  FADD.FTZ R77, R41, R42 ;  /* 0x0000002a294d7221 */ /* 0x000fc60000010000 */
[----:B------:R-:W1:Y:S01]  /*8340*/  MUFU.EX2 R36, R36 ;  /* 0x0000002400247308 */ /* 0x000e620000000800 */
[----:B--2---:R-:W-:-:S01]  /*8350*/  FADD.FTZ R4, R38, R5 ;  /* 0x0000000526047221 */ /* 0x004fc20000010000 */
[----:B------:R-:W-:-:S04]  /*8360*/  FADD.FTZ R42, R74, R77 ;  /* 0x0000004d4a2a7221 */ /* 0x000fc80000010000 */
[----:B------:R-:W-:Y:S02]  /*8370*/  FADD.FTZ R77, R43, R42 ;  /* 0x0000002a2b4d7221 */ /* 0x000fe40000010000 */
[----:B------:R-:W2:Y:S01]  /*8380*/  MUFU.EX2 R73, R73 ;  /* 0x0000004900497308 */ /* 0x000ea20000000800 */
[----:B0-----:R-:W-:-:S01]  /*8390*/  FADD.FTZ R5, R75, R4 ;  /* 0x000000044b057221 */ /* 0x001fc20000010000 */
[----:B------:R-:W-:-:S06]  /*83a0*/  FADD.FTZ R42, R66, R77 ;  /* 0x0000004d422a7221 */ /* 0x000fcc0000010000 */
[----:B------:R-:W0:Y:S01]  /*83b0*/  MUFU.EX2 R158, R158 ;  /* 0x0000009e009e7308 */ /* 0x000e220000000800 */
[----:B-1----:R-:W-:-:S01]  /*83c0*/  FADD.FTZ R4, R36, R5 ;  /* 0x0000000524047221 */ /* 0x002fc20000010000 */
[----:B------:R-:W-:-:S04]  /*83d0*/  FADD.FTZ R5, R45, R42 ;  /* 0x0000002a2d057221 */ /* 0x000fc80000010000 */
[----:B------:R-:W-:Y:S02]  /*83e0*/  FADD.FTZ R42, R68, R5 ;  /* 0x00000005442a7221 */ /* 0x000fe40000010000 */
[----:B------:R-:W1:Y:S01]  /*83f0*/  MUFU.EX2 R153, R156 ;  /* 0x0000009c00997308 */ /* 0x000e620000000800 */
[----:B--2---:R-:W-:-:S01]  /*8400*/  FADD.FTZ R4, R73, R4 ;  /* 0x0000000449047221 */ /* 0x004fc20000010000 */
[----:B------:R-:W-:-:S03]  /*8410*/  FADD.FTZ R5, R47, R42 ;  /* 0x0000002a2f057221 */ /* 0x000fc60000010000 */
[----:B------:R-:W-:-:S03]  /*8420*/  FADD.FTZ R4, R79, R4 ;  /* 0x000000044f047221 */ /* 0x000fc60000010000 */
        /* <DEDUP_REMOVED lines=28> */
[----:B--2---:R-:W-:-:S03]  /*85f0*/  FADD.FTZ R5, R31, R42 ;  /* 0x0000002a1f057221 */ /* 0x004fc60000010000 */
[----:B0-----:R-:W-:Y:S01]  /*8600*/  FADD.FTZ R4, R53, R4 ;  /* 0x0000000435047221 */ /* 0x001fe20000010000 */
[----:B------:R-:W-:Y:S06]  /*8610*/  @!P0 BRA `(.L_x_911) ;  /* 0x0000000000048947 */ /* 0x000fec0003800000 */
[----:B------:R-:W-:Y:S01]  /*8620*/  BPT.TRAP 0x1 ;  /* 0x000000040000795c */ /* 0x000fe20000300000 */
.L_x_911:
[----:B------:R-:W-:Y:S01]  /*8630*/  ULEA UR5, UR5, UR36, 0x3 ;  /* 0x0000002405057291 */ /* 0x000fe2000f8e183f */
[----:B------:R-:W-:Y:S01]  /*8640*/  ISETP.GT.AND P4, PT, R9, R12, PT ;  /* 0x0000000c0900720c */ /* 0x000fe20003f84270 */
[----:B------:R-:W-:Y:S01]  /*8650*/  FMUL.FTZ R88, R88, R55 ;  /* 0x0000003758587220 */ /* 0x000fe20000410000 */
[----:B------:R-:W-:Y:S01]  /*8660*/  F2FP.SATFINITE.E4M3.F32.PACK_AB_MERGE_C R14, R14, R23, RZ ;  /* 0x000000170e0e723e */ /* 0x000fe200048070ff */
[----:B------:R-:W-:Y:S01]  /*8670*/  UIADD3 UR5, UR5, 0x22860, URZ ;  /* 0x0002286005057890 */ /* 0x000fe2000fffe03f */
[----:B------:R-:W-:Y:S01]  /*8680*/  F2FP.SATFINITE.E4M3.F32.PACK_AB_MERGE_C R34, R59, R34, RZ ;  /* 0x000000223b22723e */ /* 0x000fe200048070ff */
[----:B------:R-:W-:Y:S01]  /*8690*/  FMUL.FTZ R89, R89, R55 ;  /* 0x0000003759597220 */ /* 0x000fe20000410000 */
        /* <DEDUP_REMOVED lines=11> */
[----:B------:R-:W-:Y:S01]  /*8750*/  SYNCS.ARRIVE.TRANS64.RED.A1T0 RZ, [UR5], RZ ;  /* 0x000000ffffff79a7 */ /* 0x000fe20008100405 */
[----:B------:R-:W-:Y:S01]  /*8760*/  F2FP.SATFINITE.E4M3.F32.PACK_AB_MERGE_C R41, R74, R41, RZ ;  /* 0x000000294a29723e */ /* 0x000fe200048070ff */
[----:B------:R-:W-:Y:S01]  /*8770*/  UMOV UR5, UR4 ;  /* 0x0000000400057c82 */ /* 0x000fe20008000000 */
        /* <DEDUP_REMOVED lines=14> */
[----:B------:R-:W-:Y:S01]  /*8860*/  F2FP.SATFINITE.E4M3.F32.PACK_AB_MERGE_C R164, R21, R22, R14 ;  /* 0x0000001615a4723e */ /* 0x000fe2000480700e */
[----:B------:R-:W-:Y:S01]  /*8870*/  FMUL.FTZ R113, R113, R55 ;  /* 0x0000003771717220 */ /* 0x000fe20000410000 */
[----:B------:R-:W-:Y:S01]  /*8880*/  F2FP.SATFINITE.E4M3.F32.PACK_AB_MERGE_C R165, R10, R57, R34 ;  /* 0x000000390aa5723e */ /* 0x000fe20004807022 */
        /* <DEDUP_REMOVED lines=64> */
[----:B------:R-:W-:-:S02]  /*8c90*/  VIADD R9, R9, 0xffffffff ;  /* 0xffffffff09097836 */ /* 0x000fc40000000000 */
[----:B------:R-:W-:Y:S02]  /*8ca0*/  IMAD.MOV.U32 R11, RZ, RZ, R44 ;  /* 0x000000ffff0b7224 */ /* 0x000fe400078e002c */
[----:B------:R-:W-:Y:S02]  /*8cb0*/  IMAD.MOV.U32 R10, RZ, RZ, R20 ;  /* 0x000000ffff0a7224 */ /* 0x000fe400078e0014 */
[----:B------:R-:W-:Y:S01]  /*8cc0*/  IMAD.MOV.U32 R14, RZ, RZ, R2 ;  /* 0x000000ffff0e7224 */ /* 0x000fe200078e0002 */
[----:B------:R-:W-:Y:S06]  /*8cd0*/  @P4 BRA `(.L_x_912) ;  /* 0xffffffc8006c4947 */ /* 0x000fec000383ffff */
[----:B------:R-:W-:Y:S02]  /*8ce0*/  IMAD.MOV.U32 R11, RZ, RZ, R44 ;  /* 0x000000ffff0b7224 */ /* 0x000fe400078e002c */
[----:B------:R-:W-:-:S07]  /*8cf0*/  IMAD.MOV.U32 R10, RZ, RZ, R20 ;  /* 0x000000ffff0a7224 */ /* 0x000fce00078e0014 */
.L_x_894:
[----:B------:R-:W0:Y:S01]  /*8d00*/  LDC R12, c[0x0][0x448] ;  /* 0x00011200ff0c7b82 */ /* 0x000e220000000800 */
[----:B------:R-:W-:-:S05]  /*8d10*/  IADD3 R21, -R13, 0x1, RZ ;  /* 0x000000010d157810 */ /* 0x000fca0007ffe1ff */
[----:B------:R-:W-:Y:S02]  /*8d20*/  IMAD R21, R16, UR33, R21 ;  /* 0x0000002110157c24 */ /* 0x000fe4000f8e0215 */
[----:B------:R-:W1:Y:S08]  /*8d30*/  S2UR UR5, SR_CTAID.X ;  /* 0x00000000000579c3 */ /* 0x000e700000002500 */
[----:B------:R-:W2:Y:S01]  /*8d40*/  LDC R23, c[0x0][0x9e4] ;  /* 0x00027900ff177b82 */ /* 0x000ea20000000800 */
[----:B0-----:R-:W-:Y:S01]  /*8d50*/  ISETP.NE.AND P5, PT, R12, 0x1, PT ;  /* 0x000000010c00780c */ /* 0x001fe20003fa5270 */
[----:B-1----:R-:W-:-:S12]  /*8d60*/  ULEA UR5, UR5, 0x7f, 0x7 ;  /* 0x0000007f05057891 */ /* 0x002fd8000f8e383f */
[----:B------:R-:W0:Y:S01]  /*8d70*/  @P5 LDC R12, c[0x0][0x44c] ;  /* 0x00011300ff0c5b82 */ /* 0x000e220000000800 */
[----:B--2---:R-:W-:-:S07]  /*8d80*/  ISETP.GE.AND P6, PT, R23, 0x1, PT ;  /* 0x000000011700780c */ /* 0x004fce0003fc6270 */
[----:B------:R-:W1:Y:S01]  /*8d90*/  @P5 LDC R14, c[0x0][0x450] ;  /* 0x00011400ff0e5b82 */ /* 0x000e620000000800 */
[----:B0-----:R-:W-:-:S04]  /*8da0*/  @P5 IMAD.HI.U32 R13, R12, UR5, RZ ;  /* 0x000000050c0d5c27 */ /* 0x001fc8000f8e00ff */
[----:B------:R-:W-:Y:S01]  /*8db0*/  IMAD.U32 R12, RZ, RZ, UR5 ;  /* 0x00000005ff0c7e24 */ /* 0x000fe2000f8e00ff */
[----:B------:R-:W-:Y:S01]  /*8dc0*/  ULDC UR5, c[0x0][0x9dc] ;  /* 0x0002770000057ab9 */ /* 0x000fe20000000800 */
        /* <DEDUP_REMOVED lines=13> */
.L_x_914:
[----:B------:R-:W-:-:S13]  /*8ea0*/  ISETP.NE.AND P2, PT, R23, 0x1, PT ;  /* 0x000000011700780c */ /* 0x000fda0003f45270 */
[----:B------:R-:W0:Y:S02]  /*8eb0*/  @P2 LDC.64 R20, c[0x0][0x9e8] ;  /* 0x00027a00ff142b82 */ /* 0x000e240000000a00 */
[----:B0-----:R-:W-:-:S05]  /*8ec0*/  @P2 IMAD.HI.U32 R14, R12, R20, RZ ;  /* 0x000000140c0e2227 */ /* 0x001fca00078e00ff */
[----:B------:R-:W-:-:S07]  /*8ed0*/  @P2 SHF.R.U32.HI R12, RZ, R21, R14 ;  /* 0x00000015ff0c2219 */ /* 0x000fce000001160e */
.L_x_915:
[----:B------:R-:W-:-:S05]  /*8ee0*/  IMAD R12, R12, R23, RZ ;  /* 0x000000170c0c7224 */ /* 0x000fca00078e02ff */
[----:B------:R-:W-:-:S07]  /*8ef0*/  VIMNMX R13, R13, R12, !PT ;  /* 0x0000000c0d0d7248 */ /* 0x000fce0007fe0100 */
.L_x_913:
[----:B------:R-:W-:-:S05]  /*8f00*/  VIADD R13, R13, 0x7f ;  /* 0x0000007f0d0d7836 */ /* 0x000fca0000000000 */
[----:B------:R-:W-:-:S04]  /*8f10*/  SHF.R.S32.HI R12, RZ, 0x1f, R13 ;  /* 0x0000001fff0c7819 */ /* 0x000fc8000001140d */
[----:B------:R-:W-:-:S04]  /*8f20*/  LEA.HI R12, R12, R13, RZ, 0x7 ;  /* 0x0000000d0c0c7211 */ /* 0x000fc800078f38ff */
[----:B------:R-:W-:-:S04]  /*8f30*/  SHF.R.S32.HI R13, RZ, 0x7, R12 ;  /* 0x00000007ff0d7819 */ /* 0x000fc8000001140c */
[----:B------:R-:W-:-:S04]  /*8f40*/  VIMNMX R12, R18, R13, !PT ;  /* 0x0000000d120c7248 */ /* 0x000fc80007fe0100 */
[----:B------:R-:W-:-:S13]  /*8f50*/  ISETP.GE.AND P2, PT, R9, R12, PT ;  /* 0x0000000c0900720c */ /* 0x000fda0003f46270 */
[----:B------:R-:W-:Y:S05]  /*8f60*/  @!P2 BRA `(.L_x_916) ;  /* 0x000000240090a947 */ /* 0x000fea0003800000 */
[----:B------:R-:W-:Y:S02]  /*8f70*/  IMAD.MOV.U32 R21, RZ, RZ, R11 ;  /* 0x000000ffff157224 */ /* 0x000fe400078e000b */
[----:B------:R-:W-:Y:S02]  /*8f80*/  IMAD.MOV.U32 R13, RZ, RZ, R10 ;  /* 0x000000ffff0d7224 */ /* 0x000fe400078e000a */
[----:B------:R-:W-:-:S07]  /*8f90*/  IMAD.MOV.U32 R14, RZ, RZ, R2 ;  /* 0x000000ffff0e7224 */ /* 0x000fce00078e0002 */
.L_x_926:
[----:B------:R-:W-:Y:S01]  /*8fa0*/  ISETP.NE.AND P2, PT, RZ, UR37, PT ;  /* 0x00000025ff007c0c */ /* 0x000fe2000bf45270 */
[----:B------:R-:W-:-:S04]  /*8fb0*/  UISETP.NE.AND UP0, UPT, UR4, 0x1, UPT ;  /* 0x000000010400788c */ /* 0x000fc8000bf05270 */
[----:B------:R-:W-:-:S06]  /*8fc0*/  USEL UR5, URZ, 0x1, UP0 ;  /* 0x000000013f057887 */ /* 0x000fcc0008000000 */
[----:B------:R-:W-:Y:S02]  /*8fd0*/  LOP3.LUT R2, R14, UR5, RZ, 0x3c, !PT ;  /* 0x000000050e027c12 */ /* 0x000fe4000f8e3cff */
[----:B------:R-:W-:Y:S05]  /*8fe0*/  @P2 BRA `(.L_x_917) ;  /* 0x0000000000342947 */ /* 0x000fea0003800000 */
[----:B------:R-:W-:Y:S05]  /*8ff0*/  @!P0 BRA `(.L_x_918) ;  /* 0x0000000000048947 */ /* 0x000fea0003800000 */
[----:B------:R-:W-:Y:S01]  /*9000*/  BPT.TRAP 0x1 ;  /* 0x000000040000795c */ /* 0x000fe20000300000 */
.L_x_918:
        /* <DEDUP_REMOVED lines=8> */
.L_x_919:
[----:B-1----:R-:W-:Y:S05]  /*9090*/  @P3 BRA `(.L_x_917) ;  /* 0x0000000000083947 */ /* 0x002fea0003800000 */
[----:B------:R-:W1:Y:S02]  /*90a0*/  SYNCS.PHASECHK.TRANS64.TRYWAIT P3, [UR5+0x22830], R10 ;  /* 0x0228300aff0075a7 */ /* 0x000e640008060145 */
[----:B-1----:R-:W-:Y:S05]  /*90b0*/  @!P3 BRA `(.L_x_920) ;  /* 0x000000c4008cb947 */ /* 0x002fea0003800000 */
.L_x_917:
[----:B01----:R-:W-:Y:S01]  /*90c0*/  VIADD R10, R19, 0x8 ;  /* 0x00000008130a7836 */ /* 0x003fe20000000000 */
[----:B------:R-:W-:Y:S01]  /*90d0*/  UIADD3 UR5, UR4, 0x1, URZ ;  /* 0x0000000104057890 */ /* 0x000fe2000fffe03f */
[----:B------:R-:W-:Y:S01]  /*90e0*/  R2UR UR28, R6 ;  /* 0x00000000061c72ca */ /* 0x000fe200000e0000 */
[----:B------:R-:W-:Y:S01]  /*90f0*/  UMOV UR31, 0x80000020 ;  /* 0x80000020001f7882 */ /* 0x000fe20000000000 */
[----:B------:R-:W-:Y:S01]  /*9100*/  R2UR UR29, R7 ;  /* 0x00000000071d72ca */ /* 0x000fe200000e0000 */
[----:B------:R0:W-:Y:S01]  /*9110*/  BAR.SYNC.DEFER_BLOCKING R10, 0x100 ;  /* 0x0004000a0000751d */ /* 0x0001e20000010000 */
[----:B------:R-:W-:-:S04]  /*9120*/  UISETP.NE.AND UP0, UPT, UR5, 0x2, UPT ;  /* 0x000000020500788c */ /* 0x000fc8000bf05270 */
[----:B------:R-:W-:Y:S01]  /*9130*/  USEL UR5, UR5, URZ, UP0 ;  /* 0x0000003f05057287 */ /* 0x000fe20008000000 */
[----:B------:R-:W-:Y:S01]  /*9140*/  UMOV UR11, 0x80000020 ;  /* 0x80000020000b7882 */ /* 0x000fe20000000000 */
[----:B------:R-:W-:Y:S02]  /*9150*/  UMOV UR15, 0x80000020 ;  /* 0x80000020000f7882 */ /* 0x000fe40000000000 */
[----:B------:R-:W-:Y:S01]  /*9160*/  UIMAD UR30, UR5, 0x600, UR6 ;  /* 0x00000600051e78a4 */ /* 0x000fe2000f8e0206 */
[----:B------:R-:W-:Y:S01]  /*9170*/  UMOV UR19, 0x80000020 ;  /* 0x8000002000137882 */ /* 0x000fe20000000000 */
[----:B------:R-:W-:Y:S02]  /*9180*/  UMOV UR23, 0x80000020 ;  /* 0x8000002000177882 */ /* 0x000fe40000000000 */
[----:B------:R-:W-:Y:S02]  /*9190*/  UIADD3 UR10, UR30, 0x2, URZ ;  /* 0x000000021e0a7890 */ /* 0x000fe4000fffe03f */
[----:B------:R-:W-:-:S02]  /*91a0*/  UIADD3 UR14, UR30, 0x200, URZ ;  /* 0x000002001e0e7890 */ /* 0x000fc4000fffe03f */
[----:B------:R-:W-:Y:S02]  /*91b0*/  UIADD3 UR18, UR30, 0x202, URZ ;  /* 0x000002021e127890 */ /* 0x000fe4000fffe03f */
[----:B------:R-:W-:Y:S02]  /*91c0*/  UIADD3 UR22, UR30, 0x400, URZ ;  /* 0x000004001e167890 */ /* 0x000fe4000fffe03f */
        /* <DEDUP_REMOVED lines=23> */
.L_x_922:
[----:B------:R-:W-:Y:S01]  /*9340*/  ULEA UR10, UR4, UR36, 0x3 ;  /* 0x00000024040a7291 */ /* 0x000fe2000f8e183f */
[----:B------:R-:W-:-:S08]  /*9350*/  SHF.L.U32 R10, R14, 0x1f, RZ ;  /* 0x0000001f0e0a7819 */ /* 0x000fd000000006ff */
[----:B------:R0:W1:Y:S01]  /*9360*/  SYNCS.PHASECHK.TRANS64.TRYWAIT P2, [UR10+0x22850], R10 ;  /* 0x0228500aff0075a7 */ /* 0x000062000804014a */
[----:B------:R-:W-:Y:S05]  /*9370*/  @!P0 BRA `(.L_x_923) ;  /* 0x0000000000048947 */ /* 0x000fea0003800000 */
[----:B------:R-:W-:Y:S01]  /*9380*/  BPT.TRAP 0x1 ;  /* 0x000000040000795c */ /* 0x000fe20000300000 */
.L_x_923:
[----:B-1----:R-:W-:Y:S05]  /*9390*/  @P2 BRA `(.L_x_921) ;  /* 0x0000000000082947 */ /* 0x002fea0003800000 */
[----:B------:R-:W1:Y:S02]  /*93a0*/  SYNCS.PHASECHK.TRANS64.TRYWAIT P2, [UR10+0x22850], R10 ;  /* 0x0228500aff0075a7 */ /* 0x000e64000804014a */
[----:B-1----:R-:W-:Y:S05]  /*93b0*/  @!P2 BRA `(.L_x_924) ;  /* 0x000000c000e4a947 */ /* 0x002fea0003800000 */
.L_x_921:
[----:B------:R-:W-:Y:S01]  /*93c0*/  UIADD3 UR10, UR36, 0x400, URZ ;  /* 0x00000400240a7890 */ /* 0x000fe2000fffe03f */
[----:B------:R-:W-:Y:S01]  /*93d0*/  WARPGROUP.ARRIVE ;  /* 0x00000000000079c5 */ /* 0x000fe20000000000 */
[----:B------:R-:W-:Y:S01]  /*93e0*/  UMOV UR11, 0x40000040 ;  /* 0x40000040000b7882 */ /* 0x000fe20000000000 */
[C---:B------:R-:W-:Y:S01]  /*93f0*/  FMUL.FTZ R168, R0.reuse, R24 ;  /* 0x0000001800a87220 */ /* 0x040fe20000410000 */
[----:B------:R-:W-:Y:S01]  /*9400*/  USHF.R.U32.HI UR10, URZ, 0x4, UR10 ;  /* 0x000000043f0a7899 */ /* 0x000fe2000801160a */
[C---:B------:R-:W-:Y:S01]  /*9410*/  FMUL.FTZ R14, R0.reuse, R26 ;  /* 0x0000001a000e7220 */ /* 0x040fe20000410000 */
[C---:B------:R-:W-:Y:S01]  /*9420*/  FMUL.FTZ R170, R0.reuse, R25 ;  /* 0x0000001900aa7220 */ /* 0x040fe20000410000 */
[C---:B------:R-:W-:Y:S01]  /*9430*/  FMUL.FTZ R20, R0.reuse, R27 ;  /* 0x0000001b00147220 */ /* 0x040fe20000410000 */
[----:B------:R-:W-:Y:S01]  /*9440*/  ULOP3.LUT UR10, UR10, 0x3fff, URZ, 0xc0, !UPT ;  /* 0x00003fff0a0a7892 */ /* 0x000fe2000f8ec03f */
[----:B------:R-:W1:Y:S01]  /*9450*/  MUFU.TANH R168, R168 ;  /* 0x000000a800a87308 */ /* 0x000e620000002400 */
[C---:B------:R-:W-:Y:S01]  /*9460*/  FMUL.FTZ R172, R0.reuse, R28 ;  /* 0x0000001c00ac7220 */ /* 0x040fe20000410000 */
[C---:B------:R-:W-:Y:S01]  /*9470*/  FMUL.FTZ R22, R0.reuse, R30 ;  /* 0x0000001e00167220 */ /* 0x040fe20000410000 */
[----:B------:R-:W-:Y:S01]  /*9480*/  ULOP3.LUT UR10, UR10, 0x10000, URZ, 0xfc, !UPT ;  /* 0x000100000a0a7892 */ /* 0x000fe2000f8efc3f */
[C---:B------:R-:W-:Y:S01]  /*9490*/  FMUL.FTZ R174, R0.reuse, R29 ;  /* 0x0000001d00ae7220 */ /* 0x040fe20000410000 */
[----:B------:R-:W-:Y:S01]  /*94a0*/  UMOV UR15, 0x40000040 ;  /* 0x40000040000f7882 */ /* 0x000fe20000000000 */
[C---:B------:R-:W-:Y:S01]  /*94b0*/  FMUL.FTZ R24, R0.reuse, R31 ;  /* 0x0000001f00187220 */ /* 0x040fe20000410000 */
[----:B------:R-:W-:Y:S01]  /*94c0*/  ULEA UR10, UR4, UR10, 0xa ;  /* 0x0000000a040a7291 */ /* 0x000fe2000f8e503f */
[----:B------:R-:W2:Y:S01]  /*94d0*/  MUFU.TANH R14, R14 ;  /* 0x0000000e000e7308 */ /* 0x000ea20000002400 */
[C---:B------:R-:W-:Y:S01]  /*94e0*/  FMUL.FTZ R176, R0.reuse, R32 ;  /* 0x0000002000b07220 */ /* 0x040fe20000410000 */
[C---:B------:R-:W-:Y:S01]  /*94f0*/  FMUL.FTZ R26, R0.reuse, R34 ;  /* 0x00000022001a7220 */ /* 0x040fe20000410000 */
[----:B------:R-:W-:Y:S01]  /*9500*/  UIADD3 UR14, UR10, 0x2, URZ ;  /* 0x000000020a0e7890 */ /* 0x000fe2000fffe03f */
[C---:B------:R-:W-:Y:S01]  /*9510*/  FMUL.FTZ R178, R0.reuse, R33 ;  /* 0x0000002100b27220 */ /* 0x040fe20000410000 */
[C---:B------:R-:W-:Y:S01]  /*9520*/  FMUL.FTZ R28, R0.reuse, R35 ;  /* 0x00000023001c7220 */ /* 0x040fe20000410000 */
[C---:B------:R-:W-:Y:S01]  /*9530*/  FMUL.FTZ R180, R0.reuse, R36 ;  /* 0x0000002400b47220 */ /* 0x040fe20000410000 */
[----:B------:R-:W-:Y:S01]  /*9540*/  FMUL.FTZ R30, R0, R38 ;  /* 0x00000026001e7220 */ /* 0x000fe20000410000 */
[----:B------:R-:W-:Y:S01]  /*9550*/  QGMMA.64x128x32.F32.E4M3.E4M3 R88, R164, gdesc[UR8], R88, gsb0 ;  /* 0x01e00008a4587df3 */ /* 0x000fe20008000858 */
[----:B------:R-:W3:Y:S01]  /*9560*/  MUFU.TANH R170, R170 ;  /* 0x000000aa00aa7308 */ /* 0x000ee20000002400 */
        /* <DEDUP_REMOVED lines=16> */
[----:B---3--:R-:W-:Y:S01]  /*9670*/  FMNMX.FTZ R11, R170, R11, !PT ;  /* 0x0000000baa0b7209 */ /* 0x008fe20007810000 */
[C---:B------:R-:W-:Y:S01]  /*9680*/  FMUL.FTZ R194, R0.reuse, R49 ;  /* 0x0000003100c27220 */ /* 0x040fe20000410000 */
[C---:B------:R-:W-:Y:S01]  /*9690*/  FMUL.FTZ R44, R0.reuse, R51 ;  /* 0x00000033002c7220 */ /* 0x040fe20000410000 */
[C---:B------:R-:W-:Y:S01]  /*96a0*/  FMUL.FTZ R196, R0.reuse, R52 ;  /* 0x0000003400c47220 */ /* 0x040fe20000410000 */
[C---:B------:R-:W-:Y:S01]  /*96b0*/  FMUL.FTZ R46, R0.reuse, R54 ;  /* 0x00000036002e7220 */ /* 0x040fe20000410000 */
[C---:B------:R-:W-:Y:S01]  /*96c0*/  FMUL.FTZ R198, R0.reuse, R53 ;  /* 0x0000003500c67220 */ /* 0x040fe20000410000 */
[----:B------:R-:W-:Y:S01]  /*96d0*/  FMUL.FTZ R48, R0, R55 ;  /* 0x0000003700307220 */ /* 0x000fe20000410000 */
        /* <DEDUP_REMOVED lines=43> */
[----:B------:R-:W-:Y:S01]  /*9990*/  FMUL.FTZ R84, R0, R87 ;  /* 0x0000005700547220 */ /* 0x000fe20000410000 */
[----:B------:R-:W-:-:S04]  /*99a0*/  UMOV UR11, 0x40000040 ;  /* 0x40000040000b7882 */ /* 0x000fc80000000000 */
[----:B------:R-:W3:Y:S01]  /*99b0*/  MUFU.TANH R28, R28 ;  /* 0x0000001c001c7308 */ /* 0x000ee20000002400 */
[----:B-1----:R-:W-:-:S07]  /*99c0*/  FMNMX.FTZ R15, R26, R15, !PT ;  /* 0x0000000f1a0f7209 */ /* 0x002fce0007810000 */
[----:B------:R-:W1:Y:S01]  /*99d0*/  MUFU.TANH R180, R180 ;  /* 0x000000b400b47308 */ /* 0x000e620000002400 */
[----:B--2---:R-:W-:-:S07]  /*99e0*/  FMNMX.FTZ R11, R178, R11, !PT ;  /* 0x0000000bb20b7209 */ /* 0x004fce0007810000 */
[----:B------:R-:W2:Y:S01]  /*99f0*/  MUFU.TANH R30, R30 ;  /* 0x0000001e001e7308 */ /* 0x000ea20000002400 */
[----:B---3--:R-:W-:-:S07]  /*9a00*/  FMNMX.FTZ R15, R28, R15, !PT ;  /* 0x0000000f1c0f7209 */ /* 0x008fce0007810000 */
        /* <DEDUP_REMOVED lines=11> */
[----:B---3--:R-:W-:Y:S01]  /*9ac0*/  FMNMX.FTZ R15, R34, R15, !PT ;  /* 0x0000000f220f7209 */ /* 0x008fe20007810000 */
[----:B------:R-:W-:Y:S02]  /*9ad0*/  WARPGROUP.DEPBAR.LE gsb0, 0x0 ;  /* 0x00008000000079c5 */ /* 0x000fe40000010000 */
[----:B------:R-:W-:-:S04]  /*9ae0*/  WARPGROUP.ARRIVE ;  /* 0x00000000000079c5 */ /* 0x000fc80000000000 */
[----:B------:R-:W3:Y:S01]  /*9af0*/  MUFU.TANH R188, R188 ;  /* 0x000000bc00bc7308 */ /* 0x000ee20000002400 */
[----:B-1----:R-:W-:Y:S01]  /*9b00*/  FMNMX.FTZ R11, R186, R11, !PT ;  /* 0x0000000bba0b7209 */ /* 0x002fe20007810000 */
[----:B------:R-:W-:Y:S01]  /*9b10*/  QGMMA.64x128x32.F32.E4M3.E4M3 R88, R160, gdesc[UR12], R88, gsb0 ;  /* 0x01e0000ca0587df3 */ /* 0x000fe20008000858 */
[----:B------:R-:W-:-:S05]  /*9b20*/  UIADD3 UR14, UR10, 0x4, URZ ;  /* 0x000000040a0e7890 */ /* 0x000fca000fffe03f */
[----:B------:R-:W1:Y:S01]  /*9b30*/  MUFU.TANH R38, R38 ;  /* 0x0000002600267308 */ /* 0x000e620000002400 */
[----:B--2---:R-:W-:Y:S01]  /*9b40*/  FMNMX.FTZ R15, R36, R15, !PT ;  /* 0x0000000f240f7209 */ /* 0x004fe20007810000 */
[----:B------:R-:W-:Y:S01]  /*9b50*/  UMOV UR15, 0x40000040 ;  /* 0x40000040000f7882 */ /* 0x000fe20000000000 */
[----:B------:R-:W-:-:S05]  /*9b60*/  UIADD3 UR10, UR10, 0x6, URZ ;  /* 0x000000060a0a7890 */ /* 0x000fca000fffe03f */
        /* <DEDUP_REMOVED lines=33> */
[----:B-1----:R-:W-:Y:S01]  /*9d80*/  FMNMX.FTZ R11, R204, R11, !PT ;  /* 0x0000000bcc0b7209 */ /* 0x002fe20007810000 */
[----:B------:R-:W-:Y:S02]  /*9d90*/  WARPGROUP.DEPBAR.LE gsb0, 0x0 ;  /* 0x00008000000079c5 */ /* 0x000fe40000010000 */
[----:B------:R-:W-:-:S04]  /*9da0*/  WARPGROUP.ARRIVE ;  /* 0x00000000000079c5 */ /* 0x000fc80000000000 */
[----:B------:R-:W1:Y:S01]  /*9db0*/  MUFU.TANH R56, R56 ;  /* 0x0000003800387308 */ /* 0x000e620000002400 */
[----:B--2---:R-:W-:Y:S01]  /*9dc0*/  FMNMX.FTZ R15, R54, R15, !PT ;  /* 0x0000000f360f7209 */ /* 0x004fe20007810000 */
[----:B------:R-:W-:Y:S06]  /*9dd0*/  QGMMA.64x128x32.F32.E4M3.E4M3 R88, R156, gdesc[UR12], R88, gsb0 ;  /* 0x01e0000c9c587df3 */ /* 0x000fec0008000858 */
        /* <DEDUP_REMOVED lines=35> */
[----:B--2---:R-:W-:Y:S01]  /*a010*/  FMNMX.FTZ R15, R74, R15, !PT ;  /* 0x0000000f4a0f7209 */ /* 0x004fe20007810000 */
[----:B------:R-:W-:Y:S02]  /*a020*/  WARPGROUP.DEPBAR.LE gsb0, 0x0 ;  /* 0x00008000000079c5 */ /* 0x000fe40000010000 */
[----:B------:R-:W-:-:S04]  /*a030*/  WARPGROUP.ARRIVE ;  /* 0x00000000000079c5 */ /* 0x000fc80000000000 */
[----:B------:R-:W2:Y:S01]  /*a040*/  MUFU.TANH R222, R222 ;  /* 0x000000de00de7308 */ /* 0x000ea20000002400 */
[----:B---3--:R-:W-:Y:S01]  /*a050*/  FMNMX.FTZ R11, R220, R11, !PT ;  /* 0x0000000bdc0b7209 */ /* 0x008fe20007810000 */
[----:B------:R-:W-:Y:S06]  /*a060*/  QGMMA.64x128x32.F32.E4M3.E4M3 R88, R152, gdesc[UR8], R88, gsb0 ;  /* 0x01e0000898587df3 */ /* 0x000fec0008000858 */
        /* <DEDUP_REMOVED lines=9> */
[----:B--2---:R-:W-:Y:S02]  /*a100*/  FMNMX.FTZ R15, R82, R15, !PT ;  /* 0x0000000f520f7209 */ /* 0x004fe40007810000 */
[----:B---3--:R-:W-:-:S05]  /*a110*/  FMNMX.FTZ R23, R226, R11, !PT ;  /* 0x0000000be2177209 */ /* 0x008fca0007810000 */
[----:B0-----:R-:W0:Y:S01]  /*a120*/  SHFL.BFLY PT, R10, R23, 0x2, 0x1f ;  /* 0x0c401f00170a7f89 */ /* 0x001e2200000e0000 */
[----:B-1----:R-:W-:Y:S02]  /*a130*/  FMNMX.FTZ R25, R84, R15, !PT ;  /* 0x0000000f54197209 */ /* 0x002fe40007810000 */
[----:B------:R-:W1:Y:S03]  /*a140*/  LDC R15, c[0x0][0x988] ;  /* 0x00026200ff0f7b82 */ /* 0x000e660000000800 */
[----:B------:R-:W2:Y:S01]  /*a150*/  SHFL.BFLY PT, R86, R25, 0x2, 0x1f ;  /* 0x0c401f0019567f89 */ /* 0x000ea200000e0000 */
[----:B0-----:R-:W-:-:S05]  /*a160*/  FMNMX.FTZ R27, R23, R10, !PT ;  /* 0x0000000a171b7209 */ /* 0x001fca0007810000 */
[----:B------:R-:W0:Y:S01]  /*a170*/  SHFL.BFLY PT, R10, R27, 0x1, 0x1f ;  /* 0x0c201f001b0a7f89 */ /* 0x000e2200000e0000 */
[----:B--2---:R-:W-:-:S05]  /*a180*/  FMNMX.FTZ R86, R25, R86, !PT ;  /* 0x0000005619567209 */ /* 0x004fca0007810000 */
[----:B------:R-:W2:Y:S01]  /*a190*/  SHFL.BFLY PT, R11, R86, 0x1, 0x1f ;  /* 0x0c201f00560b7f89 */ /* 0x000ea200000e0000 */
[----:B0-----:R-:W-:-:S05]  /*a1a0*/  FMNMX.FTZ R10, R27, R10, !PT ;  /* 0x0000000a1b0a7209 */ /* 0x001fca0007810000 */
[C---:B-1----:R-:W-:Y:S01]  /*a1b0*/  FFMA.FTZ R53, R10.reuse, R15, -8 ;  /* 0xc10000000a357423 */ /* 0x042fe2000001000f */
[----:B------:R-:W-:-:S01]  /*a1c0*/  FADD.FTZ R228, -R10, R13 ;  /* 0x0000000d0ae47221 */ /* 0x000fc20000010100 */
[----:B--2---:R-:W-:Y:S02]  /*a1d0*/  FMNMX.FTZ R11, R86, R11, !PT ;  /* 0x0000000b560b7209 */ /* 0x004fe40007810000 */
[----:B------:R-:W-:-:S01]  /*a1e0*/  FFMA.FTZ R164, R170, R15, -R53 ;  /* 0x0000000faaa47223 */ /* 0x000fc20000010835 */
[-CC-:B------:R-:W-:Y:S01]  /*a1f0*/  FFMA.FTZ R23, R172, R15.reuse, -R53.reuse ;  /* 0x0000000fac177223 */ /* 0x180fe20000010835 */
[----:B------:R-:W-:-:S01]  /*a200*/  FFMA.FTZ R166, R174, R15, -R53 ;  /* 0x0000000faea67223 */ /* 0x000fc20000010835 */
[----:B------:R-:W-:Y:S01]  /*a210*/  FFMA.FTZ R25, R176, R15, -R53 ;  /* 0x0000000fb0197223 */ /* 0x000fe20000010835 */
[----:B------:R-:W-:-:S01]  /*a220*/  FADD.FTZ R230, -R11, R21 ;  /* 0x000000150be67221 */ /* 0x000fc20000010100 */
        /* <DEDUP_REMOVED lines=30> */
[-C--:B------:R-:W-:Y:S01]  /*a410*/  FMUL.FTZ R228, R228, R15.reuse ;  /* 0x0000000fe4e47220 */ /* 0x080fe20000410000 */
        /* <DEDUP_REMOVED lines=28> */
[----:B------:R-:W-:-:S02]  /*a5e0*/  WARPGROUP.DEPBAR.LE gsb0, 0x0 ;  /* 0x00008000000079c5 */ /* 0x000fc40000010000 */
[----:B------:R-:W-:-:S01]  /*a5f0*/  FFMA.FTZ R68, R68, R15, -R53 ;  /* 0x0000000f44447223 */ /* 0x000fc20000010835 */
[-CC-:B------:R-:W-:Y:S01]  /*a600*/  FFMA.FTZ R70, R70, R15.reuse, -R53.reuse ;  /* 0x0000000f46467223 */ /* 0x180fe20000010835 */
[----:B------:R-:W0:Y:S01]  /*a610*/  MUFU.EX2 R164, R164 ;  /* 0x000000a400a47308 */ /* 0x000e220000000800 */
[----:B------:R-:W-:-:S01]  /*a620*/  FFMA.FTZ R74, R74, R15, -R53 ;  /* 0x0000000f4a4a7223 */ /* 0x000fc20000010835 */
[----:B------:R-:W-:Y:S02]  /*a630*/  IMAD.U32 R44, RZ, RZ, UR5 ;  /* 0x00000005ff2c7e24 */ /* 0x000fe4000f8e00ff */
[----:B------:R-:W-:-:S01]  /*a640*/  FFMA.FTZ R78, R78, R15, -R53 ;  /* 0x0000000f4e4e7223 */ /* 0x000fc20000010835 */
[----:B------:R-:W-:Y:S01]  /*a650*/  IADD3 R42, -R19, 0xb, RZ ;  /* 0x0000000b132a7810 */ /* 0x000fe20007ffe1ff */
[----:B------:R-:W-:-:S01]  /*a660*/  FFMA.FTZ R80, R80, R15, -R53 ;  /* 0x0000000f50507223 */ /* 0x000fc20000010835 */
[----:B------:R-:W-:Y:S01]  /*a670*/  FFMA.FTZ R82, R82, R15, -R53 ;  /* 0x0000000f52527223 */ /* 0x000fe20000010835 */
[----:B------:R-:W-:Y:S01]  /*a680*/  @!P1 LEA R44, R44, UR36, 0x3 ;  /* 0x000000242c2c9c11 */ /* 0x000fe2000f8e18ff */
[----:B------:R-:W2:Y:S01]  /*a690*/  MUFU.EX2 R55, R55 ;  /* 0x0000003700377308 */ /* 0x000ea20000000800 */
[----:B-1----:R-:W-:-:S07]  /*a6a0*/  FFMA.FTZ R4, R13, R4, R14 ;  /* 0x000000040d047223 */ /* 0x002fce000001000e */
        /* <DEDUP_REMOVED lines=97> */
[----:B------:R0:W-:Y:S06]  /*acc0*/  BAR.ARV R42, 0x100 ;  /* 0x0004002a0000751d */ /* 0x0001ec0000002000 */
[----:B------:R-:W2:Y:S01]  /*acd0*/  MUFU.EX2 R81, R68 ;  /* 0x0000004400517308 */ /* 0x000ea20000000800 */
[----:B-1----:R-:W-:-:S01]  /*ace0*/  FADD.FTZ R40, R153, R4 ;  /* 0x0000000499287221 */ /* 0x002fc20000010000 */
[----:B------:R-:W-:-:S05]  /*acf0*/  @!P1 VIADD R4, R44, 0x22840 ;  /* 0x000228402c049836 */ /* 0x000fca0000000000 */
[----:B------:R-:W-:Y:S01]  /*ad00*/  @!P1 PRMT R4, RZ, 0x654, R4 ;  /* 0x00000654ff049816 */ /* 0x000fe20000000004 */
[----:B------:R-:W1:Y:S01]  /*ad10*/  MUFU.EX2 R47, R47 ;  /* 0x0000002f002f7308 */ /* 0x000e620000000800 */
[----:B0-----:R-:W-:-:S02]  /*ad20*/  FADD.FTZ R42, R72, R5 ;  /* 0x00000005482a7221 */ /* 0x001fc40000010000 */
[----:B------:R0:W-:Y:S05]  /*ad30*/  @!P1 SYNCS.ARRIVE.TRANS64.RED.A1T0 RZ, [R4+URZ], RZ ;  /* 0x000000ff04ff99a7 */ /* 0x0001ea000810043f */
[----:B------:R-:W3:Y:S01]  /*ad40*/  MUFU.EX2 R83, R70 ;  /* 0x0000004600537308 */ /* 0x000ee20000000800 */
[----:B--2---:R-:W-:-:S07]  /*ad50*/  FADD.FTZ R40, R81, R40 ;  /* 0x0000002851287221 */ /* 0x004fce0000010000 */
[----:B------:R-:W0:Y:S01]  /*ad60*/  MUFU.EX2 R76, R76 ;  /* 0x0000004c004c7308 */ /* 0x000e220000000800 */
[----:B-1----:R-:W-:-:S07]  /*ad70*/  FADD.FTZ R5, R47, R42 ;  /* 0x0000002a2f057221 */ /* 0x002fce0000010000 */
[----:B------:R-:W1:Y:S01]  /*ad80*/  MUFU.EX2 R74, R74 ;  /* 0x0000004a004a7308 */ /* 0x000e620000000800 */
[----:B---3--:R-:W-:-:S07]  /*ad90*/  FADD.FTZ R40, R83, R40 ;  /* 0x0000002853287221 */ /* 0x008fce0000010000 */
        /* <DEDUP_REMOVED lines=20> */
.L_x_925:
        /* <DEDUP_REMOVED lines=11> */
[----:B------:R-:W-:Y:S01]  /*af90*/  F2FP.SATFINITE.E4M3.F32.PACK_AB_MERGE_C R35, R176, R33, R35 ;  /* 0x00000021b023723e */ /* 0x000fe20004807023 */
[----:B------:R-:W-:Y:S01]  /*afa0*/  FMUL.FTZ R95, R95, R13 ;  /* 0x0000000d5f5f7220 */ /* 0x000fe20000410000 */
[----:B------:R-:W-:Y:S01]  /*afb0*/  F2FP.SATFINITE.E4M3.F32.PACK_AB_MERGE_C R27, R170, R27, RZ ;  /* 0x0000001baa1b723e */ /* 0x000fe200048070ff */
[-C--:B------:R-:W-:Y:S01]  /*afc0*/  FMUL.FTZ R98, R98, R13.reuse ;  /* 0x0000000d62627220 */ /* 0x080fe20000410000 */
        /* <DEDUP_REMOVED lines=90> */
[----:B------:R-:W-:Y:S02]  /*b570*/  IMAD.MOV.U32 R14, RZ, RZ, R2 ;  /* 0x000000ffff0e7224 */ /* 0x000fe400078e0002 */
[----:B------:R-:W-:Y:S01]  /*b580*/  IMAD.MOV.U32 R162, RZ, RZ, R35 ;  /* 0x000000ffffa27224 */ /* 0x000fe200078e0023 */
[----:B------:R-:W-:Y:S06]  /*b590*/  @P2 BRA `(.L_x_926) ;  /* 0xffffffd800802947 */ /* 0x000fec000383ffff */
[----:B------:R-:W-:-:S05]  /*b5a0*/  UMOV UR4, UR5 ;  /* 0x0000000500047c82 */ /* 0x000fca0008000000 */
.L_x_916:
[----:B------:R-:W-:-:S13]  /*b5b0*/  ISETP.GE.AND P2, PT, R9, R18, PT ;  /* 0x000000120900720c */ /* 0x000fda0003f46270 */
[----:B------:R-:W-:Y:S05]  /*b5c0*/  @!P2 BRA `(.L_x_927) ;  /* 0x0000003400b4a947 */ /* 0x000fea0003800000 */
[C---:B------:R-:W-:Y:S01]  /*b5d0*/  VIADD R12, R19.reuse, 0x8 ;  /* 0x00000008130c7836 */ /* 0x040fe20000000000 */
[----:B------:R-:W-:Y:S01]  /*b5e0*/  IADD3 R19, -R19, 0xb, RZ ;  /* 0x0000000b13137810 */ /* 0x000fe20007ffe1ff */
[----:B------:R-:W-:Y:S01]  /*b5f0*/  IMAD.MOV.U32 R14, RZ, RZ, R11 ;  /* 0x000000ffff0e7224 */ /* 0x000fe200078e000b */
[----:B------:R-:W-:Y:S01]  /*b600*/  UMOV UR5, UR4 ;  /* 0x0000000400057c82 */ /* 0x000fe20008000000 */
[----:B------:R-:W-:Y:S01]  /*b610*/  IMAD.MOV.U32 R13, RZ, RZ, R10 ;  /* 0x000000ffff0d7224 */ /* 0x000fe200078e000a */
[----:B------:R-:W-:Y:S01]  /*b620*/  ULDC UR33, c[0x0][0x9e4] ;  /* 0x0002790000217ab9 */ /* 0x000fe20000000800 */
[----:B------:R-:W-:Y:S01]  /*b630*/  IMAD.MOV.U32 R20, RZ, RZ, R2 ;  /* 0x000000ffff147224 */ /* 0x000fe200078e0002 */
[----:B------:R-:W-:Y:S01]  /*b640*/  ULDC UR34, c[0x0][0x288] ;  /* 0x0000a20000227ab9 */ /* 0x000fe20000000800 */
[----:B------:R-:W-:Y:S01]  /*b650*/  ULDC UR35, c[0x0][0x2f0] ;  /* 0x0000bc0000237ab9 */ /* 0x000fe20000000800 */
[----:B------:R-:W-:-:S05]  /*b660*/  ULDC UR42, c[0x0][0x9e0] ;  /* 0x00027800002a7ab9 */ /* 0x000fca0000000800 */
.L_x_945:
        /* <DEDUP_REMOVED lines=9> */
.L_x_929:
[----:B------:R-:W-:Y:S01]  /*b700*/  ULEA UR10, UR4, UR36, 0x3 ;  /* 0x00000024040a7291 */ /* 0x000fe2000f8e183f */
[----:B------:R-:W-:-:S08]  /*b710*/  SHF.L.U32 R10, R2, 0x1f, RZ ;  /* 0x0000001f020a7819 */ /* 0x000fd000000006ff */
[----:B------:R0:W1:Y:S01]  /*b720*/  SYNCS.PHASECHK.TRANS64.TRYWAIT P3, [UR10+0x22830], R10 ;  /* 0x0228300aff0075a7 */ /* 0x000062000806014a */
[----:B------:R-:W-:Y:S05]  /*b730*/  @!P0 BRA `(.L_x_930) ;  /* 0x0000000000048947 */ /* 0x000fea0003800000 */
[----:B------:R-:W-:Y:S01]  /*b740*/  BPT.TRAP 0x1 ;  /* 0x000000040000795c */ /* 0x000fe20000300000 */
.L_x_930:
[----:B-1----:R-:W-:Y:S05]  /*b750*/  @P3 BRA `(.L_x_928) ;  /* 0x0000000000083947 */ /* 0x002fea0003800000 */
[----:B------:R-:W1:Y:S02]  /*b760*/  SYNCS.PHASECHK.TRANS64.TRYWAIT P3, [UR10+0x22830], R10 ;  /* 0x0228300aff0075a7 */ /* 0x000e64000806014a */
[----:B-1----:R-:W-:Y:S05]  /*b770*/  @!P3 BRA `(.L_x_931) ;  /* 0x000000a0000cb947 */ /* 0x002fea0003800000 */
.L_x_928:
[----:B------:R2:W-:Y:S01]  /*b780*/  BAR.SYNC.DEFER_BLOCKING R12, 0x100 ;  /* 0x0004000c0000751d */ /* 0x0005e20000010000 */
[----:B------:R-:W-:Y:S01]  /*b790*/  R2UR UR28, R6 ;  /* 0x00000000061c72ca */ /* 0x000fe200000e0000 */
[----:B------:R-:W-:Y:S01]  /*b7a0*/  UIMAD UR30, UR4, 0x600, UR6 ;  /* 0x00000600041e78a4 */ /* 0x000fe2000f8e0206 */
[----:B------:R-:W-:-:S03]  /*b7b0*/  R2UR UR29, R7 ;  /* 0x00000000071d72ca */ /* 0x000fc600000e0000 */
[----:B------:R-:W-:Y:S01]  /*b7c0*/  UMOV UR31, 0x80000020 ;  /* 0x80000020001f7882 */ /* 0x000fe20000000000 */
[----:B------:R-:W-:Y:S01]  /*b7d0*/  UIADD3 UR10, UR30, 0x2, URZ ;  /* 0x000000021e0a7890 */ /* 0x000fe2000fffe03f */
        /* <DEDUP_REMOVED lines=27> */
[----:B--2---:R-:W-:Y:S05]  /*b990*/  @P2 BRA `(.L_x_932) ;  /* 0x0000000000282947 */ /* 0x004fea0003800000 */
[----:B------:R-:W-:Y:S05]  /*b9a0*/  @!P0 BRA `(.L_x_933) ;  /* 0x0000000000048947 */ /* 0x000fea0003800000 */
[----:B------:R-:W-:Y:S01]  /*b9b0*/  BPT.TRAP 0x1 ;  /* 0x000000040000795c */ /* 0x000fe20000300000 */
.L_x_933:
[----:B------:R-:W-:Y:S01]  /*b9c0*/  ULEA UR10, UR5, UR36, 0x3 ;  /* 0x00000024050a7291 */ /* 0x000fe2000f8e183f */
[----:B01----:R-:W-:-:S08]  /*b9d0*/  SHF.L.U32 R10, R20, 0x1f, RZ ;  /* 0x0000001f140a7819 */ /* 0x003fd000000006ff */
[----:B------:R0:W1:Y:S01]  /*b9e0*/  SYNCS.PHASECHK.TRANS64.TRYWAIT P2, [UR10+0x22850], R10 ;  /* 0x0228500aff0075a7 */ /* 0x000062000804014a */
[----:B------:R-:W-:Y:S05]  /*b9f0*/  @!P0 BRA `(.L_x_934) ;  /* 0x0000000000048947 */ /* 0x000fea0003800000 */
[----:B------:R-:W-:Y:S01]  /*ba00*/  BPT.TRAP 0x1 ;  /* 0x000000040000795c */ /* 0x000fe20000300000 */
.L_x_934:
[----:B-1----:R-:W-:Y:S05]  /*ba10*/  @P2 BRA `(.L_x_932) ;  /* 0x0000000000082947 */ /* 0x002fea0003800000 */
[----:B------:R-:W1:Y:S02]  /*ba20*/  SYNCS.PHASECHK.TRANS64.TRYWAIT P2, [UR10+0x22850], R10 ;  /* 0x0228500aff0075a7 */ /* 0x000e64000804014a */
[----:B-1----:R-:W-:Y:S05]  /*ba30*/  @!P2 BRA `(.L_x_935) ;  /* 0x0000009c0074a947 */ /* 0x002fea0003800000 */
.L_x_932:
[----:B------:R-:W-:Y:S01]  /*ba40*/  UIADD3 UR10, UR36, 0x400, URZ ;  /* 0x00000400240a7890 */ /* 0x000fe2000fffe03f */
[----:B------:R-:W-:Y:S01]  /*ba50*/  WARPGROUP.ARRIVE ;  /* 0x00000000000079c5 */ /* 0x000fe20000000000 */
[----:B------:R-:W-:Y:S01]  /*ba60*/  UMOV UR11, 0x40000040 ;  /* 0x40000040000b7882 */ /* 0x000fe20000000000 */
[C---:B------:R-:W-:Y:S01]  /*ba70*/  FMUL.FTZ R21, R0.reuse, R34 ;  /* 0x0000002200157220 */ /* 0x040fe20000410000 */
[----:B------:R-:W-:Y:S01]  /*ba80*/  USHF.R.U32.HI UR10, URZ, 0x4, UR10 ;  /* 0x000000043f0a7899 */ /* 0x000fe2000801160a */
[C---:B------:R-:W-:Y:S01]  /*ba90*/  FMUL.FTZ R34, R0.reuse, R55 ;  /* 0x0000003700227220 */ /* 0x040fe20000410000 */
[C---:B------:R-:W-:Y:S01]  /*baa0*/  FMUL.FTZ R22, R0.reuse, R35 ;  /* 0x0000002300167220 */ /* 0x040fe20000410000 */
[----:B------:R-:W2:Y:S01]  /*bab0*/  @P5 LDC R55, c[0x0][0x44c] ;  /* 0x00011300ff375b82 */ /* 0x000ea20000000800 */
[----:B------:R-:W-:Y:S01]  /*bac0*/  ULOP3.LUT UR10, UR10, 0x3fff, URZ, 0xc0, !UPT ;  /* 0x00003fff0a0a7892 */ /* 0x000fe2000f8ec03f */
[C---:B------:R-:W-:Y:S01]  /*bad0*/  FMUL.FTZ R35, R0.reuse, R36 ;  /* 0x0000002400237220 */ /* 0x040fe20000410000 */
[C---:B------:R-:W-:Y:S01]  /*bae0*/  FMUL.FTZ R36, R0.reuse, R58 ;  /* 0x0000003a00247220 */ /* 0x040fe20000410000 */
[----:B------:R-:W-:Y:S01]  /*baf0*/  FMUL.FTZ R58, R0, R60 ;  /* 0x0000003c003a7220 */ /* 0x000fe20000410000 */
[----:B------:R-:W-:Y:S01]  /*bb00*/  ULOP3.LUT UR10, UR10, 0x10000, URZ, 0xfc, !UPT ;  /* 0x000100000a0a7892 */ /* 0x000fe2000f8efc3f */
[----:B------:R-:W-:-:S02]  /*bb10*/  IMAD.U32 R60, RZ, RZ, UR4 ;  /* 0x00000004ff3c7e24 */ /* 0x000fc4000f8e00ff */
[C---:B------:R-:W-:Y:S01]  /*bb20*/  FMUL.FTZ R23, R0.reuse, R38 ;  /* 0x0000002600177220 */ /* 0x040fe20000410000 */
[C---:B------:R-:W-:Y:S01]  /*bb30*/  FMUL.FTZ R38, R0.reuse, R63 ;  /* 0x0000003f00267220 */ /* 0x040fe20000410000 */
[----:B------:R-:W-:Y:S01]  /*bb40*/  ULEA UR14, UR5, UR10, 0xa ;  /* 0x0000000a050e7291 */ /* 0x000fe2000f8e503f */
[C---:B------:R-:W-:Y:S01]  /*bb50*/  FMUL.FTZ R63, R0.reuse, R65 ;  /* 0x00000041003f7220 */ /* 0x040fe20000410000 */
[----:B------:R-:W-:Y:S02]  /*bb60*/  IMAD.MOV.U32 R65, RZ, RZ, R8 ;  /* 0x000000ffff417224 */ /* 0x000fe400078e0008 */
[C---:B-1----:R-:W-:Y:S01]  /*bb70*/  FMUL.FTZ R11, R0.reuse, R26 ;  /* 0x0000001a000b7220 */ /* 0x042fe20000410000 */
[C---:B0-----:R-:W-:Y:S01]  /*bb80*/  FMUL.FTZ R10, R0.reuse, R27 ;  /* 0x0000001b000a7220 */ /* 0x041fe20000410000 */
[C---:B------:R-:W-:Y:S01]  /*bb90*/  FMUL.FTZ R15, R0.reuse, R30 ;  /* 0x0000001e000f7220 */ /* 0x040fe20000410000 */
[C---:B------:R-:W-:Y:S01]  /*bba0*/  FMUL.FTZ R20, R0.reuse, R31 ;  /* 0x0000001f00147220 */ /* 0x040fe20000410000 */
[----:B------:R-:W-:Y:S01]  /*bbb0*/  UMOV UR10, UR14 ;  /* 0x0000000e000a7c82 */ /* 0x000fe20008000000 */
[C---:B------:R-:W-:Y:S01]  /*bbc0*/  FMUL.FTZ R26, R0.reuse, R43 ;  /* 0x0000002b001a7220 */ /* 0x040fe20000410000 */
[----:B------:R-:W-:Y:S01]  /*bbd0*/  QGMMA.64x128x32.F32.E4M3.E4M3 R88, R164, gdesc[UR8], R88, gsb0 ;  /* 0x01e00008a4587df3 */ /* 0x000fe20008000858 */
[----:B------:R-:W-:Y:S01]  /*bbe0*/  UIADD3 UR10, UR14, 0x2, URZ ;  /* 0x000000020e0a7890 */ /* 0x000fe2000fffe03f */
[C---:B------:R-:W-:Y:S01]  /*bbf0*/  FMUL.FTZ R27, R0.reuse, R46 ;  /* 0x0000002e001b7220 */ /* 0x040fe20000410000 */
[----:B------:R-:W-:Y:S01]  /*bc00*/  UMOV UR11, 0x40000040 ;  /* 0x40000040000b7882 */ /* 0x000fe20000000000 */
        /* <DEDUP_REMOVED lines=26> */
[----:B------:R-:W1:Y:S08]  /*bdb0*/  MUFU.TANH R10, R10 ;  /* 0x0000000a000a7308 */ /* 0x000e700000002400 */
        /* <DEDUP_REMOVED lines=19> */
[C---:B------:R-:W-:Y:S01]  /*bef0*/  FMUL.FTZ R64, R0.reuse, R68 ;  /* 0x0000004400407220 */ /* 0x040fe20000410000 */
[----:B------:R-:W-:Y:S01]  /*bf00*/  QGMMA.64x128x32.F32.E4M3.E4M3 R88, R160, gdesc[UR8], R88, gsb0 ;  /* 0x01e00008a0587df3 */ /* 0x000fe20008000858 */
[----:B------:R-:W-:Y:S01]  /*bf10*/  UIADD3 UR10, UR14, 0x4, URZ ;  /* 0x000000040e0a7890 */ /* 0x000fe2000fffe03f */
[----:B------:R-:W5:Y:S01]  /*bf20*/  @P5 LDC R68, c[0x0][0x450] ;  /* 0x00011400ff445b82 */ /* 0x000f620000000800 */
        /* <DEDUP_REMOVED lines=31> */
[----:B------:R-:W-:Y:S01]  /*c120*/  FMUL.FTZ R59, R0, R61 ;  /* 0x0000003d003b7220 */ /* 0x000fe20000410000 */
[----:B--2---:R-:W-:Y:S01]  /*c130*/  @P5 IMAD.HI.U32 R61, R8, R55, RZ ;  /* 0x00000037083d5227 */ /* 0x004fe200078e00ff */
[----:B------:R-:W-:Y:S01]  /*c140*/  @!P1 LEA R55, R60, UR36, 0x3 ;  /* 0x000000243c379c11 */ /* 0x000fe2000f8e18ff */
[----:B------:R-:W-:Y:S01]  /*c150*/  QGMMA.64x128x32.F32.E4M3.E4M3 R88, R156, gdesc[UR8], R88, gsb0 ;  /* 0x01e000089c587df3 */ /* 0x000fe20008000858 */
[----:B------:R-:W-:Y:S01]  /*c160*/  UIADD3 UR10, UR14, 0x6, URZ ;  /* 0x000000060e0a7890 */ /* 0x000fe2000fffe03f */
[----:B------:R-:W-:Y:S01]  /*c170*/  FMUL.FTZ R161, R0, R40 ;  /* 0x0000002800a17220 */ /* 0x000fe20000410000 */
[----:B------:R-:W-:Y:S01]  /*c180*/  UMOV UR11, 0x40000040 ;  /* 0x40000040000b7882 */ /* 0x000fe20000000000 */
[----:B-----5:R-:W-:Y:S01]  /*c190*/  @P5 SHF.R.U32.HI R65, RZ, R68, R61 ;  /* 0x00000044ff415219 */ /* 0x020fe2000001163d */
[----:B------:R-:W-:-:S02]  /*c1a0*/  @!P1 VIADD R55, R55, 0x22840 ;  /* 0x0002284037379836 */ /* 0x000fc40000000000 */
[C---:B------:R-:W-:Y:S01]  /*c1b0*/  FMUL.FTZ R162, R0.reuse, R41 ;  /* 0x0000002900a27220 */ /* 0x040fe20000410000 */
[C---:B------:R-:W-:Y:S01]  /*c1c0*/  FMUL.FTZ R163, R0.reuse, R52 ;  /* 0x0000003400a37220 */ /* 0x040fe20000410000 */
[C---:B------:R-:W-:Y:S01]  /*c1d0*/  FMUL.FTZ R41, R0.reuse, R66 ;  /* 0x0000004200297220 */ /* 0x040fe20000410000 */
[C---:B------:R-:W-:Y:S01]  /*c1e0*/  FMUL.FTZ R40, R0.reuse, R67 ;  /* 0x0000004300287220 */ /* 0x040fe20000410000 */
[----:B------:R-:W-:Y:S01]  /*c1f0*/  @!P1 PRMT R55, RZ, 0x654, R55 ;  /* 0x00000654ff379816 */ /* 0x000fe20000000037 */
[----:B------:R-:W-:Y:S01]  /*c200*/  FMUL.FTZ R52, R0, R83 ;  /* 0x0000005300347220 */ /* 0x000fe20000410000 */
[----:B------:R-:W2:Y:S08]  /*c210*/  MUFU.TANH R160, R160 ;  /* 0x000000a000a07308 */ /* 0x000eb00000002400 */
        /* <DEDUP_REMOVED lines=18> */
[----:B------:R-:W-:-:S04]  /*c340*/  IMAD.SHL.U32 R158, R9, 0x80, RZ ;  /* 0x00000080099e7824 */ /* 0x000fc800078e00ff */
[----:B------:R-:W0:Y:S01]  /*c350*/  MUFU.TANH R156, R72 ;  /* 0x00000048009c7308 */ /* 0x000e220000002400 */
[----:B------:R-:W-:Y:S01]  /*c360*/  QGMMA.64x128x32.F32.E4M3.E4M3 R88, R152, gdesc[UR8], R88, gsb0 ;  /* 0x01e0000898587df3 */ /* 0x000fe20008000858 */
[----:B------:R-:W-:-:S05]  /*c370*/  IADD3 R60, -R158, 0x1, RZ ;  /* 0x000000019e3c7810 */ /* 0x000fca0007ffe1ff */
[----:B------:R-:W-:Y:S01]  /*c380*/  IMAD R61, R3, -0x2, R60 ;  /* 0xfffffffe033d7824 */ /* 0x000fe200078e023c */
[----:B------:R-:W0:Y:S01]  /*c390*/  MUFU.TANH R47, R47 ;  /* 0x0000002f002f7308 */ /* 0x000e220000002400 */
[----:B------:R-:W5:Y:S02]  /*c3a0*/  SHFL.IDX PT, R60, R65, RZ, 0x1c1f ;  /* 0x001c1fff413c7589 */ /* 0x000f6400000e0000 */
[----:B------:R-:W-:-:S04]  /*c3b0*/  IMAD R61, R16, UR35, R61 ;  /* 0x00000023103d7c24 */ /* 0x000fc8000f8e023d */
[----:B------:R-:W-:Y:S01]  /*c3c0*/  VIADD R61, R61, -UR34 ;  /* 0x800000223d3d7c36 */ /* 0x000fe20008000000 */
        /* <DEDUP_REMOVED lines=17> */
[----:B-1----:R-:W-:Y:S01]  /*c4e0*/  FMUL.FTZ R55, R0, R87 ;  /* 0x0000005700377220 */ /* 0x002fe20000410000 */
[----:B------:R-:W-:-:S04]  /*c4f0*/  VIADD R87, R61, UR42 ;  /* 0x0000002a3d577c36 */ /* 0x000fc80008000000 */
[----:B------:R-:W-:Y:S01]  /*c500*/  IMAD.IADD R67, R87, 0x1, R60 ;  /* 0x0000000157437824 */ /* 0x000fe200078e023c */
[----:B------:R-:W1:Y:S01]  /*c510*/  MUFU.TANH R55, R55 ;  /* 0x0000003700377308 */ /* 0x000e620000002400 */
[----:B0-234-:R-:W-:Y:S05]  /*c520*/  @!P6 BRA `(.L_x_936) ;  /* 0x00000000005ce947 */ /* 0x01dfea0003800000 */
[----:B------:R-:W-:Y:S01]  /*c530*/  IMAD R60, R16, UR35, R60 ;  /* 0x00000023103c7c24 */ /* 0x000fe2000f8e023c */
[----:B------:R-:W-:Y:S03]  /*c540*/  BSSY B0, `(.L_x_937) ;  /* 0x0000011000007945 */ /* 0x000fe60003800000 */
[----:B------:R-:W-:-:S05]  /*c550*/  VIADD R71, R60, -UR34 ;  /* 0x800000223c477c36 */ /* 0x000fca0008000000 */
        /* <DEDUP_REMOVED lines=10> */
.L_x_938:
[----:B------:R-:W-:-:S05]  /*c600*/  IMAD.U32 R68, RZ, RZ, UR33 ;  /* 0x00000021ff447e24 */ /* 0x000fca000f8e00ff */
[----:B------:R-:W-:-:S13]  /*c610*/  ISETP.NE.AND P2, PT, R68, 0x1, PT ;  /* 0x000000014400780c */ /* 0x000fda0003f45270 */
[----:B------:R-:W0:Y:S02]  /*c620*/  @P2 LDC.64 R60, c[0x0][0x9e8] ;  /* 0x00027a00ff3c2b82 */ /* 0x000e240000000a00 */
[----:B0-----:R-:W-:-:S05]  /*c630*/  @P2 IMAD.HI.U32 R60, R71, R60, RZ ;  /* 0x0000003c473c2227 */ /* 0x001fca00078e00ff */
[----:B------:R-:W-:-:S07]  /*c640*/  @P2 SHF.R.U32.HI R71, RZ, R61, R60 ;  /* 0x0000003dff472219 */ /* 0x000fce000001163c */
.L_x_939:
[----:B------:R-:W-:Y:S05]  /*c650*/  BSYNC B0 ;  /* 0x0000000000007941 */ /* 0x000fea0003800000 */
.L_x_937:
[----:B------:R-:W-:-:S04]  /*c660*/  IMAD R60, R71, R68, -R158 ;  /* 0x00000044473c7224 */ /* 0x000fc800078e0a9e */
[----:B------:R-:W-:-:S05]  /*c670*/  IMAD R60, R3, -0x2, R60 ;  /* 0xfffffffe033c7824 */ /* 0x000fca00078e023c */
[----:B------:R-:W-:Y:S02]  /*c680*/  VIADDMNMX R67, R60, R68, R67, PT ;  /* 0x000000443c437246 */ /* 0x000fe40003800143 */
[----:B------:R-:W-:-:S07]  /*c690*/  VIMNMX R69, R69, R60, !PT ;  /* 0x0000003c45457248 */ /* 0x000fce0007fe0100 */
.L_x_936:
        /* <DEDUP_REMOVED lines=79> */
[----:B------:R-:W0:Y:S01]  /*cb90*/  SHFL.IDX PT, R156, R65, 0x1, 0x1c1f ;  /* 0x003c1f00419c7f89 */ /* 0x000e2200000e0000 */
[----:B------:R-:W-:-:S02]  /*cba0*/  ISETP.GT.AND P4, PT, R69, 0x68, P2 ;  /* 0x000000684500780c */ /* 0x000fc40001784270 */
[----:B------:R-:W-:Y:S02]  /*cbb0*/  ISETP.GT.AND P3, PT, R69, 0x69, P2 ;  /* 0x000000694500780c */ /* 0x000fe40001764270 */
[C---:B------:R-:W-:Y:S02]  /*cbc0*/  ISETP.LT.OR P4, PT, R67.reuse, 0x69, P4 ;  /* 0x000000694300780c */ /* 0x040fe40002781670 */
[----:B------:R-:W-:Y:S02]  /*cbd0*/  ISETP.LT.OR P3, PT, R67, 0x6a, P3 ;  /* 0x0000006a4300780c */ /* 0x000fe40001f61670 */
[----:B------:R-:W-:Y:S02]  /*cbe0*/  FSEL R60, R75, -INF , !P4 ;  /* 0xff8000004b3c7808 */ /* 0x000fe40006000000 */
[----:B------:R-:W-:Y:S02]  /*cbf0*/  FSEL R58, R77, -INF , !P3 ;  /* 0xff8000004d3a7808 */ /* 0x000fe40005800000 */
[----:B------:R-:W-:-:S02]  /*cc00*/  ISETP.GT.AND P4, PT, R69, 0x70, P2 ;  /* 0x000000704500780c */ /* 0x000fc40001784270 */
[----:B------:R-:W-:Y:S02]  /*cc10*/  ISETP.GT.AND P3, PT, R69, 0x71, P2 ;  /* 0x000000714500780c */ /* 0x000fe40001764270 */
[C---:B------:R-:W-:Y:S02]  /*cc20*/  ISETP.LT.OR P4, PT, R67.reuse, 0x71, P4 ;  /* 0x000000714300780c */ /* 0x040fe40002781670 */
[----:B------:R-:W-:Y:S02]  /*cc30*/  ISETP.LT.OR P3, PT, R67, 0x72, P3 ;  /* 0x000000724300780c */ /* 0x000fe40001f61670 */
[----:B------:R-:W-:Y:S02]  /*cc40*/  FSEL R56, R79, -INF , !P4 ;  /* 0xff8000004f387808 */ /* 0x000fe40006000000 */
[----:B------:R-:W-:Y:S01]  /*cc50*/  FSEL R44, R81, -INF , !P3 ;  /* 0xff800000512c7808 */ /* 0x000fe20005800000 */
[--C-:B0-----:R-:W-:Y:S01]  /*cc60*/  IMAD.IADD R29, R87, 0x1, R156.reuse ;  /* 0x00000001571d7824 */ /* 0x101fe200078e029c */
[----:B------:R-:W-:Y:S01]  /*cc70*/  ISETP.GT.AND P4, PT, R69, 0x78, P2 ;  /* 0x000000784500780c */ /* 0x000fe20001784270 */
[----:B------:R-:W-:Y:S01]  /*cc80*/  IMAD.IADD R35, R153, 0x1, R156 ;  /* 0x0000000199237824 */ /* 0x000fe200078e029c */
[----:B------:R-:W-:-:S02]  /*cc90*/  ISETP.GT.AND P3, PT, R69, 0x79, P2 ;  /* 0x000000794500780c */ /* 0x000fc40001764270 */
[C---:B------:R-:W-:Y:S02]  /*cca0*/  ISETP.LT.OR P4, PT, R67.reuse, 0x79, P4 ;  /* 0x000000794300780c */ /* 0x040fe40002781670 */
[----:B------:R-:W-:Y:S02]  /*ccb0*/  ISETP.LT.OR P3, PT, R67, 0x7a, P3 ;  /* 0x0000007a4300780c */ /* 0x000fe40001f61670 */
[----:B------:R-:W-:Y:S02]  /*ccc0*/  FSEL R48, R83, -INF , !P4 ;  /* 0xff80000053307808 */ /* 0x000fe40006000000 */
[----:B------:R-:W-:Y:S01]  /*ccd0*/  FSEL R32, R85, -INF , !P3 ;  /* 0xff80000055207808 */ /* 0x000fe20005800000 */
[----:B------:R-:W-:Y:S08]  /*cce0*/  @!P6 BRA `(.L_x_940) ;  /* 0x00000000005ce947 */ /* 0x000ff00003800000 */
        /* <DEDUP_REMOVED lines=13> */
.L_x_942:
[----:B------:R-:W-:-:S05]  /*cdc0*/  IMAD.U32 R49, RZ, RZ, UR33 ;  /* 0x00000021ff317e24 */ /* 0x000fca000f8e00ff */
[----:B------:R-:W-:-:S13]  /*cdd0*/  ISETP.NE.AND P3, PT, R49, 0x1, PT ;  /* 0x000000013100780c */ /* 0x000fda0003f65270 */
[----:B------:R-:W0:Y:S02]  /*cde0*/  @P3 LDC.64 R156, c[0x0][0x9e8] ;  /* 0x00027a00ff9c3b82 */ /* 0x000e240000000a00 */
[----:B0-----:R-:W-:-:S05]  /*cdf0*/  @P3 IMAD.HI.U32 R156, R45, R156, RZ ;  /* 0x0000009c2d9c3227 */ /* 0x001fca00078e00ff */
[----:B------:R-:W-:-:S07]  /*ce00*/  @P3 SHF.R.U32.HI R45, RZ, R157, R156 ;  /* 0x0000009dff2d3219 */ /* 0x000fce000001169c */
.L_x_943:
[----:B------:R-:W-:Y:S05]  /*ce10*/  BSYNC B0 ;  /* 0x0000000000007941 */ /* 0x000fea0003800000 */
.L_x_941:
[----:B------:R-:W-:-:S04]  /*ce20*/  IMAD R156, R45, R49, -R158 ;  /* 0x000000312d9c7224 */ /* 0x000fc800078e0a9e */
[----:B------:R-:W-:-:S05]  /*ce30*/  IMAD R156, R3, -0x2, R156 ;  /* 0xfffffffe039c7824 */ /* 0x000fca00078e029c */
[----:B------:R-:W-:Y:S02]  /*ce40*/  VIADDMNMX R29, R156, R49, R29, PT ;  /* 0x000000319c1d7246 */ /* 0x000fe4000380011d */
[----:B------:R-:W-:-:S07]  /*ce50*/  VIMNMX R35, R35, R156, !PT ;  /* 0x0000009c23237248 */ /* 0x000fce0007fe0100 */
.L_x_940:
[----:B------:R-:W-:Y:S02]  /*ce60*/  FMNMX.FTZ R45, R180, R13, !PT ;  /* 0x0000000db42d7209 */ /* 0x000fe40007810000 */
[C---:B------:R-:W-:Y:S02]  /*ce70*/  ISETP.GT.AND P4, PT, R35.reuse, 0x1, P2 ;  /* 0x000000012300780c */ /* 0x040fe40001784270 */
        /* <DEDUP_REMOVED lines=12> */
[----:B------:R-:W-:Y:S01]  /*cf40*/  FMNMX.FTZ R45, R186, R45, !PT ;  /* 0x0000002dba2d7209 */ /* 0x000fe20007810000 */
[----:B------:R-:W0:Y:S01]  /*cf50*/  LDC R15, c[0x0][0x988] ;  /* 0x00026200ff0f7b82 */ /* 0x000e220000000800 */
        /* <DEDUP_REMOVED lines=49> */
[C---:B------:R-:W-:Y:S01]  /*d270*/  ISETP.LT.OR P4, PT, R29.reuse, 0x2a, P4 ;  /* 0x0000002a1d00780c */ /* 0x040fe20002781670 */
[----:B------:R-:W2:Y:S01]  /*d280*/  SHFL.BFLY PT, R10, R45, 0x2, 0x1f ;  /* 0x0c401f002d0a7f89 */ /* 0x000ea200000e0000 */
[----:B------:R-:W-:-:S02]  /*d290*/  ISETP.LT.OR P3, PT, R29, 0x31, P3 ;  /* 0x000000311d00780c */ /* 0x000fc40001f61670 */
[----:B------:R-:W-:Y:S02]  /*d2a0*/  FSEL R28, R28, -INF , !P4 ;  /* 0xff8000001c1c7808 */ /* 0x000fe40006000000 */
[C---:B------:R-:W-:Y:S02]  /*d2b0*/  ISETP.GT.AND P4, PT, R35.reuse, 0x31, P2 ;  /* 0x000000312300780c */ /* 0x040fe40001784270 */
[----:B------:R-:W-:Y:S02]  /*d2c0*/  FSEL R30, R30, -INF , !P3 ;  /* 0xff8000001e1e7808 */ /* 0x000fe40005800000 */
[----:B------:R-:W-:Y:S02]  /*d2d0*/  ISETP.GT.AND P3, PT, R35, 0x38, P2 ;  /* 0x000000382300780c */ /* 0x000fe40001764270 */
[C---:B------:R-:W-:Y:S02]  /*d2e0*/  ISETP.LT.OR P4, PT, R29.reuse, 0x32, P4 ;  /* 0x000000321d00780c */ /* 0x040fe40002781670 */
[----:B------:R-:W-:-:S02]  /*d2f0*/  ISETP.LT.OR P3, PT, R29, 0x39, P3 ;  /* 0x000000391d00780c */ /* 0x000fc40001f61670 */
[----:B------:R-:W-:Y:S02]  /*d300*/  FSEL R176, R31, -INF , !P4 ;  /* 0xff8000001fb07808 */ /* 0x000fe40006000000 */
[----:B------:R-:W-:Y:S02]  /*d310*/  ISETP.GT.AND P4, PT, R35, 0x39, P2 ;  /* 0x000000392300780c */ /* 0x000fe40001784270 */
[----:B------:R-:W-:Y:S02]  /*d320*/  FSEL R178, R33, -INF , !P3 ;  /* 0xff80000021b27808 */ /* 0x000fe40005800000 */
[----:B------:R-:W-:Y:S02]  /*d330*/  ISETP.GT.AND P3, PT, R35, 0x40, P2 ;  /* 0x000000402300780c */ /* 0x000fe40001764270 */
[----:B------:R-:W-:Y:S02]  /*d340*/  ISETP.LT.OR P4, PT, R29, 0x3a, P4 ;  /* 0x0000003a1d00780c */ /* 0x000fe40002781670 */
[----:B--2---:R-:W-:-:S02]  /*d350*/  FMNMX.FTZ R10, R45, R10, !PT ;  /* 0x0000000a2d0a7209 */ /* 0x004fc40007810000 */
[----:B------:R-:W-:Y:S02]  /*d360*/  ISETP.LT.OR P3, PT, R29, 0x41, P3 ;  /* 0x000000411d00780c */ /* 0x000fe40001f61670 */
[----:B------:R-:W-:Y:S01]  /*d370*/  FSEL R34, R34, -INF , !P4 ;  /* 0xff80000022227808 */ /* 0x000fe20006000000 */
[----:B------:R-:W2:Y:S01]  /*d380*/  SHFL.BFLY PT, R21, R10, 0x1, 0x1f ;  /* 0x0c201f000a157f89 */ /* 0x000ea200000e0000 */
[----:B------:R-:W-:Y:S02]  /*d390*/  FSEL R36, R36, -INF , !P3 ;  /* 0xff80000024247808 */ /* 0x000fe40005800000 */
[----:B------:R-:W-:-:S04]  /*d3a0*/  ISETP.GT.AND P3, PT, R35, 0x41, P2 ;  /* 0x000000412300780c */ /* 0x000fc80001764270 */
[----:B------:R-:W-:Y:S02]  /*d3b0*/  ISETP.LT.OR P3, PT, R29, 0x42, P3 ;  /* 0x000000421d00780c */ /* 0x000fe40001f61670 */
[----:B--2---:R-:W-:-:S04]  /*d3c0*/  FMNMX.FTZ R10, R10, R21, !PT ;  /* 0x000000150a0a7209 */ /* 0x004fc80007810000 */
[C---:B------:R-:W-:Y:S01]  /*d3d0*/  FSETP.NEU.FTZ.AND P4, PT, R10.reuse, -INF , PT ;  /* 0xff8000000a00780b */ /* 0x040fe20003f9d000 */
[----:B0-----:R-:W-:-:S05]  /*d3e0*/  FFMA.FTZ R33, R10, R15, -8 ;  /* 0xc10000000a217423 */ /* 0x001fca000001000f */
[----:B------:R-:W-:-:S05]  /*d3f0*/  FSEL R33, R33, RZ, P4 ;  /* 0x000000ff21217208 */ /* 0x000fca0002000000 */
[-CC-:B------:R-:W-:Y:S01]  /*d400*/  FFMA.FTZ R20, R180, R15.reuse, -R33.reuse ;  /* 0x0000000fb4147223 */ /* 0x180fe20000010821 */
[----:B------:R-:W-:Y:S01]  /*d410*/  FSEL R180, R37, -INF , !P3 ;  /* 0xff80000025b47808 */ /* 0x000fe20005800000 */
[-CC-:B------:R-:W-:Y:S01]  /*d420*/  FFMA.FTZ R21, R184, R15.reuse, -R33.reuse ;  /* 0x0000000fb8157223 */ /* 0x180fe20000010821 */
[----:B------:R-:W-:Y:S01]  /*d430*/  ISETP.GT.AND P3, PT, R35, 0x48, P2 ;  /* 0x000000482300780c */ /* 0x000fe20001764270 */
[-CC-:B------:R-:W-:Y:S01]  /*d440*/  FFMA.FTZ R25, R192, R15.reuse, -R33.reuse ;  /* 0x0000000fc0197223 */ /* 0x180fe20000010821 */
[----:B------:R-:W-:-:S01]  /*d450*/  FFMA.FTZ R31, R182, R15, -R33 ;  /* 0x0000000fb61f7223 */ /* 0x000fc20000010821 */
[-CC-:B------:R-:W-:Y:S01]  /*d460*/  FFMA.FTZ R182, R162, R15.reuse, -R33.reuse ;  /* 0x0000000fa2b67223 */ /* 0x180fe20000010821 */
[----:B------:R-:W-:Y:S01]  /*d470*/  ISETP.LT.OR P3, PT, R29, 0x49, P3 ;  /* 0x000000491d00780c */ /* 0x000fe20001f61670 */
[-CC-:B------:R-:W-:Y:S01]  /*d480*/  FFMA.FTZ R45, R80, R15.reuse, -R33.reuse ;  /* 0x0000000f502d7223 */ /* 0x180fe20000010821 */
[----:B------:R-:W-:-:S01]  /*d490*/  FFMA.FTZ R22, R196, R15, -R33 ;  /* 0x0000000fc4167223 */ /* 0x000fc20000010821 */
[-CC-:B------:R-:W-:Y:S01]  /*d4a0*/  FFMA.FTZ R23, R194, R15.reuse, -R33.reuse ;  /* 0x0000000fc2177223 */ /* 0x180fe20000010821 */
[----:B------:R-:W-:Y:S01]  /*d4b0*/  FSEL R184, R39, -INF , !P3 ;  /* 0xff80000027b87808 */ /* 0x000fe20005800000 */
[-CC-:B------:R-:W-:Y:S01]  /*d4c0*/  FFMA.FTZ R39, R154, R15.reuse, -R33.reuse ;  /* 0x0000000f9a277223 */ /* 0x180fe20000010821 */
[----:B------:R-:W-:Y:S01]  /*d4d0*/  ISETP.GT.AND P3, PT, R35, RZ, P2 ;  /* 0x000000ff2300720c */ /* 0x000fe20001764270 */
        /* <DEDUP_REMOVED lines=9> */
[----:B------:R-:W-:Y:S01]  /*d570*/  ISETP.GT.AND P3, PT, R35, 0x49, P2 ;  /* 0x000000492300780c */ /* 0x000fe20001764270 */
[-CC-:B------:R-:W-:Y:S01]  /*d580*/  FFMA.FTZ R74, R74, R15.reuse, -R33.reuse ;  /* 0x0000000f4a4a7223 */ /* 0x180fe20000010821 */
        /* <DEDUP_REMOVED lines=9> */
[-CC-:B------:R-:W-:Y:S01]  /*d620*/  FFMA.FTZ R44, R44, R15.reuse, -R33.reuse ;  /* 0x0000000f2c2c7223 */ /* 0x180fe20000010821 */
[----:B------:R-:W-:Y:S01]  /*d630*/  ISETP.GT.AND P3, PT, R35, 0x50, P2 ;  /* 0x000000502300780c */ /* 0x000fe20001764270 */
[----:B------:R-:W-:Y:S01]  /*d640*/  FFMA.FTZ R48, R48, R15, -R33 ;  /* 0x0000000f30307223 */ /* 0x000fe20000010821 */
[----:B------:R-:W-:Y:S01]  /*d650*/  FMNMX.FTZ R11, R160, R11, !PT ;  /* 0x0000000ba00b7209 */ /* 0x000fe20007810000 */
[----:B------:R-:W-:Y:S01]  /*d660*/  MUFU.EX2 R20, R20 ;  /* 0x0000001400147308 */ /* 0x000fe20000000800 */
[----:B------:R-:W-:-:S02]  /*d670*/  ISETP.LT.OR P3, PT, R29, 0x51, P3 ;  /* 0x000000511d00780c */ /* 0x000fc40001f61670 */
[----:B------:R-:W-:Y:S02]  /*d680*/  FMNMX.FTZ R11, R164, R11, !PT ;  /* 0x0000000ba40b7209 */ /* 0x000fe40007810000 */
[----:B------:R-:W-:Y:S01]  /*d690*/  FSEL R192, R41, -INF , !P3 ;  /* 0xff80000029c07808 */ /* 0x000fe20005800000 */
[----:B------:R-:W-:Y:S01]  /*d6a0*/  FFMA.FTZ R41, R86, R15, -R33 ;  /* 0x0000000f56297223 */ /* 0x000fe20000010821 */
[----:B------:R-:W-:Y:S01]  /*d6b0*/  FMNMX.FTZ R11, R166, R11, !PT ;  /* 0x0000000ba60b7209 */ /* 0x000fe20007810000 */
[----:B------:R-:W-:Y:S01]  /*d6c0*/  MUFU.EX2 R21, R21 ;  /* 0x0000001500157308 */ /* 0x000fe20000000800 */
[----:B------:R-:W-:Y:S02]  /*d6d0*/  ISETP.GT.AND P3, PT, R35, 0x51, P2 ;  /* 0x000000512300780c */ /* 0x000fe40001764270 */
[----:B------:R-:W-:Y:S02]  /*d6e0*/  FMNMX.FTZ R11, R170, R11, !PT ;  /* 0x0000000baa0b7209 */ /* 0x000fe40007810000 */
[----:B------:R-:W-:-:S02]  /*d6f0*/  ISETP.LT.OR P3, PT, R29, 0x52, P3 ;  /* 0x000000521d00780c */ /* 0x000fc40001f61670 */
[----:B------:R-:W-:Y:S01]  /*d700*/  FMNMX.FTZ R11, R24, R11, !PT ;  /* 0x0000000b180b7209 */ /* 0x000fe20007810000 */
[----:B------:R-:W-:Y:S01]  /*d710*/  MUFU.EX2 R22, R22 ;  /* 0x0000001600167308 */ /* 0x000fe20000000800 */
[----:B------:R-:W-:Y:S02]  /*d720*/  FSEL R40, R40, -INF , !P3 ;  /* 0xff80000028287808 */ /* 0x000fe40005800000 */
[----:B------:R-:W-:Y:S02]  /*d730*/  FMNMX.FTZ R11, R172, R11, !PT ;  /* 0x0000000bac0b7209 */ /* 0x000fe40007810000 */
[----:B------:R-:W-:Y:S02]  /*d740*/  ISETP.GT.AND P3, PT, R35, 0x58, P2 ;  /* 0x000000582300780c */ /* 0x000fe40001764270 */
[----:B------:R-:W-:Y:S01]  /*d750*/  FMNMX.FTZ R11, R26, R11, !PT ;  /* 0x0000000b1a0b7209 */ /* 0x000fe20007810000 */
[----:B------:R-:W-:Y:S01]  /*d760*/  MUFU.EX2 R23, R23 ;  /* 0x0000001700177308 */ /* 0x000fe20000000800 */
[----:B------:R-:W-:-:S02]  /*d770*/  ISETP.LT.OR P3, PT, R29, 0x59, P3 ;  /* 0x000000591d00780c */ /* 0x000fc40001f61670 */
[----:B------:R-:W-:Y:S02]  /*d780*/  FMNMX.FTZ R11, R174, R11, !PT ;  /* 0x0000000bae0b7209 */ /* 0x000fe40007810000 */
[----:B------:R-:W-:Y:S02]  /*d790*/  FSEL R42, R42, -INF , !P3 ;  /* 0xff8000002a2a7808 */ /* 0x000fe40005800000 */
[----:B------:R-:W-:Y:S01]  /*d7a0*/  FMNMX.FTZ R11, R28, R11, !PT ;  /* 0x0000000b1c0b7209 */ /* 0x000fe20007810000 */
[----:B------:R-:W-:Y:S01]  /*d7b0*/  MUFU.EX2 R25, R25 ;  /* 0x0000001900197308 */ /* 0x000fe20000000800 */
[----:B------:R-:W-:Y:S02]  /*d7c0*/  ISETP.GT.AND P3, PT, R35, 0x59, P2 ;  /* 0x000000592300780c */ /* 0x000fe40001764270 */
[----:B------:R-:W-:Y:S02]  /*d7d0*/  FMNMX.FTZ R11, R30, R11, !PT ;  /* 0x0000000b1e0b7209 */ /* 0x000fe40007810000 */
[----:B------:R-:W-:-:S02]  /*d7e0*/  ISETP.LT.OR P3, PT, R29, 0x5a, P3 ;  /* 0x0000005a1d00780c */ /* 0x000fc40001f61670 */
[----:B------:R-:W-:Y:S01]  /*d7f0*/  FMNMX.FTZ R11, R176, R11, !PT ;  /* 0x0000000bb00b7209 */ /* 0x000fe20007810000 */
[----:B------:R-:W-:Y:S01]  /*d800*/  MUFU.EX2 R190, R190 ;  /* 0x000000be00be7308 */ /* 0x000fe20000000800 */
[----:B------:R-:W-:Y:S01]  /*d810*/  FSEL R162, R43, -INF , !P3 ;  /* 0xff8000002ba27808 */ /* 0x000fe20005800000 */
[----:B------:R-:W-:Y:S01]  /*d820*/  FFMA.FTZ R43, R84, R15, -R33 ;  /* 0x0000000f542b7223 */ /* 0x000fe20000010821 */
[----:B------:R-:W-:Y:S02]  /*d830*/  ISETP.GT.AND P3, PT, R35, 0x60, P2 ;  /* 0x000000602300780c */ /* 0x000fe40001764270 */
[----:B------:R-:W-:Y:S02]  /*d840*/  FMNMX.FTZ R11, R178, R11, !PT ;  /* 0x0000000bb20b7209 */ /* 0x000fe40007810000 */
[----:B------:R-:W-:Y:S01]  /*d850*/  ISETP.LT.OR P3, PT, R29, 0x61, P3 ;  /* 0x000000611d00780c */ /* 0x000fe20001f61670 */
[----:B------:R-:W-:Y:S01]  /*d860*/  MUFU.EX2 R27, R27 ;  /* 0x0000001b001b7308 */ /* 0x000fe20000000800 */
[----:B------:R-:W-:-:S02]  /*d870*/  FMNMX.FTZ R11, R34, R11, !PT ;  /* 0x0000000b220b7209 */ /* 0x000fc40007810000 */
[----:B------:R-:W-:Y:S02]  /*d880*/  FSEL R46, R46, -INF , !P3 ;  /* 0xff8000002e2e7808 */ /* 0x000fe40005800000 */
[----:B------:R-:W-:Y:S02]  /*d890*/  ISETP.GT.AND P3, PT, R35, 0x61, P2 ;  /* 0x000000612300780c */ /* 0x000fe40001764270 */
[----:B------:R-:W-:Y:S01]  /*d8a0*/  FMNMX.FTZ R11, R36, R11, !PT ;  /* 0x0000000b240b7209 */ /* 0x000fe20007810000 */
[----:B------:R-:W-:Y:S01]  /*d8b0*/  MUFU.EX2 R186, R186 ;  /* 0x000000ba00ba7308 */ /* 0x000fe20000000800 */
[----:B------:R-:W-:Y:S02]  /*d8c0*/  ISETP.LT.OR P3, PT, R29, 0x62, P3 ;  /* 0x000000621d00780c */ /* 0x000fe40001f61670 */
[----:B------:R-:W-:Y:S02]  /*d8d0*/  FMNMX.FTZ R11, R180, R11, !PT ;  /* 0x0000000bb40b7209 */ /* 0x000fe40007810000 */
[----:B------:R-:W-:Y:S01]  /*d8e0*/  FSEL R154, R47, -INF , !P3 ;  /* 0xff8000002f9a7808 */ /* 0x000fe20005800000 */
[----:B------:R-:W-:Y:S01]  /*d8f0*/  FFMA.FTZ R47, R72, R15, -R33 ;  /* 0x0000000f482f7223 */ /* 0x000fe20000010821 */
[----:B------:R-:W-:Y:S01]  /*d900*/  ISETP.GT.AND P3, PT, R35, 0x68, P2 ;  /* 0x000000682300780c */ /* 0x000fe20001764270 */
[----:B------:R-:W-:Y:S01]  /*d910*/  MUFU.EX2 R31, R31 ;  /* 0x0000001f001f7308 */ /* 0x000fe20000000800 */
[----:B------:R-:W-:-:S02]  /*d920*/  FMNMX.FTZ R11, R184, R11, !PT ;  /* 0x0000000bb80b7209 */ /* 0x000fc40007810000 */
[----:B------:R-:W-:Y:S02]  /*d930*/  ISETP.LT.OR P3, PT, R29, 0x69, P3 ;  /* 0x000000691d00780c */ /* 0x000fe40001f61670 */
[----:B------:R-:W-:Y:S02]  /*d940*/  FMNMX.FTZ R11, R38, R11, !PT ;  /* 0x0000000b260b7209 */ /* 0x000fe40007810000 */
[----:B------:R-:W-:Y:S01]  /*d950*/  FSEL R50, R50, -INF , !P3 ;  /* 0xff80000032327808 */ /* 0x000fe20005800000 */
[----:B------:R-:W-:Y:S01]  /*d960*/  MUFU.EX2 R182, R182 ;  /* 0x000000b600b67308 */ /* 0x000fe20000000800 */
[----:B------:R-:W-:Y:S02]  /*d970*/  FMNMX.FTZ R11, R192, R11, !PT ;  /* 0x0000000bc00b7209 */ /* 0x000fe40007810000 */
[----:B------:R-:W-:Y:S02]  /*d980*/  ISETP.GT.AND P3, PT, R35, 0x69, P2 ;  /* 0x000000692300780c */ /* 0x000fe40001764270 */
[----:B------:R-:W-:-:S02]  /*d990*/  FMNMX.FTZ R11, R40, R11, !PT ;  /* 0x0000000b280b7209 */ /* 0x000fc40007810000 */
[----:B------:R-:W-:Y:S01]  /*d9a0*/  ISETP.LT.OR P3, PT, R29, 0x6a, P3 ;  /* 0x0000006a1d00780c */ /* 0x000fe20001f61670 */
[----:B------:R-:W-:Y:S01]  /*d9b0*/  MUFU.EX2 R39, R39 ;  /* 0x0000002700277308 */ /* 0x000fe20000000800 */
[----:B------:R-:W-:Y:S02]  /*d9c0*/  FMNMX.FTZ R11, R42, R11, !PT ;  /* 0x0000000b2a0b7209 */ /* 0x000fe40007810000 */
[----:B------:R-:W-:Y:S01]  /*d9d0*/  FSEL R84, R51, -INF , !P3 ;  /* 0xff80000033547808 */ /* 0x000fe20005800000 */
[----:B------:R-:W-:-:S01]  /*d9e0*/  FFMA.FTZ R51, R60, R15, -R33 ;  /* 0x0000000f3c337223 */ /* 0x000fc20000010821 */
[----:B------:R-:W-:Y:S02]  /*d9f0*/  ISETP.GT.AND P3, PT, R35, 0x70, P2 ;  /* 0x000000702300780c */ /* 0x000fe40001764270 */
[----:B------:R-:W-:Y:S01]  /*da00*/  FMNMX.FTZ R11, R162, R11, !PT ;  /* 0x0000000ba20b7209 */ /* 0x000fe20007810000 */
[----:B------:R-:W-:Y:S01]  /*da10*/  MUFU.EX2 R152, R152 ;  /* 0x0000009800987308 */ /* 0x000fe20000000800 */
        /* <DEDUP_REMOVED lines=8> */
[----:B------:R-:W-:-:S02]  /*daa0*/  FMNMX.FTZ R11, R50, R11, !PT ;  /* 0x0000000b320b7209 */ /* 0x000fc40007810000 */
[----:B------:R-:W-:Y:S01]  /*dab0*/  FSEL R52, R52, -INF , !P3 ;  /* 0xff80000034347808 */ /* 0x000fe20005800000 */
[----:B------:R-:W-:Y:S01]  /*dac0*/  MUFU.EX2 R82, R82 ;  /* 0x0000005200527308 */ /* 0x000fe20000000800 */
[C---:B------:R-:W-:Y:S02]  /*dad0*/  ISETP.GT.AND P3, PT, R35.reuse, 0x78, P2 ;  /* 0x000000782300780c */ /* 0x040fe40001764270 */
[----:B------:R-:W-:Y:S02]  /*dae0*/  FMNMX.FTZ R11, R84, R11, !PT ;  /* 0x0000000b540b7209 */ /* 0x000fe40007810000 */
[----:B------:R-:W-:Y:S01]  /*daf0*/  ISETP.GT.AND P2, PT, R35, 0x79, P2 ;  /* 0x000000792300780c */ /* 0x000fe20001744270 */
[-CC-:B------:R-:W-:Y:S01]  /*db00*/  FFMA.FTZ R35, R68, R15.reuse, -R33.reuse ;  /* 0x0000000f44237223 */ /* 0x180fe20000010821 */
[C---:B------:R-:W-:Y:S01]  /*db10*/  ISETP.LT.OR P3, PT, R29.reuse, 0x79, P3 ;  /* 0x000000791d00780c */ /* 0x040fe20001f61670 */
[--C-:B------:R-:W-:Y:S01]  /*db20*/  FFMA.FTZ R68, R70, R15, -R33.reuse ;  /* 0x0000000f46447223 */ /* 0x100fe20000010821 */
[----:B------:R-:W-:Y:S01]  /*db30*/  FMNMX.FTZ R11, R86, R11, !PT ;  /* 0x0000000b560b7209 */ /* 0x000fe20007810000 */
[----:B------:R-:W-:Y:S01]  /*db40*/  MUFU.EX2 R43, R43 ;  /* 0x0000002b002b7308 */ /* 0x000fe20000000800 */
[----:B------:R-:W-:Y:S01]  /*db50*/  ISETP.LT.OR P2, PT, R29, 0x7a, P2 ;  /* 0x0000007a1d00780c */ /* 0x000fe20001741670 */
[----:B------:R-:W-:Y:S01]  /*db60*/  FFMA.FTZ R29, R76, R15, -R33 ;  /* 0x0000000f4c1d7223 */ /* 0x000fe20000010821 */
[----:B------:R-:W-:-:S02]  /*db70*/  FSEL R54, R54, -INF , !P3 ;  /* 0xff80000036367808 */ /* 0x000fc40005800000 */
[----:B------:R-:W-:Y:S02]  /*db80*/  FMNMX.FTZ R11, R52, R11, !PT ;  /* 0x0000000b340b7209 */ /* 0x000fe40007810000 */
[----:B-1----:R-:W-:Y:S01]  /*db90*/  FSEL R76, R55, -INF , !P2 ;  /* 0xff800000374c7808 */ /* 0x002fe20005000000 */
[----:B------:R-:W-:Y:S01]  /*dba0*/  MUFU.EX2 R168, R168 ;  /* 0x000000a800a87308 */ /* 0x000fe20000000800 */
[----:B------:R-:W-:Y:S02]  /*dbb0*/  FMNMX.FTZ R11, R54, R11, !PT ;  /* 0x0000000b360b7209 */ /* 0x000fe40007810000 */
[----:B------:R-:W-:Y:S02]  /*dbc0*/  FSEL R56, R10, RZ, P4 ;  /* 0x000000ff0a387208 */ /* 0x000fe40002000000 */
[----:B------:R-:W-:-:S03]  /*dbd0*/  FMNMX.FTZ R11, R76, R11, !PT ;  /* 0x0000000b4c0b7209 */ /* 0x000fc60007810000 */
[----:B------:R-:W-:Y:S01]  /*dbe0*/  FADD.FTZ R56, -R56, R13 ;  /* 0x0000000d38387221 */ /* 0x000fe20000010100 */
[----:B------:R-:W-:-:S01]  /*dbf0*/  FFMA.FTZ R13, R32, R15, -R33 ;  /* 0x0000000f200d7223 */ /* 0x000fc20000010821 */
[----:B------:R-:W0:Y:S01]  /*dc00*/  SHFL.BFLY PT, R80, R11, 0x2, 0x1f ;  /* 0x0c401f000b507f89 */ /* 0x000e2200000e0000 */
[----:B------:R-:W-:Y:S01]  /*dc10*/  MUFU.EX2 R45, R45 ;  /* 0x0000002d002d7308 */ /* 0x000fe20000000800 */
[----:B------:R-:W-:-:S07]  /*dc20*/  FMUL.FTZ R55, R56, R15 ;  /* 0x0000000f38377220 */ /* 0x000fce0000410000 */
[----:B------:R-:W1:Y:S08]  /*dc30*/  MUFU.EX2 R55, R55 ;  /* 0x0000003700377308 */ /* 0x000e700000000800 */
[----:B------:R-:W-:Y:S01]  /*dc40*/  MUFU.EX2 R78, R78 ;  /* 0x0000004e004e7308 */ /* 0x000fe20000000800 */
[----:B0-----:R-:W-:-:S07]  /*dc50*/  FMNMX.FTZ R80, R11, R80, !PT ;  /* 0x000000500b507209 */ /* 0x001fce0007810000 */
[----:B------:R-:W-:Y:S01]  /*dc60*/  MUFU.EX2 R29, R29 ;  /* 0x0000001d001d7308 */ /* 0x000fe20000000800 */
[----:B------:R-:W0:Y:S07]  /*dc70*/  SHFL.BFLY PT, R11, R80, 0x1, 0x1f ;  /* 0x0c201f00500b7f89 */ /* 0x000e2e00000e0000 */
[----:B------:R-:W-:Y:S08]  /*dc80*/  MUFU.EX2 R74, R74 ;  /* 0x0000004a004a7308 */ /* 0x000ff00000000800 */
[----:B------:R-:W-:Y:S08]  /*dc90*/  MUFU.EX2 R35, R35 ;  /* 0x0000002300237308 */ /* 0x000ff00000000800 */
[----:B------:R-:W-:Y:S01]  /*dca0*/  MUFU.EX2 R68, R68 ;  /* 0x0000004400447308 */ /* 0x000fe20000000800 */
[----:B0-----:R-:W-:-:S04]  /*dcb0*/  FMNMX.FTZ R11, R80, R11, !PT ;  /* 0x0000000b500b7209 */ /* 0x001fc80007810000 */
[C---:B------:R-:W-:Y:S01]  /*dcc0*/  FSETP.NEU.FTZ.AND P2, PT, R11.reuse, -INF , PT ;  /* 0xff8000000b00780b */ /* 0x040fe20003f5d000 */
[----:B------:R-:W-:-:S02]  /*dcd0*/  FFMA.FTZ R33, R11, R15, -8 ;  /* 0xc10000000b217423 */ /* 0x000fc4000001000f */
[----:B------:R-:W-:Y:S01]  /*dce0*/  MUFU.EX2 R47, R47 ;  /* 0x0000002f002f7308 */ /* 0x000fe20000000800 */
[----:B------:R-:W-:Y:S02]  /*dcf0*/  FSEL R69, R11, RZ, P2 ;  /* 0x000000ff0b457208 */ /* 0x000fe40001000000 */
[----:B------:R-:W-:-:S05]  /*dd00*/  FSEL R33, R33, RZ, P2 ;  /* 0x000000ff21217208 */ /* 0x000fca0001000000 */
[----:B------:R-:W-:Y:S01]  /*dd10*/  MUFU.EX2 R66, R66 ;  /* 0x0000004200427308 */ /* 0x000fe20000000800 */
[----:B------:R-:W-:-:S01]  /*dd20*/  FFMA.FTZ R65, R28, R15, -R33 ;  /* 0x0000000f1c417223 */ /* 0x000fc20000010821 */
[----:B------:R-:W-:Y:S01]  /*dd30*/  FFMA.FTZ R28, R30, R15, -R33 ;  /* 0x0000000f1e1c7223 */ /* 0x000fe20000010821 */
[----:B------:R-:W-:-:S01]  /*dd40*/  FADD.FTZ R30, -R69, R14 ;  /* 0x0000000e451e7221 */ /* 0x000fc20000010100 */
[-CC-:B------:R-:W-:Y:S01]  /*dd50*/  FFMA.FTZ R37, R37, R15.reuse, -R33.reuse ;  /* 0x0000000f25257223 */ /* 0x180fe20000010821 */
[----:B------:R-:W-:-:S01]  /*dd60*/  FFMA.FTZ R32, R156, R15, -R33 ;  /* 0x0000000f9c207223 */ /* 0x000fc20000010821 */
[-CC-:B------:R-:W-:Y:S01]  /*dd70*/  FFMA.FTZ R56, R158, R15.reuse, -R33.reuse ;  /* 0x0000000f9e387223 */ /* 0x180fe20000010821 */
[-C--:B------:R-:W-:Y:S01]  /*dd80*/  FMUL.FTZ R30, R30, R15.reuse ;  /* 0x0000000f1e1e7220 */ /* 0x080fe20000410000 */
[-CC-:B------:R-:W-:Y:S01]  /*dd90*/  FFMA.FTZ R57, R160, R15.reuse, -R33.reuse ;  /* 0x0000000fa0397223 */ /* 0x180fe20000010821 */
[----:B------:R-:W-:-:S01]  /*dda0*/  FFMA.FTZ R59, R164, R15, -R33 ;  /* 0x0000000fa43b7223 */ /* 0x000fc20000010821 */
[----:B------:R-:W-:Y:S01]  /*ddb0*/  MUFU.EX2 R37, R37 ;  /* 0x0000002500257308 */ /* 0x000fe20000000800 */
[----:B------:R-:W-:-:S01]  /*ddc0*/  FFMA.FTZ R60, R166, R15, -R33 ;  /* 0x0000000fa63c7223 */ /* 0x000fc20000010821 */
[-CC-:B------:R-:W-:Y:S01]  /*ddd0*/  FFMA.FTZ R71, R34, R15.reuse, -R33.reuse ;  /* 0x0000000f22477223 */ /* 0x180fe20000010821 */
[----:B------:R-:W-:-:S01]  /*dde0*/  FFMA.FTZ R34, R36, R15, -R33 ;  /* 0x0000000f24227223 */ /* 0x000fc20000010821 */
[----:B-1----:R-:W-:Y:S01]  /*ddf0*/  FFMA.FTZ R36, R55, R5, R20 ;  /* 0x0000000537247223 */ /* 0x002fe20000010014 */
[----:B------:R-:W-:-:S01]  /*de00*/  FFMA.FTZ R61, R170, R15, -R33 ;  /* 0x0000000faa3d7223 */ /* 0x000fc20000010821 */
[-CC-:B------:R-:W-:Y:S01]  /*de10*/  FFMA.FTZ R24, R24, R15.reuse, -R33.reuse ;  /* 0x0000000f18187223 */ /* 0x180fe20000010821 */
[----:B------:R-:W-:-:S01]  /*de20*/  FFMA.FTZ R63, R172, R15, -R33 ;  /* 0x0000000fac3f7223 */ /* 0x000fc20000010821 */
[----:B------:R-:W0:Y:S01]  /*de30*/  MUFU.EX2 R30, R30 ;  /* 0x0000001e001e7308 */ /* 0x000e220000000800 */
[----:B------:R-:W-:-:S01]  /*de40*/  FADD.FTZ R73, R21, R36 ;  /* 0x0000002415497221 */ /* 0x000fc20000010000 */
        /* <DEDUP_REMOVED lines=16> */
[----:B------:R-:W-:Y:S01]  /*df50*/  FADD.FTZ R4, R22, R73 ;  /* 0x0000004916047221 */ /* 0x000fe20000010000 */
[----:B------:R-:W-:-:S01]  /*df60*/  FFMA.FTZ R86, R86, R15, -R33 ;  /* 0x0000000f56567223 */ /* 0x000fc20000010821 */
[-CC-:B------:R-:W-:Y:S01]  /*df70*/  FFMA.FTZ R52, R52, R15.reuse, -R33.reuse ;  /* 0x0000000f34347223 */ /* 0x180fe20000010821 */
[----:B------:R-:W-:-:S01]  /*df80*/  FFMA.FTZ R54, R54, R15, -R33 ;  /* 0x0000000f36367223 */ /* 0x000fc20000010821 */
[----:B------:R-:W-:-:S02]  /*df90*/  FADD.FTZ R4, R23, R4 ;  /* 0x0000000417047221 */ /* 0x000fc40000010000 */
[----:B------:R-:W0:Y:S01]  /*dfa0*/  MUFU.EX2 R57, R57 ;  /* 0x0000003900397308 */ /* 0x000e220000000800 */
[----:B-1----:R-:W-:-:S07]  /*dfb0*/  FADD.FTZ R5, R32, R5 ;  /* 0x0000000520057221 */ /* 0x002fce0000010000 */
[----:B------:R-:W1:Y:S01]  /*dfc0*/  MUFU.EX2 R59, R59 ;  /* 0x0000003b003b7308 */ /* 0x000e620000000800 */
[----:B--2---:R-:W-:-:S01]  /*dfd0*/  FADD.FTZ R36, R56, R5 ;  /* 0x0000000538247221 */ /* 0x004fc20000010000 */
[----:B------:R-:W-:-:S04]  /*dfe0*/  FADD.FTZ R5, R25, R4 ;  /* 0x0000000419057221 */ /* 0x000fc80000010000 */
[----:B------:R-:W-:Y:S02]  /*dff0*/  FADD.FTZ R4, R190, R5 ;  /* 0x00000005be047221 */ /* 0x000fe40000010000 */
[----:B------:R-:W2:Y:S01]  /*e000*/  MUFU.EX2 R60, R60 ;  /* 0x0000003c003c7308 */ /* 0x000ea20000000800 */
[----:B0-----:R-:W-:-:S01]  /*e010*/  FADD.FTZ R38, R57, R36 ;  /* 0x0000002439267221 */ /* 0x001fc20000010000 */
[----:B------:R-:W-:Y:S01]  /*e020*/  FADD.FTZ R5, R27, R4 ;  /* 0x000000041b057221 */ /* 0x000fe20000010000 */
[----:B------:R-:W-:-:S03]  /*e030*/  FFMA.FTZ R36, R192, R15, -R33 ;  /* 0x0000000fc0247223 */ /* 0x000fc60000010821 */
[----:B------:R-:W-:Y:S02]  /*e040*/  FADD.FTZ R4, R186, R5 ;  /* 0x00000005ba047221 */ /* 0x000fe40000010000 */
[----:B------:R-:W0:Y:S01]  /*e050*/  MUFU.EX2 R61, R61 ;  /* 0x0000003d003d7308 */ /* 0x000e220000000800 */
[----:B-1----:R-:W-:-:S01]  /*e060*/  FADD.FTZ R73, R59, R38 ;  /* 0x000000263b497221 */ /* 0x002fc20000010000 */
[----:B------:R-:W-:-:S04]  /*e070*/  FADD.FTZ R5, R31, R4 ;  /* 0x000000041f057221 */ /* 0x000fc80000010000 */
[----:B------:R-:W-:Y:S02]  /*e080*/  FADD.FTZ R4, R182, R5 ;  /* 0x00000005b6047221 */ /* 0x000fe40000010000 */
[----:B------:R-:W1:Y:S01]  /*e090*/  MUFU.EX2 R24, R24 ;  /* 0x0000001800187308 */ /* 0x000e620000000800 */
[----:B--2---:R-:W-:-:S01]  /*e0a0*/  FADD.FTZ R38, R60, R73 ;  /* 0x000000493c267221 */ /* 0x004fc20000010000 */
[----:B------:R-:W-:Y:S01]  /*e0b0*/  FADD.FTZ R5, R39, R4 ;  /* 0x0000000427057221 */ /* 0x000fe20000010000 */
[----:B------:R-:W-:-:S01]  /*e0c0*/  FFMA.FTZ R73, R40, R15, -R33 ;  /* 0x0000000f28497223 */ /* 0x000fc20000010821 */
[----:B------:R-:W-:-:S04]  /*e0d0*/  FFMA.FTZ R33, R76, R15, -R33 ;  /* 0x0000000f4c217223 */ /* 0x000fc80000010821 */
[----:B------:R-:W2:Y:S01]  /*e0e0*/  MUFU.EX2 R63, R63 ;  /* 0x0000003f003f7308 */ /* 0x000ea20000000800 */
[----:B0-----:R-:W-:-:S07]  /*e0f0*/  FADD.FTZ R77, R61, R38 ;  /* 0x000000263d4d7221 */ /* 0x001fce0000010000 */
[----:B------:R-:W0:Y:S01]  /*e100*/  MUFU.EX2 R26, R26 ;  /* 0x0000001a001a7308 */ /* 0x000e220000000800 */
[----:B-1----:R-:W-:-:S07]  /*e110*/  FADD.FTZ R38, R24, R77 ;  /* 0x0000004d18267221 */ /* 0x002fce0000010000 */
[----:B------:R-:W1:Y:S01]  /*e120*/  MUFU.EX2 R64, R64 ;  /* 0x0000004000407308 */ /* 0x000e620000000800 */
[----:B--2---:R-:W-:-:S01]  /*e130*/  FADD.FTZ R77, R63, R38 ;  /* 0x000000263f4d7221 */ /* 0x004fc20000010000 */
[----:B------:R-:W-:-:S06]  /*e140*/  FADD.FTZ R38, R152, R5 ;  /* 0x0000000598267221 */ /* 0x000fcc0000010000 */
[----:B------:R-:W2:Y:S01]  /*e150*/  MUFU.EX2 R65, R65 ;  /* 0x0000004100417308 */ /* 0x000ea20000000800 */
[----:B0-----:R-:W-:-:S07]  /*e160*/  FADD.FTZ R77, R26, R77 ;  /* 0x0000004d1a4d7221 */ /* 0x001fce0000010000 */
[----:B------:R-:W0:Y:S01]  /*e170*/  MUFU.EX2 R28, R28 ;  /* 0x0000001c001c7308 */ /* 0x000e220000000800 */
[----:B-1----:R-:W-:-:S01]  /*e180*/  FADD.FTZ R4, R64, R77 ;  /* 0x0000004d40047221 */ /* 0x002fc20000010000 */
[----:B------:R-:W-:-:S04]  /*e190*/  FADD.FTZ R77, R41, R38 ;  /* 0x00000026294d7221 */ /* 0x000fc80000010000 */
[----:B------:R-:W-:Y:S02]  /*e1a0*/  FADD.FTZ R38, R82, R77 ;  /* 0x0000004d52267221 */ /* 0x000fe40000010000 */
[----:B------:R-:W1:Y:S01]  /*e1b0*/  MUFU.EX2 R67, R67 ;  /* 0x0000004300437308 */ /* 0x000e620000000800 */
[----:B--2---:R-:W-:-:S01]  /*e1c0*/  FADD.FTZ R5, R65, R4 ;  /* 0x0000000441057221 */ /* 0x004fc20000010000 */
[----:B------:R-:W-:-:S04]  /*e1d0*/  FADD.FTZ R77, R43, R38 ;  /* 0x000000262b4d7221 */ /* 0x000fc80000010000 */
[----:B------:R-:W-:Y:S02]  /*e1e0*/  FADD.FTZ R38, R168, R77 ;  /* 0x0000004da8267221 */ /* 0x000fe40000010000 */
[----:B------:R-:W2:Y:S01]  /*e1f0*/  MUFU.EX2 R14, R178 ;  /* 0x000000b2000e7308 */ /* 0x000ea20000000800 */
[----:B0-----:R-:W-:-:S01]  /*e200*/  FADD.FTZ R4, R28, R5 ;  /* 0x000000051c047221 */ /* 0x001fc20000010000 */
[----:B------:R-:W-:-:S04]  /*e210*/  FADD.FTZ R77, R45, R38 ;  /* 0x000000262d4d7221 */ /* 0x000fc80000010000 */
[----:B------:R-:W-:Y:S02]  /*e220*/  FADD.FTZ R38, R78, R77 ;  /* 0x0000004d4e267221 */ /* 0x000fe40000010000 */
        /* <DEDUP_REMOVED lines=60> */
.L_x_944:
[----:B------:R-:W-:Y:S01]  /*e5f0*/  ULEA UR5, UR5, UR36, 0x3 ;  /* 0x0000002405057291 */ /* 0x000fe2000f8e183f */
[----:B------:R-:W-:Y:S01]  /*e600*/  ISETP.GT.AND P2, PT, R9, R18, PT ;  /* 0x000000120900720c */ /* 0x000fe20003f44270 */
[-C--:B------:R-:W-:Y:S01]  /*e610*/  FMUL.FTZ R88, R88, R55.reuse ;  /* 0x0000003758587220 */ /* 0x080fe20000410000 */
[----:B------:R-:W-:Y:S01]  /*e620*/  F2FP.SATFINITE.E4M3.F32.PACK_AB_MERGE_C R22, R23, R22, RZ ;  /* 0x000000161716723e */ /* 0x000fe200048070ff */
[----:B------:R-:W-:Y:S01]  /*e630*/  UIADD3 UR5, UR5, 0x22860, URZ ;  /* 0x0002286005057890 */ /* 0x000fe2000fffe03f */
[----:B------:R-:W-:Y:S01]  /*e640*/  F2FP.SATFINITE.E4M3.F32.PACK_AB_MERGE_C R14, R71, R14, RZ ;  /* 0x0000000e470e723e */ /* 0x000fe200048070ff */
[-C--:B------:R-:W-:Y:S01]  /*e650*/  FMUL.FTZ R89, R89, R55.reuse ;  /* 0x0000003759597220 */ /* 0x080fe20000410000 */
        /* <DEDUP_REMOVED lines=100> */
.L_x_927:
[----:B------:R-:W-:Y:S06]  /*eca0*/  BAR.ARV 0x8, 0x180 ;  /* 0x0206000000007b1d */ /* 0x000fec0000002000 */
[----:B------:R-:W-:Y:S05]  /*ecb0*/  @!P0 BRA `(.L_x_946) ;  /* 0x0000000000048947 */ /* 0x000fea0003800000 */
[----:B------:R-:W-:Y:S01]  /*ecc0*/  BPT.TRAP 0x1 ;  /* 0x000000040000795c */ /* 0x000fe20000300000 */
.L_x_946:
[----:B------:R-:W-:Y:S01]  /*ecd0*/  ULEA UR5, UR4, UR36, 0x3 ;  /* 0x0000002404057291 */ /* 0x000fe2000f8e183f */
[----:B------:R-:W-:-:S08]  /*ece0*/  SHF.L.U32 R2, R2, 0x1f, RZ ;  /* 0x0000001f02027819 */ /* 0x000fd000000006ff */
[----:B------:R0:W1:Y:S01]  /*ecf0*/  SYNCS.PHASECHK.TRANS64.TRYWAIT P1, [UR5+0x22850], R2 ;  /* 0x02285002ff0075a7 */ /* 0x0000620008020145 */
[----:B------:R-:W-:Y:S05]  /*ed00*/  @!P0 BRA `(.L_x_947) ;  /* 0x0000000000048947 */ /* 0x000fea0003800000 */
[----:B------:R-:W-:Y:S01]  /*ed10*/  BPT.TRAP 0x1 ;  /* 0x000000040000795c */ /* 0x000fe20000300000 */
.L_x_947:
[----:B-1----:R-:W-:Y:S05]  /*ed20*/  @P1 BRA `(.L_x_948) ;  /* 0x0000000000081947 */ /* 0x002fea0003800000 */
[----:B------:R-:W1:Y:S02]  /*ed30*/  SYNCS.PHASECHK.TRANS64.TRYWAIT P1, [UR5+0x22850], R2 ;  /* 0x02285002ff0075a7 */ /* 0x000e640008020145 */
[----:B-1----:R-:W-:Y:S05]  /*ed40*/  @!P1 BRA `(.L_x_949) ;  /* 0x0000006800c89947 */ /* 0x002fea0003800000 */
.L_x_948:
[----:B------:R-:W-:Y:S01]  /*ed50*/  UIADD3 UR36, UR36, 0x400, URZ ;  /* 0x0000040024247890 */ /* 0x000fe2000fffe03f */
[----:B------:R-:W-:Y:S01]  /*ed60*/  WARPGROUP.ARRIVE ;  /* 0x00000000000079c5 */ /* 0x000fe20000000000 */
[----:B------:R-:W-:Y:S01]  /*ed70*/  UMOV UR7, 0x40000040 ;  /* 0x4000004000077882 */ /* 0x000fe20000000000 */
[----:B------:R-:W2:Y:S01]  /*ed80*/  LDC.64 R8, c[0x0][0x9a0] ;  /* 0x00026800ff087b82 */ /* 0x000ea20000000a00 */
[----:B------:R-:W-:-:S04]  /*ed90*/  USHF.R.U32.HI UR36, URZ, 0x4, UR36 ;  /* 0x000000043f247899 */ /* 0x000fc80008011624 */
[----:B------:R-:W-:-:S04]  /*eda0*/  ULOP3.LUT UR36, UR36, 0x3fff, URZ, 0xc0, !UPT ;  /* 0x00003fff24247892 */ /* 0x000fc8000f8ec03f */
[----:B------:R-:W-:-:S04]  /*edb0*/  ULOP3.LUT UR36, UR36, 0x10000, URZ, 0xfc, !UPT ;  /* 0x0001000024247892 */ /* 0x000fc8000f8efc3f */
[----:B------:R-:W-:-:S07]  /*edc0*/  ULEA UR4, UR4, UR36, 0xa ;  /* 0x0000002404047291 */ /* 0x000fce000f8e503f */
[----:B------:R-:W-:Y:S02]  /*edd0*/  UMOV UR6, UR4 ;  /* 0x0000000400067c82 */ /* 0x000fe40008000000 */
[----:B------:R-:W-:Y:S01]  /*ede0*/  QGMMA.64x128x32.F32.E4M3.E4M3 R88, R164, gdesc[UR4], R88, gsb0 ;  /* 0x01e00004a4587df3 */ /* 0x000fe20008000858 */
[----:B--2---:R-:W-:-:S04]  /*edf0*/  ISETP.NE.U32.AND P1, PT, R8, RZ, PT ;  /* 0x000000ff0800720c */ /* 0x004fc80003f25070 */
[----:B------:R-:W-:-:S13]  /*ee00*/  ISETP.NE.AND.EX P1, PT, R9, RZ, PT, P1 ;  /* 0x000000ff0900720c */ /* 0x000fda0003f25310 */
[----:B------:R-:W2:Y:S01]  /*ee10*/  @P1 LDC.64 R6, c[0x0][0x9c8] ;  /* 0x00027200ff061b82 */ /* 0x000ea20000000a00 */
[----:B------:R-:W-:-:S07]  /*ee20*/  @P1 SHF.R.S32.HI R19, RZ, 0x1f, R17 ;  /* 0x0000001fff131819 */ /* 0x000fce0000011411 */
[----:B------:R-:W3:Y:S01]  /*ee30*/  @P1 LDC.64 R12, c[0x0][0x9d0] ;  /* 0x00027400ff0c1b82 */ /* 0x000ee20000000a00 */
[----:B------:R-:W-:Y:S01]  /*ee40*/  UIADD3 UR6, UR4, 0x2, URZ ;  /* 0x0000000204067890 */ /* 0x000fe2000fffe03f */
[----:B------:R-:W-:Y:S01]  /*ee50*/  UMOV UR7, 0x40000040 ;  /* 0x4000004000077882 */ /* 0x000fe20000000000 */
[C---:B--2---:R-:W-:Y:S02]  /*ee60*/  @P1 IMAD R0, R6.reuse, UR38, RZ ;  /* 0x0000002606001c24 */ /* 0x044fe4000f8e02ff */
[----:B01----:R-:W-:-:S04]  /*ee70*/  @P1 IMAD.WIDE.U32 R2, R6, UR39, RZ ;  /* 0x0000002706021c25 */ /* 0x003fc8000f8e00ff */
[----:B------:R-:W-:Y:S02]  /*ee80*/  @P1 IMAD R7, R7, UR39, R0 ;  /* 0x0000002707071c24 */ /* 0x000fe4000f8e0200 */
[-C--:B---3--:R-:W-:Y:S02]  /*ee90*/  @P1 IMAD R0, R19, R12.reuse, RZ ;  /* 0x0000000c13001224 */ /* 0x088fe400078e02ff */
[----:B------:R-:W-:Y:S02]  /*eea0*/  @P1 IMAD.IADD R3, R3, 0x1, R7 ;  /* 0x0000000103031824 */ /* 0x000fe400078e0207 */
[C---:B------:R-:W-:Y:S02]  /*eeb0*/  @P1 IMAD R7, R17.reuse, R13, R0 ;  /* 0x0000000d11071224 */ /* 0x040fe400078e0200 */
[----:B------:R-:W-:-:S04]  /*eec0*/  @P1 IMAD.WIDE.U32 R2, R17, R12, R2 ;  /* 0x0000000c11021225 */ /* 0x000fc800078e0002 */
[----:B------:R-:W-:Y:S01]  /*eed0*/  @P1 IMAD.IADD R0, R3, 0x1, R7 ;  /* 0x0000000103001824 */ /* 0x000fe200078e0207 */
[----:B------:R-:W-:Y:S01]  /*eee0*/  @P1 LEA R6, P2, R2, R8, 0x2 ;  /* 0x0000000802061211 */ /* 0x000fe200078410ff */
[----:B------:R-:W-:-:S03]  /*eef0*/  IMAD.MOV.U32 R3, RZ, RZ, 0x3f800000 ;  /* 0x3f800000ff037424 */ /* 0x000fc600078e00ff */
[----:B------:R-:W-:-:S05]  /*ef00*/  @P1 LEA.HI.X R7, R2, R9, R0, 0x2, P2 ;  /* 0x0000000902071211 */ /* 0x000fca00010f1400 */
[----:B------:R0:W2:Y:S01]  /*ef10*/  @P1 LDG.E R3, desc[UR40][R6.64] ;  /* 0x0000002806031981 */ /* 0x0000a2000c1e1900 */
[----:B------:R-:W-:Y:S02]  /*ef20*/  WARPGROUP.DEPBAR.LE gsb0, 0x0 ;  /* 0x00008000000079c5 */ /* 0x000fe40000010000 */
[----:B------:R-:W-:-:S06]  /*ef30*/  WARPGROUP.ARRIVE ;  /* 0x00000000000079c5 */ /* 0x000fcc0000000000 */
        /* <DEDUP_REMOVED lines=13> */
[----:B0-----:R-:W0:Y:S04]  /*f010*/  SHFL.BFLY PT, R7, R0, 0x1, 0x1f ;  /* 0x0c201f0000077f89 */ /* 0x001e2800000e0000 */
[----:B------:R-:W1:Y:S01]  /*f020*/  SHFL.BFLY PT, R2, R9, 0x1, 0x1f ;  /* 0x0c201f0009027f89 */ /* 0x000e6200000e0000 */
[----:B------:R-:W-:Y:S02]  /*f030*/  IMAD.MOV.U32 R4, RZ, RZ, RZ ;  /* 0x000000ffff047224 */ /* 0x000fe400078e00ff */
[----:B0-----:R-:W-:Y:S01]  /*f040*/  FADD.FTZ R12, R0, R7 ;  /* 0x00000007000c7221 */ /* 0x001fe20000010000 */
[----:B-1----:R-:W-:-:S04]  /*f050*/  FADD.FTZ R13, R9, R2 ;  /* 0x00000002090d7221 */ /* 0x002fc80000010000 */
[C---:B------:R-:W-:Y:S01]  /*f060*/  FSETP.NE.FTZ.AND P1, PT, R12.reuse, RZ, PT ;  /* 0x000000ff0c00720b */ /* 0x040fe20003f35000 */
[----:B------:R-:W-:Y:S01]  /*f070*/  FMUL.FTZ R14, R12, 0.00390625 ;  /* 0x3b8000000c0e7820 */ /* 0x000fe20000410000 */
[----:B------:R-:W-:-:S04]  /*f080*/  FMUL.FTZ R7, R13, 0.00390625 ;  /* 0x3b8000000d077820 */ /* 0x000fc80000410000 */
        /* <DEDUP_REMOVED lines=24> */
.L_x_950:
        /* <DEDUP_REMOVED lines=68> */
.L_x_876:
[----:B------:R-:W-:Y:S05]  /*f650*/  @P0 BRA `(.L_x_951) ;  /* 0x0000002000540947 */ /* 0x000fea0003800000 */
[----:B------:R-:W0:Y:S01]  /*f660*/  S2R R8, SR_TID.X ;  /* 0x0000000000087919 */ /* 0x000e220000002100 */
[----:B------:R-:W-:Y:S01]  /*f670*/  ULDC.64 UR4, c[0x4][0x40] ;  /* 0x0100100000047ab9 */ /* 0x000fe20000000a00 */
[----:B------:R-:W1:Y:S01]  /*f680*/  LDC R82, c[0x0][0xbe8] ;  /* 0x0002fa00ff527b82 */ /* 0x000e620000000800 */
[----:B------:R-:W-:Y:S01]  /*f690*/  ULDC.64 UR6, c[0x0][0xb38] ;  /* 0x0002ce0000067ab9 */ /* 0x000fe20000000a00 */
[----:B------:R-:W2:Y:S01]  /*f6a0*/  S2R R75, SR_CTAID.X ;  /* 0x00000000004b7919 */ /* 0x000ea20000002500 */
[----:B------:R-:W-:-:S05]  /*f6b0*/  ULDC.64 UR8, c[0x0][0xb28] ;  /* 0x0002ca0000087ab9 */ /* 0x000fca0000000a00 */
[----:B------:R-:W3:Y:S08]  /*f6c0*/  LDC.64 R86, c[0x0][0xbd8] ;  /* 0x0002f600ff567b82 */ /* 0x000ef00000000a00 */
[----:B------:R-:W4:Y:S01]  /*f6d0*/  LDC.64 R88, c[0x0][0xb40] ;  /* 0x0002d000ff587b82 */ /* 0x000f220000000a00 */
[----:B0-----:R-:W-:-:S05]  /*f6e0*/  IMAD.SHL.U32 R4, R8, 0x4, RZ ;  /* 0x0000000408047824 */ /* 0x001fca00078e00ff */
[----:B------:R-:W-:Y:S02]  /*f6f0*/  LOP3.LUT R4, R4, 0xc, RZ, 0xc0, !PT ;  /* 0x0000000c04047812 */ /* 0x000fe400078ec0ff */
[----:B------:R-:W-:Y:S02]  /*f700*/  BAR.SYNC.DEFER_BLOCKING 0x1, 0x100 ;  /* 0x0044000000007b1d */ /* 0x000fe40000010000 */
[----:B------:R-:W-:-:S05]  /*f710*/  IADD3 R4, P0, R4, UR4, RZ ;  /* 0x0000000404047c10 */ /* 0x000fca000ff1e0ff */
[----:B------:R-:W-:Y:S01]  /*f720*/  IMAD.X R5, RZ, RZ, UR5, P0 ;  /* 0x00000005ff057e24 */ /* 0x000fe200080e06ff */
[----:B------:R-:W-:-:S05]  /*f730*/  ULDC.64 UR4, c[0x0][0xbd0] ;  /* 0x0002f40000047ab9 */ /* 0x000fca0000000a00 */
[----:B------:R0:W5:Y:S01]  /*f740*/  LDG.E.CONSTANT R5, desc[UR40][R4.64] ;  /* 0x0000002804057981 */ /* 0x000162000c1e9900 */
[C---:B------:R-:W-:Y:S01]  /*f750*/  LOP3.LUT P0, R7, R8.reuse, 0x3, RZ, 0xc0, !PT ;  /* 0x0000000308077812 */ /* 0x040fe2000780c0ff */
[----:B------:R-:W-:Y:S01]  /*f760*/  VIADD R8, R8, 0xffffff80 ;  /* 0xffffff8008087836 */ /* 0x000fe20000000000 */
[----:B-1----:R-:W-:Y:S01]  /*f770*/  ISETP.NE.AND P2, PT, R82, 0x1, PT ;  /* 0x000000015200780c */ /* 0x002fe20003f45270 */
[----:B------:R-:W-:Y:S01]  /*f780*/  IMAD.WIDE.U32 R38, R17, UR6, RZ ;  /* 0x0000000611267c25 */ /* 0x000fe2000f8e00ff */
[----:B------:R-:W-:Y:S01]  /*f790*/  ISETP.EQ.OR P0, PT, R7, 0x3, !P0 ;  /* 0x000000030700780c */ /* 0x000fe20004702670 */
[----:B------:R-:W-:Y:S03]  /*f7a0*/  BSSY B0, `(.L_x_952) ;  /* 0x0000186000007945 */ /* 0x000fe60003800000 */
[----:B------:R-:W-:Y:S02]  /*f7b0*/  SEL R76, R3, R6, P0 ;  /* 0x00000006034c7207 */ /* 0x000fe40000000000 */
[----:B------:R-:W-:-:S02]  /*f7c0*/  SEL R9, R6, R3, P0 ;  /* 0x0000000306097207 */ /* 0x000fc40000000000 */
[----:B------:R-:W-:Y:S02]  /*f7d0*/  SHF.R.S32.HI R3, RZ, 0x1f, R8 ;  /* 0x0000001fff037819 */ /* 0x000fe40000011408 */
[----:B------:R-:W-:Y:S01]  /*f7e0*/  SEL R12, R94, R95, P0 ;  /* 0x0000005f5e0c7207 */ /* 0x000fe20000000000 */
[----:B------:R-:W1:Y:S01]  /*f7f0*/  @P2 LDC R84, c[0x0][0xbec] ;  /* 0x0002fb00ff542b82 */ /* 0x000e620000000800 */
[CC--:B0-----:R-:W-:Y:S02]  /*f800*/  LEA.HI R4, R3.reuse, R8.reuse, RZ, 0x7 ;  /* 0x0000000803047211 */ /* 0x0c1fe400078f38ff */
[----:B------:R-:W-:Y:S02]  /*f810*/  LEA.HI R25, R3, R8, RZ, 0x2 ;  /* 0x0000000803197211 */ /* 0x000fe400078f10ff */
[----:B------:R-:W-:Y:S02]  /*f820*/  LOP3.LUT R7, R4, 0xffffff80, RZ, 0xc0, !PT ;  /* 0xffffff8004077812 */ /* 0x000fe400078ec0ff */
[----:B------:R-:W-:Y:S01]  /*f830*/  SHF.R.S32.HI R6, RZ, 0x7, R4 ;  /* 0x00000007ff067819 */ /* 0x000fe20000011404 */
[----:B------:R-:W0:Y:S01]  /*f840*/  @P2 LDC R83, c[0x0][0xbf0] ;  /* 0x0002fc00ff532b82 */ /* 0x000e220000000800 */
[----:B------:R-:W-:Y:S01]  /*f850*/  LOP3.LUT R25, R25, 0xfffffffc, RZ, 0xc0, !PT ;  /* 0xfffffffc19197812 */ /* 0x000fe200078ec0ff */
[----:B------:R-:W-:Y:S01]  /*f860*/  IMAD.IADD R68, R8, 0x1, -R7 ;  /* 0x0000000108447824 */ /* 0x000fe200078e0a07 */
[----:B------:R-:W-:-:S02]  /*f870*/  LEA.HI R3, R4, R6, RZ, 0x1 ;  /* 0x0000000604037211 */ /* 0x000fc400078f08ff */
[----:B------:R-:W-:Y:S01]  /*f880*/  SEL R78, R92, R93, P0 ;  /* 0x0000005d5c4e7207 */ /* 0x000fe20000000000 */
[----:B------:R-:W-:Y:S01]  /*f890*/  IMAD.IADD R25, R8, 0x1, -R25 ;  /* 0x0000000108197824 */ /* 0x000fe200078e0a19 */
[----:B------:R-:W-:Y:S01]  /*f8a0*/  SHF.R.S32.HI R7, RZ, 0x1f, R68 ;  /* 0x0000001fff077819 */ /* 0x000fe20000011444 */
[----:B------:R-:W0:Y:S01]  /*f8b0*/  @P2 LDC R85, c[0x0][0xbf0] ;  /* 0x0002fc00ff552b82 */ /* 0x000e220000000800 */
[----:B------:R-:W-:Y:S02]  /*f8c0*/  LOP3.LUT R3, R3, 0x3fffffe, RZ, 0xc0, !PT ;  /* 0x03fffffe03037812 */ /* 0x000fe400078ec0ff */
[----:B------:R-:W-:Y:S02]  /*f8d0*/  LEA.HI R13, R7, R68, RZ, 0x2 ;  /* 0x00000044070d7211 */ /* 0x000fe400078f10ff */
[----:B------:R-:W-:Y:S01]  /*f8e0*/  SHF.R.S32.HI R8, RZ, 0x1f, R17 ;  /* 0x0000001fff087819 */ /* 0x000fe20000011411 */
[----:B------:R-:W-:Y:S01]  /*f8f0*/  IMAD.IADD R3, R6, 0x1, -R3 ;  /* 0x0000000106037824 */ /* 0x000fe200078e0a03 */
[----:B------:R-:W-:-:S02]  /*f900*/  SHF.R.S32.HI R11, RZ, 0x2, R13 ;  /* 0x00000002ff0b7819 */ /* 0x000fc4000001140d */
[----:B------:R-:W-:Y:S01]  /*f910*/  SHF.R.S32.HI R32, RZ, 0x1f, R13 ;  /* 0x0000001fff207819 */ /* 0x000fe2000001140d */
[----:B------:R-:W-:Y:S01]  /*f920*/  IMAD R6, R8, UR4, RZ ;  /* 0x0000000408067c24 */ /* 0x000fe2000f8e02ff */
[----:B------:R-:W-:Y:S02]  /*f930*/  LEA.HI R7, R7, R68, RZ, 0x5 ;  /* 0x0000004407077211 */ /* 0x000fe400078f28ff */
[----:B------:R-:W-:Y:S02]  /*f940*/  LEA.HI R32, R32, R11, RZ, 0x3 ;  /* 0x0000000b20207211 */ /* 0x000fe400078f18ff */
[----:B------:R-:W-:Y:S02]  /*f950*/  SEL R10, R102, R103, P0 ;  /* 0x00000067660a7207 */ /* 0x000fe40000000000 */
[----:B------:R-:W-:Y:S01]  /*f960*/  LOP3.LUT R4, R32, 0xfffffff8, RZ, 0xc0, !PT ;  /* 0xfffffff820047812 */ /* 0x000fe200078ec0ff */
[----:B------:R-:W-:Y:S01]  /*f970*/  IMAD.WIDE.U32 R32, R17, UR4, RZ ;  /* 0x0000000411207c25 */ /* 0x000fe2000f8e00ff */
[----:B------:R-:W-:Y:S01]  /*f980*/  SEL R93, R93, R92, P0 ;  /* 0x0000005c5d5d7207 */ /* 0x000fe20000000000 */
[----:B------:R-:W0:Y:S01]  /*f990*/  S2UR UR4, SR_CTAID.Y ;  /* 0x00000000000479c3 */ /* 0x000e220000002600 */
[----:B------:R-:W-:Y:S01]  /*f9a0*/  SEL R14, R96, R97, P0 ;  /* 0x00000061600e7207 */ /* 0x000fe20000000000 */
[----:B------:R-:W-:Y:S01]  /*f9b0*/  IMAD.IADD R4, R11, 0x1, -R4 ;  /* 0x000000010b047824 */ /* 0x000fe200078e0a04 */
[----:B------:R-:W-:Y:S01]  /*f9c0*/  SHF.R.S32.HI R11, RZ, 0x5, R7 ;  /* 0x00000005ff0b7819 */ /* 0x000fe20000011407 */
[----:B------:R-:W-:Y:S01]  /*f9d0*/  IMAD R7, R17, UR5, R6 ;  /* 0x0000000511077c24 */ /* 0x000fe2000f8e0206 */
[----:B------:R-:W-:Y:S01]  /*f9e0*/  SEL R15, R97, R96, P0 ;  /* 0x00000060610f7207 */ /* 0x000fe20000000000 */
[----:B------:R-:W-:Y:S01]  /*f9f0*/  IMAD R6, R8, UR6, RZ ;  /* 0x0000000608067c24 */ /* 0x000fe2000f8e02ff */
[----:B------:R-:W-:Y:S01]  /*fa00*/  LEA.HI R8, R25, R25, RZ, 0x1 ;  /* 0x0000001919087211 */ /* 0x000fe200078f08ff */
[----:B------:R-:W-:Y:S01]  /*fa10*/  IMAD R4, R11, 0x10, R4 ;  /* 0x000000100b047824 */ /* 0x000fe200078e0204 */
[----:B------:R-:W-:Y:S01]  /*fa20*/  SEL R22, R104, R105, P0 ;  /* 0x0000006968167207 */ /* 0x000fe20000000000 */
[----:B------:R-:W-:Y:S01]  /*fa30*/  IMAD R11, R17, UR7, R6 ;  /* 0x00000007110b7c24 */ /* 0x000fe2000f8e0206 */
[----:B------:R-:W-:Y:S01]  /*fa40*/  LOP3.LUT R6, R8, 0x1ffffffe, RZ, 0xc0, !PT ;  /* 0x1ffffffe08067812 */ /* 0x000fe200078ec0ff */
[----:B------:R-:W-:Y:S01]  /*fa50*/  IMAD R3, R3, 0x40, R4 ;  /* 0x0000004003037824 */ /* 0x000fe200078e0204 */
[----:B------:R-:W-:Y:S01]  /*fa60*/  SEL R8, R150, R151, P0 ;  /* 0x0000009796087207 */ /* 0x000fe20000000000 */
[----:B------:R-:W-:Y:S01]  /*fa70*/  IMAD.IADD R33, R33, 0x1, R7 ;  /* 0x0000000121217824 */ /* 0x000fe200078e0207 */
[----:B------:R-:W-:Y:S01]  /*fa80*/  SEL R151, R151, R150, P0 ;  /* 0x0000009697977207 */ /* 0x000fe20000000000 */
[----:B------:R-:W-:Y:S01]  /*fa90*/  IMAD.IADD R6, R25, 0x1, -R6 ;  /* 0x0000000119067824 */ /* 0x000fe200078e0a06 */
[----:B------:R-:W-:Y:S01]  /*faa0*/  SEL R23, R105, R104, P0 ;  /* 0x0000006869177207 */ /* 0x000fe20000000000 */
[--C-:B--2---:R-:W-:Y:S01]  /*fab0*/  IMAD R70, R75, 0x80, R3.reuse ;  /* 0x000000804b467824 */ /* 0x104fe200078e0203 */
[----:B------:R-:W-:Y:S01]  /*fac0*/  SEL R30, R120, R121, P0 ;  /* 0x00000079781e7207 */ /* 0x000fe20000000000 */
[----:B------:R-:W-:Y:S01]  /*fad0*/  IMAD R4, R6, 0x8, R3 ;  /* 0x0000000806047824 */ /* 0x000fe200078e0203 */
[----:B------:R-:W-:Y:S01]  /*fae0*/  SEL R31, R121, R120, P0 ;  /* 0x00000078791f7207 */ /* 0x000fe20000000000 */
[----:B------:R-:W2:Y:S01]  /*faf0*/  @P2 LDC R92, c[0x0][0xbec] ;  /* 0x0002fb00ff5c2b82 */ /* 0x000ea20000000800 */
[----:B------:R-:W-:Y:S01]  /*fb00*/  SEL R74, R100, R101, P0 ;  /* 0x00000065644a7207 */ /* 0x000fe20000000000 */
[----:B------:R-:W-:Y:S01]  /*fb10*/  IMAD R75, R75, 0x80, R4 ;  /* 0x000000804b4b7824 */ /* 0x000fe200078e0204 */
[----:B------:R-:W-:Y:S01]  /*fb20*/  SEL R24, R112, R113, P0 ;  /* 0x0000007170187207 */ /* 0x000fe20000000000 */
[----:B------:R-:W-:Y:S01]  /*fb30*/  IMAD.IADD R39, R39, 0x1, R11 ;  /* 0x0000000127277824 */ /* 0x000fe200078e020b */
[----:B------:R-:W-:Y:S01]  /*fb40*/  SEL R21, R113, R112, P0 ;  /* 0x0000007071157207 */ /* 0x000fe20000000000 */
[----:B------:R-:W-:Y:S01]  /*fb50*/  ULDC.64 UR6, c[0x0][0xb48] ;  /* 0x0002d20000067ab9 */ /* 0x000fe20000000a00 */
[----:B------:R-:W-:Y:S01]  /*fb60*/  SEL R16, R144, R145, P0 ;  /* 0x0000009190107207 */ /* 0x000fe20000000000 */
[----:B----4-:R-:W-:Y:S01]  /*fb70*/  IMAD.WIDE.U32 R38, R88, UR39, R38 ;  /* 0x0000002758267c25 */ /* 0x010fe2000f8e0026 */
[----:B------:R-:W-:-:S02]  /*fb80*/  LOP3.LUT R13, R13, 0x7ffffffc, RZ, 0xc0, !PT ;  /* 0x7ffffffc0d0d7812 */ /* 0x000fc400078ec0ff */
[----:B------:R-:W-:Y:S02]  /*fb90*/  SEL R101, R101, R100, P0 ;  /* 0x0000006465657207 */ /* 0x000fe40000000000 */
[----:B------:R-:W-:Y:S02]  /*fba0*/  SEL R18, R108, R109, P0 ;  /* 0x0000006d6c127207 */ /* 0x000fe40000000000 */
[----:B------:R-:W-:Y:S02]  /*fbb0*/  SEL R19, R109, R108, P0 ;  /* 0x0000006c6d137207 */ /* 0x000fe40000000000 */
[----:B------:R-:W-:Y:S02]  /*fbc0*/  SEL R58, R124, R125, P0 ;  /* 0x0000007d7c3a7207 */ /* 0x000fe40000000000 */
[----:B------:R-:W-:Y:S02]  /*fbd0*/  SEL R44, R128, R129, P0 ;  /* 0x00000081802c7207 */ /* 0x000fe40000000000 */
[----:B------:R-:W-:-:S02]  /*fbe0*/  SEL R72, R116, R117, P0 ;  /* 0x0000007574487207 */ /* 0x000fc40000000000 */
[----:B------:R-:W-:Y:S01]  /*fbf0*/  SEL R125, R125, R124, P0 ;  /* 0x0000007c7d7d7207 */ /* 0x000fe20000000000 */
[----:B--2---:R-:W-:Y:S01]  /*fc00*/  @P2 IMAD.HI.U32 R92, R75, R92, RZ ;  /* 0x0000005c4b5c2227 */ /* 0x004fe200078e00ff */
[----:B------:R-:W-:Y:S02]  /*fc10*/  SEL R54, R132, R133, P0 ;  /* 0x0000008584367207 */ /* 0x000fe40000000000 */
[----:B------:R-:W-:Y:S02]  /*fc20*/  SEL R55, R133, R132, P0 ;  /* 0x0000008485377207 */ /* 0x000fe40000000000 */
[----:B------:R-:W-:Y:S02]  /*fc30*/  SEL R26, R148, R149, P0 ;  /* 0x00000095941a7207 */ /* 0x000fe40000000000 */
[----:B------:R-:W-:Y:S02]  /*fc40*/  SEL R117, R117, R116, P0 ;  /* 0x0000007475757207 */ /* 0x000fe40000000000 */
[C---:B------:R-:W-:Y:S01]  /*fc50*/  LOP3.LUT P1, RZ, R68.reuse, 0x3, RZ, 0xc0, !PT ;  /* 0x0000000344ff7812 */ /* 0x040fe2000782c0ff */
[----:B------:R-:W-:Y:S01]  /*fc60*/  IMAD.IADD R68, R68, 0x1, -R13 ;  /* 0x0000000144447824 */ /* 0x000fe200078e0a0d */
[----:B------:R-:W-:-:S02]  /*fc70*/  SEL R129, R129, R128, P0 ;  /* 0x0000008081817207 */ /* 0x000fc40000000000 */
[----:B------:R-:W-:Y:S02]  /*fc80*/  SEL R62, R136, R137, P0 ;  /* 0x00000089883e7207 */ /* 0x000fe40000000000 */
[----:B------:R-:W-:Y:S02]  /*fc90*/  SEL R63, R137, R136, P0 ;  /* 0x00000088893f7207 */ /* 0x000fe40000000000 */
[----:B------:R-:W-:Y:S02]  /*fca0*/  SEL R42, R90, R91, P0 ;  /* 0x0000005b5a2a7207 */ /* 0x000fe40000000000 */
[----:B------:R-:W-:Y:S02]  /*fcb0*/  SEL R77, R91, R90, P0 ;  /* 0x0000005a5b4d7207 */ /* 0x000fe40000000000 */
[----:B------:R-:W-:Y:S01]  /*fcc0*/  SEL R48, R98, R99, P0 ;  /* 0x0000006362307207 */ /* 0x000fe20000000000 */
[----:B------:R-:W2:Y:S01]  /*fcd0*/  LDC R90, c[0x0][0xc50] ;  /* 0x00031400ff5a7b82 */ /* 0x000ea20000000800 */
        /* <DEDUP_REMOVED lines=28> */
[----:B------:R-:W-:Y:S01]  /*fea0*/  SEL R103, R103, R102, P0 ;  /* 0x0000006667677207 */ /* 0x000fe20000000000 */
[----:B-----5:R4:W-:Y:S04]  /*feb0*/  SHFL.IDX PT, R43, R12, R5, 0x1c1f ;  /* 0x001c1f050c2b7589 */ /* 0x0209e800000e0000 */
[----:B------:R-:W-:Y:S04]  /*fec0*/  SHFL.IDX PT, R3, R8, R5, 0x1c1f ;  /* 0x001c1f0508037589 */ /* 0x000fe800000e0000 */
[----:B------:R-:W-:Y:S01]  /*fed0*/  SHFL.IDX PT, R6, R76, R5, 0x1c1f ;  /* 0x001c1f054c067589 */ /* 0x000fe200000e0000 */
[----:B----4-:R-:W-:-:S03]  /*fee0*/  LOP3.LUT R12, R5, 0x2, RZ, 0x3c, !PT ;  /* 0x00000002050c7812 */ /* 0x010fc600078e3cff */
[----:B------:R-:W-:Y:S04]  /*fef0*/  SHFL.IDX PT, R49, R10, R5, 0x1c1f ;  /* 0x001c1f050a317589 */ /* 0x000fe800000e0000 */
        /* <DEDUP_REMOVED lines=14> */
[----:B------:R-:W4:Y:S04]  /*ffe0*/  SHFL.IDX PT, R16, R101, R12, 0x1c1f ;  /* 0x001c1f0c65107589 */ /* 0x000f2800000e0000 */
[----:B------:R-:W-:Y:S04]  /*fff0*/  SHFL.IDX PT, R21, R21, R12, 0x1c1f ;  /* 0x001c1f0c15157589 */ /* 0x000fe800000e0000 */
[----:B------:R-:W-:Y:S04]  /*10000*/  SHFL.IDX PT, R18, R18, R5, 0x1c1f ;  /* 0x001c1f0512127589 */ /* 0x000fe800000e0000 */
[----:B------:R-:W-:Y:S04]  /*10010*/  SHFL.IDX PT, R27, R58, R5, 0x1c1f ;  /* 0x001c1f053a1b7589 */ /* 0x000fe800000e0000 */
[----:B------:R-:W-:Y:S04]  /*10020*/  SHFL.IDX PT, R71, R26, R5, 0x1c1f ;  /* 0x001c1f051a477589 */ /* 0x000fe800000e0000 */
[----:B------:R-:W-:Y:S04]  /*10030*/  SHFL.IDX PT, R19, R19, R12, 0x1c1f ;  /* 0x001c1f0c13137589 */ /* 0x000fe800000e0000 */
[----:B------:R-:W5:Y:S01]  /*10040*/  SHFL.IDX PT, R44, R125, R12, 0x1c1f ;  /* 0x001c1f0c7d2c7589 */ /* 0x000f6200000e0000 */
[----:B----4-:R-:W-:-:S03]  /*10050*/  SEL R11, R13, R16, P0 ;  /* 0x000000100d0b7207 */ /* 0x010fc60000000000 */
[----:B------:R-:W-:Y:S04]  /*10060*/  SHFL.IDX PT, R25, R72, R5, 0x1c1f ;  /* 0x001c1f0548197589 */ /* 0x000fe800000e0000 */
[----:B------:R-:W-:Y:S04]  /*10070*/  SHFL.IDX PT, R54, R54, R5, 0x1c1f ;  /* 0x001c1f0536367589 */ /* 0x000fe800000e0000 */
[----:B------:R-:W-:Y:S04]  /*10080*/  SHFL.IDX PT, R26, R117, R12, 0x1c1f ;  /* 0x001c1f0c751a7589 */ /* 0x000fe800000e0000 */
[----:B------:R-:W4:Y:S04]  /*10090*/  SHFL.IDX PT, R55, R55, R12, 0x1c1f ;  /* 0x001c1f0c37377589 */ /* 0x000f2800000e0000 */
[----:B------:R-:W1:Y:S04]  /*100a0*/  SHFL.IDX PT, R58, R129, R12, 0x1c1f ;  /* 0x001c1f0c813a7589 */ /* 0x000e6800000e0000 */
[----:B------:R-:W-:Y:S01]  /*100b0*/  SHFL.IDX PT, R62, R62, R5, 0x1c1f ;  /* 0x001c1f053e3e7589 */ /* 0x000fe200000e0000 */
[----:B-----5:R-:W-:-:S03]  /*100c0*/  SEL R29, R27, R44, P0 ;  /* 0x0000002c1b1d7207 */ /* 0x020fc60000000000 */
[----:B------:R-:W5:Y:S04]  /*100d0*/  SHFL.IDX PT, R63, R63, R12, 0x1c1f ;  /* 0x001c1f0c3f3f7589 */ /* 0x000f6800000e0000 */
[----:B------:R3:W-:Y:S04]  /*100e0*/  SHFL.IDX PT, R59, R28, R5, 0x1c1f ;  /* 0x001c1f051c3b7589 */ /* 0x0007e800000e0000 */
[----:B------:R-:W-:Y:S04]  /*100f0*/  SHFL.IDX PT, R42, R42, R5, 0x1c1f ;  /* 0x001c1f052a2a7589 */ /* 0x000fe800000e0000 */
[----:B------:R-:W-:Y:S01]  /*10100*/  SHFL.IDX PT, R48, R48, R5, 0x1c1f ;  /* 0x001c1f0530307589 */ /* 0x000fe200000e0000 */
[----:B---3--:R-:W-:-:S03]  /*10110*/  SEL R28, R30, R31, P0 ;  /* 0x0000001f1e1c7207 */ /* 0x008fc60000000000 */
[----:B------:R-:W-:Y:S01]  /*10120*/  SHFL.IDX PT, R66, R66, R5, 0x1c1f ;  /* 0x001c1f0542427589 */ /* 0x000fe200000e0000 */
[----:B------:R-:W-:Y:S02]  /*10130*/  SEL R30, R31, R30, P0 ;  /* 0x0000001e1f1e7207 */ /* 0x000fe40000000000 */
[----:B------:R-:W-:Y:S01]  /*10140*/  SEL R31, R44, R27, P0 ;  /* 0x0000001b2c1f7207 */ /* 0x000fe20000000000 */
[----:B------:R-:W-:Y:S01]  /*10150*/  SHFL.IDX PT, R64, R64, R5, 0x1c1f ;  /* 0x001c1f0540407589 */ /* 0x000fe200000e0000 */
[----:B----4-:R-:W-:-:S03]  /*10160*/  SEL R27, R55, R54, P0 ;  /* 0x00000036371b7207 */ /* 0x010fc60000000000 */
[----:B------:R-:W-:Y:S04]  /*10170*/  SHFL.IDX PT, R60, R60, R5, 0x1c1f ;  /* 0x001c1f053c3c7589 */ /* 0x000fe800000e0000 */
[----:B------:R-:W-:Y:S04]  /*10180*/  SHFL.IDX PT, R56, R56, R5, 0x1c1f ;  /* 0x001c1f0538387589 */ /* 0x000fe800000e0000 */
[----:B------:R-:W-:Y:S04]  /*10190*/  SHFL.IDX PT, R52, R52, R5, 0x1c1f ;  /* 0x001c1f0534347589 */ /* 0x000fe800000e0000 */
[----:B------:R-:W-:Y:S04]  /*101a0*/  SHFL.IDX PT, R50, R50, R5, 0x1c1f ;  /* 0x001c1f0532327589 */ /* 0x000fe800000e0000 */
[----:B------:R-:W-:Y:S04]  /*101b0*/  SHFL.IDX PT, R46, R46, R5, 0x1c1f ;  /* 0x001c1f052e2e7589 */ /* 0x000fe800000e0000 */
[----:B------:R-:W-:Y:S04]  /*101c0*/  SHFL.IDX PT, R40, R40, R5, 0x1c1f ;  /* 0x001c1f0528287589 */ /* 0x000fe800000e0000 */
[----:B------:R-:W-:Y:S04]  /*101d0*/  SHFL.IDX PT, R36, R36, R5, 0x1c1f ;  /* 0x001c1f0524247589 */ /* 0x000fe800000e0000 */
[----:B------:R3:W-:Y:S04]  /*101e0*/  SHFL.IDX PT, R4, R20, R5, 0x1c1f ;  /* 0x001c1f0514047589 */ /* 0x0007e800000e0000 */
[----:B------:R4:W-:Y:S04]  /*101f0*/  SHFL.IDX PT, R34, R34, R5, 0x1c1f ;  /* 0x001c1f0522227589 */ /* 0x0009e800000e0000 */
[----:B------:R-:W0:Y:S01]  /*10200*/  SHFL.IDX PT, R72, R141, R12, 0x1c1f ;  /* 0x001c1f0c8d487589 */ /* 0x000e2200000e0000 */
[----:B---3--:R-:W-:-:S03]  /*10210*/  SEL R20, R24, R21, P0 ;  /* 0x0000001518147207 */ /* 0x008fc60000000000 */
[----:B------:R-:W-:Y:S01]  /*10220*/  SHFL.IDX PT, R76, R149, R12, 0x1c1f ;  /* 0x001c1f0c954c7589 */ /* 0x000fe200000e0000 */
[----:B------:R-:W-:Y:S02]  /*10230*/  SEL R24, R21, R24, P0 ;  /* 0x0000001815187207 */ /* 0x000fe40000000000 */
[----:B----4-:R-:W-:Y:S01]  /*10240*/  SEL R5, R3, R8, P0 ;  /* 0x0000000803057207 */ /* 0x010fe20000000000 */
[----:B------:R-:W3:Y:S01]  /*10250*/  SHFL.IDX PT, R74, R145, R12, 0x1c1f ;  /* 0x001c1f0c914a7589 */ /* 0x000ee200000e0000 */
[----:B------:R-:W-:Y:S02]  /*10260*/  SEL R3, R8, R3, P0 ;  /* 0x0000000308037207 */ /* 0x000fe40000000000 */
[----:B------:R-:W-:Y:S01]  /*10270*/  SEL R8, R6, R9, P0 ;  /* 0x0000000906087207 */ /* 0x000fe20000000000 */
[----:B------:R-:W-:Y:S01]  /*10280*/  SHFL.IDX PT, R78, R95, R12, 0x1c1f ;  /* 0x001c1f0c5f4e7589 */ /* 0x000fe200000e0000 */
[----:B------:R-:W-:Y:S02]  /*10290*/  SEL R6, R9, R6, P0 ;  /* 0x0000000609067207 */ /* 0x000fe40000000000 */
[----:B------:R-:W-:Y:S01]  /*102a0*/  SEL R9, R7, R10, P0 ;  /* 0x0000000a07097207 */ /* 0x000fe20000000000 */
[----:B------:R-:W4:Y:S01]  /*102b0*/  SHFL.IDX PT, R77, R77, R12, 0x1c1f ;  /* 0x001c1f0c4d4d7589 */ /* 0x000f2200000e0000 */
[----:B------:R-:W-:-:S02]  /*102c0*/  SEL R7, R10, R7, P0 ;  /* 0x000000070a077207 */ /* 0x000fc40000000000 */
[----:B------:R-:W-:Y:S01]  /*102d0*/  SEL R10, R14, R15, P0 ;  /* 0x0000000f0e0a7207 */ /* 0x000fe20000000000 */
[----:B------:R-:W-:Y:S01]  /*102e0*/  SHFL.IDX PT, R80, R103, R12, 0x1c1f ;  /* 0x001c1f0c67507589 */ /* 0x000fe200000e0000 */
[----:B------:R-:W-:Y:S02]  /*102f0*/  SEL R14, R15, R14, P0 ;  /* 0x0000000e0f0e7207 */ /* 0x000fe40000000000 */
[----:B------:R-:W-:Y:S01]  /*10300*/  SEL R15, R16, R13, P0 ;  /* 0x0000000d100f7207 */ /* 0x000fe20000000000 */
[----:B------:R-:W4:Y:S01]  /*10310*/  SHFL.IDX PT, R79, R79, R12, 0x1c1f ;  /* 0x001c1f0c4f4f7589 */ /* 0x000f2200000e0000 */
[----:B------:R-:W-:Y:S01]  /*10320*/  SEL R13, R18, R19, P0 ;  /* 0x00000013120d7207 */ /* 0x000fe20000000000 */
[----:B------:R-:W-:Y:S01]  /*10330*/  IMAD R16, R86, UR38, RZ ;  /* 0x0000002656107c24 */ /* 0x000fe2000f8e02ff */
[----:B------:R-:W-:Y:S01]  /*10340*/  SEL R21, R25, R26, P0 ;  /* 0x0000001a19157207 */ /* 0x000fe20000000000 */
[----:B------:R-:W-:Y:S01]  /*10350*/  SHFL.IDX PT, R67, R67, R12, 0x1c1f ;  /* 0x001c1f0c43437589 */ /* 0x000fe200000e0000 */
[----:B------:R-:W-:Y:S01]  /*10360*/  SEL R25, R26, R25, P0 ;  /* 0x000000191a197207 */ /* 0x000fe20000000000 */
[----:B------:R-:W-:Y:S01]  /*10370*/  IMAD R81, R87, UR39, R16 ;  /* 0x0000002757517c24 */ /* 0x000fe2000f8e0210 */
[----:B-1----:R-:W-:Y:S01]  /*10380*/  SEL R26, R58, R45, P0 ;  /* 0x0000002d3a1a7207 */ /* 0x002fe20000000000 */
[----:B------:R-:W-:Y:S01]  /*10390*/  SHFL.IDX PT, R69, R69, R12, 0x1c1f ;  /* 0x001c1f0c45457589 */ /* 0x000fe200000e0000 */
[----:B-----5:R-:W-:-:S03]  /*103a0*/  SEL R16, R62, R63, P0 ;  /* 0x0000003f3e107207 */ /* 0x020fc60000000000 */
        /* <DEDUP_REMOVED lines=8> */
[----:B------:R1:W-:Y:S02]  /*10430*/  SHFL.IDX PT, R37, R37, R12, 0x1c1f ;  /* 0x001c1f0c25257589 */ /* 0x0003e400000e0000 */
[----:B-1----:R-:W-:-:S02]  /*10440*/  SEL R12, R22, R23, P0 ;  /* 0x00000017160c7207 */ /* 0x002fc40000000000 */
[----:B------:R-:W-:Y:S02]  /*10450*/  SEL R22, R23, R22, P0 ;  /* 0x0000001617167207 */ /* 0x000fe40000000000 */
[----:B------:R-:W-:Y:S02]  /*10460*/  SEL R23, R19, R18, P0 ;  /* 0x0000001213177207 */ /* 0x000fe40000000000 */
[----:B------:R-:W-:Y:S01]  /*10470*/  SEL R19, R54, R55, P0 ;  /* 0x0000003736137207 */ /* 0x000fe20000000000 */
[----:B------:R-:W-:Y:S01]  /*10480*/  @P2 IMAD.HI.U32 R54, R75, R84, RZ ;  /* 0x000000544b362227 */ /* 0x000fe200078e00ff */
[----:B------:R-:W-:-:S03]  /*10490*/  SEL R18, R45, R58, P0 ;  /* 0x0000003a2d127207 */ /* 0x000fc60000000000 */
[----:B------:R-:W-:Y:S01]  /*104a0*/  IMAD.WIDE.U32 R44, R86, UR39, R32 ;  /* 0x00000027562c7c25 */ /* 0x000fe2000f8e0020 */
[----:B------:R-:W-:Y:S02]  /*104b0*/  SEL R32, R63, R62, P0 ;  /* 0x0000003e3f207207 */ /* 0x000fe40000000000 */
[----:B0-----:R-:W-:Y:S01]  /*104c0*/  SEL R33, R72, R59, P0 ;  /* 0x0000003b48217207 */ /* 0x001fe20000000000 */
[----:B------:R-:W-:Y:S01]  /*104d0*/  IMAD.MOV R55, RZ, RZ, -R17 ;  /* 0x000000ffff377224 */ /* 0x000fe200078e0a11 */
[----:B------:R-:W-:Y:S01]  /*104e0*/  SEL R17, R59, R72, P0 ;  /* 0x000000483b117207 */ /* 0x000fe20000000000 */
[----:B------:R-:W-:Y:S01]  /*104f0*/  IMAD.MOV.U32 R63, RZ, RZ, R75 ;  /* 0x000000ffff3f7224 */ /* 0x000fe200078e004b */
[----:B------:R-:W-:Y:S01]  /*10500*/  @P2 SHF.R.U32.HI R63, RZ, R83, R54 ;  /* 0x00000053ff3f2219 */ /* 0x000fe20000011636 */
[----:B--2---:R-:W-:Y:S01]  /*10510*/  IMAD R83, R90, R55, UR4 ;  /* 0x000000045a537e24 */ /* 0x004fe2000f8e0237 */
[----:B------:R-:W-:Y:S01]  /*10520*/  ULDC.64 UR4, c[0x0][0xbe0] ;  /* 0x0002f80000047ab9 */ /* 0x000fe20000000a00 */
[----:B------:R-:W-:-:S02]  /*10530*/  IMAD R58, R88, UR38, RZ ;  /* 0x00000026583a7c24 */ /* 0x000fc4000f8e02ff */
[----:B------:R-:W-:Y:S01]  /*10540*/  IMAD.IADD R45, R45, 0x1, R81 ;  /* 0x000000012d2d7824 */ /* 0x000fe200078e0251 */
[----:B------:R-:W-:Y:S01]  /*10550*/  SHF.R.S32.HI R62, RZ, 0x1f, R83 ;  /* 0x0000001fff3e7819 */ /* 0x000fe20000011453 */
[----:B------:R-:W-:Y:S02]  /*10560*/  IMAD R55, R89, UR39, R58 ;  /* 0x0000002759377c24 */ /* 0x000fe4000f8e023a */
[----:B------:R-:W-:Y:S02]  /*10570*/  IMAD.MOV.U32 R54, RZ, RZ, R38 ;  /* 0x000000ffff367224 */ /* 0x000fe400078e0026 */
[----:B------:R-:W-:Y:S02]  /*10580*/  IMAD.IADD R55, R39, 0x1, R55 ;  /* 0x0000000127377824 */ /* 0x000fe400078e0237 */
[----:B------:R-:W-:Y:S02]  /*10590*/  IMAD R39, R62, UR4, RZ ;  /* 0x000000043e277c24 */ /* 0x000fe4000f8e02ff */
[----:B------:R-:W-:Y:S01]  /*105a0*/  IMAD.MOV.U32 R59, RZ, RZ, R75 ;  /* 0x000000ffff3b7224 */ /* 0x000fe200078e004b */
[----:B------:R-:W-:Y:S01]  /*105b0*/  @P2 SHF.R.U32.HI R59, RZ, R85, R92 ;  /* 0x00000055ff3b2219 */ /* 0x000fe2000001165c */
[----:B------:R-:W-:-:S02]  /*105c0*/  IMAD R58, R83, UR5, R39 ;  /* 0x00000005533a7c24 */ /* 0x000fc4000f8e0227 */
[----:B------:R-:W-:Y:S01]  /*105d0*/  IMAD.WIDE.U32 R38, R83, UR4, R44 ;  /* 0x0000000453267c25 */ /* 0x000fe2000f8e002c */
[----:B------:R-:W-:-:S03]  /*105e0*/  ULDC.64 UR4, c[0x0][0xb30] ;  /* 0x0002cc0000047ab9 */ /* 0x000fc60000000a00 */
[----:B------:R-:W-:Y:S01]  /*105f0*/  IMAD R62, R62, UR6, RZ ;  /* 0x000000063e3e7c24 */ /* 0x000fe2000f8e02ff */
[----:B------:R-:W-:Y:S01]  /*10600*/  IADD3 R38, P2, R63, R38, RZ ;  /* 0x000000263f267210 */ /* 0x000fe20007f5e0ff */
[C---:B------:R-:W-:Y:S01]  /*10610*/  IMAD.WIDE.U32 R44, R83.reuse, UR6, R54 ;  /* 0x00000006532c7c25 */ /* 0x040fe2000f8e0036 */
[----:B------:R-:W-:Y:S02]  /*10620*/  SHF.R.S32.HI R55, RZ, 0x1f, R63 ;  /* 0x0000001fff377819 */ /* 0x000fe4000001143f */
[----:B------:R-:W-:Y:S01]  /*10630*/  SHF.R.S32.HI R54, RZ, 0x1f, R59 ;  /* 0x0000001fff367819 */ /* 0x000fe2000001143b */
[----:B------:R-:W-:Y:S01]  /*10640*/  IMAD R81, R83, UR7, R62 ;  /* 0x0000000753517c24 */ /* 0x000fe2000f8e023e */
[----:B------:R-:W-:Y:S01]  /*10650*/  IADD3.X R39, R55, R39, R58, P2, !PT ;  /* 0x0000002737277210 */ /* 0x000fe200017fe43a */
[----:B------:R-:W-:Y:S01]  /*10660*/  IMAD.MOV R62, RZ, RZ, -R63 ;  /* 0x000000ffff3e7224 */ /* 0x000fe200078e0a3f */
[----:B------:R-:W-:Y:S01]  /*10670*/  ULDC.64 UR6, c[0x0][0xbc8] ;  /* 0x0002f20000067ab9 */ /* 0x000fe20000000a00 */
[----:B------:R-:W-:-:S02]  /*10680*/  IMAD.MOV R63, RZ, RZ, -R59 ;  /* 0x000000ffff3f7224 */ /* 0x000fc400078e0a3b */
[----:B------:R-:W-:Y:S02]  /*10690*/  IMAD R54, R54, UR4, RZ ;  /* 0x0000000436367c24 */ /* 0x000fe4000f8e02ff */
[C-C-:B------:R-:W-:Y:S02]  /*106a0*/  IMAD R55, R82.reuse, R62, R75.reuse ;  /* 0x0000003e52377224 */ /* 0x140fe400078e024b */
        /* <DEDUP_REMOVED lines=17> */
[----:B---3--:R-:W-:Y:S01]  /*107c0*/  SEL R54, R73, R74, P0 ;  /* 0x0000004a49367207 */ /* 0x008fe20000000000 */
        /* <DEDUP_REMOVED lines=9> */
[C---:B------:R-:W-:Y:S01]  /*10860*/  VIADD R82, R70.reuse, 0x8 ;  /* 0x0000000846527836 */ /* 0x040fe20000000000 */
[----:B------:R-:W-:Y:S01]  /*10870*/  UIADD3 UR4, UR4, 0x22820, URZ ;  /* 0x0002282004047890 */ /* 0x000fe2000fffe03f */
[-C--:B------:R-:W-:Y:S01]  /*10880*/  ISETP.GE.OR P2, PT, R70, R81.reuse, P1 ;  /* 0x000000514600720c */ /* 0x080fe20000f46670 */
[----:B------:R-:W0:Y:S01]  /*10890*/  SHFL.IDX PT, R73, R45, RZ, 0x1c1f ;  /* 0x001c1fff2d497589 */ /* 0x000e2200000e0000 */
[----:B------:R-:W-:Y:S01]  /*108a0*/  ULDC.64 UR8, c[0x0][0xb00] ;  /* 0x0002c00000087ab9 */ /* 0x000fe20000000a00 */
[----:B------:R-:W-:Y:S01]  /*108b0*/  ISETP.GE.OR P1, PT, R82, R81, P1 ;  /* 0x000000515200720c */ /* 0x000fe20000f26670 */
[----:B------:R-:W-:Y:S01]  /*108c0*/  UPRMT UR4, URZ, 0x654, UR4 ;  /* 0x000006543f047896 */ /* 0x000fe20008000004 */
[----:B------:R1:W2:Y:S01]  /*108d0*/  SHFL.IDX PT, R75, R45, 0x1, 0x1c1f ;  /* 0x003c1f002d4b7f89 */ /* 0x0002a200000e0000 */
[----:B------:R-:W-:-:S02]  /*108e0*/  LEA R84, P3, R44, UR8, 0x2 ;  /* 0x000000082c547c11 */ /* 0x000fc4000f8610ff */
[----:B------:R-:W-:Y:S02]  /*108f0*/  SEL R55, R71, R76, P0 ;  /* 0x0000004c47377207 */ /* 0x000fe40000000000 */
[----:B------:R-:W-:Y:S01]  /*10900*/  LEA.HI.X R85, R44, UR9, R39, 0x2, P3 ;  /* 0x000000092c557c11 */ /* 0x000fe200098f1427 */
[----:B------:R3:W3:Y:S01]  /*10910*/  SHFL.IDX PT, R62, R84, RZ, 0x1c1f ;  /* 0x001c1fff543e7589 */ /* 0x0006e200000e0000 */
[----:B------:R-:W-:Y:S01]  /*10920*/  ISETP.GE.AND P3, PT, R70, R81, PT ;  /* 0x000000514600720c */ /* 0x000fe20003f66270 */
[----:B------:R-:W-:Y:S01]  /*10930*/  SYNCS.ARRIVE.TRANS64.RED.A1T0 RZ, [UR4], RZ ;  /* 0x000000ffffff79a7 */ /* 0x000fe20008100404 */
[----:B------:R-:W-:Y:S01]  /*10940*/  SEL R59, R76, R71, P0 ;  /* 0x000000474c3b7207 */ /* 0x000fe20000000000 */
[----:B------:R0:W3:Y:S01]  /*10950*/  SHFL.IDX PT, R63, R85, RZ, 0x1c1f ;  /* 0x001c1fff553f7589 */ /* 0x0000e200000e0000 */
[----:B----4-:R-:W-:Y:S01]  /*10960*/  SEL R38, R42, R77, P0 ;  /* 0x0000004d2a267207 */ /* 0x010fe20000000000 */
[----:B------:R-:W-:Y:S01]  /*10970*/  IMAD.SHL.U32 R71, R68, 0x2, RZ ;  /* 0x0000000244477824 */ /* 0x000fe200078e00ff */
[----:B------:R-:W-:-:S02]  /*10980*/  SEL R39, R43, R78, P0 ;  /* 0x0000004e2b277207 */ /* 0x000fc40000000000 */
[----:B------:R-:W-:Y:S02]  /*10990*/  SEL R44, R48, R79, P0 ;  /* 0x0000004f302c7207 */ /* 0x000fe40000000000 */
[----:B-1----:R-:W-:Y:S02]  /*109a0*/  SEL R45, R49, R80, P0 ;  /* 0x00000050312d7207 */ /* 0x002fe40000000000 */
[----:B------:R-:W-:Y:S01]  /*109b0*/  SEL R42, R77, R42, P0 ;  /* 0x0000002a4d2a7207 */ /* 0x000fe20000000000 */
[----:B0-----:R0:W-:Y:S01]  /*109c0*/  @!P2 ST.E desc[UR40][R72.64], R0 ;  /* 0x000000004800a985 */ /* 0x0011e2000c101928 */
[----:B------:R-:W-:Y:S02]  /*109d0*/  SEL R43, R78, R43, P0 ;  /* 0x0000002b4e2b7207 */ /* 0x000fe40000000000 */
[----:B------:R-:W-:Y:S01]  /*109e0*/  SEL R48, R79, R48, P0 ;  /* 0x000000304f307207 */ /* 0x000fe20000000000 */
[----:B--2---:R0:W-:Y:S01]  /*109f0*/  @!P1 ST.E desc[UR40][R74.64], R2 ;  /* 0x000000024a009985 */ /* 0x0041e2000c101928 */
[----:B------:R-:W-:Y:S01]  /*10a00*/  SEL R49, R80, R49, P0 ;  /* 0x0000003150317207 */ /* 0x000fe20000000000 */
        /* <DEDUP_REMOVED lines=10> */
[----:B------:R-:W-:-:S04]  /*10ab0*/  ISETP.GE.AND P1, PT, R70, UR4, PT ;  /* 0x0000000446007c0c */ /* 0x000fc8000bf26270 */
[----:B------:R-:W-:-:S03]  /*10ac0*/  ISETP.GE.AND P5, PT, R79, UR4, PT ;  /* 0x000000044f007c0c */ /* 0x000fc6000bfa6270 */
[C-C-:B---3--:R-:W-:Y:S02]  /*10ad0*/  @!P2 IMAD.WIDE R72, R71.reuse, 0x4, R62.reuse ;  /* 0x000000044748a825 */ /* 0x148fe400078e023e */
[----:B------:R-:W-:Y:S02]  /*10ae0*/  @!P3 LEA.HI R0, R0, R0, RZ, 0x1 ;  /* 0x000000000000b211 */ /* 0x000fe400078f08ff */
[----:B------:R-:W-:Y:S01]  /*10af0*/  @!P4 LEA.HI R68, R68, R68, RZ, 0x1 ;  /* 0x000000444444c211 */ /* 0x000fe200078f08ff */
[----:B------:R0:W-:Y:S01]  /*10b00*/  @!P2 ST.E.64 desc[UR40][R72.64], R8 ;  /* 0x000000084800a985 */ /* 0x0001e2000c101b28 */
[----:B------:R-:W-:Y:S01]  /*10b10*/  @!P3 LOP3.LUT R75, R0, 0xfffffffe, RZ, 0xc0, !PT ;  /* 0xfffffffe004bb812 */ /* 0x000fe200078ec0ff */
[----:B------:R-:W-:Y:S01]  /*10b20*/  VIADD R0, R71, 0x28 ;  /* 0x0000002847007836 */ /* 0x000fe20000000000 */
[----:B------:R-:W-:Y:S02]  /*10b30*/  @!P1 LEA.HI R70, R70, R70, RZ, 0x1 ;  /* 0x0000004646469211 */ /* 0x000fe400078f08ff */
[----:B------:R-:W-:Y:S01]  /*10b40*/  @!P4 LOP3.LUT R77, R68, 0xfffffffe, RZ, 0xc0, !PT ;  /* 0xfffffffe444dc812 */ /* 0x000fe200078ec0ff */
[----:B------:R-:W-:Y:S01]  /*10b50*/  @!P3 IMAD.WIDE R74, R75, 0x4, R62 ;  /* 0x000000044b4ab825 */ /* 0x000fe200078e023e */
[----:B------:R-:W-:-:S02]  /*10b60*/  ISETP.GE.AND P2, PT, R78, UR4, PT ;  /* 0x000000044e007c0c */ /* 0x000fc4000bf46270 */
[----:B------:R-:W-:Y:S01]  /*10b70*/  @!P5 LEA.HI R79, R79, R79, RZ, 0x1 ;  /* 0x0000004f4f4fd211 */ /* 0x000fe200078f08ff */
[----:B------:R-:W-:Y:S01]  /*10b80*/  VIADD R68, R71, 0x30 ;  /* 0x0000003047447836 */ /* 0x000fe20000000000 */
[----:B------:R1:W-:Y:S01]  /*10b90*/  @!P3 ST.E.64 desc[UR40][R74.64], R6 ;  /* 0x000000064a00b985 */ /* 0x0003e2000c101b28 */
[----:B------:R-:W-:Y:S01]  /*10ba0*/  @!P4 IMAD.WIDE R76, R77, 0x4, R62 ;  /* 0x000000044d4cc825 */ /* 0x000fe200078e023e */
[----:B------:R-:W-:Y:S02]  /*10bb0*/  ISETP.GE.AND P3, PT, R0, UR4, PT ;  /* 0x0000000400007c0c */ /* 0x000fe4000bf66270 */
[----:B0-----:R-:W-:Y:S01]  /*10bc0*/  @!P1 LOP3.LUT R9, R70, 0xfffffffe, RZ, 0xc0, !PT ;  /* 0xfffffffe46099812 */ /* 0x001fe200078ec0ff */
[C---:B------:R-:W-:Y:S01]  /*10bd0*/  VIADD R72, R71.reuse, 0x40 ;  /* 0x0000004047487836 */ /* 0x040fe20000000000 */
[----:B------:R-:W-:Y:S01]  /*10be0*/  ISETP.GE.AND P6, PT, R68, UR4, PT ;  /* 0x0000000444007c0c */ /* 0x000fe2000bfc6270 */
[----:B------:R-:W-:Y:S01]  /*10bf0*/  VIADD R70, R71, 0x48 ;  /* 0x0000004847467836 */ /* 0x000fe20000000000 */
[----:B------:R0:W-:Y:S01]  /*10c00*/  @!P4 ST.E.64 desc[UR40][R76.64], R10 ;  /* 0x0000000a4c00c985 */ /* 0x0001e2000c101b28 */
[----:B------:R-:W-:-:S02]  /*10c10*/  @!P2 LEA.HI R78, R78, R78, RZ, 0x1 ;  /* 0x0000004e4e4ea211 */ /* 0x000fc400078f08ff */
[----:B------:R-:W-:Y:S01]  /*10c20*/  ISETP.GE.AND P4, PT, R72, UR4, PT ;  /* 0x0000000448007c0c */ /* 0x000fe2000bf86270 */
[--C-:B-1----:R-:W-:Y:S01]  /*10c30*/  @!P1 IMAD.WIDE R6, R9, 0x4, R62.reuse ;  /* 0x0000000409069825 */ /* 0x102fe200078e023e */
[----:B------:R-:W-:Y:S02]  /*10c40*/  @!P2 LOP3.LUT R9, R78, 0xfffffffe, RZ, 0xc0, !PT ;  /* 0xfffffffe4e09a812 */ /* 0x000fe400078ec0ff */
[----:B------:R-:W-:Y:S02]  /*10c50*/  @!P3 LEA.HI R0, R0, R0, RZ, 0x1 ;  /* 0x000000000000b211 */ /* 0x000fe400078f08ff */
[----:B------:R1:W-:Y:S01]  /*10c60*/  @!P1 ST.E.64 desc[UR40][R6.64], R14 ;  /* 0x0000000e06009985 */ /* 0x0003e2000c101b28 */
[----:B------:R-:W-:Y:S01]  /*10c70*/  ISETP.GE.AND P1, PT, R70, UR4, PT ;  /* 0x0000000446007c0c */ /* 0x000fe2000bf26270 */
[--C-:B------:R-:W-:Y:S01]  /*10c80*/  @!P2 IMAD.WIDE R8, R9, 0x4, R62.reuse ;  /* 0x000000040908a825 */ /* 0x100fe200078e023e */
[----:B------:R-:W-:Y:S02]  /*10c90*/  @!P6 LEA.HI R68, R68, R68, RZ, 0x1 ;  /* 0x000000444444e211 */ /* 0x000fe400078f08ff */
[----:B0-----:R-:W-:Y:S01]  /*10ca0*/  @!P3 LOP3.LUT R11, R0, 0xfffffffe, RZ, 0xc0, !PT ;  /* 0xfffffffe000bb812 */ /* 0x001fe200078ec0ff */
[----:B------:R-:W-:Y:S01]  /*10cb0*/  VIADD R0, R71, 0x50 ;  /* 0x0000005047007836 */ /* 0x000fe20000000000 */
[----:B------:R-:W-:Y:S01]  /*10cc0*/  @!P6 LOP3.LUT R73, R68, 0xfffffffe, RZ, 0xc0, !PT ;  /* 0xfffffffe4449e812 */ /* 0x000fe200078ec0ff */
[----:B------:R0:W-:Y:S01]  /*10cd0*/  @!P2 ST.E.64 desc[UR40][R8.64], R12 ;  /* 0x0000000c0800a985 */ /* 0x0001e2000c101b28 */
[----:B------:R-:W-:Y:S01]  /*10ce0*/  @!P4 LEA.HI R72, R72, R72, RZ, 0x1 ;  /* 0x000000484848c211 */ /* 0x000fe200078f08ff */
[----:B------:R-:W-:-:S04]  /*10cf0*/  @!P3 IMAD.WIDE R10, R11, 0x4, R62 ;  /* 0x000000040b0ab825 */ /* 0x000fc800078e023e */
[----:B------:R-:W-:Y:S01]  /*10d00*/  @!P1 LEA.HI R70, R70, R70, RZ, 0x1 ;  /* 0x0000004646469211 */ /* 0x000fe200078f08ff */
[----:B-1----:R-:W-:Y:S01]  /*10d10*/  @!P6 IMAD.WIDE R6, R73, 0x4, R62 ;  /* 0x000000044906e825 */ /* 0x002fe200078e023e */
[----:B------:R-:W-:Y:S01]  /*10d20*/  @!P5 LOP3.LUT R15, R79, 0xfffffffe, RZ, 0xc0, !PT ;  /* 0xfffffffe4f0fd812 */ /* 0x000fe200078ec0ff */
[----:B------:R1:W-:Y:S01]  /*10d30*/  @!P3 ST.E.64 desc[UR40][R10.64], R22 ;  /* 0x000000160a00b985 */ /* 0x0003e2000c101b28 */
[----:B------:R-:W-:-:S03]  /*10d40*/  @!P4 LOP3.LUT R73, R72, 0xfffffffe, RZ, 0xc0, !PT ;  /* 0xfffffffe4849c812 */ /* 0x000fc600078ec0ff */
[--C-:B------:R-:W-:Y:S01]  /*10d50*/  @!P5 IMAD.WIDE R14, R15, 0x4, R62.reuse ;  /* 0x000000040f0ed825 */ /* 0x100fe200078e023e */
[----:B0-----:R-:W-:Y:S01]  /*10d60*/  @!P1 LOP3.LUT R13, R70, 0xfffffffe, RZ, 0xc0, !PT ;  /* 0xfffffffe460d9812 */ /* 0x001fe200078ec0ff */
[----:B------:R0:W-:Y:S02]  /*10d70*/  @!P6 ST.E.64 desc[UR40][R6.64], R20 ;  /* 0x000000140600e985 */ /* 0x0001e4000c101b28 */
[--C-:B------:R-:W-:Y:S02]  /*10d80*/  @!P4 IMAD.WIDE R8, R73, 0x4, R62.reuse ;  /* 0x000000044908c825 */ /* 0x100fe400078e023e */
[----:B------:R-:W-:Y:S02]  /*10d90*/  @!P5 ST.E.64 desc[UR40][R14.64], R24 ;  /* 0x000000180e00d985 */ /* 0x000fe4000c101b28 */
[----:B------:R-:W-:Y:S02]  /*10da0*/  VIADD R12, R71, 0x58 ;  /* 0x00000058470c7836 */ /* 0x000fe40000000000 */
[----:B-1----:R-:W-:Y:S01]  /*10db0*/  @!P1 IMAD.WIDE R10, R13, 0x4, R62 ;  /* 0x000000040d0a9825 */ /* 0x002fe200078e023e */
[----:B------:R1:W-:Y:S02]  /*10dc0*/  @!P4 ST.E.64 desc[UR40][R8.64], R28 ;  /* 0x0000001c0800c985 */ /* 0x0003e4000c101b28 */
[----:B------:R-:W-:Y:S01]  /*10dd0*/  ISETP.GE.AND P2, PT, R12, UR4, PT ;  /* 0x000000040c007c0c */ /* 0x000fe2000bf46270 */
[C---:B------:R-:W-:Y:S01]  /*10de0*/  VIADD R13, R71.reuse, 0x60 ;  /* 0x00000060470d7836 */ /* 0x040fe20000000000 */
[----:B------:R2:W-:Y:S01]  /*10df0*/  @!P1 ST.E.64 desc[UR40][R10.64], R30 ;  /* 0x0000001e0a009985 */ /* 0x0005e2000c101b28 */
[C---:B------:R-:W-:Y:S01]  /*10e00*/  VIADD R22, R71.reuse, 0x68 ;  /* 0x0000006847167836 */ /* 0x040fe20000000000 */
[----:B------:R-:W-:Y:S01]  /*10e10*/  ISETP.GE.AND P1, PT, R0, UR4, PT ;  /* 0x0000000400007c0c */ /* 0x000fe2000bf26270 */
[----:B0-----:R-:W-:Y:S01]  /*10e20*/  VIADD R7, R71, 0x78 ;  /* 0x0000007847077836 */ /* 0x001fe20000000000 */
[----:B------:R-:W-:Y:S01]  /*10e30*/  ISETP.GE.AND P3, PT, R13, UR4, PT ;  /* 0x000000040d007c0c */ /* 0x000fe2000bf66270 */
[----:B------:R-:W-:Y:S01]  /*10e40*/  VIADD R6, R71, 0x70 ;  /* 0x0000007047067836 */ /* 0x000fe20000000000 */
[----:B------:R-:W-:-:S02]  /*10e50*/  ISETP.GE.AND P4, PT, R22, UR4, PT ;  /* 0x0000000416007c0c */ /* 0x000fc4000bf86270 */
[----:B------:R-:W-:Y:S02]  /*10e60*/  ISETP.GE.AND P6, PT, R7, UR4, PT ;  /* 0x0000000407007c0c */ /* 0x000fe4000bfc6270 */
[----:B------:R-:W-:Y:S02]  /*10e70*/  ISETP.GE.AND P5, PT, R6, UR4, PT ;  /* 0x0000000406007c0c */ /* 0x000fe4000bfa6270 */
[----:B------:R-:W-:-:S03]  /*10e80*/  @!P2 LEA.HI R12, R12, R12, RZ, 0x1 ;  /* 0x0000000c0c0ca211 */ /* 0x000fc600078f08ff */
[----:B------:R-:W-:Y:S02]  /*10e90*/  @!P1 LEA.HI R0, R0, R0, RZ, 0x1 ;  /* 0x0000000000009211 */ /* 0x000fe400078f08ff */
[----:B------:R-:W-:Y:S02]  /*10ea0*/  @!P3 LEA.HI R13, R13, R13, RZ, 0x1 ;  /* 0x0000000d0d0db211 */ /* 0x000fe400078f08ff */
[----:B------:R-:W-:Y:S02]  /*10eb0*/  @!P4 LEA.HI R22, R22, R22, RZ, 0x1 ;  /* 0x000000161616c211 */ /* 0x000fe400078f08ff */
[----:B-1----:R-:W-:Y:S02]  /*10ec0*/  @!P6 LEA.HI R8, R7, R7, RZ, 0x1 ;  /* 0x000000070708e211 */ /* 0x002fe400078f08ff */
[----:B------:R-:W-:Y:S02]  /*10ed0*/  @!P5 LEA.HI R6, R6, R6, RZ, 0x1 ;  /* 0x000000060606d211 */ /* 0x000fe400078f08ff */
[----:B------:R-:W-:-:S02]  /*10ee0*/  @!P1 LOP3.LUT R7, R0, 0xfffffffe, RZ, 0xc0, !PT ;  /* 0xfffffffe00079812 */ /* 0x000fc400078ec0ff */
[----:B------:R-:W-:Y:S02]  /*10ef0*/  @!P2 LOP3.LUT R9, R12, 0xfffffffe, RZ, 0xc0, !PT ;  /* 0xfffffffe0c09a812 */ /* 0x000fe400078ec0ff */
[----:B--2---:R-:W-:Y:S02]  /*10f00*/  @!P3 LOP3.LUT R11, R13, 0xfffffffe, RZ, 0xc0, !PT ;  /* 0xfffffffe0d0bb812 */ /* 0x004fe400078ec0ff */
[----:B------:R-:W-:Y:S02]  /*10f10*/  @!P4 LOP3.LUT R13, R22, 0xfffffffe, RZ, 0xc0, !PT ;  /* 0xfffffffe160dc812 */ /* 0x000fe400078ec0ff */
        /* <DEDUP_REMOVED lines=14> */
.L_x_953:
[----:B------:R-:W-:Y:S05]  /*11000*/  BSYNC B0 ;  /* 0x0000000000007941 */ /* 0x000fea0003800000 */
.L_x_952:
[----:B------:R-:W-:Y:S01]  /*11010*/  ISETP.GE.AND P1, PT, R82, R81, PT ;  /* 0x000000515200720c */ /* 0x000fe20003f26270 */
[----:B-1----:R1:W2:Y:S01]  /*11020*/  SHFL.IDX PT, R27, R85, 0x1, 0x1c1f ;  /* 0x003c1f00551b7f89 */ /* 0x0022a200000e0000 */
        /* <DEDUP_REMOVED lines=22> */
[----:B0-----:R-:W-:Y:S01]  /*11190*/  SEL R2, R37, R34, P0 ;  /* 0x0000002225027207 */ /* 0x001fe20000000000 */
[----:B-12-4-:R-:W-:Y:S06]  /*111a0*/  @P1 BRA `(.L_x_868) ;  /* 0x0000004000e81947 */ /* 0x016fec0003800000 */
[C---:B------:R-:W-:Y:S01]  /*111b0*/  VIADD R0, R71.reuse, 0x8 ;  /* 0x0000000847007836 */ /* 0x040fe20000000000 */
        /* <DEDUP_REMOVED lines=10> */
[----:B------:R-:W-:Y:S01]  /*11260*/  ISETP.GE.AND P3, PT, R12, UR4, PT ;  /* 0x000000040c007c0c */ /* 0x000fe2000bf66270 */
[----:B------:R-:W-:Y:S01]  /*11270*/  VIADD R30, R71, 0x38 ;  /* 0x00000038471e7836 */ /* 0x000fe20000000000 */
[----:B------:R-:W-:-:S03]  /*11280*/  ISETP.GE.AND P5, PT, R28, UR4, PT ;  /* 0x000000041c007c0c */ /* 0x000fc6000bfa6270 */
[--C-:B------:R-:W-:Y:S02]  /*11290*/  @!P0 IMAD.WIDE R6, R71, 0x4, R26.reuse ;  /* 0x0000000447068825 */ /* 0x100fe400078e021a */
[----:B------:R-:W-:Y:S02]  /*112a0*/  @!P4 LEA.HI R0, R0, R0, RZ, 0x1 ;  /* 0x000000000000c211 */ /* 0x000fe400078f08ff */
[----:B------:R-:W-:Y:S01]  /*112b0*/  @!P1 LEA.HI R10, R10, R10, RZ, 0x1 ;  /* 0x0000000a0a0a9211 */ /* 0x000fe200078f08ff */
[----:B------:R0:W-:Y:S01]  /*112c0*/  @!P0 ST.E.64 desc[UR40][R6.64], R38 ;  /* 0x0000002606008985 */ /* 0x0001e2000c101b28 */
[----:B------:R-:W-:Y:S02]  /*112d0*/  @!P4 LOP3.LUT R9, R0, 0xfffffffe, RZ, 0xc0, !PT ;  /* 0xfffffffe0009c812 */ /* 0x000fe400078ec0ff */
[----:B------:R-:W-:Y:S02]  /*112e0*/  ISETP.GE.AND P0, PT, R30, UR4, PT ;  /* 0x000000041e007c0c */ /* 0x000fe4000bf06270 */
[----:B------:R-:W-:Y:S01]  /*112f0*/  @!P2 LEA.HI R0, R11, R11, RZ, 0x1 ;  /* 0x0000000b0b00a211 */ /* 0x000fe200078f08ff */
[----:B------:R-:W-:Y:S01]  /*11300*/  @!P4 IMAD.WIDE R8, R9, 0x4, R26 ;  /* 0x000000040908c825 */ /* 0x000fe200078e021a */
[----:B------:R-:W-:-:S02]  /*11310*/  @!P1 LOP3.LUT R11, R10, 0xfffffffe, RZ, 0xc0, !PT ;  /* 0xfffffffe0a0b9812 */ /* 0x000fc400078ec0ff */
[----:B------:R-:W-:Y:S01]  /*11320*/  @!P2 LOP3.LUT R13, R0, 0xfffffffe, RZ, 0xc0, !PT ;  /* 0xfffffffe000da812 */ /* 0x000fe200078ec0ff */
[----:B------:R-:W-:Y:S01]  /*11330*/  VIADD R0, R71, 0x40 ;  /* 0x0000004047007836 */ /* 0x000fe20000000000 */
[----:B------:R1:W-:Y:S01]  /*11340*/  @!P4 ST.E.64 desc[UR40][R8.64], R42 ;  /* 0x0000002a0800c985 */ /* 0x0003e2000c101b28 */
[----:B------:R-:W-:Y:S02]  /*11350*/  ISETP.GE.AND P4, PT, R29, UR4, PT ;  /* 0x000000041d007c0c */ /* 0x000fe4000bf86270 */
[----:B------:R-:W-:Y:S01]  /*11360*/  @!P3 LEA.HI R12, R12, R12, RZ, 0x1 ;  /* 0x0000000c0c0cb211 */ /* 0x000fe200078f08ff */
[--C-:B0-----:R-:W-:Y:S01]  /*11370*/  @!P1 IMAD.WIDE R6, R11, 0x4, R26.reuse ;  /* 0x000000040b069825 */ /* 0x101fe200078e021a */
[----:B------:R-:W-:Y:S02]  /*11380*/  @!P5 LEA.HI R28, R28, R28, RZ, 0x1 ;  /* 0x0000001c1c1cd211 */ /* 0x000fe400078f08ff */
[----:B------:R-:W-:Y:S02]  /*11390*/  @!P3 LOP3.LUT R11, R12, 0xfffffffe, RZ, 0xc0, !PT ;  /* 0xfffffffe0c0bb812 */ /* 0x000fe400078ec0ff */
[----:B------:R-:W-:Y:S01]  /*113a0*/  @!P0 LEA.HI R30, R30, R30, RZ, 0x1 ;  /* 0x0000001e1e1e8211 */ /* 0x000fe200078f08ff */
[----:B------:R0:W-:Y:S01]  /*113b0*/  @!P1 ST.E.64 desc[UR40][R6.64], R44 ;  /* 0x0000002c06009985 */ /* 0x0001e2000c101b28 */
[----:B------:R-:W-:Y:S01]  /*113c0*/  ISETP.GE.AND P1, PT, R0, UR4, PT ;  /* 0x0000000400007c0c */ /* 0x000fe2000bf26270 */
[----:B------:R-:W-:Y:S01]  /*113d0*/  @!P3 IMAD.WIDE R10, R11, 0x4, R26 ;  /* 0x000000040b0ab825 */ /* 0x000fe200078e021a */
[----:B------:R-:W-:-:S02]  /*113e0*/  @!P0 LOP3.LUT R31, R30, 0xfffffffe, RZ, 0xc0, !PT ;  /* 0xfffffffe1e1f8812 */ /* 0x000fc400078ec0ff */
[----:B------:R-:W-:Y:S01]  /*113f0*/  @!P4 LEA.HI R29, R29, R29, RZ, 0x1 ;  /* 0x0000001d1d1dc211 */ /* 0x000fe200078f08ff */
[--C-:B-1----:R-:W-:Y:S01]  /*11400*/  @!P2 IMAD.WIDE R8, R13, 0x4, R26.reuse ;  /* 0x000000040d08a825 */ /* 0x102fe200078e021a */
[----:B------:R-:W-:Y:S02]  /*11410*/  @!P5 LOP3.LUT R13, R28, 0xfffffffe, RZ, 0xc0, !PT ;  /* 0xfffffffe1c0dd812 */ /* 0x000fe400078ec0ff */
[----:B------:R-:W-:Y:S01]  /*11420*/  @!P4 LOP3.LUT R29, R29, 0xfffffffe, RZ, 0xc0, !PT ;  /* 0xfffffffe1d1dc812 */ /* 0x000fe200078ec0ff */
[----:B------:R-:W-:Y:S01]  /*11430*/  VIADD R28, R71, 0x48 ;  /* 0x00000048471c7836 */ /* 0x000fe20000000000 */
[----:B------:R1:W-:Y:S01]  /*11440*/  @!P2 ST.E.64 desc[UR40][R8.64], R48 ;  /* 0x000000300800a985 */ /* 0x0003e2000c101b28 */
[--C-:B------:R-:W-:Y:S02]  /*11450*/  @!P5 IMAD.WIDE R12, R13, 0x4, R26.reuse ;  /* 0x000000040d0cd825 */ /* 0x100fe400078e021a */
[----:B------:R-:W-:Y:S01]  /*11460*/  @!P1 LEA.HI R0, R0, R0, RZ, 0x1 ;  /* 0x0000000000009211 */ /* 0x000fe200078f08ff */
[----:B------:R2:W-:Y:S01]  /*11470*/  @!P3 ST.E.64 desc[UR40][R10.64], R14 ;  /* 0x0000000e0a00b985 */ /* 0x0005e2000c101b28 */
[----:B0-----:R-:W-:Y:S01]  /*11480*/  @!P4 IMAD.WIDE R6, R29, 0x4, R26 ;  /* 0x000000041d06c825 */ /* 0x001fe200078e021a */
[----:B------:R-:W-:-:S02]  /*11490*/  ISETP.GE.AND P2, PT, R28, UR4, PT ;  /* 0x000000041c007c0c */ /* 0x000fc4000bf46270 */
[----:B------:R0:W-:Y:S04]  /*114a0*/  @!P5 ST.E.64 desc[UR40][R12.64], R66 ;  /* 0x000000420c00d985 */ /* 0x0001e8000c101b28 */
[----:B------:R-:W-:Y:S01]  /*114b0*/  @!P4 ST.E.64 desc[UR40][R6.64], R16 ;  /* 0x000000100600c985 */ /* 0x000fe2000c101b28 */
[----:B-1----:R-:W-:-:S04]  /*114c0*/  @!P0 IMAD.WIDE R8, R31, 0x4, R26 ;  /* 0x000000041f088825 */ /* 0x002fc800078e021a */
[C---:B--2---:R-:W-:Y:S01]  /*114d0*/  VIADD R10, R71.reuse, 0x50 ;  /* 0x00000050470a7836 */ /* 0x044fe20000000000 */
        /* <DEDUP_REMOVED lines=29> */
[----:B------:R2:W-:Y:S01]  /*116b0*/  @!P3 ST.E.64 desc[UR40][R10.64], R20 ;  /* 0x000000140a00b985 */ /* 0x0005e2000c101b28 */
[----:B0-----:R-:W-:Y:S02]  /*116c0*/  @!P6 LOP3.LUT R19, R16, 0xfffffffe, RZ, 0xc0, !PT ;  /* 0xfffffffe1013e812 */ /* 0x001fe400078ec0ff */
[----:B------:R-:W-:Y:S01]  /*116d0*/  @!P4 IMAD.WIDE R6, R15, 0x4, R26 ;  /* 0x000000040f06c825 */ /* 0x000fe200078e021a */
[----:B------:R2:W-:Y:S01]  /*116e0*/  @!P0 ST.E.64 desc[UR40][R12.64], R46 ;  /* 0x0000002e0c008985 */ /* 0x0005e2000c101b28 */
[----:B------:R-:W-:-:S02]  /*116f0*/  ISETP.GE.AND P0, PT, R71, UR4, PT ;  /* 0x0000000447007c0c */ /* 0x000fc4000bf06270 */
[--C-:B-1----:R-:W-:Y:S01]  /*11700*/  @!P5 IMAD.WIDE R8, R17, 0x4, R26.reuse ;  /* 0x000000041108d825 */ /* 0x102fe200078e021a */
[----:B------:R2:W-:Y:S03]  /*11710*/  @!P4 ST.E.64 desc[UR40][R6.64], R22 ;  /* 0x000000160600c985 */ /* 0x0005e6000c101b28 */
[----:B------:R-:W-:Y:S01]  /*11720*/  @!P6 IMAD.WIDE R14, R19, 0x4, R26 ;  /* 0x00000004130ee825 */ /* 0x000fe200078e021a */
[----:B------:R2:W-:Y:S04]  /*11730*/  @!P5 ST.E.64 desc[UR40][R8.64], R24 ;  /* 0x000000180800d985 */ /* 0x0005e8000c101b28 */
[----:B------:R2:W-:Y:S02]  /*11740*/  @!P6 ST.E.64 desc[UR40][R14.64], R4 ;  /* 0x000000040e00e985 */ /* 0x0005e4000c101b28 */
[----:B------:R-:W-:Y:S05]  /*11750*/  @P0 BRA `(.L_x_868) ;  /* 0x0000003c007c0947 */ /* 0x000fea0003800000 */
[----:B------:R-:W-:-:S04]  /*11760*/  LEA.HI R71, R71, R71, RZ, 0x1 ;  /* 0x0000004747477211 */ /* 0x000fc800078f08ff */
[----:B--2---:R-:W-:-:S05]  /*11770*/  LOP3.LUT R5, R71, 0xfffffffe, RZ, 0xc0, !PT ;  /* 0xfffffffe47057812 */ /* 0x004fca00078ec0ff */
[----:B------:R-:W-:-:S05]  /*11780*/  IMAD.WIDE R4, R5, 0x4, R26 ;  /* 0x0000000405047825 */ /* 0x000fca00078e021a */
[----:B------:R0:W-:Y:S01]  /*11790*/  ST.E.64 desc[UR40][R4.64], R2 ;  /* 0x0000000204007985 */ /* 0x0001e2000c101b28 */
[----:B------:R-:W-:Y:S05]  /*117a0*/  BRA `(.L_x_868) ;  /* 0x0000003c00687947 */ /* 0x000fea0003800000 */
.L_x_951:
        /* <DEDUP_REMOVED lines=14> */
[----:B------:R-:W-:Y:S01]  /*11890*/  SHF.R.S32.HI R4, RZ, 0x1f, R17 ;  /* 0x0000001fff047819 */ /* 0x000fe20000011411 */
[----:B------:R-:W-:Y:S02]  /*118a0*/  ULDC.64 UR4, c[0x0][0xbd0] ;  /* 0x0002f40000047ab9 */ /* 0x000fe40000000a00 */
[----:B------:R-:W-:-:S04]  /*118b0*/  IMAD.WIDE.U32 R2, R17, UR4, RZ ;  /* 0x0000000411027c25 */ /* 0x000fc8000f8e00ff */
[----:B------:R-:W1:Y:S01]  /*118c0*/  S2UR UR6, SR_CTAID.Y ;  /* 0x00000000000679c3 */ /* 0x000e620000002600 */
[----:B------:R-:W-:-:S04]  /*118d0*/  IMAD R4, R4, UR4, RZ ;  /* 0x0000000404047c24 */ /* 0x000fc8000f8e02ff */
[----:B------:R-:W-:Y:S01]  /*118e0*/  IMAD R5, R17, UR5, R4 ;  /* 0x0000000511057c24 */ /* 0x000fe2000f8e0204 */
[----:B------:R-:W-:Y:S01]  /*118f0*/  ULDC.64 UR4, c[0x0][0xbe0] ;  /* 0x0002f80000047ab9 */ /* 0x000fe20000000a00 */
[----:B------:R-:W-:Y:S01]  /*11900*/  IMAD.MOV R17, RZ, RZ, -R17 ;  /* 0x000000ffff117224 */ /* 0x000fe200078e0a11 */
        /* <DEDUP_REMOVED lines=12> */
[----:B0-----:R-:W-:Y:S02]  /*119d0*/  @P0 SHF.R.U32.HI R5, RZ, R9, R4 ;  /* 0x00000009ff050219 */ /* 0x001fe40000011604 */
[----:B------:R-:W-:Y:S02]  /*119e0*/  SHF.R.S32.HI R4, RZ, 0x1f, R17 ;  /* 0x0000001fff047819 */ /* 0x000fe40000011411 */
[--C-:B------:R-:W-:Y:S01]  /*119f0*/  SHF.R.S32.HI R9, RZ, 0x1f, R5.reuse ;  /* 0x0000001fff097819 */ /* 0x100fe20000011405 */
[----:B------:R-:W-:Y:S01]  /*11a00*/  IMAD.MOV R7, RZ, RZ, -R5 ;  /* 0x000000ffff077224 */ /* 0x000fe200078e0a05 */
[----:B------:R-:W-:Y:S01]  /*11a10*/  IADD3 R2, P0, R5, R2, RZ ;  /* 0x0000000205027210 */ /* 0x000fe20007f1e0ff */
[----:B------:R-:W-:Y:S02]  /*11a20*/  IMAD R4, R4, UR4, RZ ;  /* 0x0000000404047c24 */ /* 0x000fe4000f8e02ff */
[----:B------:R-:W-:-:S02]  /*11a30*/  IMAD R7, R6, R7, R0 ;  /* 0x0000000706077224 */ /* 0x000fc400078e0200 */
[----:B------:R-:W-:Y:S01]  /*11a40*/  IMAD R4, R17, UR5, R4 ;  /* 0x0000000511047c24 */ /* 0x000fe2000f8e0204 */
[----:B------:R-:W-:Y:S02]  /*11a50*/  ULDC.64 UR4, c[0x0][0xbc8] ;  /* 0x0002f20000047ab9 */ /* 0x000fe40000000a00 */
        /* <DEDUP_REMOVED lines=12> */
.L_x_866:
        /* <DEDUP_REMOVED lines=18> */
.L_x_954:
[----:B------:R-:W-:Y:S01]  /*11c40*/  ULDC UR8, c[0x0][0xc50] ;  /* 0x0003140000087ab9 */ /* 0x000fe20000000800 */
[----:B------:R-:W-:Y:S01]  /*11c50*/  UMOV UR36, UR7 ;  /* 0x0000000700247c82 */ /* 0x000fe20008000000 */
[----:B------:R-:W-:-:S11]  /*11c60*/  UISETP.NE.AND UP0, UPT, UR8, 0x1, UPT ;  /* 0x000000010800788c */ /* 0x000fd6000bf05270 */
[----:B------:R-:W-:Y:S01]  /*11c70*/  @UP0 ULDC UR4, c[0x0][0xc54] ;  /* 0x0003150000040ab9 */ /* 0x000fe20000000800 */
[----:B------:R-:W-:Y:S01]  /*11c80*/  @UP0 ULDC UR6, c[0x0][0xc58] ;  /* 0x0003160000060ab9 */ /* 0x000fe20000000800 */
[----:B------:R-:W-:-:S04]  /*11c90*/  UIMAD.WIDE.U32 UR4, UR7, UR4, URZ ;  /* 0x00000004070472a5 */ /* 0x000fc8000f8e003f */
[----:B------:R-:W-:-:S12]  /*11ca0*/  @UP0 USHF.R.U32.HI UR36, URZ, UR6, UR5 ;  /* 0x000000063f240299 */ /* 0x000fd80008011605 */
.L_x_955:
[----:B------:R-:W-:Y:S01]  /*11cb0*/  ISETP.GE.AND P0, PT, R19, RZ, PT ;  /* 0x000000ff1300720c */ /* 0x000fe20003f06270 */
[----:B------:R-:W-:Y:S01]  /*11cc0*/  UIADD3 UR6, -UR36, URZ, URZ ;  /* 0x0000003f24067290 */ /* 0x000fe2000fffe13f */
[----:B------:R-:W-:Y:S02]  /*11cd0*/  IMAD.MOV.U32 R20, RZ, RZ, 0x1 ;  /* 0x00000001ff147424 */ /* 0x000fe400078e00ff */
[----:B------:R-:W-:Y:S01]  /*11ce0*/  IMAD.MOV.U32 R0, RZ, RZ, RZ ;  /* 0x000000ffff007224 */ /* 0x000fe200078e00ff */
[----:B------:R-:W-:Y:S01]  /*11cf0*/  UIMAD UR6, UR8, UR6, UR7 ;  /* 0x00000006080672a4 */ /* 0x000fe2000f8e0207 */
[----:B------:R-:W-:-:S07]  /*11d00*/  IMAD.MOV.U32 R2, RZ, RZ, 0x1 ;  /* 0x00000001ff027424 */ /* 0x000fce00078e00ff */
[----:B------:R-:W-:Y:S05]  /*11d10*/  @!P0 BRA `(.L_x_956) ;  /* 0x0000003400408947 */ /* 0x000fea0003800000 */
[----:B------:R-:W0:Y:S01]  /*11d20*/  S2UR UR39, SR_CTAID.X ;  /* 0x00000000002779c3 */ /* 0x000e220000002500 */
[----:B------:R-:W-:Y:S01]  /*11d30*/  ULDC.64 UR4, c[0x0][0x418] ;  /* 0x0001060000047ab9 */ /* 0x000fe20000000a00 */
[----:B------:R-:W-:Y:S01]  /*11d40*/  ULDC UR7, c[0x0][0x448] ;  /* 0x0001120000077ab9 */ /* 0x000fe20000000800 */
[----:B------:R-:W-:Y:S02]  /*11d50*/  UISETP.NE.U32.AND UP0, UPT, UR4, URZ, UPT ;  /* 0x0000003f0400728c */ /* 0x000fe4000bf05070 */
[----:B------:R-:W-:Y:S02]  /*11d60*/  UISETP.NE.AND UP1, UPT, UR7, 0x1, UPT ;  /* 0x000000010700788c */ /* 0x000fe4000bf25270 */
[----:B------:R-:W-:Y:S01]  /*11d70*/  UISETP.NE.AND.EX UP0, UPT, UR5, URZ, UPT, UP0 ;  /* 0x0000003f0500728c */ /* 0x000fe2000bf05300 */
[----:B------:R-:W-:Y:S01]  /*11d80*/  ULDC UR4, c[0x0][0x424] ;  /* 0x0001090000047ab9 */ /* 0x000fe20000000800 */
[----:B------:R-:W-:Y:S02]  /*11d90*/  ULDC UR12, c[0x0][0x288] ;  /* 0x0000a200000c7ab9 */ /* 0x000fe40000000800 */
[----:B------:R-:W-:-:S02]  /*11da0*/  USEL UR11, UR4, 0x1, UP0 ;  /* 0x00000001040b7887 */ /* 0x000fc40008000000 */
[----:B------:R-:W-:Y:S01]  /*11db0*/  UIADD3 UR10, -UR12, 0x1, URZ ;  /* 0x000000010c0a7890 */ /* 0x000fe2000fffe13f */
[----:B------:R-:W-:Y:S02]  /*11dc0*/  ULDC.64 UR4, c[0x0][0x9e0] ;  /* 0x0002780000047ab9 */ /* 0x000fe40000000a00 */
[----:B------:R-:W-:Y:S01]  /*11dd0*/  @UP1 ULDC UR8, c[0x0][0x44c] ;  /* 0x0001130000081ab9 */ /* 0x000fe20000000800 */
[----:B------:R-:W-:Y:S01]  /*11de0*/  UISETP.GE.AND UP0, UPT, UR5, 0x1, UPT ;  /* 0x000000010500788c */ /* 0x000fe2000bf06270 */
[----:B------:R-:W-:Y:S01]  /*11df0*/  ULDC UR13, c[0x0][0x2f0] ;  /* 0x0000bc00000d7ab9 */ /* 0x000fe20000000800 */
[----:B------:R-:W-:Y:S01]  /*11e00*/  @UP1 ULDC UR14, c[0x0][0x450] ;  /* 0x00011400000e1ab9 */ /* 0x000fe20000000800 */
[----:B------:R-:W-:-:S03]  /*11e10*/  UIMAD UR10, UR11, UR13, UR10 ;  /* 0x0000000d0b0a72a4 */ /* 0x000fc6000f8e020a */
[----:B------:R-:W-:Y:S01]  /*11e20*/  PLOP3.LUT P1, PT, PT, PT, UP0, 0x80, 0x0 ;  /* 0x000000000000781c */ /* 0x000fe20003f2f008 */
[----:B0-----:R-:W-:-:S04]  /*11e30*/  USHF.L.U32 UR39, UR39, 0x7, URZ ;  /* 0x0000000727277899 */ /* 0x001fc8000800063f */
[----:B------:R-:W-:-:S04]  /*11e40*/  UIADD3 UR7, UR39, 0x7f, URZ ;  /* 0x0000007f27077890 */ /* 0x000fc8000fffe03f */
[----:B------:R-:W-:-:S04]  /*11e50*/  UIMAD.WIDE.U32 UR8, UR7, UR8, URZ ;  /* 0x00000008070872a5 */ /* 0x000fc8000f8e003f */
[----:B------:R-:W-:-:S04]  /*11e60*/  @UP1 USHF.R.U32.HI UR7, URZ, UR14, UR9 ;  /* 0x0000000e3f071299 */ /* 0x000fc80008011609 */
[----:B------:R-:W-:-:S04]  /*11e70*/  UIADD3 UR8, UR10, UR7, URZ ;  /* 0x000000070a087290 */ /* 0x000fc8000fffe03f */
[----:B------:R-:W-:Y:S01]  /*11e80*/  UIADD3 UR4, UR8, UR4, URZ ;  /* 0x0000000408047290 */ /* 0x000fe2000fffe03f */
[----:B------:R-:W-:Y:S11]  /*11e90*/  @!P1 BRA `(.L_x_957) ;  /* 0x0000000000449947 */ /* 0x000ff60003800000 */
[----:B------:R-:W-:Y:S01]  /*11ea0*/  ISETP.LT.AND P0, PT, RZ, UR8, PT ;  /* 0x00000008ff007c0c */ /* 0x000fe2000bf01270 */
[----:B------:R-:W-:-:S12]  /*11eb0*/  UIADD3 UR7, UR8, -0x1, URZ ;  /* 0xffffffff08077890 */ /* 0x000fd8000fffe03f */
[----:B------:R-:W-:Y:S05]  /*11ec0*/  @P0 BRA `(.L_x_958) ;  /* 0x00000000001c0947 */ /* 0x000fea0003800000 */
[----:B------:R-:W-:Y:S02]  /*11ed0*/  UISETP.NE.AND UP0, UPT, UR5, 0x1, UPT ;  /* 0x000000010500788c */ /* 0x000fe4000bf05270 */
[----:B------:R-:W-:-:S09]  /*11ee0*/  UIADD3 UR7, -UR8, URZ, URZ ;  /* 0x0000003f08077290 */ /* 0x000fd2000fffe13f */
[----:B------:R-:W-:Y:S02]  /*11ef0*/  @UP0 ULDC.64 UR14, c[0x0][0x9e8] ;  /* 0x00027a00000e0ab9 */ /* 0x000fe40000000a00 */
[----:B------:R-:W-:-:S04]  /*11f00*/  UIMAD.WIDE.U32 UR8, UR7, UR14, URZ ;  /* 0x0000000e070872a5 */ /* 0x000fc8000f8e003f */
[----:B------:R-:W-:-:S04]  /*11f10*/  @UP0 USHF.R.U32.HI UR7, URZ, UR15, UR9 ;  /* 0x0000000f3f070299 */ /* 0x000fc80008011609 */
[----:B------:R-:W-:Y:S01]  /*11f20*/  ULOP3.LUT UR7, URZ, UR7, URZ, 0x33, !UPT ;  /* 0x000000073f077292 */ /* 0x000fe2000f8e333f */
[----:B------:R-:W-:Y:S11]  /*11f30*/  BRA `(.L_x_959) ;  /* 0x0000000000107947 */ /* 0x000ff60003800000 */
.L_x_958:
[----:B------:R-:W-:-:S11]  /*11f40*/  UISETP.NE.AND UP0, UPT, UR5, 0x1, UPT ;  /* 0x000000010500788c */ /* 0x000fd6000bf05270 */
[----:B------:R-:W-:Y:S02]  /*11f50*/  @UP0 ULDC.64 UR14, c[0x0][0x9e8] ;  /* 0x00027a00000e0ab9 */ /* 0x000fe40000000a00 */
[----:B------:R-:W-:-:S04]  /*11f60*/  UIMAD.WIDE.U32 UR8, UR7, UR14, URZ ;  /* 0x0000000e070872a5 */ /* 0x000fc8000f8e003f */
[----:B------:R-:W-:-:S12]  /*11f70*/  @UP0 USHF.R.U32.HI UR7, URZ, UR15, UR9 ;  /* 0x0000000f3f070299 */ /* 0x000fd80008011609 */
.L_x_959:
[----:B------:R-:W-:-:S04]  /*11f80*/  UIMAD UR7, UR7, UR5, UR5 ;  /* 0x00000005070772a4 */ /* 0x000fc8000f8e0205 */
[----:B------:R-:W-:-:S04]  /*11f90*/  UISETP.LT.AND UP0, UPT, UR4, UR7, UPT ;  /* 0x000000070400728c */ /* 0x000fc8000bf01270 */
[----:B------:R-:W-:-:S12]  /*11fa0*/  USEL UR4, UR4, UR7, UP0 ;  /* 0x0000000704047287 */ /* 0x000fd80008000000 */
.L_x_957:
[----:B------:R-:W-:Y:S02]  /*11fb0*/  UIMAD UR14, UR11, UR13, 0x7f ;  /* 0x0000007f0b0e74a4 */ /* 0x000fe4000f8e020d */
[----:B------:R-:W-:Y:S02]  /*11fc0*/  UIADD3 UR4, UR4, 0x7f, URZ ;  /* 0x0000007f04047890 */ /* 0x000fe4000fffe03f */
[----:B------:R-:W-:Y:S02]  /*11fd0*/  USHF.R.S32.HI UR15, URZ, 0x1f, UR14 ;  /* 0x0000001f3f0f7899 */ /* 0x000fe4000801140e */
[----:B------:R-:W-:Y:S01]  /*11fe0*/  USHF.R.S32.HI UR7, URZ, 0x1f, UR4 ;  /* 0x0000001f3f077899 */ /* 0x000fe20008011404 */
[----:B------:R-:W-:Y:S01]  /*11ff0*/  @UP1 ULDC UR8, c[0x0][0x44c] ;  /* 0x0001130000081ab9 */ /* 0x000fe20000000800 */
[----:B------:R-:W-:Y:S02]  /*12000*/  ULEA.HI UR15, UR15, UR14, URZ, 0x7 ;  /* 0x0000000e0f0f7291 */ /* 0x000fe4000f8f383f */
[----:B------:R-:W-:-:S02]  /*12010*/  ULEA.HI UR7, UR7, UR4, URZ, 0x7 ;  /* 0x0000000407077291 */ /* 0x000fc4000f8f383f */
[----:B------:R-:W-:Y:S01]  /*12020*/  UIMAD.WIDE.U32 UR8, UR39, UR8, URZ ;  /* 0x00000008270872a5 */ /* 0x000fe2000f8e003f */
[----:B------:R-:W-:Y:S01]  /*12030*/  @UP1 ULDC UR16, c[0x0][0x450] ;  /* 0x0001140000101ab9 */ /* 0x000fe20000000800 */
[----:B------:R-:W-:Y:S01]  /*12040*/  UMOV UR10, UR39 ;  /* 0x00000027000a7c82 */ /* 0x000fe20008000000 */
[----:B------:R-:W-:Y:S02]  /*12050*/  USHF.R.S32.HI UR15, URZ, 0x7, UR15 ;  /* 0x000000073f0f7899 */ /* 0x000fe4000801140f */
[----:B------:R-:W-:Y:S02]  /*12060*/  USHF.R.S32.HI UR7, URZ, 0x7, UR7 ;  /* 0x000000073f077899 */ /* 0x000fe40008011407 */
[----:B------:R-:W-:Y:S02]  /*12070*/  UIMAD UR4, UR11, UR13, -UR12 ;  /* 0x0000000d0b0472a4 */ /* 0x000fe4000f8e0a0c */
[----:B------:R-:W-:Y:S02]  /*12080*/  @UP1 USHF.R.U32.HI UR10, URZ, UR16, UR9 ;  /* 0x000000103f0a1299 */ /* 0x000fe40008011609 */
[----:B------:R-:W-:-:S02]  /*12090*/  UISETP.LT.AND UP0, UPT, UR15, UR7, UPT ;  /* 0x000000070f00728c */ /* 0x000fc4000bf01270 */
[----:B------:R-:W-:Y:S01]  /*120a0*/  UIADD3 UR4, UR4, UR10, URZ ;  /* 0x0000000a04047290 */ /* 0x000fe2000fffe03f */
[----:B------:R-:W-:Y:S01]  /*120b0*/  ULDC UR8, c[0x0][0x9dc] ;  /* 0x0002770000087ab9 */ /* 0x000fe20000000800 */
[----:B------:R-:W-:Y:S02]  /*120c0*/  USEL UR10, UR15, UR7, UP0 ;  /* 0x000000070f0a7287 */ /* 0x000fe40008000000 */
[----:B------:R-:W-:Y:S01]  /*120d0*/  UIADD3 UR7, UR4, -UR8, URZ ;  /* 0x8000000804077290 */ /* 0x000fe2000fffe03f */
[----:B------:R-:W-:Y:S11]  /*120e0*/  @!P1 BRA `(.L_x_960) ;  /* 0x0000000000449947 */ /* 0x000ff60003800000 */
[----:B------:R-:W-:-:S06]  /*120f0*/  UISETP.GT.AND UP0, UPT, UR4, -0x1, UPT ;  /* 0xffffffff0400788c */ /* 0x000fcc000bf04270 */
[----:B------:R-:W-:-:S13]  /*12100*/  PLOP3.LUT P0, PT, PT, PT, UP0, 0x80, 0x0 ;  /* 0x000000000000781c */ /* 0x000fda0003f0f008 */
[----:B------:R-:W-:Y:S05]  /*12110*/  @P0 BRA `(.L_x_961) ;  /* 0x00000000001c0947 */ /* 0x000fea0003800000 */
[----:B------:R-:W-:Y:S02]  /*12120*/  UISETP.NE.AND UP0, UPT, UR5, 0x1, UPT ;  /* 0x000000010500788c */ /* 0x000fe4000bf05270 */
[----:B------:R-:W-:-:S09]  /*12130*/  ULOP3.LUT UR4, URZ, UR4, URZ, 0x33, !UPT ;  /* 0x000000043f047292 */ /* 0x000fd2000f8e333f */
[----:B------:R-:W-:Y:S02]  /*12140*/  @UP0 ULDC.64 UR12, c[0x0][0x9e8] ;  /* 0x00027a00000c0ab9 */ /* 0x000fe40000000a00 */
[----:B------:R-:W-:-:S04]  /*12150*/  UIMAD.WIDE.U32 UR8, UR4, UR12, URZ ;  /* 0x0000000c040872a5 */ /* 0x000fc8000f8e003f */
[----:B------:R-:W-:-:S04]  /*12160*/  @UP0 USHF.R.U32.HI UR4, URZ, UR13, UR9 ;  /* 0x0000000d3f040299 */ /* 0x000fc80008011609 */
[----:B------:R-:W-:Y:S01]  /*12170*/  ULOP3.LUT UR4, URZ, UR4, URZ, 0x33, !UPT ;  /* 0x000000043f047292 */ /* 0x000fe2000f8e333f */
[----:B------:R-:W-:Y:S11]  /*12180*/  BRA `(.L_x_962) ;  /* 0x0000000000107947 */ /* 0x000ff60003800000 */
.L_x_961:
[----:B------:R-:W-:-:S11]  /*12190*/  UISETP.NE.AND UP0, UPT, UR5, 0x1, UPT ;  /* 0x000000010500788c */ /* 0x000fd6000bf05270 */
[----:B------:R-:W-:Y:S02]  /*121a0*/  @UP0 ULDC.64 UR12, c[0x0][0x9e8] ;  /* 0x00027a00000c0ab9 */ /* 0x000fe40000000a00 */
[----:B------:R-:W-:-:S04]  /*121b0*/  UIMAD.WIDE.U32 UR8, UR4, UR12, URZ ;  /* 0x0000000c040872a5 */ /* 0x000fc8000f8e003f */
[----:B------:R-:W-:-:S12]  /*121c0*/  @UP0 USHF.R.U32.HI UR4, URZ, UR13, UR9 ;  /* 0x0000000d3f040299 */ /* 0x000fd80008011609 */
.L_x_962:
[----:B------:R-:W-:-:S04]  /*121d0*/  UIMAD UR4, UR4, UR5, URZ ;  /* 0x00000005040472a4 */ /* 0x000fc8000f8e023f */
[----:B------:R-:W-:-:S04]  /*121e0*/  UISETP.LT.AND UP0, UPT, UR7, UR4, UPT ;  /* 0x000000040700728c */ /* 0x000fc8000bf01270 */
[----:B------:R-:W-:-:S12]  /*121f0*/  USEL UR7, UR7, UR4, !UP0 ;  /* 0x0000000407077287 */ /* 0x000fd8000c000000 */
.L_x_960:
[----:B------:R-:W-:Y:S01]  /*12200*/  USHF.R.S32.HI UR4, URZ, 0x1f, UR7 ;  /* 0x0000001f3f047899 */ /* 0x000fe20008011407 */
[----:B------:R-:W-:Y:S01]  /*12210*/  IMAD.MOV.U32 R17, RZ, RZ, RZ ;  /* 0x000000ffff117224 */ /* 0x000fe200078e00ff */
[----:B------:R-:W-:Y:S02]  /*12220*/  USHF.R.U32.HI UR5, URZ, 0x10, UR6 ;  /* 0x000000103f057899 */ /* 0x000fe40008011606 */
[----:B------:R-:W-:Y:S02]  /*12230*/  ULEA.HI UR4, UR4, UR7, URZ, 0x7 ;  /* 0x0000000704047291 */ /* 0x000fe4000f8f383f */
[----:B------:R-:W-:Y:S02]  /*12240*/  UISETP.NE.AND UP0, UPT, UR5, URZ, UPT ;  /* 0x0000003f0500728c */ /* 0x000fe4000bf05270 */
[----:B------:R-:W-:Y:S02]  /*12250*/  USHF.R.S32.HI UR4, URZ, 0x7, UR4 ;  /* 0x000000073f047899 */ /* 0x000fe40008011404 */
[----:B------:R-:W-:-:S04]  /*12260*/  ULOP3.LUT UR6, UR6, 0xffff, URZ, 0xc0, !UPT ;  /* 0x0000ffff06067892 */ /* 0x000fc8000f8ec03f */
[----:B------:R-:W-:-:S03]  /*12270*/  VIMNMX R0, RZ, UR4, !PT ;  /* 0x00000004ff007c48 */ /* 0x000fc6000ffe0100 */
[----:B------:R-:W-:Y:S01]  /*12280*/  @!UP0 ULDC UR5, c[0x0][0x9f0] ;  /* 0x00027c0000058ab9 */ /* 0x000fe20000000800 */
[----:B------:R-:W-:-:S13]  /*12290*/  ISETP.LT.AND P0, PT, R0, UR10, PT ;  /* 0x0000000a00007c0c */ /* 0x000fda000bf01270 */
[----:B------:R-:W-:Y:S05]  /*122a0*/  @!P0 BRA `(.L_x_963) ;  /* 0x0000000000708947 */ /* 0x000fea0003800000 */
[----:B------:R-:W-:Y:S01]  /*122b0*/  IMAD.U32 R8, RZ, RZ, UR5 ;  /* 0x00000005ff087e24 */ /* 0x000fe2000f8e00ff */
[----:B------:R-:W-:Y:S01]  /*122c0*/  UIADD3 UR4, UR5, -0x1, UR10 ;  /* 0xffffffff05047890 */ /* 0x000fe2000fffe00a */
[----:B------:R-:W-:-:S03]  /*122d0*/  IMAD.MOV.U32 R2, RZ, RZ, RZ ;  /* 0x000000ffff027224 */ /* 0x000fc600078e00ff */
[-C--:B------:R-:W-:Y:S02]  /*122e0*/  IABS R4, R8.reuse ;  /* 0x0000000800047213 */ /* 0x080fe40000000000 */
[----:B------:R-:W-:Y:S02]  /*122f0*/  IABS R8, R8 ;  /* 0x0000000800087213 */ /* 0x000fe40000000000 */
[----:B------:R-:W0:Y:S08]  /*12300*/  I2F.RP R5, R4 ;  /* 0x0000000400057306 */ /* 0x000e300000209400 */
[----:B0-----:R-:W0:Y:S02]  /*12310*/  MUFU.RCP R5, R5 ;  /* 0x0000000500057308 */ /* 0x001e240000001000 */
[----:B0-----:R-:W-:-:S02]  /*12320*/  VIADD R3, R5, 0xffffffe ;  /* 0x0ffffffe05037836 */ /* 0x001fc40000000000 */
[----:B------:R-:W-:-:S04]  /*12330*/  IMAD.MOV R5, RZ, RZ, -R8 ;  /* 0x000000ffff057224 */ /* 0x000fc800078e0a08 */
[----:B------:R-:W0:Y:S02]  /*12340*/  F2I.FTZ.U32.TRUNC.NTZ R3, R3 ;  /* 0x0000000300037305 */ /* 0x000e24000021f000 */
[----:B0-----:R-:W-:-:S04]  /*12350*/  IMAD.MOV R7, RZ, RZ, -R3 ;  /* 0x000000ffff077224 */ /* 0x001fc800078e0a03 */
[----:B------:R-:W-:-:S04]  /*12360*/  IMAD R7, R7, R4, RZ ;  /* 0x0000000407077224 */ /* 0x000fc800078e02ff */
[----:B------:R-:W-:Y:S01]  /*12370*/  IMAD.HI.U32 R6, R3, R7, R2 ;  /* 0x0000000703067227 */ /* 0x000fe200078e0002 */
[----:B------:R-:W-:-:S04]  /*12380*/  IADD3 R2, -R0, UR4, RZ ;  /* 0x0000000400027c10 */ /* 0x000fc8000fffe1ff */
[----:B------:R-:W-:Y:S02]  /*12390*/  IABS R3, R2 ;  /* 0x0000000200037213 */ /* 0x000fe40000000000 */
[----:B------:R-:W-:-:S03]  /*123a0*/  LOP3.LUT R2, R2, UR5, RZ, 0x3c, !PT ;  /* 0x0000000502027c12 */ /* 0x000fc6000f8e3cff */
[----:B------:R-:W-:Y:S01]  /*123b0*/  IMAD.HI.U32 R6, R6, R3, RZ ;  /* 0x0000000306067227 */ /* 0x000fe200078e00ff */
[----:B------:R-:W-:-:S03]  /*123c0*/  ISETP.GE.AND P2, PT, R2, RZ, PT ;  /* 0x000000ff0200720c */ /* 0x000fc60003f46270 */
        /* <DEDUP_REMOVED lines=10> */
.L_x_963:
[----:B------:R-:W-:Y:S02]  /*12470*/  IMAD R0, R17, UR6, R0 ;  /* 0x0000000611007c24 */ /* 0x000fe4000f8e0200 */
[----:B------:R-:W-:Y:S02]  /*12480*/  IMAD.MOV.U32 R20, RZ, RZ, 0x1 ;  /* 0x00000001ff147424 */ /* 0x000fe400078e00ff */
[----:B------:R-:W-:Y:S01]  /*12490*/  IMAD.MOV.U32 R2, RZ, RZ, 0x1 ;  /* 0x00000001ff027424 */ /* 0x000fe200078e00ff */
[----:B------:R-:W-:Y:S01]  /*124a0*/  VIADDMNMX R17, R0, R17, UR10, PT ;  /* 0x0000000a00117e46 */ /* 0x000fe2000b800111 */
[----:B------:R0:W-:Y:S03]  /*124b0*/  STL [R1+0x10], R0 ;  /* 0x0000100001007387 */ /* 0x0001e60000100800 */
[----:B------:R-:W-:Y:S01]  /*124c0*/  ISETP.GT.AND P0, PT, R17, R0, PT ;  /* 0x000000001100720c */ /* 0x000fe20003f04270 */
[----:B0-----:R-:W-:-:S12]  /*124d0*/  IMAD.MOV.U32 R0, RZ, RZ, RZ ;  /* 0x000000ffff007224 */ /* 0x001fd800078e00ff */
        /* <DEDUP_REMOVED lines=24> */
.L_x_964:
        /* <DEDUP_REMOVED lines=20> */
.L_x_965:
        /* <DEDUP_REMOVED lines=20> */
.L_x_966:
        /* <DEDUP_REMOVED lines=18> */
.L_x_967:
[----:B------:R-:W0:Y:S01]  /*12a00*/  LDC.64 R2, c[0x0][0x9f8] ;  /* 0x00027e00ff027b82 */ /* 0x000e220000000a00 */
[----:B------:R-:W-:Y:S01]  /*12a10*/  LOP3.LUT R8, R18, 0x7f, RZ, 0xc0, !PT ;  /* 0x0000007f12087812 */ /* 0x000fe200078ec0ff */
[----:B------:R-:W-:Y:S01]  /*12a20*/  IMAD.MOV.U32 R9, RZ, RZ, R19 ;  /* 0x000000ffff097224 */ /* 0x000fe200078e0013 */
[----:B0-----:R-:W-:-:S04]  /*12a30*/  ISETP.NE.U32.AND P0, PT, R2, RZ, PT ;  /* 0x000000ff0200720c */ /* 0x001fc80003f05070 */
[----:B------:R-:W-:-:S13]  /*12a40*/  ISETP.NE.AND.EX P0, PT, R3, RZ, PT, P0 ;  /* 0x000000ff0300720c */ /* 0x000fda0003f05300 */
[----:B------:R-:W0:Y:S01]  /*12a50*/  @P0 LDC.64 R2, c[0x0][0x9f8] ;  /* 0x00027e00ff020b82 */ /* 0x000e220000000a00 */
[----:B------:R-:W-:Y:S01]  /*12a60*/  IMAD.SHL.U32 R0, R18, 0x80, RZ ;  /* 0x0000008012007824 */ /* 0x000fe200078e00ff */
[----:B------:R-:W-:-:S04]  /*12a70*/  SHF.R.U32.HI R7, RZ, 0x5, R8 ;  /* 0x00000005ff077819 */ /* 0x000fc80000011608 */
[----:B------:R-:W-:-:S04]  /*12a80*/  LOP3.LUT R5, R0, 0x380, RZ, 0xc0, !PT ;  /* 0x0000038000057812 */ /* 0x000fc800078ec0ff */
[----:B------:R-:W-:Y:S01]  /*12a90*/  LOP3.LUT R6, R5, 0x10, R18, 0xf8, !PT ;  /* 0x0000001005067812 */ /* 0x000fe200078ef812 */
[----:B------:R-:W-:Y:S01]  /*12aa0*/  IMAD R4, R7, 0x10, R5 ;  /* 0x0000001007047824 */ /* 0x000fe200078e0205 */
[----:B------:R-:W-:-:S05]  /*12ab0*/  LOP3.LUT R5, R0, 0x400, RZ, 0xc0, !PT ;  /* 0x0000040000057812 */ /* 0x000fca00078ec0ff */
[----:B------:R-:W-:Y:S02]  /*12ac0*/  IMAD R7, R7, 0x800, R5 ;  /* 0x0000080007077824 */ /* 0x000fe400078e0205 */
[----:B0-----:R-:W-:-:S04]  /*12ad0*/  @P0 IMAD.WIDE R2, R19, 0x4, R2 ;  /* 0x0000000413020825 */ /* 0x001fc800078e0202 */
[----:B------:R-:W-:Y:S01]  /*12ae0*/  IMAD.SHL.U32 R19, R18, 0x10, RZ ;  /* 0x0000001012137824 */ /* 0x000fe200078e00ff */
[----:B------:R0:W2:Y:S04]  /*12af0*/  @P0 LDG.E R9, desc[UR40][R2.64] ;  /* 0x0000002802090981 */ /* 0x0000a8000c1e1900 */
[--C-:B------:R-:W-:Y:S02]  /*12b00*/  LOP3.LUT R5, R4, 0x70, R19.reuse, 0x78, !PT ;  /* 0x0000007004057812 */ /* 0x100fe400078e7813 */
[----:B------:R-:W-:Y:S02]  /*12b10*/  LOP3.LUT R6, R6, 0x70, R19, 0x78, !PT ;  /* 0x0000007006067812 */ /* 0x000fe400078e7813 */
[----:B------:R-:W-:Y:S02]  /*12b20*/  LOP3.LUT R4, R5, 0xc00, R0, 0xf8, !PT ;  /* 0x00000c0005047812 */ /* 0x000fe400078ef800 */
[----:B------:R-:W3:Y:S01]  /*12b30*/  LDL.LU R5, [R1] ;  /* 0x0000000001057983 */ /* 0x000ee20000300800 */
[----:B0-----:R-:W0:Y:S01]  /*12b40*/  LDC.64 R2, c[0x0][0x418] ;  /* 0x00010600ff027b82 */ /* 0x001e220000000a00 */
[----:B------:R-:W-:-:S02]  /*12b50*/  IMAD.IADD R0, R7, 0x1, R6 ;  /* 0x0000000107007824 */ /* 0x000fc400078e0206 */
[----:B------:R-:W-:Y:S04]  /*12b60*/  STL [R1+0x18], R4 ;  /* 0x0000180401007387 */ /* 0x000fe80000100800 */
[----:B------:R1:W-:Y:S01]  /*12b70*/  STL [R1+0x1c], R0 ;  /* 0x00001c0001007387 */ /* 0x0003e20000100800 */
[----:B0-----:R-:W-:-:S04]  /*12b80*/  ISETP.NE.U32.AND P0, PT, R2, RZ, PT ;  /* 0x000000ff0200720c */ /* 0x001fc80003f05070 */
[----:B------:R-:W-:Y:S02]  /*12b90*/  R2P PR, R18, 0x6 ;  /* 0x0000000612007804 */ /* 0x000fe40000000000 */
[----:B------:R-:W-:Y:S01]  /*12ba0*/  ISETP.NE.AND.EX P3, PT, R3, RZ, PT, P0 ;  /* 0x000000ff0300720c */ /* 0x000fe20003f65300 */
[----:B-1----:R-:W-:Y:S02]  /*12bb0*/  IMAD.MOV.U32 R0, RZ, RZ, 0x40 ;  /* 0x00000040ff007424 */ /* 0x002fe400078e00ff */
[----:B------:R-:W-:-:S03]  /*12bc0*/  IMAD.MOV.U32 R4, RZ, RZ, 0x20 ;  /* 0x00000020ff047424 */ /* 0x000fc600078e00ff */
[----:B------:R-:W-:-:S05]  /*12bd0*/  SEL R0, R0, 0xffffffc0, !P2 ;  /* 0xffffffc000007807 */ /* 0x000fca0005000000 */
[----:B------:R0:W-:Y:S02]  /*12be0*/  STL [R1+0xc], R0 ;  /* 0x00000c0001007387 */ /* 0x0001e40000100800 */
[----:B0-----:R-:W-:Y:S01]  /*12bf0*/  SEL R0, R4, 0xffffffe0, !P1 ;  /* 0xffffffe004007807 */ /* 0x001fe20004800000 */
[----:B------:R-:W-:Y:S01]  /*12c00*/  UMOV UR4, 0xffffffff ;  /* 0xffffffff00047882 */ /* 0x000fe20000000000 */
[----:B------:R-:W-:-:S04]  /*12c10*/  SHF.R.U32.HI R6, RZ, 0x5, R18 ;  /* 0x00000005ff067819 */ /* 0x000fc80000011612 */
[----:B------:R-:W-:Y:S02]  /*12c20*/  LOP3.LUT R6, R6, 0x3, RZ, 0xc0, !PT ;  /* 0x0000000306067812 */ /* 0x000fe400078ec0ff */
[----:B--2---:R-:W-:Y:S01]  /*12c30*/  SHF.R.S32.HI R10, RZ, 0x1f, R9 ;  /* 0x0000001fff0a7819 */ /* 0x004fe20000011409 */
[----:B------:R0:W-:Y:S01]  /*12c40*/  STL [R1+0x4], R9 ;  /* 0x0000040901007387 */ /* 0x0001e20000100800 */
[----:B---3--:R-:W-:-:S04]  /*12c50*/  LOP3.LUT R5, R5, 0xfffffffe, RZ, 0xc0, !PT ;  /* 0xfffffffe05057812 */ /* 0x008fc800078ec0ff */
[----:B------:R-:W-:-:S05]  /*12c60*/  @P3 LOP3.LUT R5, R5, 0x1, RZ, 0xfc, !PT ;  /* 0x0000000105053812 */ /* 0x000fca00078efcff */
[----:B------:R0:W-:Y:S04]  /*12c70*/  STL [R1], R5 ;  /* 0x0000000501007387 */ /* 0x0001e80000100800 */
[----:B------:R0:W-:Y:S04]  /*12c80*/  STL [R1+0x8], R0 ;  /* 0x0000080001007387 */ /* 0x0001e80000100800 */
[----:B------:R0:W-:Y:S01]  /*12c90*/  STL [R1+0x14], R10 ;  /* 0x0000140a01007387 */ /* 0x0001e20000100800 */
[----:B------:R-:W-:Y:S01]  /*12ca0*/  SEL R16, R9, RZ, !P3 ;  /* 0x000000ff09107207 */ /* 0x000fe20005800000 */
[----:B------:R-:W-:Y:S06]  /*12cb0*/  BRA.DIV UR4, `(.L_x_968) ;  /* 0x0000002e04047947 */ /* 0x000fec000b800000 */
[----:B------:R1:W2:Y:S02]  /*12cc0*/  SHFL.IDX PT, R14, R6, RZ, 0x1f ;  /* 0x00001fff060e7589 */ /* 0x0002a400000e0000 */
.L_x_1021:
        /* <DEDUP_REMOVED lines=11> */
.L_x_1024:
        /* <DEDUP_REMOVED lines=20> */
.L_x_971:
[----:B0-----:R-:W-:Y:S01]  /*12ec0*/  IMAD.MOV.U32 R2, RZ, RZ, 0x1 ;  /* 0x00000001ff027424 */ /* 0x001fe200078e00ff */
[----:B------:R-:W-:-:S04]  /*12ed0*/  ISETP.NE.AND P1, PT, R8, RZ, PT ;  /* 0x000000ff0800720c */ /* 0x000fc80003f25270 */
[----:B------:R-:W-:-:S04]  /*12ee0*/  SHF.L.U32 R2, R2, 0x1f, RZ ;  /* 0x0000001f02027819 */ /* 0x000fc800000006ff */
[----:B------:R-:W0:Y:S02]  /*12ef0*/  SYNCS.PHASECHK.TRANS64.TRYWAIT P0, [UR38+0x22880], R2 ;  /* 0x02288002ff0075a7 */ /* 0x000e240008000166 */
[----:B0-----:R-:W-:Y:S05]  /*12f00*/  @!P0 BRA `(.L_x_972) ;  /* 0x0000002800b08947 */ /* 0x001fea0003800000 */
.L_x_1025:
[----:B------:R-:W-:Y:S05]  /*12f10*/  @P1 BRA `(.L_x_973) ;  /* 0x0000000000141947 */ /* 0x000fea0003800000 */
[----:B------:R-:W-:Y:S01]  /*12f20*/  LOP3.LUT P0, RZ, R18, 0x1f, RZ, 0xc0, !PT ;  /* 0x0000001f12ff7812 */ /* 0x000fe2000780c0ff */
[----:B0-----:R-:W-:-:S04]  /*12f30*/  IMAD.MOV.U32 R3, RZ, RZ, 0x4000 ;  /* 0x00004000ff037424 */ /* 0x001fc800078e00ff */
[----:B------:R2:W-:Y:S08]  /*12f40*/  SYNCS.ARRIVE.TRANS64 RZ, [UR38+0x22870], R3 ;  /* 0x02287003ffff79a7 */ /* 0x0005f00008000026 */
[----:B--2---:R-:W-:Y:S05]  /*12f50*/  @!P0 BRA `(.L_x_973) ;  /* 0x0000000000048947 */ /* 0x004fea0003800000 */
[----:B------:R-:W-:Y:S01]  /*12f60*/  BPT.TRAP 0x1 ;  /* 0x000000040000795c */ /* 0x000fe20000300000 */
.L_x_973:
[----:B------:R-:W-:Y:S01]  /*12f70*/  IMAD.SHL.U32 R0, R0, 0x80, RZ ;  /* 0x0000008000007824 */ /* 0x000fe200078e00ff */
        /* <DEDUP_REMOVED lines=14> */
.L_x_1026:
[----:B------:R-:W-:Y:S05]  /*13060*/  @P1 BRA `(.L_x_975) ;  /* 0x0000000000141947 */ /* 0x000fea0003800000 */
[----:B------:R-:W-:Y:S01]  /*13070*/  LOP3.LUT P0, RZ, R18, 0x1f, RZ, 0xc0, !PT ;  /* 0x0000001f12ff7812 */ /* 0x000fe2000780c0ff */
[----:B0-----:R-:W-:-:S04]  /*13080*/  IMAD.MOV.U32 R2, RZ, RZ, 0x6000 ;  /* 0x00006000ff027424 */ /* 0x001fc800078e00ff */
[----:B------:R2:W-:Y:S08]  /*13090*/  SYNCS.ARRIVE.TRANS64 RZ, [UR38+0x22830], R2 ;  /* 0x02283002ffff79a7 */ /* 0x0005f00008000026 */
[----:B--2---:R-:W-:Y:S05]  /*130a0*/  @!P0 BRA `(.L_x_975) ;  /* 0x0000000000048947 */ /* 0x004fea0003800000 */
[----:B------:R-:W-:Y:S01]  /*130b0*/  BPT.TRAP 0x1 ;  /* 0x000000040000795c */ /* 0x000fe20000300000 */
.L_x_975:
        /* <DEDUP_REMOVED lines=31> */
.L_x_969:
        /* <DEDUP_REMOVED lines=11> */
[----:B------:R-:W2:Y:S01]  /*13360*/  LDC.64 R2, c[0x4][R2] ;  /* 0x0100000002027b82 */ /* 0x000ea20000000a00 */
[----:B------:R-:W-:Y:S02]  /*13370*/  IMAD.U32 R5, RZ, RZ, UR7 ;  /* 0x00000007ff057e24 */ /* 0x000fe4000f8e00ff */
[----:B-1----:R-:W-:Y:S02]  /*13380*/  IMAD.U32 R6, RZ, RZ, UR8 ;  /* 0x00000008ff067e24 */ /* 0x002fe4000f8e00ff */
[----:B------:R-:W-:-:S02]  /*13390*/  IMAD.U32 R7, RZ, RZ, UR9 ;  /* 0x00000009ff077e24 */ /* 0x000fc4000f8e00ff */
[----:B------:R-:W-:Y:S02]  /*133a0*/  IMAD.U32 R10, RZ, RZ, UR4 ;  /* 0x00000004ff0a7e24 */ /* 0x000fe4000f8e00ff */
[----:B------:R-:W-:Y:S02]  /*133b0*/  IMAD.U32 R11, RZ, RZ, UR5 ;  /* 0x00000005ff0b7e24 */ /* 0x000fe4000f8e00ff */
[----:B------:R-:W-:Y:S02]  /*133c0*/  IMAD.MOV.U32 R8, RZ, RZ, 0x70 ;  /* 0x00000070ff087424 */ /* 0x000fe400078e00ff */
[----:B------:R-:W-:Y:S02]  /*133d0*/  IMAD.MOV.U32 R12, RZ, RZ, 0x1 ;  /* 0x00000001ff0c7424 */ /* 0x000fe400078e00ff */
[----:B------:R-:W-:-:S07]  /*133e0*/  IMAD.MOV.U32 R13, RZ, RZ, RZ ;  /* 0x000000ffff0d7224 */ /* 0x000fce00078e00ff */
[----:B------:R-:W-:-:S07]  /*133f0*/  LEPC R20, `(.L_x_976) ;  /* 0x000000001014794e */ /* 0x000fce0000000000 */
[----:B0-2---:R-:W-:Y:S05]  /*13400*/  CALL.ABS.NOINC R2 ;  /* 0x0000000002007343 */ /* 0x005fea0003c00000 */
.L_x_976:
[----:B------:R-:W-:Y:S01]  /*13410*/  SHF.R.U32.HI R4, RZ, 0x3, R18 ;  /* 0x00000003ff047819 */ /* 0x000fe20000011612 */
[----:B-1----:R-:W1:Y:S01]  /*13420*/  S2R R6, SR_CTAID.Z ;  /* 0x0000000000067919 */ /* 0x002e620000002700 */
[----:B------:R-:W-:Y:S01]  /*13430*/  LOP3.LUT R3, R18, 0x7f, RZ, 0xc0, !PT ;  /* 0x0000007f12037812 */ /* 0x000fe200078ec0ff */
[----:B------:R-:W2:Y:S01]  /*13440*/  LDC R10, c[0x0][0x448] ;  /* 0x00011200ff0a7b82 */ /* 0x000ea20000000800 */
[----:B------:R-:W-:Y:S01]  /*13450*/  USHF.R.S32.HI UR4, URZ, 0x1f, UR36 ;  /* 0x0000001f3f047899 */ /* 0x000fe20008011424 */
[----:B0-----:R-:W-:Y:S01]  /*13460*/  IMAD.SHL.U32 R0, R4, 0x80, RZ ;  /* 0x0000008004007824 */ /* 0x001fe200078e00ff */
[----:B------:R-:W-:Y:S01]  /*13470*/  ULDC.64 UR8, c[0x0][0x2d8] ;  /* 0x0000b60000087ab9 */ /* 0x000fe20000000a00 */
[----:B------:R-:W-:Y:S01]  /*13480*/  LOP3.LUT R8, R18, 0x7f, RZ, 0xc0, !PT ;  /* 0x0000007f12087812 */ /* 0x000fe200078ec0ff */
[----:B------:R-:W-:Y:S02]  /*13490*/  UIMAD UR6, UR4, UR8, URZ ;  /* 0x00000008040672a4 */ /* 0x000fe4000f8e023f */
[----:B------:R-:W-:Y:S01]  /*134a0*/  LOP3.LUT R2, R0, 0x180, RZ, 0xc0, !PT ;  /* 0x0000018000027812 */ /* 0x000fe200078ec0ff */
[----:B------:R-:W-:Y:S01]  /*134b0*/  IMAD.SHL.U32 R0, R4, 0x10, RZ ;  /* 0x0000001004007824 */ /* 0x000fe200078e00ff */
[----:B------:R-:W-:Y:S01]  /*134c0*/  SHF.R.U32.HI R4, RZ, 0x5, R3 ;  /* 0x00000005ff047819 */ /* 0x000fe20000011603 */
[----:B------:R-:W-:Y:S01]  /*134d0*/  UIMAD.WIDE.U32 UR4, UR36, UR8, URZ ;  /* 0x00000008240472a5 */ /* 0x000fe2000f8e003f */
[----:B------:R-:W-:Y:S01]  /*134e0*/  LOP3.LUT R3, R2, 0x30, R19, 0xf8, !PT ;  /* 0x0000003002037812 */ /* 0x000fe200078ef813 */
[----:B------:R-:W-:Y:S01]  /*134f0*/  UIMAD UR6, UR36, UR9, UR6 ;  /* 0x00000009240672a4 */ /* 0x000fe2000f8e0206 */
[----:B------:R-:W-:-:S02]  /*13500*/  LOP3.LUT R2, R19, 0x40, RZ, 0xc0, !PT ;  /* 0x0000004013027812 */ /* 0x000fc400078ec0ff */
[----:B------:R-:W-:Y:S01]  /*13510*/  LOP3.LUT R0, R3, 0x30, R0, 0x78, !PT ;  /* 0x0000003003007812 */ /* 0x000fe200078e7800 */
[----:B------:R-:W-:Y:S01]  /*13520*/  UIADD3 UR5, UR5, UR6, URZ ;  /* 0x0000000605057290 */ /* 0x000fe2000fffe03f */
[----:B------:R-:W-:Y:S01]  /*13530*/  SHF.R.U32.HI R9, RZ, 0x2, R8 ;  /* 0x00000002ff097819 */ /* 0x000fe20000011608 */
[----:B------:R-:W-:Y:S01]  /*13540*/  IMAD R5, R4, 0x200, R2 ;  /* 0x0000020004057824 */ /* 0x000fe200078e0202 */
[----:B------:R-:W-:Y:S01]  /*13550*/  LOP3.LUT R8, R19, 0x30, RZ, 0xc0, !PT ;  /* 0x0000003013087812 */ /* 0x000fe200078ec0ff */
[----:B------:R-:W0:Y:S02]  /*13560*/  LDC.64 R2, c[0x0][0x2e0] ;  /* 0x0000b800ff027b82 */ /* 0x000e240000000a00 */
[----:B------:R-:W-:Y:S01]  /*13570*/  IMAD.IADD R0, R5, 0x1, R0 ;  /* 0x0000000105007824 */ /* 0x000fe200078e0200 */
[----:B--2---:R-:W-:Y:S02]  /*13580*/  ISETP.NE.AND P0, PT, R10, 0x1, PT ;  /* 0x000000010a00780c */ /* 0x004fe40003f05270 */
[----:B-1----:R-:W-:-:S11]  /*13590*/  SHF.R.S32.HI R5, RZ, 0x1f, R6 ;  /* 0x0000001fff057819 */ /* 0x002fd60000011406 */
[----:B------:R-:W1:Y:S01]  /*135a0*/  @P0 LDC R7, c[0x0][0x44c] ;  /* 0x00011300ff070b82 */ /* 0x000e620000000800 */
[----:B0-----:R-:W-:-:S04]  /*135b0*/  IMAD R4, R5, R2, RZ ;  /* 0x0000000205047224 */ /* 0x001fc800078e02ff */
[C---:B------:R-:W-:Y:S02]  /*135c0*/  IMAD R4, R6.reuse, R3, R4 ;  /* 0x0000000306047224 */ /* 0x040fe400078e0204 */
[----:B------:R-:W-:Y:S01]  /*135d0*/  IMAD.WIDE.U32 R2, R6, R2, UR4 ;  /* 0x0000000406027e25 */ /* 0x000fe2000f8e0002 */
[----:B------:R-:W-:-:S03]  /*135e0*/  ULDC.64 UR4, c[0x0][0x2d0] ;  /* 0x0000b40000047ab9 */ /* 0x000fc60000000a00 */
[----:B------:R-:W-:Y:S02]  /*135f0*/  IMAD.IADD R3, R3, 0x1, R4 ;  /* 0x0000000103037824 */ /* 0x000fe400078e0204 */
[----:B------:R-:W0:Y:S01]  /*13600*/  @P0 LDC R4, c[0x0][0x450] ;  /* 0x00011400ff040b82 */ /* 0x000e220000000800 */
[----:B------:R-:W-:-:S05]  /*13610*/  IMAD.SHL.U32 R6, R18, 0x20, RZ ;  /* 0x0000002012067824 */ /* 0x000fca00078e00ff */
[----:B------:R-:W-:-:S05]  /*13620*/  LOP3.LUT R6, R9, 0x60, R6, 0xf8, !PT ;  /* 0x0000006009067812 */ /* 0x000fca00078ef806 */
[----:B------:R-:W-:-:S04]  /*13630*/  VIADD R6, R6, UR39 ;  /* 0x0000002706067c36 */ /* 0x000fc80008000000 */
[----:B-1----:R-:W-:-:S04]  /*13640*/  @P0 IMAD.HI.U32 R7, R6, R7, RZ ;  /* 0x0000000706070227 */ /* 0x002fc800078e00ff */
[----:B------:R-:W-:Y:S01]  /*13650*/  IMAD.MOV.U32 R5, RZ, RZ, R6 ;  /* 0x000000ffff057224 */ /* 0x000fe200078e0006 */
[----:B0-----:R-:W-:-:S05]  /*13660*/  @P0 SHF.R.U32.HI R5, RZ, R4, R7 ;  /* 0x00000004ff050219 */ /* 0x001fca0000011607 */
[----:B------:R-:W-:Y:S02]  /*13670*/  IMAD.MOV R4, RZ, RZ, -R5 ;  /* 0x000000ffff047224 */ /* 0x000fe400078e0a05 */
[----:B------:R-:W-:-:S04]  /*13680*/  IMAD.WIDE.U32 R2, R5, UR4, R2 ;  /* 0x0000000405027c25 */ /* 0x000fc8000f8e0002 */
[----:B------:R-:W-:Y:S01]  /*13690*/  IMAD R4, R10, R4, R6 ;  /* 0x000000040a047224 */ /* 0x000fe200078e0206 */
[----:B------:R-:W-:-:S05]  /*136a0*/  SHF.R.S32.HI R6, RZ, 0x1f, R5 ;  /* 0x0000001fff067819 */ /* 0x000fca0000011405 */
[----:B------:R-:W-:-:S04]  /*136b0*/  IMAD R6, R6, UR4, RZ ;  /* 0x0000000406067c24 */ /* 0x000fc8000f8e02ff */
[----:B------:R-:W-:Y:S01]  /*136c0*/  IMAD R6, R5, UR5, R6 ;  /* 0x0000000505067c24 */ /* 0x000fe2000f8e0206 */
[----:B------:R-:W-:Y:S01]  /*136d0*/  SHF.R.S32.HI R5, RZ, 0x1f, R4 ;  /* 0x0000001fff057819 */ /* 0x000fe20000011404 */
[----:B------:R-:W-:Y:S02]  /*136e0*/  ULDC.64 UR4, c[0x0][0x2c8] ;  /* 0x0000b20000047ab9 */ /* 0x000fe40000000a00 */
[----:B------:R-:W-:Y:S02]  /*136f0*/  IMAD.IADD R3, R3, 0x1, R6 ;  /* 0x0000000103037824 */ /* 0x000fe400078e0206 */
[----:B------:R-:W-:Y:S02]  /*13700*/  IMAD R5, R5, UR4, RZ ;  /* 0x0000000405057c24 */ /* 0x000fe4000f8e02ff */
[----:B------:R-:W-:-:S04]  /*13710*/  IMAD.WIDE.U32 R2, R4, UR4, R2 ;  /* 0x0000000404027c25 */ /* 0x000fc8000f8e0002 */
[----:B------:R-:W-:Y:S01]  /*13720*/  IMAD R4, R4, UR5, R5 ;  /* 0x0000000504047c24 */ /* 0x000fe2000f8e0205 */
[----:B------:R-:W-:Y:S02]  /*13730*/  ULDC.64 UR4, c[0x0][0x280] ;  /* 0x0000a00000047ab9 */ /* 0x000fe40000000a00 */
[----:B------:R-:W-:Y:S01]  /*13740*/  IADD3 R5, P0, R2, UR4, RZ ;  /* 0x0000000402057c10 */ /* 0x000fe2000ff1e0ff */
[----:B------:R-:W-:Y:S01]  /*13750*/  ULDC UR4, c[0x0][0x2b8] ;  /* 0x0000ae0000047ab9 */ /* 0x000fe20000000800 */
[----:B------:R-:W-:Y:S02]  /*13760*/  LOP3.LUT R2, R8, 0x40, RZ, 0xfc, !PT ;  /* 0x0000004008027812 */ /* 0x000fe400078efcff */
[----:B------:R-:W-:Y:S02]  /*13770*/  IADD3.X R4, R3, UR5, R4, P0, !PT ;  /* 0x0000000503047c10 */ /* 0x000fe400087fe404 */
[----:B------:R-:W-:Y:S02]  /*13780*/  ISETP.GE.AND P0, PT, R2, UR4, PT ;  /* 0x0000000402007c0c */ /* 0x000fe4000bf06270 */
[----:B------:R-:W-:-:S02]  /*13790*/  LOP3.LUT R2, R8, 0x80, RZ, 0xfc, !PT ;  /* 0x0000008008027812 */ /* 0x000fc400078efcff */
[----:B------:R-:W-:Y:S02]  /*137a0*/  ISETP.GE.AND P2, PT, R8, UR4, PT ;  /* 0x0000000408007c0c */ /* 0x000fe4000bf46270 */
[----:B------:R-:W-:Y:S01]  /*137b0*/  ISETP.GE.AND P1, PT, R2, UR4, PT ;  /* 0x0000000402007c0c */ /* 0x000fe2000bf26270 */
[----:B------:R-:W-:-:S03]  /*137c0*/  UMOV UR4, 0xffffffff ;  /* 0xffffffff00047882 */ /* 0x000fc60000000000 */
[----:B------:R-:W-:Y:S09]  /*137d0*/  BRA.DIV UR4, `(.L_x_977) ;  /* 0x0000002204ac7947 */ /* 0x000ff2000b800000 */
[----:B------:R-:W0:Y:S01]  /*137e0*/  SHFL.IDX PT, R7, R5, RZ, 0x1c1f ;  /* 0x001c1fff05077589 */ /* 0x000e2200000e0000 */
[----:B------:R-:W-:Y:S01]  /*137f0*/  ULDC UR4, c[0x0][0x288] ;  /* 0x0000a20000047ab9 */ /* 0x000fe20000000800 */
[----:B------:R-:W-:Y:S02]  /*13800*/  VIADD R2, R9, UR39 ;  /* 0x0000002709027c36 */ /* 0x000fe40008000000 */
[----:B------:R-:W1:Y:S01]  /*13810*/  SHFL.IDX PT, R6, R4, RZ, 0x1c1f ;  /* 0x001c1fff04067589 */ /* 0x000e6200000e0000 */
[----:B------:R-:W-:Y:S02]  /*13820*/  IMAD R3, R10, UR4, RZ ;  /* 0x000000040a037c24 */ /* 0x000fe4000f8e02ff */
[C---:B------:R-:W-:Y:S01]  /*13830*/  VIADD R10, R2.reuse, 0x20 ;  /* 0x00000020020a7836 */ /* 0x040fe20000000000 */
[----:B------:R-:W-:Y:S02]  /*13840*/  SHFL.IDX PT, R14, R5, 0x3, 0x1c1f ;  /* 0x007c1f00050e7f89 */ /* 0x000fe400000e0000 */
        /* <DEDUP_REMOVED lines=13> */
[----:B------:R-:W-:-:S03]  /*13920*/  @!P3 VIADD R9, R0, UR38 ;  /* 0x000000260009bc36 */ /* 0x000fc60008000000 */
[----:B------:R-:W1:Y:S01]  /*13930*/  SHFL.IDX PT, R6, R4, 0x1, 0x1c1f ;  /* 0x003c1f0004067f89 */ /* 0x000e6200000e0000 */
[----:B0-----:R-:W-:-:S05]  /*13940*/  @!P3 IADD3 R7, P4, R8, R7, RZ ;  /* 0x000000070807b210 */ /* 0x001fca0007f9e0ff */
[----:B-1----:R-:W-:-:S05]  /*13950*/  @!P3 IMAD.X R6, RZ, RZ, R6, P4 ;  /* 0x000000ffff06b224 */ /* 0x002fca00020e0606 */
        /* <DEDUP_REMOVED lines=8> */
[----:B------:R-:W-:Y:S01]  /*139e0*/  @!P3 VIADD R19, R0, UR38 ;  /* 0x000000260013bc36 */ /* 0x000fe20008000000 */
[----:B------:R-:W1:Y:S04]  /*139f0*/  SHFL.IDX PT, R6, R4, 0x2, 0x1c1f ;  /* 0x005c1f0004067f89 */ /* 0x000e6800000e0000 */
[----:B------:R-:W2:Y:S01]  /*13a00*/  SHFL.IDX PT, R4, R4, 0x3, 0x1c1f ;  /* 0x007c1f0004047f89 */ /* 0x000ea200000e0000 */
[----:B0-----:R-:W-:-:S05]  /*13a10*/  @!P3 IADD3 R7, P4, R8, R7, RZ ;  /* 0x000000070807b210 */ /* 0x001fca0007f9e0ff */
[----:B-1----:R-:W-:-:S05]  /*13a20*/  @!P3 IMAD.X R6, RZ, RZ, R6, P4 ;  /* 0x000000ffff06b224 */ /* 0x002fca00020e0606 */
[----:B------:R-:W-:-:S04]  /*13a30*/  @!P3 LOP3.LUT R7, R7, R6, RZ, 0x3c, !PT ;  /* 0x000000060707b212 */ /* 0x000fc800078e3cff */
[----:B------:R-:W-:-:S04]  /*13a40*/  @!P3 LOP3.LUT R6, R7, R6, RZ, 0x3c, !PT ;  /* 0x000000060706b212 */ /* 0x000fc800078e3cff */
[----:B------:R-:W-:-:S05]  /*13a50*/  @!P3 LOP3.LUT R7, R7, R6, RZ, 0x3c, !PT ;  /* 0x000000060707b212 */ /* 0x000fca00078e3cff */
[----:B------:R0:W-:Y:S04]  /*13a60*/  @!P3 LDGSTS.E.BYPASS.LTC128B.128 [R19+0x11400], desc[UR40][R6.64], !P2 ;  /* 0x114000000613bfae */ /* 0x0001e8000d101d68 */
[----:B------:R0:W-:Y:S04]  /*13a70*/  @!P3 LDGSTS.E.BYPASS.LTC128B.128 [R19+0x13400], desc[UR40][R6.64+0x40], !P0 ;  /* 0x134000400613bfae */ /* 0x0001e8000c101d68 */
[----:B--2---:R0:W-:Y:S02]  /*13a80*/  @!P3 LDGSTS.E.BYPASS.LTC128B.128 [R19+0x15400], desc[UR40][R6.64+0x80], !P1 ;  /* 0x154000800613bfae */ /* 0x0041e4000c901d68 */
.L_x_1035:
[----:B------:R-:W-:Y:S01]  /*13a90*/  VIADD R2, R2, 0x60 ;  /* 0x0000006002027836 */ /* 0x000fe20000000000 */
[----:B------:R-:W-:Y:S04]  /*13aa0*/  BSSY B0, `(.L_x_978) ;  /* 0x000000c000007945 */ /* 0x000fe80003800000 */
[----:B------:R-:W-:-:S13]  /*13ab0*/  ISETP.GE.AND P3, PT, R2, R3, PT ;  /* 0x000000030200720c */ /* 0x000fda0003f66270 */
[----:B------:R-:W-:Y:S05]  /*13ac0*/  @P3 BRA `(.L_x_979) ;  /* 0x0000000000243947 */ /* 0x000fea0003800000 */
[----:B------:R-:W-:Y:S01]  /*13ad0*/  IADD3 R2, P3, R8, R14, RZ ;  /* 0x0000000e08027210 */ /* 0x000fe20007f7e0ff */
[----:B------:R-:W-:-:S04]  /*13ae0*/  VIADD R5, R0, UR38 ;  /* 0x0000002600057c36 */ /* 0x000fc80008000000 */
[----:B------:R-:W-:-:S05]  /*13af0*/  IMAD.X R3, RZ, RZ, R4, P3 ;  /* 0x000000ffff037224 */ /* 0x000fca00018e0604 */
[----:B------:R-:W-:Y:S01]  /*13b00*/  @!PT LDS RZ, [RZ] ;  /* 0x00000000fffff984 */ /* 0x000fe20000000800 */
[----:B------:R-:W-:Y:S01]  /*13b10*/  @!PT LDS RZ, [RZ] ;  /* 0x00000000fffff984 */ /* 0x000fe20000000800 */
[----:B------:R-:W-:Y:S01]  /*13b20*/  @!PT LDS RZ, [RZ] ;  /* 0x00000000fffff984 */ /* 0x000fe20000000800 */
[----:B------:R1:W-:Y:S04]  /*13b30*/  LDGSTS.E.BYPASS.LTC128B.128 [R5+0x11c00], desc[UR40][R2.64], !P2 ;  /* 0x11c0000002057fae */ /* 0x0003e8000d101d68 */
[----:B------:R1:W-:Y:S04]  /*13b40*/  LDGSTS.E.BYPASS.LTC128B.128 [R5+0x13c00], desc[UR40][R2.64+0x40], !P0 ;  /* 0x13c0004002057fae */ /* 0x0003e8000c101d68 */
[----:B------:R1:W-:Y:S02]  /*13b50*/  LDGSTS.E.BYPASS.LTC128B.128 [R5+0x15c00], desc[UR40][R2.64+0x80], !P1 ;  /* 0x15c0008002057fae */ /* 0x0003e4000c901d68 */
.L_x_979:
[----:B------:R-:W-:Y:S05]  /*13b60*/  BSYNC B0 ;  /* 0x0000000000007941 */ /* 0x000fea0003800000 */
.L_x_978:
[----:B------:R-:W-:Y:S01]  /*13b70*/  NOP ;  /* 0x0000000000007918 */ /* 0x000fe20000000000 */
[----:B------:R-:W-:Y:S01]  /*13b80*/  SYNCS.ARRIVE.TRANS64.RED.A0T1 RZ, [UR38+0x22800], RZ ;  /* 0x022800ffffff79a7 */ /* 0x000fe20008200426 */
[----:B-1----:R-:W-:Y:S01]  /*13b90*/  IMAD.MOV.U32 R2, RZ, RZ, 0x1 ;  /* 0x00000001ff027424 */ /* 0x002fe200078e00ff */
[----:B------:R-:W-:Y:S04]  /*13ba0*/  ARRIVES.LDGSTSBAR.64.TRANSCNT [UR38+0x22800] ;  /* 0x02280000ff0079b0 */ /* 0x000fe80008000aa6 */
[----:B------:R-:W-:Y:S01]  /*13bb0*/  SHF.L.U32 R2, R2, 0x1f, RZ ;  /* 0x0000001f02027819 */ /* 0x000fe200000006ff */
[----:B------:R-:W-:Y:S01]  /*13bc0*/  NOP ;  /* 0x0000000000007918 */ /* 0x000fe20000000000 */
[----:B------:R-:W2:Y:S01]  /*13bd0*/  LDL R3, [R1+0x10] ;  /* 0x0000100001037983 */ /* 0x000ea20000100800 */
[----:B------:R-:W-:Y:S01]  /*13be0*/  SYNCS.ARRIVE.TRANS64.A1T0 RZ, [UR38+0x22800], RZ ;  /* 0x022800ffffff79a7 */ /* 0x000fe20008100026 */
[----:B------:R-:W-:Y:S01]  /*13bf0*/  VIADD R0, R17, 0xfffffffe ;  /* 0xfffffffe11007836 */ /* 0x000fe20000000000 */
[----:B------:R-:W1:Y:S04]  /*13c00*/  SYNCS.PHASECHK.TRANS64.TRYWAIT P0, [UR38+0x22820], R2 ;  /* 0x02282002ff0075a7 */ /* 0x000e680008000166 */
[----:B--2---:R-:W-:Y:S01]  /*13c10*/  ISETP.GE.AND P1, PT, R0, R3, PT ;  /* 0x000000030000720c */ /* 0x004fe20003f26270 */
[----:B-1----:R-:W-:-:S12]  /*13c20*/  @!P0 BRA `(.L_x_980) ;  /* 0x0000002400008947 */ /* 0x002fd80003800000 */
.L_x_1036:
[----:B------:R-:W-:Y:S01]  /*13c30*/  IMAD.MOV.U32 R20, RZ, RZ, 0x1 ;  /* 0x00000001ff147424 */ /* 0x000fe200078e00ff */
[----:B------:R-:W-:Y:S06]  /*13c40*/  @!P1 BRA `(.L_x_981) ;  /* 0x0000000c00d89947 */ /* 0x000fec0003800000 */
[----:B-1----:R-:W2:Y:S01]  /*13c50*/  LDL R3, [R1+0x20] ;  /* 0x0000200001037983 */ /* 0x002ea20000100800 */
[----:B0-----:R-:W-:Y:S02]  /*13c60*/  IMAD.MOV.U32 R6, RZ, RZ, 0x1 ;  /* 0x00000001ff067424 */ /* 0x001fe400078e00ff */
[----:B------:R-:W-:Y:S01]  /*13c70*/  IMAD.MOV.U32 R7, RZ, RZ, RZ ;  /* 0x000000ffff077224 */ /* 0x000fe200078e00ff */
[C---:B--2---:R-:W-:Y:S02]  /*13c80*/  LOP3.LUT R4, R3.reuse, 0x1, RZ, 0xfc, !PT ;  /* 0x0000000103047812 */ /* 0x044fe400078efcff */
[----:B------:R-:W-:-:S03]  /*13c90*/  LOP3.LUT R2, R3, 0x2, RZ, 0xfc, !PT ;  /* 0x0000000203027812 */ /* 0x000fc600078efcff */
[----:B------:R0:W-:Y:S04]  /*13ca0*/  STL [R1+0x28], R4 ;  /* 0x0000280401007387 */ /* 0x0001e80000100800 */
[----:B------:R0:W-:Y:S02]  /*13cb0*/  STL [R1+0x24], R2 ;  /* 0x0000240201007387 */ /* 0x0001e40000100800 */
.L_x_1000:
[----:B0-----:R-:W2:Y:S01]  /*13cc0*/  LDL R2, [R1] ;  /* 0x0000000001027983 */ /* 0x001ea20000100800 */
[----:B------:R-:W-:Y:S01]  /*13cd0*/  VIADD R17, R7, 0x1 ;  /* 0x0000000107117836 */ /* 0x000fe20000000000 */
[----:B------:R-:W-:Y:S04]  /*13ce0*/  BSSY B0, `(.L_x_982) ;  /* 0x0000080000007945 */ /* 0x000fe80003800000 */
        /* <DEDUP_REMOVED lines=29> */
.L_x_984:
[----:B0-----:R-:W-:Y:S01]  /*13ec0*/  LEA R4, R17, UR38, 0x3 ;  /* 0x0000002611047c11 */ /* 0x001fe2000f8e18ff */
[----:B------:R-:W0:Y:S01]  /*13ed0*/  S2R R3, SR_TID.X ;  /* 0x0000000000037919 */ /* 0x000e220000002100 */
[----:B------:R-:W-:-:S04]  /*13ee0*/  SHF.L.U32 R2, R20, 0x1f, RZ ;  /* 0x0000001f14027819 */ /* 0x000fc800000006ff */
[----:B------:R-:W1:Y:S01]  /*13ef0*/  SYNCS.PHASECHK.TRANS64.TRYWAIT P0, [R4+URZ+0x22880], R2 ;  /* 0x02288002040075a7 */ /* 0x000e62000800017f */
[----:B0-----:R-:W-:-:S04]  /*13f00*/  LOP3.LUT R3, R3, 0x7f, RZ, 0xc0, !PT ;  /* 0x0000007f03037812 */ /* 0x001fc800078ec0ff */
[----:B------:R-:W-:Y:S01]  /*13f10*/  ISETP.NE.AND P1, PT, R3, RZ, PT ;  /* 0x000000ff0300720c */ /* 0x000fe20003f25270 */
[----:B-1----:R-:W-:-:S12]  /*13f20*/  @!P0 BRA `(.L_x_985) ;  /* 0x0000002000588947 */ /* 0x002fd80003800000 */
.L_x_1037:
        /* <DEDUP_REMOVED lines=9> */
.L_x_987:
[----:B------:R-:W-:Y:S05]  /*13fc0*/  BSYNC B1 ;  /* 0x0000000000017941 */ /* 0x000fea0003800000 */
.L_x_986:
[----:B------:R-:W-:Y:S01]  /*13fd0*/  IMAD.SHL.U32 R5, R8, 0x80, RZ ;  /* 0x0000008008057824 */ /* 0x000fe200078e00ff */
        /* <DEDUP_REMOVED lines=11> */
[----:B------:R-:W-:Y:S02]  /*14090*/  ULEA UR32, UR32, UR38, 0xe ;  /* 0x0000002620207291 */ /* 0x000fe4000f8e703f */
[----:B------:R-:W-:Y:S02]  /*140a0*/  UIADD3 UR33, UR33, 0x22870, URZ ;  /* 0x0002287021217890 */ /* 0x000fe4000fffe03f */
[----:B------:R-:W-:-:S12]  /*140b0*/  UIADD3 UR32, UR32, 0x8400, URZ ;  /* 0x0000840020207890 */ /* 0x000fd8000fffe03f */
.L_x_988:
        /* <DEDUP_REMOVED lines=8> */
.L_x_1038:
        /* <DEDUP_REMOVED lines=11> */
.L_x_991:
[----:B------:R-:W-:Y:S05]  /*141f0*/  BSYNC B1 ;  /* 0x0000000000017941 */ /* 0x000fea0003800000 */
.L_x_990:
        /* <DEDUP_REMOVED lines=13> */
.L_x_992:
        /* <DEDUP_REMOVED lines=13> */
.L_x_993:
        /* <DEDUP_REMOVED lines=13> */
.L_x_994:
[----:B------:R-:W-:-:S13]  /*14470*/  @P0 ELECT P1, URZ, PT ;  /* 0x00000000003f082f */ /* 0x000fda0003820000 */
[----:B------:R-:W-:Y:S01]  /*14480*/  @P1 R2UR UR13, R16 ;  /* 0x00000000100d12ca */ /* 0x000fe200000e0000 */
[----:B------:R-:W-:Y:S01]  /*14490*/  UMOV UR12, UR36 ;  /* 0x00000024000c7c82 */ /* 0x000fe20008000000 */
[----:B------:R-:W-:-:S11]  /*144a0*/  @P1 PLOP3.LUT P0, PT, P1, PT, PT, 0x8, 0x0 ;  /* 0x000000000000181c */ /* 0x000fd60000f0e170 */
[----:B------:R0:W-:Y:S01]  /*144b0*/  UTMALDG.4D [UR8], [UR6], desc[UR14] ;  /* 0x00000e08060075b4 */ /* 0x0001e20008019000 */
[----:B------:R-:W-:Y:S01]  /*144c0*/  PLOP3.LUT P1, PT, PT, PT, PT, 0x8, 0x0 ;  /* 0x000000000000781c */ /* 0x000fe20003f2e170 */
[----:B0-----:R-:W-:-:S12]  /*144d0*/  @P0 BRA.U.ANY `(.L_x_994) ;  /* 0xfffffffd00e40947 */ /* 0x001fd8000393ffff */
.L_x_983:
[----:B------:R-:W-:Y:S05]  /*144e0*/  BSYNC B0 ;  /* 0x0000000000007941 */ /* 0x000fea0003800000 */
.L_x_982:
[----:B------:R-:W2:Y:S02]  /*144f0*/  LDL R2, [R1+0x28] ;  /* 0x0000280001027983 */ /* 0x000ea40000100800 */
[----:B--2---:R-:W-:-:S13]  /*14500*/  ISETP.NE.AND P0, PT, R2, 0x3, PT ;  /* 0x000000030200780c */ /* 0x004fda0003f05270 */
[----:B------:R-:W-:Y:S05]  /*14510*/  @!P0 BRA `(.L_x_995) ;  /* 0x0000000000048947 */ /* 0x000fea0003800000 */
[----:B------:R-:W-:Y:S01]  /*14520*/  BPT.TRAP 0x1 ;  /* 0x000000040000795c */ /* 0x000fe20000300000 */
.L_x_995:
[----:B------:R-:W2:Y:S01]  /*14530*/  LDL R3, [R1+0x24] ;  /* 0x0000240001037983 */ /* 0x000ea20000100800 */
[----:B------:R-:W-:Y:S02]  /*14540*/  LOP3.LUT R2, R6, 0x1, RZ, 0x3c, !PT ;  /* 0x0000000106027812 */ /* 0x000fe400078e3cff */
[----:B------:R-:W-:Y:S02]  /*14550*/  LEA R19, R7, UR38, 0x3 ;  /* 0x0000002607137c11 */ /* 0x000fe4000f8e18ff */
[----:B------:R-:W-:-:S04]  /*14560*/  SHF.L.U32 R2, R2, 0x1f, RZ ;  /* 0x0000001f02027819 */ /* 0x000fc800000006ff */
[----:B------:R-:W0:Y:S01]  /*14570*/  SYNCS.PHASECHK.TRANS64.TRYWAIT P0, [R19+URZ+0x22870], R2 ;  /* 0x02287002130075a7 */ /* 0x000e22000800017f */
[----:B--2---:R-:W-:Y:S01]  /*14580*/  ISETP.NE.AND P1, PT, R3, 0x3, PT ;  /* 0x000000030300780c */ /* 0x004fe20003f25270 */
[----:B0-----:R-:W-:-:S12]  /*14590*/  @!P0 BRA `(.L_x_996) ;  /* 0x0000001800e48947 */ /* 0x001fd80003800000 */
.L_x_1039:
[----:B------:R-:W-:Y:S05]  /*145a0*/  @!P1 BRA `(.L_x_997) ;  /* 0x0000000000049947 */ /* 0x000fea0003800000 */
[----:B------:R-:W-:Y:S01]  /*145b0*/  BPT.TRAP 0x1 ;  /* 0x000000040000795c */ /* 0x000fe20000300000 */
.L_x_997:
[----:B0-----:R-:W-:Y:S01]  /*145c0*/  SHF.L.U32 R2, R6, 0x1f, RZ ;  /* 0x0000001f06027819 */ /* 0x001fe200000006ff */
[----:B------:R-:W-:-:S03]  /*145d0*/  IMAD.SHL.U32 R3, R7, 0x4000, RZ ;  /* 0x0000400007037824 */ /* 0x000fc600078e00ff */
[----:B------:R-:W0:Y:S02]  /*145e0*/  SYNCS.PHASECHK.TRANS64.TRYWAIT P0, [R19+URZ+0x22860], R2 ;  /* 0x02286002130075a7 */ /* 0x000e24000800017f */
[----:B0-----:R-:W-:Y:S05]  /*145f0*/  @!P0 BRA `(.L_x_998) ;  /* 0x0000001800e08947 */ /* 0x001fea0003800000 */
.L_x_1040:
[----:B------:R-:W0:Y:S04]  /*14600*/  LDL R4, [R1+0x18] ;  /* 0x0000180001047983 */ /* 0x000e280000100800 */
[----:B------:R-:W2:Y:S04]  /*14610*/  LDL R12, [R1+0xc] ;  /* 0x00000c00010c7983 */ /* 0x000ea80000100800 */
[----:B------:R-:W3:Y:S01]  /*14620*/  LDL R13, [R1+0x1c] ;  /* 0x00001c00010d7983 */ /* 0x000ee20000100800 */
[----:B------:R-:W-:Y:S05]  /*14630*/  WARPSYNC.ALL ;  /* 0x0000000000007948 */ /* 0x000fea0003800000 */
[----:B0-----:R-:W-:-:S05]  /*14640*/  LOP3.LUT R2, R3, R4, RZ, 0xfc, !PT ;  /* 0x0000000403027212 */ /* 0x001fca00078efcff */
[----:B------:R-:W0:Y:S01]  /*14650*/  LDSM.16.MT88.4 R8, [R2+UR38+0x8400] ;  /* 0x008400260208783b */ /* 0x000e220008004200 */
[----:B------:R-:W-:-:S04]  /*14660*/  VIADD R18, R2, UR38 ;  /* 0x0000002602127c36 */ /* 0x000fc80008000000 */
[----:B--2---:R-:W-:Y:S01]  /*14670*/  IMAD.IADD R18, R12, 0x1, R18 ;  /* 0x000000010c127824 */ /* 0x004fe200078e0212 */
[----:B---3--:R-:W-:Y:S02]  /*14680*/  IADD3 R3, R3, UR38, R13 ;  /* 0x0000002603037c10 */ /* 0x008fe4000fffe00d */
[C-C-:B0-----:R-:W-:Y:S02]  /*14690*/  PRMT R4, R8.reuse, 0x6420, R9.reuse ;  /* 0x0000642008047816 */ /* 0x141fe40000000009 */
[----:B------:R-:W-:Y:S02]  /*146a0*/  PRMT R5, R8, 0x7531, R9 ;  /* 0x0000753108057816 */ /* 0x000fe40000000009 */
[C-C-:B------:R-:W-:Y:S02]  /*146b0*/  PRMT R6, R10.reuse, 0x6420, R11.reuse ;  /* 0x000064200a067816 */ /* 0x140fe4000000000b */
[----:B------:R-:W-:Y:S02]  /*146c0*/  PRMT R7, R10, 0x7531, R11 ;  /* 0x000075310a077816 */ /* 0x000fe4000000000b */
[----:B------:R-:W0:Y:S04]  /*146d0*/  LDSM.16.MT88.4 R8, [R18+0x8400] ;  /* 0x008400001208783b */ /* 0x000e280000004200 */
[----:B------:R1:W-:Y:S02]  /*146e0*/  STSM.16.M88.4 [R3+0x400], R4 ;  /* 0x0004000403007844 */ /* 0x0003e40000000200 */
[----:B-1----:R-:W-:Y:S01]  /*146f0*/  IMAD.MOV.U32 R7, RZ, RZ, R12 ;  /* 0x000000ffff077224 */ /* 0x002fe200078e000c */
[----:B0-----:R-:W-:-:S02]  /*14700*/  PRMT R12, R8, 0x6420, R9 ;  /* 0x00006420080c7816 */ /* 0x001fc40000000009 */
[----:B------:R-:W-:Y:S02]  /*14710*/  PRMT R13, R8, 0x7531, R9 ;  /* 0x00007531080d7816 */ /* 0x000fe40000000009 */
[C-C-:B------:R-:W-:Y:S02]  /*14720*/  PRMT R14, R10.reuse, 0x6420, R11.reuse ;  /* 0x000064200a0e7816 */ /* 0x140fe4000000000b */
[----:B------:R-:W-:-:S05]  /*14730*/  PRMT R15, R10, 0x7531, R11 ;  /* 0x000075310a0f7816 */ /* 0x000fca000000000b */
[----:B------:R0:W-:Y:S04]  /*14740*/  STSM.16.M88.4 [R3+0x2400], R12 ;  /* 0x0024000c03007844 */ /* 0x0001e80000000200 */
[----:B------:R-:W1:Y:S04]  /*14750*/  LDSM.16.MT88.4 R8, [R2+UR38+0x9400] ;  /* 0x009400260208783b */ /* 0x000e680008004200 */
[----:B0-----:R-:W2:Y:S01]  /*14760*/  LDL R15, [R1+0x8] ;  /* 0x00000800010f7983 */ /* 0x001ea20000100800 */
[----:B------:R-:W-:Y:S01]  /*14770*/  IMAD.MOV.U32 R14, RZ, RZ, R7 ;  /* 0x000000ffff0e7224 */ /* 0x000fe200078e0007 */
[----:B-1----:R-:W-:-:S02]  /*14780*/  PRMT R4, R8, 0x6420, R9 ;  /* 0x0000642008047816 */ /* 0x002fc40000000009 */
[----:B------:R-:W-:Y:S02]  /*14790*/  PRMT R5, R8, 0x7531, R9 ;  /* 0x0000753108057816 */ /* 0x000fe40000000009 */
[C-C-:B------:R-:W-:Y:S02]  /*147a0*/  PRMT R6, R10.reuse, 0x6420, R11.reuse ;  /* 0x000064200a067816 */ /* 0x140fe4000000000b */
[----:B------:R-:W-:Y:S02]  /*147b0*/  PRMT R7, R10, 0x7531, R11 ;  /* 0x000075310a077816 */ /* 0x000fe4000000000b */
[----:B------:R-:W0:Y:S02]  /*147c0*/  LDSM.16.MT88.4 R8, [R18+0x9400] ;  /* 0x009400001208783b */ /* 0x000e240000004200 */
[C-C-:B0-----:R-:W-:Y:S02]  /*147d0*/  PRMT R12, R8.reuse, 0x6420, R9.reuse ;  /* 0x00006420080c7816 */ /* 0x141fe40000000009 */
[----:B------:R-:W-:-:S02]  /*147e0*/  PRMT R13, R8, 0x7531, R9 ;  /* 0x00007531080d7816 */ /* 0x000fc40000000009 */
[----:B--2---:R-:W-:-:S05]  /*147f0*/  IADD3 R21, R15, 0x400, R3 ;  /* 0x000004000f157810 */ /* 0x004fca0007ffe003 */
[----:B------:R0:W-:Y:S02]  /*14800*/  STSM.16.M88.4 [R21], R4 ;  /* 0x0000000415007844 */ /* 0x0001e40000000200 */
[----:B0-----:R-:W-:Y:S01]  /*14810*/  IMAD.MOV.U32 R6, RZ, RZ, R14 ;  /* 0x000000ffff067224 */ /* 0x001fe200078e000e */
[C---:B------:R-:W-:Y:S01]  /*14820*/  PRMT R14, R10.reuse, 0x6420, R11 ;  /* 0x000064200a0e7816 */ /* 0x040fe2000000000b */
[----:B------:R-:W-:Y:S01]  /*14830*/  IMAD.MOV.U32 R7, RZ, RZ, R15 ;  /* 0x000000ffff077224 */ /* 0x000fe200078e000f */
[----:B------:R-:W-:-:S05]  /*14840*/  PRMT R15, R10, 0x7531, R11 ;  /* 0x000075310a0f7816 */ /* 0x000fca000000000b */
[----:B------:R0:W-:Y:S04]  /*14850*/  STSM.16.M88.4 [R21+0x2000], R12 ;  /* 0x0020000c15007844 */ /* 0x0001e80000000200 */
[----:B------:R-:W1:Y:S01]  /*14860*/  LDSM.16.MT88.4 R8, [R2+UR38+0xa400] ;  /* 0x00a400260208783b */ /* 0x000e620008004200 */
[----:B0-----:R-:W-:Y:S02]  /*14870*/  IMAD.MOV.U32 R14, RZ, RZ, R6 ;  /* 0x000000ffff0e7224 */ /* 0x001fe400078e0006 */
[----:B------:R-:W-:Y:S01]  /*14880*/  IMAD.MOV.U32 R15, RZ, RZ, R7 ;  /* 0x000000ffff0f7224 */ /* 0x000fe200078e0007 */
[C-C-:B-1----:R-:W-:Y:S02]  /*14890*/  PRMT R4, R8.reuse, 0x6420, R9.reuse ;  /* 0x0000642008047816 */ /* 0x142fe40000000009 */
[----:B------:R-:W-:-:S02]  /*148a0*/  PRMT R5, R8, 0x7531, R9 ;  /* 0x0000753108057816 */ /* 0x000fc40000000009 */
[C-C-:B------:R-:W-:Y:S02]  /*148b0*/  PRMT R6, R10.reuse, 0x6420, R11.reuse ;  /* 0x000064200a067816 */ /* 0x140fe4000000000b */
[----:B------:R-:W-:Y:S02]  /*148c0*/  PRMT R7, R10, 0x7531, R11 ;  /* 0x000075310a077816 */ /* 0x000fe4000000000b */
[----:B------:R-:W0:Y:S01]  /*148d0*/  LDSM.16.MT88.4 R8, [R18+0xa400] ;  /* 0x00a400001208783b */ /* 0x000e220000004200 */
[----:B------:R-:W-:-:S05]  /*148e0*/  IADD3 R3, R14, 0x400, R3 ;  /* 0x000004000e037810 */ /* 0x000fca0007ffe003 */
[----:B------:R1:W-:Y:S02]  /*148f0*/  STSM.16.M88.4 [R3], R4 ;  /* 0x0000000403007844 */ /* 0x0003e40000000200 */
[----:B-1----:R-:W-:Y:S01]  /*14900*/  IMAD.MOV.U32 R7, RZ, RZ, R15 ;  /* 0x000000ffff077224 */ /* 0x002fe200078e000f */
[C-C-:B0-----:R-:W-:Y:S02]  /*14910*/  PRMT R12, R8.reuse, 0x6420, R9.reuse ;  /* 0x00006420080c7816 */ /* 0x141fe40000000009 */
[----:B------:R-:W-:Y:S02]  /*14920*/  PRMT R13, R8, 0x7531, R9 ;  /* 0x00007531080d7816 */ /* 0x000fe40000000009 */
[C-C-:B------:R-:W-:Y:S02]  /*14930*/  PRMT R14, R10.reuse, 0x6420, R11.reuse ;  /* 0x000064200a0e7816 */ /* 0x140fe4000000000b */
[----:B------:R-:W-:-:S05]  /*14940*/  PRMT R15, R10, 0x7531, R11 ;  /* 0x000075310a0f7816 */ /* 0x000fca000000000b */
[----:B------:R0:W-:Y:S04]  /*14950*/  STSM.16.M88.4 [R3+0x2000], R12 ;  /* 0x0020000c03007844 */ /* 0x0001e80000000200 */
[----:B------:R-:W1:Y:S01]  /*14960*/  LDSM.16.MT88.4 R8, [R2+UR38+0xb400] ;  /* 0x00b400260208783b */ /* 0x000e620008004200 */
[----:B0-----:R-:W-:Y:S01]  /*14970*/  IMAD.MOV.U32 R15, RZ, RZ, R7 ;  /* 0x000000ffff0f7224 */ /* 0x001fe200078e0007 */
[C-C-:B-1----:R-:W-:Y:S02]  /*14980*/  PRMT R4, R8.reuse, 0x6420, R9.reuse ;  /* 0x0000642008047816 */ /* 0x142fe40000000009 */
[----:B------:R-:W-:Y:S02]  /*14990*/  PRMT R5, R8, 0x7531, R9 ;  /* 0x0000753108057816 */ /* 0x000fe40000000009 */
[----:B------:R-:W-:-:S02]  /*149a0*/  PRMT R6, R10, 0x6420, R11 ;  /* 0x000064200a067816 */ /* 0x000fc4000000000b */
[----:B------:R-:W-:Y:S02]  /*149b0*/  PRMT R7, R10, 0x7531, R11 ;  /* 0x000075310a077816 */ /* 0x000fe4000000000b */
[----:B------:R-:W0:Y:S01]  /*149c0*/  LDSM.16.MT88.4 R8, [R18+0xb400] ;  /* 0x00b400001208783b */ /* 0x000e220000004200 */
[----:B------:R-:W-:-:S05]  /*149d0*/  IMAD.IADD R3, R15, 0x1, R3 ;  /* 0x000000010f037824 */ /* 0x000fca00078e0203 */
[----:B------:R0:W-:Y:S02]  /*149e0*/  STSM.16.M88.4 [R3], R4 ;  /* 0x0000000403007844 */ /* 0x0001e40000000200 */
[C-C-:B0-----:R-:W-:Y:S02]  /*149f0*/  PRMT R4, R8.reuse, 0x6420, R9.reuse ;  /* 0x0000642008047816 */ /* 0x141fe40000000009 */
        /* <DEDUP_REMOVED lines=12> */
.L_x_999:
[----:B------:R-:W2:Y:S01]  /*14ac0*/  LDL R2, [R1+0x10] ;  /* 0x0000100001027983 */ /* 0x000ea20000100800 */
[----:B-1----:R1:W-:Y:S01]  /*14ad0*/  SYNCS.ARRIVE.TRANS64.A1T0 RZ, [R19+URZ+0x22850], RZ ;  /* 0x022850ff13ff79a7 */ /* 0x0023e2000810003f */
[----:B0-----:R-:W0:Y:S02]  /*14ae0*/  S2R R3, SR_TID.X ;  /* 0x0000000000037919 */ /* 0x001e240000002100 */
[----:B0-----:R-:W-:Y:S01]  /*14af0*/  LOP3.LUT R3, R3, 0x7f, RZ, 0xc0, !PT ;  /* 0x0000007f03037812 */ /* 0x001fe200078ec0ff */
[----:B------:R-:W-:Y:S03]  /*14b00*/  BAR.SYNC.DEFER_BLOCKING 0x2, 0x80 ;  /* 0x0082000000007b1d */ /* 0x000fe60000010000 */
[----:B------:R-:W-:-:S13]  /*14b10*/  ISETP.NE.AND P0, PT, R3, RZ, PT ;  /* 0x000000ff0300720c */ /* 0x000fda0003f05270 */
[----:B-1----:R-:W-:-:S05]  /*14b20*/  @!P0 VIADD R19, R19, 0x22880 ;  /* 0x0002288013138836 */ /* 0x002fca0000000000 */
[----:B------:R-:W-:-:S04]  /*14b30*/  @!P0 PRMT R19, RZ, 0x654, R19 ;  /* 0x00000654ff138816 */ /* 0x000fc80000000013 */
[----:B------:R1:W-:Y:S01]  /*14b40*/  @!P0 SYNCS.ARRIVE.TRANS64.RED.A1T0 RZ, [R19+URZ], RZ ;  /* 0x000000ff13ff89a7 */ /* 0x0003e2000810043f */
[----:B------:R-:W-:Y:S02]  /*14b50*/  IMAD.MOV.U32 R7, RZ, RZ, R17 ;  /* 0x000000ffff077224 */ /* 0x000fe400078e0011 */
[----:B------:R-:W-:Y:S01]  /*14b60*/  IMAD.MOV.U32 R6, RZ, RZ, R20 ;  /* 0x000000ffff067224 */ /* 0x000fe200078e0014 */
[C---:B--2---:R-:W-:Y:S01]  /*14b70*/  ISETP.GT.AND P0, PT, R0.reuse, R2, PT ;  /* 0x000000020000720c */ /* 0x044fe20003f04270 */
[----:B------:R-:W-:-:S12]  /*14b80*/  VIADD R0, R0, 0xffffffff ;  /* 0xffffffff00007836 */ /* 0x000fd80000000000 */
[----:B-1----:R-:W-:Y:S05]  /*14b90*/  @P0 BRA `(.L_x_1000) ;  /* 0xfffffff000480947 */ /* 0x002fea000383ffff */
[----:B------:R-:W-:Y:S05]  /*14ba0*/  BRA `(.L_x_1001) ;  /* 0x0000000000047947 */ /* 0x000fea0003800000 */
.L_x_981:
[----:B------:R-:W-:-:S07]  /*14bb0*/  IMAD.MOV.U32 R17, RZ, RZ, RZ ;  /* 0x000000ffff117224 */ /* 0x000fce00078e00ff */
.L_x_1001:
[----:B-1----:R-:W2:Y:S02]  /*14bc0*/  LDL R2, [R1+0x20] ;  /* 0x0000200001027983 */ /* 0x002ea40000100800 */
[----:B--2---:R-:W-:-:S04]  /*14bd0*/  LOP3.LUT R0, R2, 0x1, RZ, 0xfc, !PT ;  /* 0x0000000102007812 */ /* 0x004fc800078efcff */
[----:B------:R-:W-:-:S13]  /*14be0*/  ISETP.NE.AND P0, PT, R0, 0x3, PT ;  /* 0x000000030000780c */ /* 0x000fda0003f05270 */
[----:B------:R-:W-:Y:S05]  /*14bf0*/  @!P0 BRA `(.L_x_1002) ;  /* 0x0000000000048947 */ /* 0x000fea0003800000 */
[----:B------:R-:W-:Y:S01]  /*14c00*/  BPT.TRAP 0x1 ;  /* 0x000000040000795c */ /* 0x000fe20000300000 */
.L_x_1002:
[----:B------:R-:W-:Y:S01]  /*14c10*/  LOP3.LUT R3, R20, 0x1, RZ, 0x3c, !PT ;  /* 0x0000000114037812 */ /* 0x000fe200078e3cff */
[----:B------:R-:W-:Y:S01]  /*14c20*/  BSSY B0, `(.L_x_1003) ;  /* 0x0000007000007945 */ /* 0x000fe20003800000 */
[----:B------:R-:W-:Y:S02]  /*14c30*/  LEA R16, R17, UR38, 0x3 ;  /* 0x0000002611107c11 */ /* 0x000fe4000f8e18ff */
[----:B------:R-:W-:Y:S02]  /*14c40*/  SHF.L.U32 R3, R3, 0x1f, RZ ;  /* 0x0000001f03037819 */ /* 0x000fe400000006ff */
[----:B------:R-:W-:Y:S02]  /*14c50*/  LOP3.LUT R0, R2, 0x2, RZ, 0xfc, !PT ;  /* 0x0000000202007812 */ /* 0x000fe400078efcff */
[----:B------:R-:W1:Y:S02]  /*14c60*/  SYNCS.PHASECHK.TRANS64.TRYWAIT P0, [R16+URZ+0x22870], R3 ;  /* 0x02287003100075a7 */ /* 0x000e64000800017f */
[----:B------:R-:W-:Y:S01]  /*14c70*/  ISETP.NE.AND P1, PT, R0, 0x3, PT ;  /* 0x000000030000780c */ /* 0x000fe20003f25270 */
[----:B-1----:R-:W-:-:S12]  /*14c80*/  @!P0 BRA `(.L_x_1004) ;  /* 0x0000001400508947 */ /* 0x002fd80003800000 */
.L_x_1041:
[----:B------:R-:W-:Y:S05]  /*14c90*/  BSYNC B0 ;  /* 0x0000000000007941 */ /* 0x000fea0003800000 */
.L_x_1003:
[----:B------:R-:W-:Y:S05]  /*14ca0*/  @!P1 BRA `(.L_x_1005) ;  /* 0x0000000000049947 */ /* 0x000fea0003800000 */
[----:B------:R-:W-:Y:S01]  /*14cb0*/  BPT.TRAP 0x1 ;  /* 0x000000040000795c */ /* 0x000fe20000300000 */
.L_x_1005:
[----:B-1----:R-:W-:-:S04]  /*14cc0*/  SHF.L.U32 R3, R20, 0x1f, RZ ;  /* 0x0000001f14037819 */ /* 0x002fc800000006ff */
[----:B------:R-:W1:Y:S02]  /*14cd0*/  SYNCS.PHASECHK.TRANS64.TRYWAIT P0, [R16+URZ+0x22860], R3 ;  /* 0x02286003100075a7 */ /* 0x000e64000800017f */
[----:B-1----:R-:W-:Y:S05]  /*14ce0*/  @!P0 BRA `(.L_x_1006) ;  /* 0x00000014004c8947 */ /* 0x002fea0003800000 */
.L_x_1042:
[----:B------:R-:W2:Y:S04]  /*14cf0*/  LDL.LU R0, [R1+0x18] ;  /* 0x0000180001007983 */ /* 0x000ea80000300800 */
[----:B------:R-:W3:Y:S04]  /*14d00*/  LDL.LU R8, [R1+0x1c] ;  /* 0x00001c0001087983 */ /* 0x000ee80000300800 */
[----:B------:R-:W4:Y:S01]  /*14d10*/  LDL.LU R18, [R1+0xc] ;  /* 0x00000c0001127983 */ /* 0x000f220000300800 */
[----:B------:R-:W-:Y:S01]  /*14d20*/  IMAD.SHL.U32 R2, R17, 0x4000, RZ ;  /* 0x0000400011027824 */ /* 0x000fe200078e00ff */
[----:B------:R-:W-:Y:S05]  /*14d30*/  WARPSYNC.ALL ;  /* 0x0000000000007948 */ /* 0x000fea0003800000 */
[----:B0-----:R-:W5:Y:S01]  /*14d40*/  LDL.LU R19, [R1+0x8] ;  /* 0x0000080001137983 */ /* 0x001f620000300800 */
[----:B--2---:R-:W-:-:S02]  /*14d50*/  LOP3.LUT R0, R2, R0, RZ, 0xfc, !PT ;  /* 0x0000000002007212 */ /* 0x004fc400078efcff */
[----:B---3--:R-:W-:-:S03]  /*14d60*/  IADD3 R2, R2, UR38, R8 ;  /* 0x0000002602027c10 */ /* 0x008fc6000fffe008 */
[----:B------:R-:W0:Y:S01]  /*14d70*/  LDSM.16.MT88.4 R4, [R0+UR38+0x8400] ;  /* 0x008400260004783b */ /* 0x000e220008004200 */
[----:B-1----:R-:W-:-:S04]  /*14d80*/  VIADD R3, R0, UR38 ;  /* 0x0000002600037c36 */ /* 0x002fc80008000000 */
[----:B----4-:R-:W-:Y:S01]  /*14d90*/  IMAD.IADD R3, R18, 0x1, R3 ;  /* 0x0000000112037824 */ /* 0x010fe200078e0203 */
        /* <DEDUP_REMOVED lines=11> */
[----:B------:R-:W0:Y:S01]  /*14e50*/  LDSM.16.MT88.4 R4, [R0+UR38+0x9400] ;  /* 0x009400260004783b */ /* 0x000e220008004200 */
[----:B------:R-:W-:Y:S02]  /*14e60*/  IADD3 R18, R18, 0x400, R2 ;  /* 0x0000040012127810 */ /* 0x000fe40007ffe002 */
[C-C-:B0-----:R-:W-:Y:S02]  /*14e70*/  PRMT R12, R4.reuse, 0x6420, R5.reuse ;  /* 0x00006420040c7816 */ /* 0x141fe40000000005 */
[----:B------:R-:W-:Y:S02]  /*14e80*/  PRMT R13, R4, 0x7531, R5 ;  /* 0x00007531040d7816 */ /* 0x000fe40000000005 */
[----:B------:R-:W-:-:S02]  /*14e90*/  PRMT R14, R6, 0x6420, R7 ;  /* 0x00006420060e7816 */ /* 0x000fc40000000007 */
[----:B------:R-:W-:Y:S02]  /*14ea0*/  PRMT R15, R6, 0x7531, R7 ;  /* 0x00007531060f7816 */ /* 0x000fe40000000007 */
[----:B------:R-:W0:Y:S01]  /*14eb0*/  LDSM.16.MT88.4 R4, [R3+0x9400] ;  /* 0x009400000304783b */ /* 0x000e220000004200 */
[----:B-----5:R-:W-:-:S05]  /*14ec0*/  IADD3 R2, R19, 0x400, R2 ;  /* 0x0000040013027810 */ /* 0x020fca0007ffe002 */
[----:B------:R-:W-:Y:S01]  /*14ed0*/  STSM.16.M88.4 [R2], R12 ;  /* 0x0000000c02007844 */ /* 0x000fe20000000200 */
[C-C-:B0-----:R-:W-:Y:S02]  /*14ee0*/  PRMT R8, R4.reuse, 0x6420, R5.reuse ;  /* 0x0000642004087816 */ /* 0x141fe40000000005 */
        /* <DEDUP_REMOVED lines=10> */
[----:B------:R-:W-:Y:S01]  /*14f90*/  STSM.16.M88.4 [R18], R12 ;  /* 0x0000000c12007844 */ /* 0x000fe20000000200 */
[C-C-:B0-----:R-:W-:Y:S02]  /*14fa0*/  PRMT R8, R4.reuse, 0x6420, R5.reuse ;  /* 0x0000642004087816 */ /* 0x141fe40000000005 */
[----:B------:R-:W-:Y:S02]  /*14fb0*/  PRMT R9, R4, 0x7531, R5 ;  /* 0x0000753104097816 */ /* 0x000fe40000000005 */
[----:B------:R-:W-:-:S02]  /*14fc0*/  PRMT R10, R6, 0x6420, R7 ;  /* 0x00006420060a7816 */ /* 0x000fc40000000007 */
[----:B------:R-:W-:-:S05]  /*14fd0*/  PRMT R11, R6, 0x7531, R7 ;  /* 0x00007531060b7816 */ /* 0x000fca0000000007 */
[----:B------:R0:W-:Y:S04]  /*14fe0*/  STSM.16.M88.4 [R18+0x2000], R8 ;  /* 0x0020000812007844 */ /* 0x0001e80000000200 */
[----:B------:R-:W1:Y:S04]  /*14ff0*/  LDSM.16.MT88.4 R8, [R0+UR38+0xb400] ;  /* 0x00b400260008783b */ /* 0x000e680008004200 */
[----:B------:R-:W2:Y:S01]  /*15000*/  LDSM.16.MT88.4 R4, [R3+0xb400] ;  /* 0x00b400000304783b */ /* 0x000ea20000004200 */
[----:B0-----:R-:W-:Y:S01]  /*15010*/  IMAD.IADD R18, R19, 0x1, R18 ;  /* 0x0000000113127824 */ /* 0x001fe200078e0212 */
[----:B-1----:R-:W-:-:S02]  /*15020*/  PRMT R12, R8, 0x6420, R9 ;  /* 0x00006420080c7816 */ /* 0x002fc40000000009 */
[----:B------:R-:W-:Y:S02]  /*15030*/  PRMT R13, R8, 0x7531, R9 ;  /* 0x00007531080d7816 */ /* 0x000fe40000000009 */
[C-C-:B------:R-:W-:Y:S02]  /*15040*/  PRMT R14, R10.reuse, 0x6420, R11.reuse ;  /* 0x000064200a0e7816 */ /* 0x140fe4000000000b */
[----:B------:R-:W-:Y:S02]  /*15050*/  PRMT R15, R10, 0x7531, R11 ;  /* 0x000075310a0f7816 */ /* 0x000fe4000000000b */
[C-C-:B--2---:R-:W-:Y:S02]  /*15060*/  PRMT R8, R4.reuse, 0x6420, R5.reuse ;  /* 0x0000642004087816 */ /* 0x144fe40000000005 */
[----:B------:R-:W-:Y:S02]  /*15070*/  PRMT R9, R4, 0x7531, R5 ;  /* 0x0000753104097816 */ /* 0x000fe40000000005 */
[----:B------:R-:W-:-:S02]  /*15080*/  PRMT R10, R6, 0x6420, R7 ;  /* 0x00006420060a7816 */ /* 0x000fc40000000007 */
[----:B------:R-:W-:Y:S01]  /*15090*/  PRMT R11, R6, 0x7531, R7 ;  /* 0x00007531060b7816 */ /* 0x000fe20000000007 */
[----:B------:R0:W-:Y:S04]  /*150a0*/  STSM.16.M88.4 [R18], R12 ;  /* 0x0000000c12007844 */ /* 0x0001e80000000200 */
        /* <DEDUP_REMOVED lines=9> */
.L_x_1007:
        /* <DEDUP_REMOVED lines=14> */
.L_x_956:
[----:B------:R-:W0:Y:S01]  /*15220*/  S2R R4, SR_CgaCtaId ;  /* 0x0000000000047919 */ /* 0x000e220000008800 */
[----:B------:R-:W-:Y:S02]  /*15230*/  MOV R3, 0x400 ;  /* 0x0000040000037802 */ /* 0x000fe40000000f00 */
[----:B------:R-:W-:Y:S02]  /*15240*/  SHF.L.U32 R2, R2, 0x1f, RZ ;  /* 0x0000001f02027819 */ /* 0x000fe400000006ff */
[----:B0-----:R-:W-:-:S04]  /*15250*/  LEA R9, R4, R3, 0x18 ;  /* 0x0000000304097211 */ /* 0x001fc800078ec0ff */
[----:B------:R-:W0:Y:S02]  /*15260*/  SYNCS.PHASECHK.TRANS64.TRYWAIT P0, [R9+URZ+0x22820], R2 ;  /* 0x02282002090075a7 */ /* 0x000e24000800017f */
[----:B0-----:R-:W-:Y:S05]  /*15270*/  @!P0 BRA `(.L_x_1008) ;  /* 0x0000000c00fc8947 */ /* 0x001fea0003800000 */
.L_x_1043:
        /* <DEDUP_REMOVED lines=13> */
.L_x_1009:
        /* <DEDUP_REMOVED lines=12> */
.L_x_1044:
[----:B------:R-:W1:Y:S02]  /*15410*/  SYNCS.PHASECHK.TRANS64.TRYWAIT P1, [R7+URZ], R2 ;  /* 0x00000002070075a7 */ /* 0x000e64000802017f */
[----:B-1----:R-:W-:Y:S05]  /*15420*/  @!P1 BRA `(.L_x_1011) ;  /* 0x0000000c00b89947 */ /* 0x002fea0003800000 */
.L_x_1045:
[----:B------:R-:W-:Y:S05]  /*15430*/  @!P0 BRA `(.L_x_1012) ;  /* 0x0000000000048947 */ /* 0x000fea0003800000 */
[----:B------:R-:W-:Y:S01]  /*15440*/  BPT.TRAP 0x1 ;  /* 0x000000040000795c */ /* 0x000fe20000300000 */
.L_x_1012:
[----:B0-----:R-:W-:-:S04]  /*15450*/  IMAD R5, R0, 0x8, R9 ;  /* 0x0000000800057824 */ /* 0x001fc800078e0209 */
[----:B------:R-:W0:Y:S02]  /*15460*/  SYNCS.PHASECHK.TRANS64.TRYWAIT P1, [R5+URZ+0x22860], R4 ;  /* 0x02286004050075a7 */ /* 0x000e24000802017f */
[----:B0-----:R-:W-:Y:S05]  /*15470*/  @!P1 BRA `(.L_x_1013) ;  /* 0x0000000c00b89947 */ /* 0x001fea0003800000 */
.L_x_1046:
[----:B------:R-:W-:Y:S05]  /*15480*/  @!P0 BRA `(.L_x_1014) ;  /* 0x0000000000048947 */ /* 0x000fea0003800000 */
[----:B------:R-:W-:Y:S01]  /*15490*/  BPT.TRAP 0x1 ;  /* 0x000000040000795c */ /* 0x000fe20000300000 */
.L_x_1014:
[----:B------:R-:W-:-:S04]  /*154a0*/  IMAD R3, R3, 0x8, R9 ;  /* 0x0000000803037824 */ /* 0x000fc800078e0209 */
[----:B------:R-:W2:Y:S02]  /*154b0*/  SYNCS.PHASECHK.TRANS64.TRYWAIT P1, [R3+URZ+0x22860], R2 ;  /* 0x02286002030075a7 */ /* 0x000ea4000802017f */
[----:B--2---:R-:W-:Y:S05]  /*154c0*/  @!P1 BRA `(.L_x_1015) ;  /* 0x0000000c00b89947 */ /* 0x004fea0003800000 */
.L_x_1047:
[----:B------:R-:W-:Y:S05]  /*154d0*/  @!P0 BRA `(.L_x_1016) ;  /* 0x0000000000048947 */ /* 0x000fea0003800000 */
[----:B------:R-:W-:Y:S01]  /*154e0*/  BPT.TRAP 0x1 ;  /* 0x000000040000795c */ /* 0x000fe20000300000 */
.L_x_1016:
[----:B------:R-:W3:Y:S02]  /*154f0*/  SYNCS.PHASECHK.TRANS64.TRYWAIT P0, [R5+URZ+0x22880], R4 ;  /* 0x02288004050075a7 */ /* 0x000ee4000800017f */
[----:B---3--:R-:W-:Y:S05]  /*15500*/  @!P0 BRA `(.L_x_1017) ;  /* 0x0000000c00bc8947 */ /* 0x008fea0003800000 */
.L_x_1018:
[----:B----4-:R4:W0:Y:S02]  /*15510*/  SYNCS.PHASECHK.TRANS64.TRYWAIT P0, [R3+URZ+0x22880], R2 ;  /* 0x02288002030075a7 */ /* 0x010824000800017f */
[----:B0-----:R-:W-:Y:S05]  /*15520*/  @!P0 NANOSLEEP.SYNCS 0x989680 ;  /* 0x009896800000895d */ /* 0x001fea0003900000 */
[----:B------:R-:W0:Y:S02]  /*15530*/  @!P0 SYNCS.PHASECHK.TRANS64 P0, [R3+URZ+0x22880], R2 ;  /* 0x02288002030085a7 */ /* 0x000e24000800007f */
[----:B0-----:R-:W-:Y:S05]  /*15540*/  @!P0 BRA `(.L_x_1018) ;  /* 0xfffffffc00f08947 */ /* 0x001fea000383ffff */
.L_x_868:
[----:B------:R-:W-:Y:S05]  /*15550*/  BSYNC B6 ;  /* 0x0000000000067941 */ /* 0x000fea0003800000 */
.L_x_865:
[----:B------:R-:W-:Y:S05]  /*15560*/  EXIT ;  /* 0x000000000000794d */ /* 0x000fea0003800000 */
.L_x_878:
[----:B0-----:R-:W-:-:S04]  /*15570*/  IMAD.U32 R2, RZ, RZ, UR36 ;  /* 0x00000024ff027e24 */ /* 0x001fc8000f8e00ff */
[----:B------:R0:W1:Y:S03]  /*15580*/  SYNCS.PHASECHK.TRANS64.TRYWAIT P1, [R2+URZ+0x22800], R7 ;  /* 0x02280007020075a7 */ /* 0x000066000802017f */
[----:B-1----:R-:W-:Y:S05]  /*15590*/  @!P1 NANOSLEEP.SYNCS 0x989680 ;  /* 0x009896800000995d */ /* 0x002fea0003900000 */
[----:B------:R-:W1:Y:S02]  /*155a0*/  @!P1 SYNCS.PHASECHK.TRANS64 P1, [R2+URZ+0x22800], R7 ;  /* 0x02280007020095a7 */ /* 0x000e64000802007f */
[----:B-1----:R-:W-:Y:S05]  /*155b0*/  @!P1 BRA `(.L_x_878) ;  /* 0xfffffffc00ec9947 */ /* 0x002fea000383ffff */
[----:B------:R-:W-:Y:S05]  /*155c0*/  BRA `(.L_x_1019) ;  /* 0xfffffec000e07947 */ /* 0x000fea000383ffff */
.L_x_882:
[----:B0-----:R-:W-:-:S04]  /*155d0*/  IMAD.U32 R2, RZ, RZ, UR36 ;  /* 0x00000024ff027e24 */ /* 0x001fc8000f8e00ff */
[----:B------:R0:W2:Y:S03]  /*155e0*/  SYNCS.PHASECHK.TRANS64.TRYWAIT P2, [R2+URZ+0x22830], R7 ;  /* 0x02283007020075a7 */ /* 0x0000a6000804017f */
[----:B--2---:R-:W-:Y:S05]  /*155f0*/  @!P2 NANOSLEEP.SYNCS 0x989680 ;  /* 0x009896800000a95d */ /* 0x004fea0003900000 */
[----:B------:R-:W2:Y:S02]  /*15600*/  @!P2 SYNCS.PHASECHK.TRANS64 P2, [R2+URZ+0x22830], R7 ;  /* 0x022830070200a5a7 */ /* 0x000ea4000804007f */
[----:B--2---:R-:W-:Y:S05]  /*15610*/  @!P2 BRA `(.L_x_882) ;  /* 0xfffffffc00eca947 */ /* 0x004fea000383ffff */
[----:B------:R-:W-:Y:S05]  /*15620*/  BRA `(.L_x_881) ;  /* 0xfffffec000fc7947 */ /* 0x000fea000383ffff */
.L_x_898:
[----:B-1----:R-:W-:-:S04]  /*15630*/  IMAD.U32 R20, RZ, RZ, UR10 ;  /* 0x0000000aff147e24 */ /* 0x002fc8000f8e00ff */
[----:B------:R1:W2:Y:S03]  /*15640*/  SYNCS.PHASECHK.TRANS64.TRYWAIT P5, [R20+URZ+0x22830], R13 ;  /* 0x0228300d140075a7 */ /* 0x0002a600080a017f */
[----:B--2---:R-:W-:Y:S05]  /*15650*/  @!P5 NANOSLEEP.SYNCS 0x989680 ;  /* 0x009896800000d95d */ /* 0x004fea0003900000 */
[----:B------:R-:W2:Y:S02]  /*15660*/  @!P5 SYNCS.PHASECHK.TRANS64 P5, [R20+URZ+0x22830], R13 ;  /* 0x0228300d1400d5a7 */ /* 0x000ea400080a007f */
[----:B--2---:R-:W-:Y:S05]  /*15670*/  @!P5 BRA `(.L_x_898) ;  /* 0xfffffffc00ecd947 */ /* 0x004fea000383ffff */
[----:B------:R-:W-:Y:S05]  /*15680*/  BRA `(.L_x_895) ;  /* 0xffffff0000447947 */ /* 0x000fea000383ffff */
.L_x_902:
[----:B-1----:R-:W-:-:S04]  /*15690*/  IMAD.U32 R14, RZ, RZ, UR10 ;  /* 0x0000000aff0e7e24 */ /* 0x002fc8000f8e00ff */
[----:B------:R1:W2:Y:S03]  /*156a0*/  SYNCS.PHASECHK.TRANS64.TRYWAIT P4, [R14+URZ+0x22850], R13 ;  /* 0x0228500d0e0075a7 */ /* 0x0002a6000808017f */
[----:B--2---:R-:W-:Y:S05]  /*156b0*/  @!P4 NANOSLEEP.SYNCS 0x989680 ;  /* 0x009896800000c95d */ /* 0x004fea0003900000 */
[----:B------:R-:W2:Y:S02]  /*156c0*/  @!P4 SYNCS.PHASECHK.TRANS64 P4, [R14+URZ+0x22850], R13 ;  /* 0x0228500d0e00c5a7 */ /* 0x000ea4000808007f */
[----:B--2---:R-:W-:Y:S05]  /*156d0*/  @!P4 BRA `(.L_x_902) ;  /* 0xfffffffc00ecc947 */ /* 0x004fea000383ffff */
[----:B------:R-:W-:Y:S05]  /*156e0*/  BRA `(.L_x_899) ;  /* 0xffffff0000e07947 */ /* 0x000fea000383ffff */
.L_x_920:
[----:B-1----:R-:W-:-:S04]  /*156f0*/  IMAD.U32 R11, RZ, RZ, UR5 ;  /* 0x00000005ff0b7e24 */ /* 0x002fc8000f8e00ff */
[----:B------:R1:W2:Y:S03]  /*15700*/  SYNCS.PHASECHK.TRANS64.TRYWAIT P3, [R11+URZ+0x22830], R10 ;  /* 0x0228300a0b0075a7 */ /* 0x0002a6000806017f */
[----:B--2---:R-:W-:Y:S05]  /*15710*/  @!P3 NANOSLEEP.SYNCS 0x989680 ;  /* 0x009896800000b95d */ /* 0x004fea0003900000 */
[----:B------:R-:W2:Y:S02]  /*15720*/  @!P3 SYNCS.PHASECHK.TRANS64 P3, [R11+URZ+0x22830], R10 ;  /* 0x0228300a0b00b5a7 */ /* 0x000ea4000806007f */
[----:B--2---:R-:W-:Y:S05]  /*15730*/  @!P3 BRA `(.L_x_920) ;  /* 0xfffffffc00ecb947 */ /* 0x004fea000383ffff */
[----:B------:R-:W-:Y:S05]  /*15740*/  BRA `(.L_x_917) ;  /* 0xffffff38005c7947 */ /* 0x000fea000383ffff */
.L_x_924:
[----:B-1----:R-:W-:-:S04]  /*15750*/  IMAD.U32 R11, RZ, RZ, UR10 ;  /* 0x0000000aff0b7e24 */ /* 0x002fc8000f8e00ff */
[----:B------:R1:W2:Y:S03]  /*15760*/  SYNCS.PHASECHK.TRANS64.TRYWAIT P2, [R11+URZ+0x22850], R10 ;  /* 0x0228500a0b0075a7 */ /* 0x0002a6000804017f */
[----:B--2---:R-:W-:Y:S05]  /*15770*/  @!P2 NANOSLEEP.SYNCS 0x989680 ;  /* 0x009896800000a95d */ /* 0x004fea0003900000 */
[----:B------:R-:W2:Y:S02]  /*15780*/  @!P2 SYNCS.PHASECHK.TRANS64 P2, [R11+URZ+0x22850], R10 ;  /* 0x0228500a0b00a5a7 */ /* 0x000ea4000804007f */
[----:B--2---:R-:W-:Y:S05]  /*15790*/  @!P2 BRA `(.L_x_924) ;  /* 0xfffffffc00eca947 */ /* 0x004fea000383ffff */
[----:B------:R-:W-:Y:S05]  /*157a0*/  BRA `(.L_x_921) ;  /* 0xffffff3c00047947 */ /* 0x000fea000383ffff */
.L_x_931:
[----:B-1----:R-:W-:-:S04]  /*157b0*/  IMAD.U32 R11, RZ, RZ, UR10 ;  /* 0x0000000aff0b7e24 */ /* 0x002fc8000f8e00ff */
[----:B------:R1:W2:Y:S03]  /*157c0*/  SYNCS.PHASECHK.TRANS64.TRYWAIT P3, [R11+URZ+0x22830], R10 ;  /* 0x0228300a0b0075a7 */ /* 0x0002a6000806017f */
[----:B--2---:R-:W-:Y:S05]  /*157d0*/  @!P3 NANOSLEEP.SYNCS 0x989680 ;  /* 0x009896800000b95d */ /* 0x004fea0003900000 */
[----:B------:R-:W2:Y:S02]  /*157e0*/  @!P3 SYNCS.PHASECHK.TRANS64 P3, [R11+URZ+0x22830], R10 ;  /* 0x0228300a0b00b5a7 */ /* 0x000ea4000806007f */
[----:B--2---:R-:W-:Y:S05]  /*157f0*/  @!P3 BRA `(.L_x_931) ;  /* 0xfffffffc00ecb947 */ /* 0x004fea000383ffff */
[----:B------:R-:W-:Y:S05]  /*15800*/  BRA `(.L_x_928) ;  /* 0xffffff5c00dc7947 */ /* 0x000fea000383ffff */
.L_x_935:
[----:B-1----:R-:W-:-:S04]  /*15810*/  IMAD.U32 R11, RZ, RZ, UR10 ;  /* 0x0000000aff0b7e24 */ /* 0x002fc8000f8e00ff */
[----:B------:R1:W2:Y:S03]  /*15820*/  SYNCS.PHASECHK.TRANS64.TRYWAIT P2, [R11+URZ+0x22850], R10 ;  /* 0x0228500a0b0075a7 */ /* 0x0002a6000804017f */
[----:B--2---:R-:W-:Y:S05]  /*15830*/  @!P2 NANOSLEEP.SYNCS 0x989680 ;  /* 0x009896800000a95d */ /* 0x004fea0003900000 */
[----:B------:R-:W2:Y:S02]  /*15840*/  @!P2 SYNCS.PHASECHK.TRANS64 P2, [R11+URZ+0x22850], R10 ;  /* 0x0228500a0b00a5a7 */ /* 0x000ea4000804007f */
[----:B--2---:R-:W-:Y:S05]  /*15850*/  @!P2 BRA `(.L_x_935) ;  /* 0xfffffffc00eca947 */ /* 0x004fea000383ffff */
[----:B------:R-:W-:Y:S05]  /*15860*/  BRA `(.L_x_932) ;  /* 0xffffff6000747947 */ /* 0x000fea000383ffff */
.L_x_949:
[----:B-1----:R-:W-:-:S04]  /*15870*/  IMAD.U32 R3, RZ, RZ, UR5 ;  /* 0x00000005ff037e24 */ /* 0x002fc8000f8e00ff */
[----:B------:R1:W2:Y:S03]  /*15880*/  SYNCS.PHASECHK.TRANS64.TRYWAIT P1, [R3+URZ+0x22850], R2 ;  /* 0x02285002030075a7 */ /* 0x0002a6000802017f */
[----:B--2---:R-:W-:Y:S05]  /*15890*/  @!P1 NANOSLEEP.SYNCS 0x989680 ;  /* 0x009896800000995d */ /* 0x004fea0003900000 */
[----:B------:R-:W2:Y:S02]  /*158a0*/  @!P1 SYNCS.PHASECHK.TRANS64 P1, [R3+URZ+0x22850], R2 ;  /* 0x02285002030095a7 */ /* 0x000ea4000802007f */
[----:B--2---:R-:W-:Y:S05]  /*158b0*/  @!P1 BRA `(.L_x_949) ;  /* 0xfffffffc00ec9947 */ /* 0x004fea000383ffff */
[----:B------:R-:W-:Y:S05]  /*158c0*/  BRA `(.L_x_948) ;  /* 0xffffff9400207947 */ /* 0x000fea000383ffff */
.L_x_968:
[----:B------:R-:W-:Y:S02]  /*158d0*/  IMAD.MOV.U32 R13, RZ, RZ, R6 ;  /* 0x000000ffff0d7224 */ /* 0x000fe400078e0006 */
[----:B------:R-:W-:Y:S02]  /*158e0*/  IMAD.MOV.U32 R12, RZ, RZ, RZ ;  /* 0x000000ffff0c7224 */ /* 0x000fe400078e00ff */
[----:B------:R-:W-:Y:S02]  /*158f0*/  IMAD.MOV.U32 R11, RZ, RZ, 0x1f ;  /* 0x0000001fff0b7424 */ /* 0x000fe400078e00ff */
[----:B------:R-:W-:-:S07]  /*15900*/  IMAD.MOV.U32 R15, RZ, RZ, -0x1 ;  /* 0xffffffffff0f7424 */ /* 0x000fce00078e00ff */
[----:B0-----:R-:W-:Y:S05]  /*15910*/  WARPSYNC.COLLECTIVE R15, `(.L_x_1020) ;  /* 0x000000000f087348 */ /* 0x001fea0003c00000 */
[----:B------:R1:W2:Y:S02]  /*15920*/  SHFL.IDX P6, R14, R13, R12, R11 ;  /* 0x0000000c0d0e7389 */ /* 0x0002a400000c000b */
[----:B012---:R-:W-:Y:S01]  /*15930*/  ENDCOLLECTIVE ;  /* 0x000000000000791b */ /* 0x007fe20003800000 */
.L_x_1020:
[----:B------:R-:W-:Y:S05]  /*15940*/  BRA `(.L_x_1021) ;  /* 0xffffffd000e07947 */ /* 0x000fea000383ffff */
.L_x_970:
[----:B------:R-:W-:Y:S01]  /*15950*/  BSSY B0, `(.L_x_1022) ;  /* 0x0000006000007945 */ /* 0x000fe20003800000 */
[----:B------:R-:W-:-:S07]  /*15960*/  IMAD.MOV.U32 R15, RZ, RZ, -0x1 ;  /* 0xffffffffff0f7424 */ /* 0x000fce00078e00ff */
[----:B-1----:R-:W-:Y:S05]  /*15970*/  WARPSYNC.COLLECTIVE R15, `(.L_x_1023) ;  /* 0x000000000f0c7348 */ /* 0x002fea0003c00000 */
[----:B------:R-:W-:Y:S02]  /*15980*/  ELECT P6, UR62, PT ;  /* 0x00000000003e782f */ /* 0x000fe400038c0000 */
[----:B------:R-:W-:Y:S01]  /*15990*/  MOV R14, UR62 ;  /* 0x0000003e000e7c02 */ /* 0x000fe20008000f00 */
[----:B-1----:R-:W-:Y:S10]  /*159a0*/  ENDCOLLECTIVE ;  /* 0x000000000000791b */ /* 0x002ff40003800000 */
.L_x_1023:
[----:B------:R-:W-:Y:S05]  /*159b0*/  BSYNC B0 ;  /* 0x0000000000007941 */ /* 0x000fea0003800000 */
.L_x_1022:
[----:B------:R-:W-:Y:S05]  /*159c0*/  BRA `(.L_x_1024) ;  /* 0xffffffd000ec7947 */ /* 0x000fea000383ffff */
.L_x_972:
[----:B0-----:R-:W-:-:S04]  /*159d0*/  IMAD.U32 R3, RZ, RZ, UR38 ;  /* 0x00000026ff037e24 */ /* 0x001fc8000f8e00ff */
[----:B------:R0:W2:Y:S03]  /*159e0*/  SYNCS.PHASECHK.TRANS64.TRYWAIT P0, [R3+URZ+0x22880], R2 ;  /* 0x02288002030075a7 */ /* 0x0000a6000800017f */
[----:B--2---:R-:W-:Y:S05]  /*159f0*/  @!P0 NANOSLEEP.SYNCS 0x989680 ;  /* 0x009896800000895d */ /* 0x004fea0003900000 */
[----:B------:R-:W2:Y:S02]  /*15a00*/  @!P0 SYNCS.PHASECHK.TRANS64 P0, [R3+URZ+0x22880], R2 ;  /* 0x02288002030085a7 */ /* 0x000ea4000800007f */
[----:B--2---:R-:W-:Y:S05]  /*15a10*/  @!P0 BRA `(.L_x_972) ;  /* 0xfffffffc00ec8947 */ /* 0x004fea000383ffff */
[----:B------:R-:W-:Y:S05]  /*15a20*/  BRA `(.L_x_1025) ;  /* 0xffffffd400387947 */ /* 0x000fea000383ffff */
.L_x_974:
[----:B0-----:R-:W-:-:S04]  /*15a30*/  IMAD.U32 R3, RZ, RZ, UR38 ;  /* 0x00000026ff037e24 */ /* 0x001fc8000f8e00ff */
[----:B------:R0:W2:Y:S03]  /*15a40*/  SYNCS.PHASECHK.TRANS64.TRYWAIT P0, [R3+URZ+0x22840], R2 ;  /* 0x02284002030075a7 */ /* 0x0000a6000800017f */
[----:B--2---:R-:W-:Y:S05]  /*15a50*/  @!P0 NANOSLEEP.SYNCS 0x989680 ;  /* 0x009896800000895d */ /* 0x004fea0003900000 */
[----:B------:R-:W2:Y:S02]  /*15a60*/  @!P0 SYNCS.PHASECHK.TRANS64 P0, [R3+URZ+0x22840], R2 ;  /* 0x02284002030085a7 */ /* 0x000ea4000800007f */
[----:B--2---:R-:W-:Y:S05]  /*15a70*/  @!P0 BRA `(.L_x_974) ;  /* 0xfffffffc00ec8947 */ /* 0x004fea000383ffff */
[----:B------:R-:W-:Y:S05]  /*15a80*/  BRA `(.L_x_1026) ;  /* 0xffffffd400747947 */ /* 0x000fea000383ffff */
.L_x_977:
[----:B------:R-:W-:Y:S02]  /*15a90*/  IMAD.MOV.U32 R13, RZ, RZ, R4 ;  /* 0x000000ffff0d7224 */ /* 0x000fe400078e0004 */
[----:B------:R-:W-:Y:S02]  /*15aa0*/  IMAD.MOV.U32 R12, RZ, RZ, RZ ;  /* 0x000000ffff0c7224 */ /* 0x000fe400078e00ff */
[----:B------:R-:W-:Y:S02]  /*15ab0*/  IMAD.MOV.U32 R11, RZ, RZ, 0x1c1f ;  /* 0x00001c1fff0b7424 */ /* 0x000fe400078e00ff */
[----:B------:R-:W-:Y:S02]  /*15ac0*/  IMAD.MOV.U32 R15, RZ, RZ, -0x1 ;  /* 0xffffffffff0f7424 */ /* 0x000fe400078e00ff */
[----:B------:R-:W-:-:S07]  /*15ad0*/  VIADD R2, R9, UR39 ;  /* 0x0000002709027c36 */ /* 0x000fce0008000000 */
[----:B------:R-:W-:Y:S05]  /*15ae0*/  WARPSYNC.COLLECTIVE R15, `(.L_x_1027) ;  /* 0x000000000f087348 */ /* 0x000fea0003c00000 */
[----:B------:R0:W1:Y:S02]  /*15af0*/  SHFL.IDX P6, R14, R13, R12, R11 ;  /* 0x0000000c0d0e7389 */ /* 0x00006400000c000b */
[----:B01----:R-:W-:Y:S01]  /*15b00*/  ENDCOLLECTIVE ;  /* 0x000000000000791b */ /* 0x003fe20003800000 */
.L_x_1027:
[----:B------:R-:W-:Y:S02]  /*15b10*/  IMAD.MOV.U32 R13, RZ, RZ, R5 ;  /* 0x000000ffff0d7224 */ /* 0x000fe400078e0005 */
[----:B------:R-:W-:-:S07]  /*15b20*/  IMAD.MOV.U32 R6, RZ, RZ, R14 ;  /* 0x000000ffff067224 */ /* 0x000fce00078e000e */
[----:B------:R-:W-:Y:S05]  /*15b30*/  WARPSYNC.COLLECTIVE R15, `(.L_x_1028) ;  /* 0x000000000f087348 */ /* 0x000fea0003c00000 */
[----:B------:R0:W1:Y:S02]  /*15b40*/  SHFL.IDX P6, R14, R13, R12, R11 ;  /* 0x0000000c0d0e7389 */ /* 0x00006400000c000b */
[----:B01----:R-:W-:Y:S01]  /*15b50*/  ENDCOLLECTIVE ;  /* 0x000000000000791b */ /* 0x003fe20003800000 */
.L_x_1028:
[----:B------:R-:W-:Y:S02]  /*15b60*/  ULDC UR4, c[0x0][0x288] ;  /* 0x0000a20000047ab9 */ /* 0x000fe40000000800 */
[----:B------:R-:W-:Y:S02]  /*15b70*/  IMAD R3, R10, UR4, RZ ;  /* 0x000000040a037c24 */ /* 0x000fe4000f8e02ff */
[----:B------:R-:W-:-:S03]  /*15b80*/  VIADD R10, R2, 0x20 ;  /* 0x00000020020a7836 */ /* 0x000fc60000000000 */
[----:B------:R-:W-:Y:S01]  /*15b90*/  ISETP.GE.AND P4, PT, R2, R3, PT ;  /* 0x000000030200720c */ /* 0x000fe20003f86270 */
[----:B------:R-:W-:Y:S02]  /*15ba0*/  IMAD.MOV.U32 R13, RZ, RZ, R4 ;  /* 0x000000ffff0d7224 */ /* 0x000fe400078e0004 */
[----:B------:R-:W-:-:S10]  /*15bb0*/  IMAD.MOV.U32 R12, RZ, RZ, 0x1 ;  /* 0x00000001ff0c7424 */ /* 0x000fd400078e00ff */
[----:B------:R-:W-:Y:S02]  /*15bc0*/  @!P4 VIADD R9, R0, UR38 ;  /* 0x000000260009cc36 */ /* 0x000fe40008000000 */
[----:B------:R-:W-:-:S07]  /*15bd0*/  IMAD.MOV.U32 R7, RZ, RZ, R14 ;  /* 0x000000ffff077224 */ /* 0x000fce00078e000e */
[----:B------:R-:W-:Y:S05]  /*15be0*/  WARPSYNC.COLLECTIVE R15, `(.L_x_1029) ;  /* 0x000000000f087348 */ /* 0x000fea0003c00000 */
[----:B------:R0:W1:Y:S02]  /*15bf0*/  SHFL.IDX P6, R14, R13, R12, R11 ;  /* 0x0000000c0d0e7389 */ /* 0x00006400000c000b */
[----:B01----:R-:W-:Y:S01]  /*15c00*/  ENDCOLLECTIVE ;  /* 0x000000000000791b */ /* 0x003fe20003800000 */
.L_x_1029:
[----:B------:R-:W-:-:S05]  /*15c10*/  @!P4 IADD3 R7, P3, R8, R7, RZ ;  /* 0x000000070807c210 */ /* 0x000fca0007f7e0ff */
[----:B------:R-:W-:Y:S01]  /*15c20*/  @!P4 IMAD.X R6, RZ, RZ, R6, P3 ;  /* 0x000000ffff06c224 */ /* 0x000fe200018e0606 */
[----:B------:R-:W-:Y:S01]  /*15c30*/  ISETP.GE.AND P3, PT, R10, R3, PT ;  /* 0x000000030a00720c */ /* 0x000fe20003f66270 */
[----:B------:R-:W-:-:S03]  /*15c40*/  VIADD R10, R2, 0x40 ;  /* 0x00000040020a7836 */ /* 0x000fc60000000000 */
        /* <DEDUP_REMOVED lines=14> */
.L_x_1030:
[----:B------:R-:W-:Y:S02]  /*15d30*/  @!P3 VIADD R9, R0, UR38 ;  /* 0x000000260009bc36 */ /* 0x000fe40008000000 */
[----:B------:R-:W-:Y:S02]  /*15d40*/  IMAD.MOV.U32 R13, RZ, RZ, R4 ;  /* 0x000000ffff0d7224 */ /* 0x000fe400078e0004 */
[----:B------:R-:W-:Y:S02]  /*15d50*/  IMAD.MOV.U32 R12, RZ, RZ, 0x2 ;  /* 0x00000002ff0c7424 */ /* 0x000fe400078e00ff */
[----:B------:R-:W-:-:S07]  /*15d60*/  IMAD.MOV.U32 R7, RZ, RZ, R14 ;  /* 0x000000ffff077224 */ /* 0x000fce00078e000e */
[----:B------:R-:W-:Y:S05]  /*15d70*/  WARPSYNC.COLLECTIVE R15, `(.L_x_1031) ;  /* 0x000000000f087348 */ /* 0x000fea0003c00000 */
[----:B------:R0:W1:Y:S02]  /*15d80*/  SHFL.IDX P6, R14, R13, R12, R11 ;  /* 0x0000000c0d0e7389 */ /* 0x00006400000c000b */
[----:B01----:R-:W-:Y:S01]  /*15d90*/  ENDCOLLECTIVE ;  /* 0x000000000000791b */ /* 0x003fe20003800000 */
.L_x_1031:
[----:B------:R-:W-:-:S05]  /*15da0*/  @!P3 IADD3 R7, P4, R8, R7, RZ ;  /* 0x000000070807b210 */ /* 0x000fca0007f9e0ff */
[----:B------:R-:W-:-:S05]  /*15db0*/  @!P3 IMAD.X R6, RZ, RZ, R6, P4 ;  /* 0x000000ffff06b224 */ /* 0x000fca00020e0606 */
        /* <DEDUP_REMOVED lines=15> */
.L_x_1032:
[----:B------:R-:W-:Y:S02]  /*15eb0*/  @!P3 VIADD R19, R0, UR38 ;  /* 0x000000260013bc36 */ /* 0x000fe40008000000 */
[----:B------:R-:W-:Y:S02]  /*15ec0*/  IMAD.MOV.U32 R13, RZ, RZ, R4 ;  /* 0x000000ffff0d7224 */ /* 0x000fe400078e0004 */
[----:B------:R-:W-:Y:S02]  /*15ed0*/  IMAD.MOV.U32 R12, RZ, RZ, 0x3 ;  /* 0x00000003ff0c7424 */ /* 0x000fe400078e00ff */
[----:B------:R-:W-:-:S07]  /*15ee0*/  IMAD.MOV.U32 R7, RZ, RZ, R14 ;  /* 0x000000ffff077224 */ /* 0x000fce00078e000e */
[----:B------:R-:W-:Y:S05]  /*15ef0*/  WARPSYNC.COLLECTIVE R15, `(.L_x_1033) ;  /* 0x000000000f087348 */ /* 0x000fea0003c00000 */
[----:B------:R0:W1:Y:S02]  /*15f00*/  SHFL.IDX P6, R14, R13, R12, R11 ;  /* 0x0000000c0d0e7389 */ /* 0x00006400000c000b */
[----:B01----:R-:W-:Y:S01]  /*15f10*/  ENDCOLLECTIVE ;  /* 0x000000000000791b */ /* 0x003fe20003800000 */
.L_x_1033:
[----:B------:R-:W-:-:S05]  /*15f20*/  @!P3 IADD3 R7, P4, R8, R7, RZ ;  /* 0x000000070807b210 */ /* 0x000fca0007f9e0ff */
[----:B------:R-:W-:-:S05]  /*15f30*/  @!P3 IMAD.X R6, RZ, RZ, R6, P4 ;  /* 0x000000ffff06b224 */ /* 0x000fca00020e0606 */
[----:B------:R-:W-:Y:S01]  /*15f40*/  @!P3 LOP3.LUT R7, R7, R6, RZ, 0x3c, !PT ;  /* 0x000000060707b212 */ /* 0x000fe200078e3cff */
[----:B------:R-:W-:-:S03]  /*15f50*/  IMAD.MOV.U32 R13, RZ, RZ, R5 ;  /* 0x000000ffff0d7224 */ /* 0x000fc600078e0005 */
[----:B------:R-:W-:-:S04]  /*15f60*/  @!P3 LOP3.LUT R6, R7, R6, RZ, 0x3c, !PT ;  /* 0x000000060706b212 */ /* 0x000fc800078e3cff */
[----:B------:R-:W-:Y:S01]  /*15f70*/  @!P3 LOP3.LUT R7, R7, R6, RZ, 0x3c, !PT ;  /* 0x000000060707b212 */ /* 0x000fe200078e3cff */
[----:B------:R-:W-:-:S04]  /*15f80*/  IMAD.MOV.U32 R4, RZ, RZ, R14 ;  /* 0x000000ffff047224 */ /* 0x000fc800078e000e */
[----:B------:R-:W-:Y:S01]  /*15f90*/  @!PT LDS RZ, [RZ] ;  /* 0x00000000fffff984 */ /* 0x000fe20000000800 */
[----:B------:R-:W-:Y:S01]  /*15fa0*/  @!PT LDS RZ, [RZ] ;  /* 0x00000000fffff984 */ /* 0x000fe20000000800 */
[----:B------:R-:W-:Y:S01]  /*15fb0*/  @!PT LDS RZ, [RZ] ;  /* 0x00000000fffff984 */ /* 0x000fe20000000800 */
[----:B------:R0:W-:Y:S04]  /*15fc0*/  @!P3 LDGSTS.E.BYPASS.LTC128B.128 [R19+0x11400], desc[UR40][R6.64], !P2 ;  /* 0x114000000613bfae */ /* 0x0001e8000d101d68 */
[----:B------:R0:W-:Y:S04]  /*15fd0*/  @!P3 LDGSTS.E.BYPASS.LTC128B.128 [R19+0x13400], desc[UR40][R6.64+0x40], !P0 ;  /* 0x134000400613bfae */ /* 0x0001e8000c101d68 */
[----:B------:R0:W-:Y:S02]  /*15fe0*/  @!P3 LDGSTS.E.BYPASS.LTC128B.128 [R19+0x15400], desc[UR40][R6.64+0x80], !P1 ;  /* 0x154000800613bfae */ /* 0x0001e4000c901d68 */
[----:B0-----:R-:W-:Y:S05]  /*15ff0*/  WARPSYNC.COLLECTIVE R15, `(.L_x_1034) ;  /* 0x000000000f087348 */ /* 0x001fea0003c00000 */
[----:B------:R1:W2:Y:S02]  /*16000*/  SHFL.IDX P6, R14, R13, R12, R11 ;  /* 0x0000000c0d0e7389 */ /* 0x0002a400000c000b */
[----:B012---:R-:W-:Y:S01]  /*16010*/  ENDCOLLECTIVE ;  /* 0x000000000000791b */ /* 0x007fe20003800000 */
.L_x_1034:
[----:B------:R-:W-:Y:S05]  /*16020*/  BRA `(.L_x_1035) ;  /* 0xffffffd800987947 */ /* 0x000fea000383ffff */
.L_x_980:
[----:B-1----:R-:W-:-:S04]  /*16030*/  IMAD.U32 R3, RZ, RZ, UR38 ;  /* 0x00000026ff037e24 */ /* 0x002fc8000f8e00ff */
[----:B------:R1:W2:Y:S03]  /*16040*/  SYNCS.PHASECHK.TRANS64.TRYWAIT P0, [R3+URZ+0x22820], R2 ;  /* 0x02282002030075a7 */ /* 0x0002a6000800017f */
[----:B--2---:R-:W-:Y:S05]  /*16050*/  @!P0 NANOSLEEP.SYNCS 0x989680 ;  /* 0x009896800000895d */ /* 0x004fea0003900000 */
[----:B------:R-:W2:Y:S02]  /*16060*/  @!P0 SYNCS.PHASECHK.TRANS64 P0, [R3+URZ+0x22820], R2 ;  /* 0x02282002030085a7 */ /* 0x000ea4000800007f */
[----:B--2---:R-:W-:Y:S05]  /*16070*/  @!P0 BRA `(.L_x_980) ;  /* 0xfffffffc00ec8947 */ /* 0x004fea000383ffff */
[----:B------:R-:W-:Y:S05]  /*16080*/  BRA `(.L_x_1036) ;  /* 0xffffffd800e87947 */ /* 0x000fea000383ffff */
.L_x_985:
[----:B0-----:R0:W1:Y:S02]  /*16090*/  SYNCS.PHASECHK.TRANS64.TRYWAIT P0, [R4+URZ+0x22880], R2 ;  /* 0x02288002040075a7 */ /* 0x001064000800017f */
[----:B-1----:R-:W-:Y:S05]  /*160a0*/  @!P0 NANOSLEEP.SYNCS 0x989680 ;  /* 0x009896800000895d */ /* 0x002fea0003900000 */
[----:B------:R-:W1:Y:S02]  /*160b0*/  @!P0 SYNCS.PHASECHK.TRANS64 P0, [R4+URZ+0x22880], R2 ;  /* 0x02288002040085a7 */ /* 0x000e64000800007f */
[----:B-1----:R-:W-:Y:S05]  /*160c0*/  @!P0 BRA `(.L_x_985) ;  /* 0xfffffffc00f08947 */ /* 0x002fea000383ffff */
[----:B------:R-:W-:Y:S05]  /*160d0*/  BRA `(.L_x_1037) ;  /* 0xffffffdc00947947 */ /* 0x000fea000383ffff */
.L_x_989:
[----:B-1----:R1:W2:Y:S02]  /*160e0*/  SYNCS.PHASECHK.TRANS64.TRYWAIT P0, [R4+URZ+0x22840], R2 ;  /* 0x02284002040075a7 */ /* 0x0022a4000800017f */
[----:B--2---:R-:W-:Y:S05]  /*160f0*/  @!P0 NANOSLEEP.SYNCS 0x989680 ;  /* 0x009896800000895d */ /* 0x004fea0003900000 */
[----:B------:R-:W2:Y:S02]  /*16100*/  @!P0 SYNCS.PHASECHK.TRANS64 P0, [R4+URZ+0x22840], R2 ;  /* 0x02284002040085a7 */ /* 0x000ea4000800007f */
[----:B--2---:R-:W-:Y:S05]  /*16110*/  @!P0 BRA `(.L_x_989) ;  /* 0xfffffffc00f08947 */ /* 0x004fea000383ffff */
[----:B------:R-:W-:Y:S05]  /*16120*/  BRA `(.L_x_1038) ;  /* 0xffffffe000047947 */ /* 0x000fea000383ffff */
.L_x_996:
[----:B0-----:R0:W1:Y:S02]  /*16130*/  SYNCS.PHASECHK.TRANS64.TRYWAIT P0, [R19+URZ+0x22870], R2 ;  /* 0x02287002130075a7 */ /* 0x001064000800017f */
[----:B-1----:R-:W-:Y:S05]  /*16140*/  @!P0 NANOSLEEP.SYNCS 0x989680 ;  /* 0x009896800000895d */ /* 0x002fea0003900000 */
[----:B------:R-:W1:Y:S02]  /*16150*/  @!P0 SYNCS.PHASECHK.TRANS64 P0, [R19+URZ+0x22870], R2 ;  /* 0x02287002130085a7 */ /* 0x000e64000800007f */
[----:B-1----:R-:W-:Y:S05]  /*16160*/  @!P0 BRA `(.L_x_996) ;  /* 0xfffffffc00f08947 */ /* 0x002fea000383ffff */
[----:B------:R-:W-:Y:S05]  /*16170*/  BRA `(.L_x_1039) ;  /* 0xffffffe400087947 */ /* 0x000fea000383ffff */
.L_x_998:
[----:B0-----:R0:W1:Y:S02]  /*16180*/  SYNCS.PHASECHK.TRANS64.TRYWAIT P0, [R19+URZ+0x22860], R2 ;  /* 0x02286002130075a7 */ /* 0x001064000800017f */
[----:B-1----:R-:W-:Y:S05]  /*16190*/  @!P0 NANOSLEEP.SYNCS 0x989680 ;  /* 0x009896800000895d */ /* 0x002fea0003900000 */
[----:B------:R-:W1:Y:S02]  /*161a0*/  @!P0 SYNCS.PHASECHK.TRANS64 P0, [R19+URZ+0x22860], R2 ;  /* 0x02286002130085a7 */ /* 0x000e64000800007f */
[----:B-1----:R-:W-:Y:S05]  /*161b0*/  @!P0 BRA `(.L_x_998) ;  /* 0xfffffffc00f08947 */ /* 0x002fea000383ffff */
[----:B------:R-:W-:Y:S05]  /*161c0*/  BRA `(.L_x_1040) ;  /* 0xffffffe4000c7947 */ /* 0x000fea000383ffff */
.L_x_1004:
[----:B-1----:R1:W2:Y:S02]  /*161d0*/  SYNCS.PHASECHK.TRANS64.TRYWAIT P0, [R16+URZ+0x22870], R3 ;  /* 0x02287003100075a7 */ /* 0x0022a4000800017f */
[----:B--2---:R-:W-:Y:S05]  /*161e0*/  @!P0 NANOSLEEP.SYNCS 0x989680 ;  /* 0x009896800000895d */ /* 0x004fea0003900000 */
[----:B------:R-:W2:Y:S02]  /*161f0*/  @!P0 SYNCS.PHASECHK.TRANS64 P0, [R16+URZ+0x22870], R3 ;  /* 0x02287003100085a7 */ /* 0x000ea4000800007f */
[----:B--2---:R-:W-:Y:S05]  /*16200*/  @!P0 BRA `(.L_x_1004) ;  /* 0xfffffffc00f08947 */ /* 0x004fea000383ffff */
[----:B------:R-:W-:Y:S05]  /*16210*/  BRA `(.L_x_1041) ;  /* 0xffffffe8009c7947 */ /* 0x000fea000383ffff */
.L_x_1006:
[----:B-1----:R1:W2:Y:S02]  /*16220*/  SYNCS.PHASECHK.TRANS64.TRYWAIT P0, [R16+URZ+0x22860], R3 ;  /* 0x02286003100075a7 */ /* 0x0022a4000800017f */
[----:B--2---:R-:W-:Y:S05]  /*16230*/  @!P0 NANOSLEEP.SYNCS 0x989680 ;  /* 0x009896800000895d */ /* 0x004fea0003900000 */
[----:B------:R-:W2:Y:S02]  /*16240*/  @!P0 SYNCS.PHASECHK.TRANS64 P0, [R16+URZ+0x22860], R3 ;  /* 0x02286003100085a7 */ /* 0x000ea4000800007f */
[----:B--2---:R-:W-:Y:S05]  /*16250*/  @!P0 BRA `(.L_x_1006) ;  /* 0xfffffffc00f08947 */ /* 0x004fea000383ffff */
[----:B------:R-:W-:Y:S05]  /*16260*/  BRA `(.L_x_1042) ;  /* 0xffffffe800a07947 */ /* 0x000fea000383ffff */
.L_x_1008:
[----:B0-----:R0:W1:Y:S02]  /*16270*/  SYNCS.PHASECHK.TRANS64.TRYWAIT P0, [R9+URZ+0x22820], R2 ;  /* 0x02282002090075a7 */ /* 0x001064000800017f */
[----:B-1----:R-:W-:Y:S05]  /*16280*/  @!P0 NANOSLEEP.SYNCS 0x989680 ;  /* 0x009896800000895d */ /* 0x002fea0003900000 */
[----:B------:R-:W1:Y:S02]  /*16290*/  @!P0 SYNCS.PHASECHK.TRANS64 P0, [R9+URZ+0x22820], R2 ;  /* 0x02282002090085a7 */ /* 0x000e64000800007f */
[----:B-1----:R-:W-:Y:S05]  /*162a0*/  @!P0 BRA `(.L_x_1008) ;  /* 0xfffffffc00f08947 */ /* 0x002fea000383ffff */
[----:B------:R-:W-:Y:S05]  /*162b0*/  BRA `(.L_x_1043) ;  /* 0xffffffec00f07947 */ /* 0x000fea000383ffff */
.L_x_1010:
[----:B0-----:R0:W1:Y:S02]  /*162c0*/  SYNCS.PHASECHK.TRANS64.TRYWAIT P1, [R5+URZ], R4 ;  /* 0x00000004050075a7 */ /* 0x001064000802017f */
[----:B-1----:R-:W-:Y:S05]  /*162d0*/  @!P1 NANOSLEEP.SYNCS 0x989680 ;  /* 0x009896800000995d */ /* 0x002fea0003900000 */
[----:B------:R-:W1:Y:S02]  /*162e0*/  @!P1 SYNCS.PHASECHK.TRANS64 P1, [R5+URZ], R4 ;  /* 0x00000004050095a7 */ /* 0x000e64000802007f */
[----:B-1----:R-:W-:Y:S05]  /*162f0*/  @!P1 BRA `(.L_x_1010) ;  /* 0xfffffffc00f09947 */ /* 0x002fea000383ffff */
[----:B------:R-:W-:Y:S05]  /*16300*/  BRA `(.L_x_1044) ;  /* 0xfffffff000407947 */ /* 0x000fea000383ffff */
.L_x_1011:
[----:B-1----:R1:W2:Y:S02]  /*16310*/  SYNCS.PHASECHK.TRANS64.TRYWAIT P1, [R7+URZ], R2 ;  /* 0x00000002070075a7 */ /* 0x0022a4000802017f */
[----:B--2---:R-:W-:Y:S05]  /*16320*/  @!P1 NANOSLEEP.SYNCS 0x989680 ;  /* 0x009896800000995d */ /* 0x004fea0003900000 */
[----:B------:R-:W2:Y:S02]  /*16330*/  @!P1 SYNCS.PHASECHK.TRANS64 P1, [R7+URZ], R2 ;  /* 0x00000002070095a7 */ /* 0x000ea4000802007f */
[----:B--2---:R-:W-:Y:S05]  /*16340*/  @!P1 BRA `(.L_x_1011) ;  /* 0xfffffffc00f09947 */ /* 0x004fea000383ffff */
[----:B------:R-:W-:Y:S05]  /*16350*/  BRA `(.L_x_1045) ;  /* 0xfffffff000347947 */ /* 0x000fea000383ffff */
.L_x_1013:
[----:B0-----:R0:W2:Y:S02]  /*16360*/  SYNCS.PHASECHK.TRANS64.TRYWAIT P1, [R5+URZ+0x22860], R4 ;  /* 0x02286004050075a7 */ /* 0x0010a4000802017f */
[----:B--2---:R-:W-:Y:S05]  /*16370*/  @!P1 NANOSLEEP.SYNCS 0x989680 ;  /* 0x009896800000995d */ /* 0x004fea0003900000 */
[----:B------:R-:W2:Y:S02]  /*16380*/  @!P1 SYNCS.PHASECHK.TRANS64 P1, [R5+URZ+0x22860], R4 ;  /* 0x02286004050095a7 */ /* 0x000ea4000802007f */
[----:B--2---:R-:W-:Y:S05]  /*16390*/  @!P1 BRA `(.L_x_1013) ;  /* 0xfffffffc00f09947 */ /* 0x004fea000383ffff */
[----:B------:R-:W-:Y:S05]  /*163a0*/  BRA `(.L_x_1046) ;  /* 0xfffffff000347947 */ /* 0x000fea000383ffff */
.L_x_1015:
[----:B--2---:R2:W3:Y:S02]  /*163b0*/  SYNCS.PHASECHK.TRANS64.TRYWAIT P1, [R3+URZ+0x22860], R2 ;  /* 0x02286002030075a7 */ /* 0x0044e4000802017f */
[----:B---3--:R-:W-:Y:S05]  /*163c0*/  @!P1 NANOSLEEP.SYNCS 0x989680 ;  /* 0x009896800000995d */ /* 0x008fea0003900000 */
[----:B------:R-:W3:Y:S02]  /*163d0*/  @!P1 SYNCS.PHASECHK.TRANS64 P1, [R3+URZ+0x22860], R2 ;  /* 0x02286002030095a7 */ /* 0x000ee4000802007f */
[----:B---3--:R-:W-:Y:S05]  /*163e0*/  @!P1 BRA `(.L_x_1015) ;  /* 0xfffffffc00f09947 */ /* 0x008fea000383ffff */
[----:B------:R-:W-:Y:S05]  /*163f0*/  BRA `(.L_x_1047) ;  /* 0xfffffff000347947 */ /* 0x000fea000383ffff */
.L_x_1017:
[----:B---3--:R3:W4:Y:S02]  /*16400*/  SYNCS.PHASECHK.TRANS64.TRYWAIT P0, [R5+URZ+0x22880], R4 ;  /* 0x02288004050075a7 */ /* 0x008724000800017f */
[----:B----4-:R-:W-:Y:S05]  /*16410*/  @!P0 NANOSLEEP.SYNCS 0x989680 ;  /* 0x009896800000895d */ /* 0x010fea0003900000 */
[----:B------:R-:W4:Y:S02]  /*16420*/  @!P0 SYNCS.PHASECHK.TRANS64 P0, [R5+URZ+0x22880], R4 ;  /* 0x02288004050085a7 */ /* 0x000f24000800007f */
[----:B----4-:R-:W-:Y:S05]  /*16430*/  @!P0 BRA `(.L_x_1017) ;  /* 0xfffffffc00f08947 */ /* 0x010fea000383ffff */
[----:B------:R-:W-:Y:S05]  /*16440*/  BRA `(.L_x_1018) ;  /* 0xfffffff000307947 */ /* 0x000fea000383ffff */
.L_x_1048:
        /* <DEDUP_REMOVED lines=11> */
.L_x_2803:


//--------------------- .text._ZN7cutlass13device_kernelIN5flash11enable_sm90INS1_16FlashAttnFwdSm90INS1_25CollectiveMainloopFwdSm90ILi2EN4cute5tupleIJNS5_1CILi1EEES8_S8_EEENS6_IJNS7_ILi128EEESA_NS7_ILi192EEEEEELi128ENS_12float_e4m3_tEfNS_4arch4Sm90ELb0ELb1ELb1ELb1ELb0ELb0ELb0ELb1ELb1ELb1ELb1ELb0EEENS1_21CollectiveEpilogueFwdINS6_IJSA_SA_SA_EEES9_NS_10bfloat16_tESF_Li256ELb1ELb1ELb1ELb1EEENS1_36VarlenDynamicPersistentTileSchedulerILi128ELi128ELi256ELi128ELb1ELb1ELb1ELb1ELb0ELb1EEEEEEEEEvNT_6ParamsE --------------------------
	.section	.text._ZN7cutlass13device_kernelIN5flash11enable_sm90INS1_16FlashAttnFwdSm90INS1_25CollectiveMainloopFwdSm90ILi2EN4cute5tupleIJNS5_1CILi1EEES8_S8_EEENS6_IJNS7_ILi128EEESA_NS7_ILi192EEEEEELi128ENS_12float_e4m3_tEfNS_4arch4Sm90ELb0ELb1ELb1ELb1ELb0ELb0ELb0ELb1ELb1ELb1ELb1ELb0EEENS1_21CollectiveEpilogueFwdINS6_IJSA_SA_SA_EEES9_NS_10bfloat16_tESF_Li256ELb1ELb1ELb1ELb1EEENS1_36VarlenDynamicPersistentTileSchedulerILi128ELi128ELi256ELi128ELb1ELb1ELb1ELb1ELb0ELb1EEEEEEEEEvNT_6ParamsE,"ax",@progbits
	.align	128
.text._ZN7cutlass13device_kernelIN5flash11enable_sm90INS1_16FlashAttnFwdSm90INS1_25CollectiveMainloopFwdSm90ILi2EN4cute5tupleIJNS5_1CILi1EEES8_S8_EEENS6_IJNS7_ILi128EEESA_NS7_ILi192EEEEEELi128ENS_12float_e4m3_tEfNS_4arch4Sm90ELb0ELb1ELb1ELb1ELb0ELb0ELb0ELb1ELb1ELb1ELb1ELb0EEENS1_21CollectiveEpilogueFwdINS6_IJSA_SA_SA_EEES9_NS_10bfloat16_tESF_Li256ELb1ELb1ELb1ELb1EEENS1_36VarlenDynamicPersistentTileSchedulerILi128ELi128ELi256ELi128ELb1ELb1ELb1ELb1ELb0ELb1EEEEEEEEEvNT_6ParamsE:
        .type           _ZN7cutlass13device_kernelIN5flash11enable_sm90INS1_16FlashAttnFwdSm90INS1_25CollectiveMainloopFwdSm90ILi2EN4cute5tupleIJNS5_1CILi1EEES8_S8_EEENS6_IJNS7_ILi128EEESA_NS7_ILi192EEEEEELi128ENS_12float_e4m3_tEfNS_4arch4Sm90ELb0ELb1ELb1ELb1ELb0ELb0ELb0ELb1ELb1ELb1ELb1ELb0EEENS1_21CollectiveEpilogueFwdINS6_IJSA_SA_SA_EEES9_NS_10bfloat16_tESF_Li256ELb1ELb1ELb1ELb1EEENS1_36VarlenDynamicPersistentTileSchedulerILi128ELi128ELi256ELi128ELb1ELb1ELb1ELb1ELb0ELb1EEEEEEEEEvNT_6ParamsE,@function
        .size           _ZN7cutlass13device_kernelIN5flash11enable_sm90INS1_16FlashAttnFwdSm90INS1_25CollectiveMainloopFwdSm90ILi2EN4cute5tupleIJNS5_1CILi1EEES8_S8_EEENS6_IJNS7_ILi128EEESA_NS7_ILi192EEEEEELi128ENS_12float_e4m3_tEfNS_4arch4Sm90ELb0ELb1ELb1ELb1ELb0ELb0ELb0ELb1ELb1ELb1ELb1ELb0EEENS1_21CollectiveEpilogueFwdINS6_IJSA_SA_SA_EEES9_NS_10bfloat16_tESF_Li256ELb1ELb1ELb1ELb1EEENS1_36VarlenDynamicPersistentTileSchedulerILi128ELi128ELi256ELi128ELb1ELb1ELb1ELb1ELb0ELb1EEEEEEEEEvNT_6ParamsE,(.L_x_2804 - _ZN7cutlass13device_kernelIN5flash11enable_sm90INS1_16FlashAttnFwdSm90INS1_25CollectiveMainloopFwdSm90ILi2EN4cute5tupleIJNS5_1CILi1EEES8_S8_EEENS6_IJNS7_ILi128EEESA_NS7_ILi192EEEEEELi128ENS_12float_e4m3_tEfNS_4arch4Sm90ELb0ELb1ELb1ELb1ELb0ELb0ELb0ELb1ELb1ELb1ELb1ELb0EEENS1_21CollectiveEpilogueFwdINS6_IJSA_SA_SA_EEES9_NS_10bfloat16_tESF_Li256ELb1ELb1ELb1ELb1EEENS1_36VarlenDynamicPersistentTileSchedulerILi128ELi128ELi256ELi128ELb1ELb1ELb1ELb1ELb0ELb1EEEEEEEEEvNT_6ParamsE)
        .other          _ZN7cutlass13device_kernelIN5flash11enable_sm90INS1_16FlashAttnFwdSm90INS1_25CollectiveMainloopFwdSm90ILi2EN4cute5tupleIJNS5_1CILi1EEES8_S8_EEENS6_IJNS7_ILi128EEESA_NS7_ILi192EEEEEELi128ENS_12float_e4m3_tEfNS_4arch4Sm90ELb0ELb1ELb1ELb1ELb0ELb0ELb0ELb1ELb1ELb1ELb1ELb0EEENS1_21CollectiveEpilogueFwdINS6_IJSA_SA_SA_EEES9_NS_10bfloat16_tESF_Li256ELb1ELb1ELb1ELb1EEENS1_36VarlenDynamicPersistentTileSchedulerILi128ELi128ELi256ELi128ELb1ELb1ELb1ELb1ELb0ELb1EEEEEEEEEvNT_6ParamsE,@"STO_CUDA_ENTRY STV_DEFAULT"
_ZN7cutlass13device_kernelIN5flash11enable_sm90INS1_16FlashAttnFwdSm90INS1_25CollectiveMainloopFwdSm90ILi2EN4cute5tupleIJNS5_1CILi1EEES8_S8_EEENS6_IJNS7_ILi128EEESA_NS7_ILi192EEEEEELi128ENS_12float_e4m3_tEfNS_4arch4Sm90ELb0ELb1ELb1ELb1ELb0ELb0ELb0ELb1ELb1ELb1ELb1ELb0EEENS1_21CollectiveEpilogueFwdINS6_IJSA_SA_SA_EEES9_NS_10bfloat16_tESF_Li256ELb1ELb1ELb1ELb1EEENS1_36VarlenDynamicPersistentTileSchedulerILi128ELi128ELi256ELi128ELb1ELb1ELb1ELb1ELb0ELb1EEEEEEEEEvNT_6ParamsE:
        /* <DEDUP_REMOVED lines=18> */
.L_x_1050:
[----:B------:R-:W-:Y:S05]  /*0120*/  BSYNC B0 ;  /* 0x0000000000007941 */ /* 0x000fea0003800000 */
.L_x_1049:
        /* <DEDUP_REMOVED lines=41> */
.L_x_1051:
        /* <DEDUP_REMOVED lines=22> */
.L_x_1052:
        /* <DEDUP_REMOVED lines=18> */
.L_x_1053:
        /* <DEDUP_REMOVED lines=22> */
.L_x_1054:
        /* <DEDUP_REMOVED lines=22> */
.L_x_1055:
[----:B------:R-:W-:Y:S01]  /*0900*/  PLOP3.LUT P0, PT, PT, PT, UP0, 0x80, 0x0 ;  /* 0x000000000000781c */ /* 0x000fe20003f0f008 */
[----:B------:R-:W-:Y:S01]  /*0910*/  UMOV UR38, 0x1 ;  /* 0x0000000100267882 */ /* 0x000fe20000000000 */
[----:B------:R-:W-:Y:S01]  /*0920*/  NOP ;  /* 0x0000000000007918 */ /* 0x000fe20000000000 */
[----:B------:R-:W-:Y:S01]  /*0930*/  USEL UR38, UR38, 0x2, !UP0 ;  /* 0x0000000226267887 */ /* 0x000fe2000c000000 */
[----:B------:R-:W-:Y:S01]  /*0940*/  ULDC.64 UR52, c[0x0][0x208] ;  /* 0x0000820000347ab9 */ /* 0x000fe20000000a00 */
[----:B012-4-:R-:W-:Y:S08]  /*0950*/  BAR.SYNC.DEFER_BLOCKING 0x0 ;  /* 0x0000000000007b1d */ /* 0x017ff00000010000 */
[----:B------:R-:W-:Y:S05]  /*0960*/  @!P0 BRA `(.L_x_1056) ;  /* 0x0000013000f48947 */ /* 0x000fea0003800000 */
.L_x_1057:
        /* <DEDUP_REMOVED lines=25> */
[----:B------:R-:W-:Y:S01]  /*0b00*/  R2UR UR50, R15 ;  /* 0x000000000f3272ca */ /* 0x000fe200000e0000 */
[----:B------:R-:W-:Y:S01]  /*0b10*/  UMOV UR54, URZ ;  /* 0x0000003f00367c82 */ /* 0x000fe20008000000 */
[CC--:B------:R-:W-:Y:S02]  /*0b20*/  LEA.HI R3, R0.reuse, R205.reuse, RZ, 0x7 ;  /* 0x000000cd00037211 */ /* 0x0c0fe400078f38ff */
[----:B------:R-:W-:-:S02]  /*0b30*/  LEA.HI R4, R0, R205, RZ, 0x5 ;  /* 0x000000cd00047211 */ /* 0x000fc400078f28ff */
[----:B------:R-:W-:Y:S02]  /*0b40*/  LOP3.LUT R2, R3, 0xffffff80, RZ, 0xc0, !PT ;  /* 0xffffff8003027812 */ /* 0x000fe400078ec0ff */
[----:B------:R-:W-:Y:S01]  /*0b50*/  SHF.R.S32.HI R200, RZ, 0x7, R3 ;  /* 0x00000007ffc87819 */ /* 0x000fe20000011403 */
[----:B------:R-:W-:Y:S02]  /*0b60*/  IMAD.SHL.U32 R6, R4, 0x20, RZ ;  /* 0x0000002004067824 */ /* 0x000fe400078e00ff */
[----:B------:R-:W-:Y:S01]  /*0b70*/  IMAD.IADD R183, R205, 0x1, -R2 ;  /* 0x00000001cdb77824 */ /* 0x000fe200078e0a02 */
[----:B------:R-:W-:Y:S02]  /*0b80*/  LEA.HI R2, R0, R205, RZ, 0x4 ;  /* 0x000000cd00027211 */ /* 0x000fe400078f20ff */
[----:B------:R-:W-:Y:S02]  /*0b90*/  LOP3.LUT R7, R6, 0xfffffc00, RZ, 0xc0, !PT ;  /* 0xfffffc0006077812 */ /* 0x000fe400078ec0ff */
[----:B------:R-:W-:-:S02]  /*0ba0*/  LOP3.LUT R4, R2, 0x3fffff0, RZ, 0xc0, !PT ;  /* 0x03fffff002047812 */ /* 0x000fc400078ec0ff */
[----:B------:R-:W-:Y:S02]  /*0bb0*/  SHF.R.S32.HI R5, RZ, 0x4, R2 ;  /* 0x00000004ff057819 */ /* 0x000fe40000011402 */
[----:B------:R-:W-:Y:S01]  /*0bc0*/  SHF.R.S32.HI R8, RZ, 0x1f, R183 ;  /* 0x0000001fff087819 */ /* 0x000fe200000114b7 */
[----:B------:R-:W-:Y:S01]  /*0bd0*/  IMAD.IADD R4, R205, 0x1, -R4 ;  /* 0x00000001cd047824 */ /* 0x000fe200078e0a04 */
[----:B------:R-:W-:Y:S02]  /*0be0*/  LEA.HI R2, R2, R5, RZ, 0x1 ;  /* 0x0000000502027211 */ /* 0x000fe400078f08ff */
[----:B------:R-:W-:Y:S01]  /*0bf0*/  LEA.HI R9, R8, R183, RZ, 0x2 ;  /* 0x000000b708097211 */ /* 0x000fe200078f10ff */
[----:B------:R-:W-:Y:S01]  /*0c00*/  IMAD R7, R4, 0x40, R7 ;  /* 0x0000004004077824 */ /* 0x000fe200078e0207 */
[----:B------:R-:W-:Y:S02]  /*0c10*/  LEA.HI R4, R0, R205, RZ, 0x2 ;  /* 0x000000cd00047211 */ /* 0x000fe400078f10ff */
[----:B------:R-:W-:-:S02]  /*0c20*/  LOP3.LUT R2, R2, 0x1ffffffe, RZ, 0xc0, !PT ;  /* 0x1ffffffe02027812 */ /* 0x000fc400078ec0ff */
[----:B------:R-:W-:Y:S02]  /*0c30*/  LOP3.LUT R4, R4, 0xfffffffc, RZ, 0xc0, !PT ;  /* 0xfffffffc04047812 */ /* 0x000fe400078ec0ff */
[--C-:B------:R-:W-:Y:S01]  /*0c40*/  SHF.R.S32.HI R6, RZ, 0x2, R9.reuse ;  /* 0x00000002ff067819 */ /* 0x100fe20000011409 */
[----:B------:R-:W-:Y:S01]  /*0c50*/  IMAD.IADD R2, R5, 0x1, -R2 ;  /* 0x0000000105027824 */ /* 0x000fe200078e0a02 */
[----:B------:R-:W-:Y:S01]  /*0c60*/  SHF.R.S32.HI R11, RZ, 0x1f, R9 ;  /* 0x0000001fff0b7819 */ /* 0x000fe20000011409 */
[----:B------:R-:W-:Y:S01]  /*0c70*/  IMAD.IADD R4, R205, 0x1, -R4 ;  /* 0x00000001cd047824 */ /* 0x000fe200078e0a04 */
[----:B------:R-:W-:Y:S01]  /*0c80*/  LEA.HI R0, R0, R205, RZ, 0x3 ;  /* 0x000000cd00007211 */ /* 0x000fe200078f18ff */
[----:B------:R-:W-:Y:S01]  /*0c90*/  IMAD R202, R2, 0x8, R7 ;  /* 0x0000000802ca7824 */ /* 0x000fe200078e0207 */
[----:B------:R-:W-:Y:S02]  /*0ca0*/  LEA.HI R11, R11, R6, RZ, 0x3 ;  /* 0x000000060b0b7211 */ /* 0x000fe400078f18ff */
[----:B------:R-:W-:-:S02]  /*0cb0*/  LEA.HI R2, R4, R4, RZ, 0x1 ;  /* 0x0000000404027211 */ /* 0x000fc400078f08ff */
[----:B------:R-:W-:Y:S02]  /*0cc0*/  LOP3.LUT R22, R0, 0xfffffff8, RZ, 0xc0, !PT ;  /* 0xfffffff800167812 */ /* 0x000fe400078ec0ff */
[----:B------:R-:W-:Y:S02]  /*0cd0*/  LOP3.LUT R5, R2, 0x1ffffffe, RZ, 0xc0, !PT ;  /* 0x1ffffffe02057812 */ /* 0x000fe400078ec0ff */
[----:B------:R-:W-:Y:S01]  /*0ce0*/  LOP3.LUT R2, R9, 0x7ffffffc, RZ, 0xc0, !PT ;  /* 0x7ffffffc09027812 */ /* 0x000fe200078ec0ff */
[----:B------:R-:W-:Y:S01]  /*0cf0*/  IMAD.IADD R22, R205, 0x1, -R22 ;  /* 0x00000001cd167824 */ /* 0x000fe200078e0a16 */
[----:B------:R-:W-:Y:S01]  /*0d00*/  LOP3.LUT R11, R11, 0xfffffff8, RZ, 0xc0, !PT ;  /* 0xfffffff80b0b7812 */ /* 0x000fe200078ec0ff */
[----:B------:R-:W-:Y:S01]  /*0d10*/  IMAD.IADD R4, R4, 0x1, -R5 ;  /* 0x0000000104047824 */ /* 0x000fe200078e0a05 */
[----:B------:R-:W-:Y:S01]  /*0d20*/  LEA.HI R8, R8, R183, RZ, 0x5 ;  /* 0x000000b708087211 */ /* 0x000fe200078f28ff */
[----:B------:R-:W-:Y:S01]  /*0d30*/  IMAD.IADD R2, R183, 0x1, -R2 ;  /* 0x00000001b7027824 */ /* 0x000fe200078e0a02 */
[----:B------:R-:W-:Y:S01]  /*0d40*/  LEA.HI R3, R3, R200, RZ, 0x1 ;  /* 0x000000c803037211 */ /* 0x000fe200078f08ff */
[----:B------:R-:W-:Y:S01]  /*0d50*/  IMAD.IADD R11, R6, 0x1, -R11 ;  /* 0x00000001060b7824 */ /* 0x000fe200078e0a0b */
[----:B------:R-:W-:Y:S01]  /*0d60*/  SHF.R.S32.HI R8, RZ, 0x5, R8 ;  /* 0x00000005ff087819 */ /* 0x000fe20000011408 */
[----:B------:R-:W-:Y:S01]  /*0d70*/  IMAD.SHL.U32 R18, R22, 0x8, RZ ;  /* 0x0000000816127824 */ /* 0x000fe200078e00ff */
[----:B------:R-:W-:Y:S01]  /*0d80*/  LOP3.LUT R3, R3, 0x3fffffe, RZ, 0xc0, !PT ;  /* 0x03fffffe03037812 */ /* 0x000fe200078ec0ff */
[----:B------:R-:W-:Y:S01]  /*0d90*/  IMAD.SHL.U32 R16, R2, 0x2, RZ ;  /* 0x0000000202107824 */ /* 0x000fe200078e00ff */
[----:B------:R-:W-:Y:S01]  /*0da0*/  SHF.R.S32.HI R182, RZ, 0x3, R0 ;  /* 0x00000003ffb67819 */ /* 0x000fe20000011400 */
[----:B------:R-:W-:Y:S01]  /*0db0*/  IMAD R8, R8, 0x10, R11 ;  /* 0x0000001008087824 */ /* 0x000fe200078e020b */
[----:B------:R-:W-:Y:S01]  /*0dc0*/  SHF.R.S32.HI R204, RZ, 0x1f, R18 ;  /* 0x0000001fffcc7819 */ /* 0x000fe20000011412 */
[----:B------:R-:W-:Y:S01]  /*0dd0*/  IMAD.IADD R3, R200, 0x1, -R3 ;  /* 0x00000001c8037824 */ /* 0x000fe200078e0a03 */
[----:B------:R-:W-:Y:S01]  /*0de0*/  SHF.R.S32.HI R199, RZ, 0x1f, R16 ;  /* 0x0000001fffc77819 */ /* 0x000fe20000011410 */
[----:B------:R-:W-:-:S02]  /*0df0*/  VIADD R19, R18, 0x40 ;  /* 0x0000004012137836 */ /* 0x000fc40000000000 */
        /* <DEDUP_REMOVED lines=33> */
.L_x_1165:
[----:B------:R-:W-:Y:S01]  /*1010*/  ULDC.64 UR8, c[0x0][0xa28] ;  /* 0x00028a0000087ab9 */ /* 0x000fe20000000a00 */
[----:B------:R-:W-:Y:S02]  /*1020*/  ULOP3.LUT UR4, UR6, 0xff000000, URZ, 0xc0, !UPT ;  /* 0xff00000006047892 */ /* 0x000fe4000f8ec03f */
[----:B------:R-:W-:Y:S01]  /*1030*/  UISETP.NE.U32.AND UP0, UPT, UR8, URZ, UPT ;  /* 0x0000003f0800728c */ /* 0x000fe2000bf05070 */
[----:B------:R-:W-:-:S03]  /*1040*/  ULDC UR7, c[0x0][0x424] ;  /* 0x0001090000077ab9 */ /* 0x000fc60000000800 */
[----:B------:R-:W-:-:S03]  /*1050*/  UISETP.NE.AND.EX UP0, UPT, UR9, URZ, UPT, UP0 ;  /* 0x0000003f0900728c */ /* 0x000fc6000bf05300 */
[----:B------:R-:W-:Y:S02]  /*1060*/  ULDC.64 UR8, c[0x0][0xa18] ;  /* 0x0002860000087ab9 */ /* 0x000fe40000000a00 */
[----:B------:R-:W-:Y:S01]  /*1070*/  UISETP.NE.U32.AND UP1, UPT, UR8, URZ, UPT ;  /* 0x0000003f0800728c */ /* 0x000fe2000bf25070 */
[----:B------:R-:W-:-:S03]  /*1080*/  PLOP3.LUT P0, PT, PT, PT, UP0, 0x80, 0x0 ;  /* 0x000000000000781c */ /* 0x000fc60003f0f008 */
[----:B------:R-:W-:-:S03]  /*1090*/  UISETP.NE.AND.EX UP1, UPT, UR9, URZ, UPT, UP1 ;  /* 0x0000003f0900728c */ /* 0x000fc6000bf25310 */
[----:B------:R-:W-:Y:S02]  /*10a0*/  @UP0 ULDC.64 UR8, c[0x0][0xa28] ;  /* 0x00028a0000080ab9 */ /* 0x000fe40000000a00 */
[----:B------:R-:W-:Y:S01]  /*10b0*/  @UP0 UIMAD.WIDE UR8, UR50, 0x4, UR8 ;  /* 0x00000004320808a5 */ /* 0x000fe2000f8e0208 */
[----:B------:R-:W-:-:S05]  /*10c0*/  PLOP3.LUT P2, PT, PT, PT, UP1, 0x80, 0x0 ;  /* 0x000000000000781c */ /* 0x000fca0003f4f018 */
[----:B------:R-:W-:Y:S01]  /*10d0*/  @UP1 ULDC.64 UR10, c[0x0][0xa18] ;  /* 0x00028600000a1ab9 */ /* 0x000fe20000000a00 */
[----:B0-23--:R-:W-:Y:S02]  /*10e0*/  IMAD.U32 R2, RZ, RZ, UR8 ;  /* 0x00000008ff027e24 */ /* 0x00dfe4000f8e00ff */
[----:B------:R-:W-:Y:S01]  /*10f0*/  IMAD.U32 R3, RZ, RZ, UR9 ;  /* 0x00000009ff037e24 */ /* 0x000fe2000f8e00ff */
[----:B------:R-:W-:Y:S02]  /*1100*/  @UP1 UIMAD.WIDE UR8, UR50, 0x4, UR10 ;  /* 0x00000004320818a5 */ /* 0x000fe4000f8e020a */
[----:B------:R-:W-:Y:S02]  /*1110*/  ULOP3.LUT UR46, UR6, 0xff0000, URZ, 0xc0, !UPT ;  /* 0x00ff0000062e7892 */ /* 0x000fe4000f8ec03f */
[----:B------:R-:W2:Y:S01]  /*1120*/  @P0 LDG.E R2, desc[UR52][R2.64] ;  /* 0x0000003402020981 */ /* 0x000ea2000c1e1900 */
[----:B------:R-:W-:Y:S01]  /*1130*/  ULDC.64 UR10, c[0x0][0xa20] ;  /* 0x00028800000a7ab9 */ /* 0x000fe20000000a00 */
[----:B------:R-:W-:-:S02]  /*1140*/  IMAD.U32 R4, RZ, RZ, UR8 ;  /* 0x00000008ff047e24 */ /* 0x000fc4000f8e00ff */
[----:B----4-:R-:W-:Y:S01]  /*1150*/  IMAD.U32 R5, RZ, RZ, UR9 ;  /* 0x00000009ff057e24 */ /* 0x010fe2000f8e00ff */
[----:B------:R-:W-:-:S04]  /*1160*/  ULDC.64 UR8, c[0x0][0x418] ;  /* 0x0001060000087ab9 */ /* 0x000fc80000000a00 */
[----:B------:R-:W3:Y:S01]  /*1170*/  @P2 LDG.E R4, desc[UR52][R4.64] ;  /* 0x0000003404042981 */ /* 0x000ee2000c1e1900 */
[----:B------:R-:W-:Y:S01]  /*1180*/  UISETP.NE.U32.AND UP0, UPT, UR8, URZ, UPT ;  /* 0x0000003f0800728c */ /* 0x000fe2000bf05070 */
[----:B------:R-:W-:Y:S01]  /*1190*/  ISETP.NE.U32.AND P1, PT, RZ, UR10, PT ;  /* 0x0000000aff007c0c */ /* 0x000fe2000bf25070 */
[----:B------:R-:W-:Y:S02]  /*11a0*/  USHF.R.U32.HI UR4, URZ, 0x8, UR4 ;  /* 0x000000083f047899 */ /* 0x000fe40008011604 */
[----:B------:R-:W-:Y:S01]  /*11b0*/  UISETP.NE.AND.EX UP0, UPT, UR9, URZ, UPT, UP0 ;  /* 0x0000003f0900728c */ /* 0x000fe2000bf05300 */
[----:B------:R-:W-:Y:S01]  /*11c0*/  ISETP.NE.AND.EX P1, PT, RZ, UR11, PT, P1 ;  /* 0x0000000bff007c0c */ /* 0x000fe2000bf25310 */
[----:B------:R-:W-:Y:S01]  /*11d0*/  ULDC UR8, c[0x0][0x2f0] ;  /* 0x0000bc0000087ab9 */ /* 0x000fe20000000800 */
[----:B------:R-:W-:Y:S01]  /*11e0*/  UMOV UR41, URZ ;  /* 0x0000003f00297c82 */ /* 0x000fe20008000000 */
[----:B------:R-:W-:Y:S02]  /*11f0*/  USEL UR7, UR7, 0x1, UP0 ;  /* 0x0000000107077887 */ /* 0x000fe40008000000 */
[----:B------:R-:W-:Y:S01]  /*1200*/  ULEA.HI UR46, UR46, UR4, URZ, 0x10 ;  /* 0x000000042e2e7291 */ /* 0x000fe2000f8f803f */
[----:B------:R-:W-:Y:S01]  /*1210*/  ULDC UR47, c[0x0][0x288] ;  /* 0x0000a200002f7ab9 */ /* 0x000fe20000000800 */
[----:B------:R-:W-:-:S02]  /*1220*/  UIMAD UR4, UR7, UR8, URZ ;  /* 0x00000008070472a4 */ /* 0x000fc4000f8e023f */
[----:B------:R-:W-:Y:S01]  /*1230*/  ULOP3.LUT UR43, UR6, 0xffff, URZ, 0xc0, !UPT ;  /* 0x0000ffff062b7892 */ /* 0x000fe2000f8ec03f */
[----:B--2---:R-:W-:Y:S02]  /*1240*/  @P0 R2UR UR41, R2 ;  /* 0x00000000022902ca */ /* 0x004fe400000e0000 */
[----:B---3--:R-:W-:Y:S01]  /*1250*/  @P2 R2UR UR47, R4 ;  /* 0x00000000042f22ca */ /* 0x008fe200000e0000 */
[----:B-1---5:R-:W-:-:S14]  /*1260*/  @P2 BRA `(.L_x_1058) ;  /* 0x0000000000342947 */ /* 0x022fdc0003800000 */
        /* <DEDUP_REMOVED lines=13> */
.L_x_1058:
[----:B------:R-:W-:Y:S01]  /*1340*/  UMOV UR44, UR50 ;  /* 0x00000032002c7c82 */ /* 0x000fe20008000000 */
[----:B------:R-:W-:Y:S05]  /*1350*/  @!P1 BRA `(.L_x_1059) ;  /* 0x00000000001c9947 */ /* 0x000fea0003800000 */
[----:B------:R-:W-:Y:S02]  /*1360*/  ULDC.64 UR6, c[0x0][0xa20] ;  /* 0x0002880000067ab9 */ /* 0x000fe40000000a00 */
[----:B------:R-:W-:-:S06]  /*1370*/  UIMAD.WIDE UR6, UR50, 0x4, UR6 ;  /* 0x00000004320678a5 */ /* 0x000fcc000f8e0206 */
[----:B------:R-:W-:Y:S02]  /*1380*/  IMAD.U32 R2, RZ, RZ, UR6 ;  /* 0x00000006ff027e24 */ /* 0x000fe4000f8e00ff */
[----:B------:R-:W-:-:S05]  /*1390*/  IMAD.U32 R3, RZ, RZ, UR7 ;  /* 0x00000007ff037e24 */ /* 0x000fca000f8e00ff */
[----:B------:R-:W2:Y:S02]  /*13a0*/  LDG.E R2, desc[UR52][R2.64] ;  /* 0x0000003402027981 */ /* 0x000ea4000c1e1900 */
[----:B--2---:R-:W-:Y:S01]  /*13b0*/  R2UR UR4, R2 ;  /* 0x00000000020472ca */ /* 0x004fe200000e0000 */
[----:B------:R-:W-:-:S14]  /*13c0*/  BRA `(.L_x_1060) ;  /* 0x0000000000347947 */ /* 0x000fdc0003800000 */
.L_x_1059:
        /* <DEDUP_REMOVED lines=13> */
.L_x_1060:
[----:B------:R-:W-:Y:S01]  /*14a0*/  ULDC UR6, c[0x0][0x448] ;  /* 0x0001120000067ab9 */ /* 0x000fe20000000800 */
[----:B------:R-:W-:Y:S02]  /*14b0*/  USHF.L.U32 UR42, UR5, 0x7, URZ ;  /* 0x00000007052a7899 */ /* 0x000fe4000800063f */
[----:B------:R-:W-:Y:S02]  /*14c0*/  UISETP.NE.AND UP0, UPT, UR6, 0x1, UPT ;  /* 0x000000010600788c */ /* 0x000fe4000bf05270 */
[----:B------:R-:W-:Y:S02]  /*14d0*/  UIADD3 UR41, -UR41, UR4, URZ ;  /* 0x0000000429297290 */ /* 0x000fe4000fffe13f */
[----:B------:R-:W-:Y:S01]  /*14e0*/  UIADD3 UR8, UR42, 0x7f, URZ ;  /* 0x0000007f2a087890 */ /* 0x000fe2000fffe03f */
[----:B------:R-:W-:Y:S01]  /*14f0*/  ULDC.64 UR4, c[0x0][0x9e0] ;  /* 0x0002780000047ab9 */ /* 0x000fe20000000a00 */
[----:B------:R-:W-:Y:S02]  /*1500*/  UIADD3 UR9, UR41, 0x1, -UR47 ;  /* 0x0000000129097890 */ /* 0x000fe4000fffe82f */
[----:B------:R-:W-:-:S03]  /*1510*/  UISETP.GE.AND UP1, UPT, UR5, 0x1, UPT ;  /* 0x000000010500788c */ /* 0x000fc6000bf26270 */
[----:B------:R-:W-:Y:S01]  /*1520*/  @UP0 ULDC UR6, c[0x0][0x44c] ;  /* 0x0001130000060ab9 */ /* 0x000fe20000000800 */
[----:B------:R-:W-:Y:S01]  /*1530*/  @UP0 ULDC UR10, c[0x0][0x450] ;  /* 0x00011400000a0ab9 */ /* 0x000fe20000000800 */
[----:B------:R-:W-:Y:S01]  /*1540*/  UIMAD.WIDE.U32 UR6, UR8, UR6, URZ ;  /* 0x00000006080672a5 */ /* 0x000fe2000f8e003f */
[----:B------:R-:W-:-:S03]  /*1550*/  PLOP3.LUT P1, PT, PT, PT, UP1, 0x80, 0x0 ;  /* 0x000000000000781c */ /* 0x000fc60003f2f018 */
[----:B------:R-:W-:-:S04]  /*1560*/  @UP0 USHF.R.U32.HI UR8, URZ, UR10, UR7 ;  /* 0x0000000a3f080299 */ /* 0x000fc80008011607 */
[----:B------:R-:W-:-:S04]  /*1570*/  UIADD3 UR9, UR9, UR8, URZ ;  /* 0x0000000809097290 */ /* 0x000fc8000fffe03f */
[----:B------:R-:W-:Y:S02]  /*1580*/  UIADD3 UR4, UR9, UR4, URZ ;  /* 0x0000000409047290 */ /* 0x000fe4000fffe03f */
[----:B------:R-:W-:Y:S10]  /*1590*/  @!P1 BRA `(.L_x_1061) ;  /* 0x0000000000449947 */ /* 0x000ff40003800000 */
        /* <DEDUP_REMOVED lines=10> */
.L_x_1062:
[----:B------:R-:W-:-:S11]  /*1640*/  UISETP.NE.AND UP1, UPT, UR5, 0x1, UPT ;  /* 0x000000010500788c */ /* 0x000fd6000bf25270 */
[----:B------:R-:W-:Y:S02]  /*1650*/  @UP1 ULDC.64 UR10, c[0x0][0x9e8] ;  /* 0x00027a00000a1ab9 */ /* 0x000fe40000000a00 */
[----:B------:R-:W-:-:S04]  /*1660*/  UIMAD.WIDE.U32 UR6, UR8, UR10, URZ ;  /* 0x0000000a080672a5 */ /* 0x000fc8000f8e003f */
[----:B------:R-:W-:-:S12]  /*1670*/  @UP1 USHF.R.U32.HI UR8, URZ, UR11, UR7 ;  /* 0x0000000b3f081299 */ /* 0x000fd80008011607 */
.L_x_1063:
[----:B------:R-:W-:-:S04]  /*1680*/  UIMAD UR8, UR8, UR5, UR5 ;  /* 0x00000005080872a4 */ /* 0x000fc8000f8e0205 */
[----:B------:R-:W-:-:S04]  /*1690*/  UISETP.LT.AND UP1, UPT, UR4, UR8, UPT ;  /* 0x000000080400728c */ /* 0x000fc8000bf21270 */
[----:B------:R-:W-:-:S12]  /*16a0*/  USEL UR4, UR4, UR8, UP1 ;  /* 0x0000000804047287 */ /* 0x000fd80008800000 */
.L_x_1061:
[----:B------:R-:W-:Y:S02]  /*16b0*/  UIADD3 UR8, UR41, 0x7f, URZ ;  /* 0x0000007f29087890 */ /* 0x000fe4000fffe03f */
        /* <DEDUP_REMOVED lines=11> */
[----:B------:R-:W-:Y:S02]  /*1770*/  UIADD3 UR55, UR41, -UR47, URZ ;  /* 0x8000002f29377290 */ /* 0x000fe4000fffe03f */
        /* <DEDUP_REMOVED lines=17> */
.L_x_1065:
[----:B------:R-:W-:-:S11]  /*1890*/  UISETP.NE.AND UP0, UPT, UR5, 0x1, UPT ;  /* 0x000000010500788c */ /* 0x000fd6000bf05270 */
[----:B------:R-:W-:Y:S02]  /*18a0*/  @UP0 ULDC.64 UR10, c[0x0][0x9e8] ;  /* 0x00027a00000a0ab9 */ /* 0x000fe40000000a00 */
[----:B------:R-:W-:-:S04]  /*18b0*/  UIMAD.WIDE.U32 UR8, UR7, UR10, URZ ;  /* 0x0000000a070872a5 */ /* 0x000fc8000f8e003f */
[----:B------:R-:W-:-:S12]  /*18c0*/  @UP0 USHF.R.U32.HI UR7, URZ, UR11, UR9 ;  /* 0x0000000b3f070299 */ /* 0x000fd80008011609 */
.L_x_1066:
[----:B------:R-:W-:-:S04]  /*18d0*/  UIMAD UR5, UR7, UR5, URZ ;  /* 0x00000005070572a4 */ /* 0x000fc8000f8e023f */
[----:B------:R-:W-:-:S04]  /*18e0*/  UISETP.LT.AND UP0, UPT, UR4, UR5, UPT ;  /* 0x000000050400728c */ /* 0x000fc8000bf01270 */
[----:B------:R-:W-:-:S12]  /*18f0*/  USEL UR4, UR4, UR5, !UP0 ;  /* 0x0000000504047287 */ /* 0x000fd8000c000000 */
.L_x_1064:
[----:B------:R-:W-:Y:S02]  /*1900*/  USHF.R.S32.HI UR5, URZ, 0x1f, UR4 ;  /* 0x0000001f3f057899 */ /* 0x000fe40008011404 */
[----:B------:R-:W-:Y:S02]  /*1910*/  ULOP3.LUT UR40, UR46, 0xff, URZ, 0xc0, !UPT ;  /* 0x000000ff2e287892 */ /* 0x000fe4000f8ec03f */
[----:B------:R-:W-:Y:S02]  /*1920*/  ULEA.HI UR5, UR5, UR4, URZ, 0x7 ;  /* 0x0000000405057291 */ /* 0x000fe4000f8f383f */
[----:B------:R-:W-:Y:S02]  /*1930*/  USHF.R.U32.HI UR46, URZ, 0x10, UR46 ;  /* 0x000000103f2e7899 */ /* 0x000fe4000801162e */
[----:B------:R-:W-:Y:S01]  /*1940*/  USHF.R.S32.HI UR5, URZ, 0x7, UR5 ;  /* 0x000000073f057899 */ /* 0x000fe20008011405 */
[----:B------:R-:W-:-:S03]  /*1950*/  UMOV UR4, URZ ;  /* 0x0000003f00047c82 */ /* 0x000fc60008000000 */
[----:B------:R-:W-:-:S04]  /*1960*/  UISETP.LT.AND UP0, UPT, URZ, UR5, UPT ;  /* 0x000000053f00728c */ /* 0x000fc8000bf01270 */
[----:B------:R-:W-:-:S04]  /*1970*/  USEL UR39, URZ, UR5, !UP0 ;  /* 0x000000053f277287 */ /* 0x000fc8000c000000 */
[----:B------:R-:W-:-:S06]  /*1980*/  UISETP.GT.AND UP0, UPT, UR6, UR39, UPT ;  /* 0x000000270600728c */ /* 0x000fcc000bf04270 */
[----:B------:R-:W-:-:S13]  /*1990*/  PLOP3.LUT P0, PT, PT, PT, UP0, 0x80, 0x0 ;  /* 0x000000000000781c */ /* 0x000fda0003f0f008 */
[----:B------:R-:W-:Y:S05]  /*19a0*/  @!P0 BRA `(.L_x_1067) ;  /* 0x0000000000948947 */ /* 0x000fea0003800000 */
[----:B------:R-:W-:Y:S01]  /*19b0*/  UISETP.NE.AND UP0, UPT, UR46, URZ, UPT ;  /* 0x0000003f2e00728c */ /* 0x000fe2000bf05270 */
[----:B------:R-:W-:-:S03]  /*19c0*/  ULDC UR4, c[0x0][0x9f0] ;  /* 0x00027c0000047ab9 */ /* 0x000fc60000000800 */
[----:B------:R-:W-:-:S04]  /*19d0*/  USEL UR10, UR46, UR4, UP0 ;  /* 0x000000042e0a7287 */ /* 0x000fc80008000000 */
[----:B------:R-:W-:Y:S02]  /*19e0*/  UIADD3 UR4, UR10, -0x1, UR6 ;  /* 0xffffffff0a047890 */ /* 0x000fe4000fffe006 */
[----:B------:R-:W-:Y:S02]  /*19f0*/  IMAD.U32 R3, RZ, RZ, UR10 ;  /* 0x0000000aff037e24 */ /* 0x000fe4000f8e00ff */
[----:B------:R-:W-:-:S03]  /*1a00*/  UIADD3 UR7, -UR39, UR4, URZ ;  /* 0x0000000427077290 */ /* 0x000fc6000fffe13f */
[-C--:B------:R-:W-:Y:S01]  /*1a10*/  IABS R0, R3.reuse ;  /* 0x0000000300007213 */ /* 0x080fe20000000000 */
[----:B------:R-:W-:Y:S01]  /*1a20*/  UMOV UR4, URZ ;  /* 0x0000003f00047c82 */ /* 0x000fe20008000000 */
[----:B------:R-:W-:Y:S01]  /*1a30*/  IABS R5, R3 ;  /* 0x0000000300057213 */ /* 0x000fe20000000000 */
[----:B------:R-:W-:Y:S01]  /*1a40*/  IMAD.U32 R4, RZ, RZ, UR7 ;  /* 0x00000007ff047e24 */ /* 0x000fe2000f8e00ff */
[----:B------:R-:W-:Y:S01]  /*1a50*/  R2UR UR11, R0 ;  /* 0x00000000000b72ca */ /* 0x000fe200000e0000 */
[----:B------:R-:W-:-:S03]  /*1a60*/  ULOP3.LUT UR7, UR7, UR10, URZ, 0x3c, !UPT ;  /* 0x0000000a07077292 */ /* 0x000fc6000f8e3c3f */
[----:B------:R-:W-:-:S05]  /*1a70*/  IABS R4, R4 ;  /* 0x0000000400047213 */ /* 0x000fca0000000000 */
[----:B------:R-:W-:-:S04]  /*1a80*/  IMAD.MOV.U32 R3, RZ, RZ, R4 ;  /* 0x000000ffff037224 */ /* 0x000fc800078e0004 */
[----:B------:R-:W0:Y:S01]  /*1a90*/  I2F.RP R0, UR11 ;  /* 0x0000000b00007d06 */ /* 0x000e220008209400 */
[----:B------:R-:W-:-:S07]  /*1aa0*/  R2UR UR9, R3 ;  /* 0x00000000030972ca */ /* 0x000fce00000e0000 */
[----:B0-----:R-:W0:Y:S02]  /*1ab0*/  MUFU.RCP R0, R0 ;  /* 0x0000000000007308 */ /* 0x001e240000001000 */
[----:B0-----:R-:W-:Y:S02]  /*1ac0*/  VIADD R2, R0, 0xffffffe ;  /* 0x0ffffffe00027836 */ /* 0x001fe40000000000 */
        /* <DEDUP_REMOVED lines=19> */
.L_x_1067:
[----:B------:R-:W-:Y:S01]  /*1c00*/  UIMAD UR39, UR40, UR4, UR39 ;  /* 0x00000004282772a4 */ /* 0x000fe2000f8e0227 */
[----:B------:R-:W-:Y:S01]  /*1c10*/  IMAD.U32 R88, RZ, RZ, UR6 ;  /* 0x00000006ff587e24 */ /* 0x000fe2000f8e00ff */
[----:B------:R-:W-:Y:S01]  /*1c20*/  PLOP3.LUT P0, PT, PT, PT, PT, 0x80, 0x0 ;  /* 0x000000000000781c */ /* 0x000fe20003f0f070 */
[----:B------:R-:W-:Y:S01]  /*1c30*/  IMAD.U32 R3, RZ, RZ, UR4 ;  /* 0x00000004ff037e24 */ /* 0x000fe2000f8e00ff */
[----:B------:R-:W-:Y:S01]  /*1c40*/  CS2R R26, SRZ ;  /* 0x00000000001a7805 */ /* 0x000fe2000001ff00 */
[----:B------:R-:W-:Y:S01]  /*1c50*/  IMAD.MOV.U32 R0, RZ, RZ, RZ ;  /* 0x000000ffff007224 */ /* 0x000fe200078e00ff */
[----:B------:R-:W-:Y:S01]  /*1c60*/  CS2R R42, SRZ ;  /* 0x00000000002a7805 */ /* 0x000fe2000001ff00 */
[----:B------:R-:W-:Y:S01]  /*1c70*/  IMAD.MOV.U32 R2, RZ, RZ, RZ ;  /* 0x000000ffff027224 */ /* 0x000fe200078e00ff */
[----:B------:R-:W-:Y:S01]  /*1c80*/  VIADDMNMX R88, R3, UR39, R88, PT ;  /* 0x0000002703587c46 */ /* 0x000fe2000b800158 */
[----:B------:R-:W-:Y:S01]  /*1c90*/  IMAD.MOV.U32 R25, RZ, RZ, RZ ;  /* 0x000000ffff197224 */ /* 0x000fe200078e00ff */
[----:B------:R-:W-:Y:S01]  /*1ca0*/  CS2R R28, SRZ ;  /* 0x00000000001c7805 */ /* 0x000fe2000001ff00 */
[----:B------:R-:W-:Y:S01]  /*1cb0*/  IMAD.MOV.U32 R6, RZ, RZ, RZ ;  /* 0x000000ffff067224 */ /* 0x000fe200078e00ff */
[----:B------:R-:W-:Y:S01]  /*1cc0*/  ISETP.GT.AND P1, PT, R88, UR39, PT ;  /* 0x0000002758007c0c */ /* 0x000fe2000bf24270 */
        /* <DEDUP_REMOVED lines=17> */
[----:B------:R-:W-:Y:S01]  /*1de0*/  CS2R R126, SRZ ;  /* 0x00000000007e7805 */ /* 0x000fe2000001ff00 */
[----:B------:R-:W-:Y:S01]  /*1df0*/  IMAD.MOV.U32 R113, RZ, RZ, RZ ;  /* 0x000000ffff717224 */ /* 0x000fe200078e00ff */
[----:B------:R-:W-:Y:S01]  /*1e00*/  CS2R R122, SRZ ;  /* 0x00000000007a7805 */ /* 0x000fe2000001ff00 */
[----:B------:R-:W-:Y:S01]  /*1e10*/  IMAD.MOV.U32 R50, RZ, RZ, RZ ;  /* 0x000000ffff327224 */ /* 0x000fe200078e00ff */
        /* <DEDUP_REMOVED lines=8> */
[----:B------:R-:W-:Y:S01]  /*1ea0*/  IMAD.MOV.U32 R52, RZ, RZ, RZ ;  /* 0x000000ffff347224 */ /* 0x000fe200078e00ff */
[----:B------:R-:W-:-:S02]  /*1eb0*/  CS2R R148, SRZ ;  /* 0x0000000000947805 */ /* 0x000fc4000001ff00 */
[----:B------:R-:W-:Y:S02]  /*1ec0*/  CS2R R150, SRZ ;  /* 0x0000000000967805 */ /* 0x000fe4000001ff00 */
[----:B------:R-:W-:Y:S01]  /*1ed0*/  CS2R R146, SRZ ;  /* 0x0000000000927805 */ /* 0x000fe2000001ff00 */
[----:B------:R-:W-:Y:S01]  /*1ee0*/  IMAD.MOV.U32 R54, RZ, RZ, RZ ;  /* 0x000000ffff367224 */ /* 0x000fe200078e00ff */
        /* <DEDUP_REMOVED lines=32> */
.L_x_1069:
[----:B------:R-:W-:Y:S01]  /*20f0*/  ULDC.64 UR6, c[0x0][0x990] ;  /* 0x0002640000067ab9 */ /* 0x000fe20000000a00 */
[----:B------:R-:W-:Y:S01]  /*2100*/  ULDC.64 UR4, c[0x0][0x998] ;  /* 0x0002660000047ab9 */ /* 0x000fe20000000a00 */
[----:B------:R-:W-:Y:S01]  /*2110*/  UISETP.NE.U32.AND UP0, UPT, UR6, URZ, UPT ;  /* 0x0000003f0600728c */ /* 0x000fe2000bf05070 */
[----:B------:R-:W-:Y:S01]  /*2120*/  IMAD.MOV.U32 R7, RZ, RZ, 0x3f800000 ;  /* 0x3f800000ff077424 */ /* 0x000fe200078e00ff */
[----:B------:R-:W-:Y:S01]  /*2130*/  UISETP.NE.U32.AND UP1, UPT, UR4, URZ, UPT ;  /* 0x0000003f0400728c */ /* 0x000fe2000bf25070 */
[----:B------:R-:W-:Y:S01]  /*2140*/  IMAD.MOV.U32 R0, RZ, RZ, 0x3f800000 ;  /* 0x3f800000ff007424 */ /* 0x000fe200078e00ff */
[----:B------:R-:W-:Y:S02]  /*2150*/  UISETP.NE.AND.EX UP0, UPT, UR7, URZ, UPT, UP0 ;  /* 0x0000003f0700728c */ /* 0x000fe4000bf05300 */
[----:B------:R-:W-:-:S04]  /*2160*/  UISETP.NE.AND.EX UP1, UPT, UR5, URZ, UPT, UP1 ;  /* 0x0000003f0500728c */ /* 0x000fc8000bf25310 */
[----:B------:R-:W-:Y:S02]  /*2170*/  PLOP3.LUT P0, PT, PT, PT, UP0, 0x80, 0x0 ;  /* 0x000000000000781c */ /* 0x000fe40003f0f008 */
[----:B------:R-:W-:-:S03]  /*2180*/  PLOP3.LUT P1, PT, PT, PT, UP1, 0x80, 0x0 ;  /* 0x000000000000781c */ /* 0x000fc60003f2f018 */
[----:B------:R-:W-:Y:S02]  /*2190*/  @UP0 USHF.R.S32.HI UR10, URZ, 0x1f, UR50 ;  /* 0x0000001f3f0a0899 */ /* 0x000fe40008011432 */
[----:B------:R-:W-:Y:S01]  /*21a0*/  @UP1 USHF.R.S32.HI UR11, URZ, 0x1f, UR50 ;  /* 0x0000001f3f0b1899 */ /* 0x000fe20008011432 */
[----:B------:R-:W-:Y:S01]  /*21b0*/  @UP0 ULDC.64 UR14, c[0x0][0x9a8] ;  /* 0x00026a00000e0ab9 */ /* 0x000fe20000000a00 */
[----:B------:R-:W-:Y:S01]  /*21c0*/  @UP1 ULDC.64 UR8, c[0x0][0x9b8] ;  /* 0x00026e0000081ab9 */ /* 0x000fe20000000a00 */
[----:B------:R-:W-:Y:S02]  /*21d0*/  @UP0 UIMAD UR10, UR10, UR14, URZ ;  /* 0x0000000e0a0a02a4 */ /* 0x000fe4000f8e023f */
[----:B------:R-:W-:Y:S02]  /*21e0*/  @UP1 UIMAD UR11, UR11, UR8, URZ ;  /* 0x000000080b0b12a4 */ /* 0x000fe4000f8e023f */
[----:B------:R-:W-:Y:S02]  /*21f0*/  @UP0 UIMAD.WIDE.U32 UR12, UR50, UR14, URZ ;  /* 0x0000000e320c02a5 */ /* 0x000fe4000f8e003f */
[----:B------:R-:W-:-:S02]  /*2200*/  @UP0 UIMAD UR10, UR50, UR15, UR10 ;  /* 0x0000000f320a02a4 */ /* 0x000fc4000f8e020a */
[----:B------:R-:W-:Y:S02]  /*2210*/  @UP1 UIMAD UR9, UR50, UR9, UR11 ;  /* 0x00000009320912a4 */ /* 0x000fe4000f8e020b */
[----:B------:R-:W-:Y:S02]  /*2220*/  @UP1 UIMAD.WIDE.U32 UR14, UR50, UR8, URZ ;  /* 0x00000008320e12a5 */ /* 0x000fe4000f8e003f */
[----:B------:R-:W-:Y:S02]  /*2230*/  @UP0 UIADD3 UR13, UR13, UR10, URZ ;  /* 0x0000000a0d0d0290 */ /* 0x000fe4000fffe03f */
[----:B------:R-:W-:Y:S01]  /*2240*/  @UP1 UIADD3 UR15, UR15, UR9, URZ ;  /* 0x000000090f0f1290 */ /* 0x000fe2000fffe03f */
[----:B------:R-:W-:Y:S02]  /*2250*/  @UP1 ULDC.64 UR10, c[0x0][0x9c0] ;  /* 0x00027000000a1ab9 */ /* 0x000fe40000000a00 */
[----:B------:R-:W-:Y:S01]  /*2260*/  @UP0 ULDC.64 UR8, c[0x0][0x9b0] ;  /* 0x00026c0000080ab9 */ /* 0x000fe20000000a00 */
[----:B------:R-:W-:-:S02]  /*2270*/  @UP1 UIMAD.WIDE.U32 UR14, UR43, UR10, UR14 ;  /* 0x0000000a2b0e12a5 */ /* 0x000fc4000f8e000e */
[----:B------:R-:W-:Y:S02]  /*2280*/  @UP0 UIMAD.WIDE.U32 UR12, UR43, UR8, UR12 ;  /* 0x000000082b0c02a5 */ /* 0x000fe4000f8e000c */
[----:B------:R-:W-:Y:S02]  /*2290*/  @UP1 UIMAD UR11, UR43, UR11, UR15 ;  /* 0x0000000b2b0b12a4 */ /* 0x000fe4000f8e020f */
[----:B------:R-:W-:Y:S02]  /*22a0*/  @UP0 UIMAD UR9, UR43, UR9, UR13 ;  /* 0x000000092b0902a4 */ /* 0x000fe4000f8e020d */
[----:B------:R-:W-:Y:S02]  /*22b0*/  @UP0 ULEA UR6, UP2, UR12, UR6, 0x2 ;  /* 0x000000060c060291 */ /* 0x000fe4000f84103f */
[----:B------:R-:W-:Y:S02]  /*22c0*/  @UP1 ULEA UR4, UP3, UR14, UR4, 0x2 ;  /* 0x000000040e041291 */ /* 0x000fe4000f86103f */
[----:B------:R-:W-:-:S02]  /*22d0*/  @UP0 ULEA.HI.X UR7, UR12, UR7, UR9, 0x2, UP2 ;  /* 0x000000070c070291 */ /* 0x000fc400090f1409 */
[----:B------:R-:W-:Y:S01]  /*22e0*/  @UP1 ULEA.HI.X UR5, UR14, UR5, UR11, 0x2, UP3 ;  /* 0x000000050e051291 */ /* 0x000fe200098f140b */
[----:B------:R-:W-:Y:S02]  /*22f0*/  IMAD.U32 R2, RZ, RZ, UR6 ;  /* 0x00000006ff027e24 */ /* 0x000fe4000f8e00ff */
[----:B------:R-:W-:Y:S02]  /*2300*/  IMAD.U32 R4, RZ, RZ, UR4 ;  /* 0x00000004ff047e24 */ /* 0x000fe4000f8e00ff */
[----:B------:R-:W-:Y:S02]  /*2310*/  IMAD.U32 R3, RZ, RZ, UR7 ;  /* 0x00000007ff037e24 */ /* 0x000fe4000f8e00ff */
[----:B------:R-:W-:-:S03]  /*2320*/  IMAD.U32 R5, RZ, RZ, UR5 ;  /* 0x00000005ff057e24 */ /* 0x000fc6000f8e00ff */
[----:B------:R-:W2:Y:S04]  /*2330*/  @P0 LDG.E R7, desc[UR52][R2.64] ;  /* 0x0000003402070981 */ /* 0x000ea8000c1e1900 */
[----:B------:R-:W2:Y:S01]  /*2340*/  @P1 LDG.E R0, desc[UR52][R4.64] ;  /* 0x0000003404001981 */ /* 0x000ea2000c1e1900 */
[----:B------:R-:W-:Y:S01]  /*2350*/  ULEA.HI UR4, UR48, UR48, URZ, 0x1 ;  /* 0x0000003030047291 */ /* 0x000fe2000f8f083f */
[----:B------:R-:W-:-:S03]  /*2360*/  IMAD.U32 R8, RZ, RZ, UR49 ;  /* 0x00000031ff087e24 */ /* 0x000fc6000f8e00ff */
[----:B------:R-:W-:Y:S02]  /*2370*/  ULOP3.LUT UR4, UR4, 0xfffffffe, URZ, 0xc0, !UPT ;  /* 0xfffffffe04047892 */ /* 0x000fe4000f8ec03f */
[----:B------:R-:W-:Y:S02]  /*2380*/  ISETP.NE.AND P0, PT, R8, 0x3, PT ;  /* 0x000000030800780c */ /* 0x000fe40003f05270 */
[----:B------:R-:W-:-:S06]  /*2390*/  UIADD3 UR4, UR48, -UR4, URZ ;  /* 0x8000000430047290 */ /* 0x000fcc000fffe03f */
[----:B------:R-:W-:Y:S01]  /*23a0*/  IMAD.U32 R6, RZ, RZ, UR4 ;  /* 0x00000004ff067e24 */ /* 0x000fe2000f8e00ff */
[----:B------:R-:W-:-:S04]  /*23b0*/  ULDC UR4, c[0x0][0x9d8] ;  /* 0x0002760000047ab9 */ /* 0x000fc80000000800 */
[----:B------:R-:W-:-:S04]  /*23c0*/  SHF.L.U32 R6, R6, 0x1f, RZ ;  /* 0x0000001f06067819 */ /* 0x000fc800000006ff */
[----:B------:R-:W0:Y:S01]  /*23d0*/  SYNCS.PHASECHK.TRANS64.TRYWAIT P1, [UR36+0x22800], R6 ;  /* 0x02280006ff0075a7 */ /* 0x000e220008020164 */
[----:B--2---:R-:W-:-:S04]  /*23e0*/  FMUL.FTZ R0, R7, R0 ;  /* 0x0000000007007220 */ /* 0x004fc80000410000 */
[----:B------:R-:W-:Y:S01]  /*23f0*/  FMUL.FTZ R0, R0, UR4 ;  /* 0x0000000400007c20 */ /* 0x000fe20008410000 */
[----:B0-----:R-:W-:Y:S06]  /*2400*/  @!P1 BRA `(.L_x_1070) ;  /* 0x0000017c00dc9947 */ /* 0x001fec0003800000 */
.L_x_1270:
[----:B------:R-:W-:Y:S05]  /*2410*/  @!P0 BRA `(.L_x_1071) ;  /* 0x0000000000048947 */ /* 0x000fea0003800000 */
[----:B------:R-:W-:Y:S01]  /*2420*/  BPT.TRAP 0x1 ;  /* 0x000000040000795c */ /* 0x000fe20000300000 */
.L_x_1071:
[----:B------:R-:W-:Y:S02]  /*2430*/  IMAD.U32 R20, RZ, RZ, UR54 ;  /* 0x00000036ff147e24 */ /* 0x000fe4000f8e00ff */
[----:B0-----:R-:W-:-:S03]  /*2440*/  IMAD.U32 R3, RZ, RZ, UR51 ;  /* 0x00000033ff037e24 */ /* 0x001fc6000f8e00ff */
[----:B------:R-:W-:Y:S02]  /*2450*/  LEA R20, R20, UR36, 0x3 ;  /* 0x0000002414147c11 */ /* 0x000fe4000f8e18ff */
[----:B------:R-:W-:-:S04]  /*2460*/  SHF.L.U32 R3, R3, 0x1f, RZ ;  /* 0x0000001f03037819 */ /* 0x000fc800000006ff */
[----:B------:R0:W1:Y:S01]  /*2470*/  SYNCS.PHASECHK.TRANS64.TRYWAIT P2, [R20+URZ+0x22830], R3 ;  /* 0x02283003140075a7 */ /* 0x000062000804017f */
[----:B------:R-:W-:Y:S05]  /*2480*/  @!P0 BRA `(.L_x_1072) ;  /* 0x0000000000048947 */ /* 0x000fea0003800000 */
[----:B------:R-:W-:Y:S01]  /*2490*/  BPT.TRAP 0x1 ;  /* 0x000000040000795c */ /* 0x000fe20000300000 */
.L_x_1072:
[----:B------:R-:W2:Y:S02]  /*24a0*/  S2R R2, SR_TID.X ;  /* 0x0000000000027919 */ /* 0x000ea40000002100 */
[----:B--2---:R-:W-:Y:S01]  /*24b0*/  LOP3.LUT P1, RZ, R2, 0x7f, RZ, 0xc0, !PT ;  /* 0x0000007f02ff7812 */ /* 0x004fe2000782c0ff */
[----:B-1----:R-:W-:-:S12]  /*24c0*/  @P2 BRA `(.L_x_1073) ;  /* 0x0000000000082947 */ /* 0x002fd80003800000 */
[----:B------:R-:W1:Y:S02]  /*24d0*/  SYNCS.PHASECHK.TRANS64.TRYWAIT P2, [R20+URZ+0x22830], R3 ;  /* 0x02283003140075a7 */ /* 0x000e64000804017f */
[----:B-1----:R-:W-:Y:S05]  /*24e0*/  @!P2 BRA `(.L_x_1074) ;  /* 0x0000017c00bca947 */ /* 0x002fea0003800000 */
.L_x_1073:
[----:B------:R-:W-:Y:S05]  /*24f0*/  WARPSYNC.ALL ;  /* 0x0000000000007948 */ /* 0x000fea0003800000 */
[----:B------:R-:W-:Y:S01]  /*2500*/  UIADD3 UR4, UR36, 0x16400, URZ ;  /* 0x0001640024047890 */ /* 0x000fe2000fffe03f */
[----:B------:R-:W-:Y:S01]  /*2510*/  WARPGROUP.ARRIVE ;  /* 0x00000000000079c5 */ /* 0x000fe20000000000 */
[----:B------:R-:W-:Y:S01]  /*2520*/  ULOP3.LUT UR24, UR56, 0x10000, URZ, 0xfc, !UPT ;  /* 0x0001000038187892 */ /* 0x000fe2000f8efc3f */
[----:B------:R-:W-:Y:S01]  /*2530*/  VIADD R21, R17, UR42 ;  /* 0x0000002a11157c36 */ /* 0x000fe20008000000 */
[----:B------:R-:W-:Y:S01]  /*2540*/  USHF.R.U32.HI UR4, URZ, 0x4, UR4 ;  /* 0x000000043f047899 */ /* 0x000fe20008011604 */
[----:B01----:R-:W-:Y:S01]  /*2550*/  @!P1 VIADD R20, R20, 0x22840 ;  /* 0x0002284014149836 */ /* 0x003fe20000000000 */
[----:B------:R-:W-:Y:S01]  /*2560*/  UMOV UR25, 0x80000020 ;  /* 0x8000002000197882 */ /* 0x000fe20000000000 */
[----:B------:R-:W-:Y:S01]  /*2570*/  UMOV UR27, 0x80000020 ;  /* 0x80000020001b7882 */ /* 0x000fe20000000000 */
[----:B------:R-:W-:Y:S01]  /*2580*/  ULOP3.LUT UR4, UR4, 0x3fff, URZ, 0xc0, !UPT ;  /* 0x00003fff04047892 */ /* 0x000fe2000f8ec03f */
[----:B------:R-:W-:Y:S01]  /*2590*/  UMOV UR5, 0x80000020 ;  /* 0x8000002000057882 */ /* 0x000fe20000000000 */
[----:B------:R-:W-:-:S02]  /*25a0*/  UMOV UR7, 0x80000020 ;  /* 0x8000002000077882 */ /* 0x000fc40000000000 */
[----:B------:R-:W-:Y:S01]  /*25b0*/  ULOP3.LUT UR28, UR4, 0x10000, URZ, 0xfc, !UPT ;  /* 0x00010000041c7892 */ /* 0x000fe2000f8efc3f */
[----:B------:R-:W-:Y:S01]  /*25c0*/  @!P1 PRMT R20, RZ, 0x654, R20 ;  /* 0x00000654ff149816 */ /* 0x000fe20000000014 */
[----:B------:R-:W-:Y:S02]  /*25d0*/  UIADD3 UR4, UR24, 0x2, URZ ;  /* 0x0000000218047890 */ /* 0x000fe4000fffe03f */
[----:B------:R-:W-:Y:S02]  /*25e0*/  UIMAD UR26, UR54, 0x600, UR28 ;  /* 0x00000600361a78a4 */ /* 0x000fe4000f8e021c */
[----:B------:R-:W-:Y:S02]  /*25f0*/  UIADD3 UR8, UR24, 0x200, URZ ;  /* 0x0000020018087890 */ /* 0x000fe4000fffe03f */
[----:B------:R-:W-:Y:S02]  /*2600*/  UIADD3 UR6, UR26, 0x2, URZ ;  /* 0x000000021a067890 */ /* 0x000fe4000fffe03f */
[----:B------:R-:W-:Y:S01]  /*2610*/  UIADD3 UR10, UR26, 0x200, URZ ;  /* 0x000002001a0a7890 */ /* 0x000fe2000fffe03f */
[----:B------:R-:W-:-:S02]  /*2620*/  UMOV UR9, 0x80000020 ;  /* 0x8000002000097882 */ /* 0x000fc40000000000 */
[----:B------:R-:W-:Y:S01]  /*2630*/  QGMMA.64x128x32.F32.E4M3.E4M3 R24, gdesc[UR24], RZ, !UPT, gsb0 ;  /* 0x01e00000181879f3 */ /* 0x000fe2000c0008ff */
[----:B------:R-:W-:Y:S01]  /*2640*/  UMOV UR11, 0x80000020 ;  /* 0x80000020000b7882 */ /* 0x000fe20000000000 */
[----:B------:R-:W-:Y:S02]  /*2650*/  UIADD3 UR12, UR24, 0x202, URZ ;  /* 0x00000202180c7890 */ /* 0x000fe4000fffe03f */
[----:B------:R-:W-:Y:S01]  /*2660*/  UIADD3 UR14, UR26, 0x202, URZ ;  /* 0x000002021a0e7890 */ /* 0x000fe2000fffe03f */
[----:B------:R-:W-:Y:S01]  /*2670*/  UMOV UR13, 0x80000020 ;  /* 0x80000020000d7882 */ /* 0x000fe20000000000 */
[----:B------:R-:W-:Y:S01]  /*2680*/  UMOV UR15, 0x80000020 ;  /* 0x80000020000f7882 */ /* 0x000fe20000000000 */
[----:B------:R-:W-:Y:S02]  /*2690*/  UIADD3 UR16, UR24, 0x400, URZ ;  /* 0x0000040018107890 */ /* 0x000fe4000fffe03f */
[----:B------:R-:W-:Y:S01]  /*26a0*/  UIADD3 UR18, UR26, 0x400, URZ ;  /* 0x000004001a127890 */ /* 0x000fe2000fffe03f */
[----:B------:R-:W-:Y:S01]  /*26b0*/  UMOV UR17, 0x80000020 ;  /* 0x8000002000117882 */ /* 0x000fe20000000000 */
[----:B------:R-:W-:Y:S01]  /*26c0*/  UMOV UR19, 0x80000020 ;  /* 0x8000002000137882 */ /* 0x000fe20000000000 */
[----:B------:R-:W-:-:S02]  /*26d0*/  UIADD3 UR20, UR24, 0x402, URZ ;  /* 0x0000040218147890 */ /* 0x000fc4000fffe03f */
[----:B------:R-:W-:Y:S01]  /*26e0*/  UIADD3 UR22, UR26, 0x402, URZ ;  /* 0x000004021a167890 */ /* 0x000fe2000fffe03f */
[----:B------:R-:W-:Y:S01]  /*26f0*/  UMOV UR21, 0x80000020 ;  /* 0x8000002000157882 */ /* 0x000fe20000000000 */
[----:B------:R-:W-:Y:S01]  /*2700*/  UMOV UR23, 0x80000020 ;  /* 0x8000002000177882 */ /* 0x000fe20000000000 */
[----:B------:R-:W-:Y:S02]  /*2710*/  ULDC UR29, c[0x0][0x9dc] ;  /* 0x00027700001d7ab9 */ /* 0x000fe40000000800 */
[----:B------:R-:W-:Y:S01]  /*2720*/  ULOP3.LUT UR29, URZ, UR29, URZ, 0x33, !UPT ;  /* 0x0000001d3f1d7292 */ /* 0x000fe2000f8e333f */
[----:B------:R-:W-:Y:S02]  /*2730*/  WARPGROUP.DEPBAR.LE gsb0, 0x0 ;  /* 0x00008000000079c5 */ /* 0x000fe40000010000 */
[----:B------:R-:W-:-:S06]  /*2740*/  WARPGROUP.ARRIVE ;  /* 0x00000000000079c5 */ /* 0x000fcc0000000000 */
[----:B------:R-:W-:Y:S01]  /*2750*/  QGMMA.64x128x32.F32.E4M3.E4M3 R24, gdesc[UR4], R24, gsb0 ;  /* 0x01e00000041879f3 */ /* 0x000fe20008000818 */
[----:B------:R-:W-:Y:S02]  /*2760*/  ULDC UR6, c[0x0][0x448] ;  /* 0x0001120000067ab9 */ /* 0x000fe40000000800 */
[----:B------:R-:W-:-:S06]  /*2770*/  UISETP.NE.AND UP0, UPT, UR6, 0x1, UPT ;  /* 0x000000010600788c */ /* 0x000fcc000bf05270 */
[----:B------:R-:W-:Y:S02]  /*2780*/  PLOP3.LUT P2, PT, PT, PT, UP0, 0x80, 0x0 ;  /* 0x000000000000781c */ /* 0x000fe40003f4f008 */
[----:B------:R-:W-:-:S03]  /*2790*/  PLOP3.LUT P3, PT, PT, PT, UP0, 0x80, 0x0 ;  /* 0x000000000000781c */ /* 0x000fc60003f6f008 */
[----:B------:R-:W-:Y:S01]  /*27a0*/  @UP0 ULDC UR6, c[0x0][0x44c] ;  /* 0x0001130000060ab9 */ /* 0x000fe20000000800 */
        /* <DEDUP_REMOVED lines=15> */
[----:B------:R-:W-:Y:S01]  /*28a0*/  @P2 IMAD.HI.U32 R35, R21, UR6, RZ ;  /* 0x0000000615232c27 */ /* 0x000fe2000f8e00ff */
[----:B------:R-:W-:Y:S01]  /*28b0*/  @UP0 ULDC UR6, c[0x0][0x450] ;  /* 0x0001140000060ab9 */ /* 0x000fe20000000800 */
[----:B------:R0:W1:Y:S02]  /*28c0*/  MUFU.TANH R89, R57 ;  /* 0x0000003900597308 */ /* 0x0000640000002400 */
        /* <DEDUP_REMOVED lines=8> */
[C---:B0-----:R-:W-:Y:S01]  /*2950*/  FMUL.FTZ R57, R0.reuse, R75 ;  /* 0x0000004b00397220 */ /* 0x041fe20000410000 */
[----:B------:R-:W-:Y:S01]  /*2960*/  IMAD.MOV.U32 R75, RZ, RZ, R21 ;  /* 0x000000ffff4b7224 */ /* 0x000fe200078e0015 */
[----:B------:R-:W-:Y:S01]  /*2970*/  @P3 SHF.R.U32.HI R75, RZ, UR6, R35 ;  /* 0x00000006ff4b3c19 */ /* 0x000fe20008011623 */
[C---:B------:R-:W-:Y:S01]  /*2980*/  FMUL.FTZ R56, R0.reuse, R56 ;  /* 0x0000003800387220 */ /* 0x040fe20000410000 */
[----:B------:R-:W-:Y:S01]  /*2990*/  IMAD.MOV.U32 R35, RZ, RZ, -0x80 ;  /* 0xffffff80ff237424 */ /* 0x000fe200078e00ff */
[----:B------:R-:W-:Y:S01]  /*29a0*/  ULDC.64 UR6, c[0x0][0x9e0] ;  /* 0x0002780000067ab9 */ /* 0x000fe20000000a00 */
[C---:B------:R-:W-:Y:S01]  /*29b0*/  FMUL.FTZ R2, R0.reuse, R26 ;  /* 0x0000001a00027220 */ /* 0x040fe20000410000 */
[----:B------:R-:W0:Y:S01]  /*29c0*/  SHFL.IDX PT, R59, R75, RZ, 0x1c1f ;  /* 0x001c1fff4b3b7589 */ /* 0x000e2200000e0000 */
[C---:B------:R-:W-:Y:S01]  /*29d0*/  FMUL.FTZ R4, R0.reuse, R27 ;  /* 0x0000001b00047220 */ /* 0x040fe20000410000 */
[C---:B------:R-:W-:Y:S01]  /*29e0*/  FMUL.FTZ R28, R0.reuse, R33 ;  /* 0x00000021001c7220 */ /* 0x040fe20000410000 */
[C---:B------:R-:W-:Y:S01]  /*29f0*/  FMUL.FTZ R26, R0.reuse, R29 ;  /* 0x0000001d001a7220 */ /* 0x040fe20000410000 */
[C---:B------:R-:W-:Y:S01]  /*2a00*/  FMUL.FTZ R6, R0.reuse, R31 ;  /* 0x0000001f00067220 */ /* 0x040fe20000410000 */
[C---:B------:R-:W-:Y:S01]  /*2a10*/  FMUL.FTZ R27, R0.reuse, R32 ;  /* 0x00000020001b7220 */ /* 0x040fe20000410000 */
[C---:B------:R-:W-:Y:S01]  /*2a20*/  FMUL.FTZ R7, R0.reuse, R34 ;  /* 0x0000002200077220 */ /* 0x040fe20000410000 */
[C---:B------:R-:W-:Y:S01]  /*2a30*/  FMUL.FTZ R33, R0.reuse, R44 ;  /* 0x0000002c00217220 */ /* 0x040fe20000410000 */
[----:B------:R-:W-:Y:S01]  /*2a40*/  UISETP.GE.AND UP1, UPT, UR7, 0x1, UPT ;  /* 0x000000010700788c */ /* 0x000fe2000bf26270 */
        /* <DEDUP_REMOVED lines=12> */
[----:B------:R2:W3:Y:S01]  /*2b10*/  MUFU.TANH R36, R49 ;  /* 0x0000003100247308 */ /* 0x0004e20000002400 */
[C---:B------:R-:W-:Y:S01]  /*2b20*/  FMUL.FTZ R40, R0.reuse, R50 ;  /* 0x0000003200287220 */ /* 0x040fe20000410000 */
[C---:B------:R-:W-:Y:S01]  /*2b30*/  FMUL.FTZ R41, R0.reuse, R51 ;  /* 0x0000003300297220 */ /* 0x040fe20000410000 */
[C---:B------:R-:W-:Y:S01]  /*2b40*/  FMUL.FTZ R43, R0.reuse, R54 ;  /* 0x00000036002b7220 */ /* 0x040fe20000410000 */
[----:B------:R-:W-:Y:S01]  /*2b50*/  FMUL.FTZ R45, R0, R58 ;  /* 0x0000003a002d7220 */ /* 0x000fe20000410000 */
[----:B------:R4:W-:Y:S01]  /*2b60*/  @!P1 SYNCS.ARRIVE.TRANS64.RED.A1T0 RZ, [R20+URZ], RZ ;  /* 0x000000ff14ff99a7 */ /* 0x0009e2000810043f */
[----:B------:R-:W-:-:S02]  /*2b70*/  IMAD R79, R88, R35, 0x80 ;  /* 0x00000080584f7424 */ /* 0x000fc400078e0223 */
[C---:B------:R-:W-:Y:S01]  /*2b80*/  FMUL.FTZ R30, R0.reuse, R37 ;  /* 0x00000025001e7220 */ /* 0x040fe20000410000 */
[----:B------:R5:W0:Y:S01]  /*2b90*/  MUFU.TANH R42, R53 ;  /* 0x00000035002a7308 */ /* 0x000a220000002400 */
[C---:B------:R-:W-:Y:S01]  /*2ba0*/  FMUL.FTZ R48, R0.reuse, R48 ;  /* 0x0000003000307220 */ /* 0x040fe20000410000 */
[C---:B------:R-:W-:Y:S01]  /*2bb0*/  FMUL.FTZ R47, R0.reuse, R62 ;  /* 0x0000003e002f7220 */ /* 0x040fe20000410000 */
[C---:B--2---:R-:W-:Y:S01]  /*2bc0*/  FMUL.FTZ R49, R0.reuse, R63 ;  /* 0x0000003f00317220 */ /* 0x044fe20000410000 */
[C---:B------:R-:W-:Y:S01]  /*2bd0*/  FMUL.FTZ R50, R0.reuse, R66 ;  /* 0x0000004200327220 */ /* 0x040fe20000410000 */
[C---:B------:R-:W-:Y:S01]  /*2be0*/  FMUL.FTZ R51, R0.reuse, R67 ;  /* 0x0000004300337220 */ /* 0x040fe20000410000 */
[C---:B------:R-:W-:Y:S01]  /*2bf0*/  FMUL.FTZ R54, R0.reuse, R71 ;  /* 0x0000004700367220 */ /* 0x040fe20000410000 */
[C---:B------:R-:W-:Y:S01]  /*2c00*/  FMUL.FTZ R76, R0.reuse, R76 ;  /* 0x0000004c004c7220 */ /* 0x040fe20000410000 */
[----:B------:R2:W0:Y:S01]  /*2c10*/  MUFU.TANH R55, R56 ;  /* 0x0000003800377308 */ /* 0x0004220000002400 */
[C---:B-----5:R-:W-:Y:S01]  /*2c20*/  FMUL.FTZ R53, R0.reuse, R70 ;  /* 0x0000004600357220 */ /* 0x060fe20000410000 */
[C---:B------:R-:W-:Y:S01]  /*2c30*/  FMUL.FTZ R77, R0.reuse, R77 ;  /* 0x0000004d004d7220 */ /* 0x040fe20000410000 */
[C---:B------:R-:W-:Y:S01]  /*2c40*/  FMUL.FTZ R58, R0.reuse, R78 ;  /* 0x0000004e003a7220 */ /* 0x040fe20000410000 */
[C---:B------:R-:W-:Y:S01]  /*2c50*/  FMUL.FTZ R80, R0.reuse, R80 ;  /* 0x0000005000507220 */ /* 0x040fe20000410000 */
[C---:B------:R-:W-:Y:S01]  /*2c60*/  FMUL.FTZ R81, R0.reuse, R81 ;  /* 0x0000005100517220 */ /* 0x040fe20000410000 */
[C---:B------:R-:W-:Y:S01]  /*2c70*/  FMUL.FTZ R15, R0.reuse, R82 ;  /* 0x00000052000f7220 */ /* 0x040fe20000410000 */
[C---:B------:R-:W-:Y:S01]  /*2c80*/  FMUL.FTZ R14, R0.reuse, R83 ;  /* 0x00000053000e7220 */ /* 0x040fe20000410000 */
[C---:B------:R-:W-:Y:S01]  /*2c90*/  FMUL.FTZ R84, R0.reuse, R84 ;  /* 0x0000005400547220 */ /* 0x040fe20000410000 */
[C---:B--2---:R-:W-:Y:S01]  /*2ca0*/  FMUL.FTZ R56, R0.reuse, R74 ;  /* 0x0000004a00387220 */ /* 0x044fe20000410000 */
[C---:B------:R-:W-:Y:S01]  /*2cb0*/  FMUL.FTZ R85, R0.reuse, R85 ;  /* 0x0000005500557220 */ /* 0x040fe20000410000 */
[C---:B------:R-:W-:Y:S01]  /*2cc0*/  FMUL.FTZ R21, R0.reuse, R86 ;  /* 0x0000005600157220 */ /* 0x040fe20000410000 */
[C---:B----4-:R-:W-:Y:S01]  /*2cd0*/  FMUL.FTZ R20, R0.reuse, R87 ;  /* 0x0000005700147220 */ /* 0x050fe20000410000 */
[----:B------:R2:W4:Y:S01]  /*2ce0*/  MUFU.TANH R37, R52 ;  /* 0x0000003400257308 */ /* 0x0005220000002400 */
        /* <DEDUP_REMOVED lines=8> */
[----:B--2---:R-:W-:Y:S01]  /*2d70*/  IMAD.U32 R52, RZ, RZ, UR47 ;  /* 0x0000002fff347e24 */ /* 0x004fe2000f8e00ff */
[----:B------:R-:W-:Y:S01]  /*2d80*/  PLOP3.LUT P2, PT, PT, PT, UP1, 0x40, 0x0 ;  /* 0x000000000000781c */ /* 0x000fe20003f4e818 */
[----:B------:R-:W2:Y:S01]  /*2d90*/  MUFU.TANH R3, R3 ;  /* 0x0000000300037308 */ /* 0x000ea20000002400 */
[----:B------:R-:W-:-:S02]  /*2da0*/  IADD3 R35, -R16, 0x1, R79 ;  /* 0x0000000110237810 */ /* 0x000fc40007ffe14f */
[----:B------:R-:W-:Y:S02]  /*2db0*/  IADD3 R82, -R16, UR41, R79 ;  /* 0x0000002910527c10 */ /* 0x000fe4000fffe14f */
[----:B------:R-:W-:Y:S02]  /*2dc0*/  IADD3 R35, -R52, UR41, R35 ;  /* 0x0000002934237c10 */ /* 0x000fe4000fffe123 */
[----:B------:R-:W-:Y:S01]  /*2dd0*/  LEA R78, R88, 0xffffff80, 0x7 ;  /* 0xffffff80584e7811 */ /* 0x000fe200078e38ff */
[----:B------:R-:W1:Y:S02]  /*2de0*/  MUFU.TANH R24, R24 ;  /* 0x0000001800187308 */ /* 0x000e640000002400 */
[C---:B------:R-:W-:Y:S02]  /*2df0*/  VIADD R83, R35.reuse, UR6 ;  /* 0x0000000623537c36 */ /* 0x040fe40008000000 */
[----:B------:R-:W-:-:S03]  /*2e00*/  VIADD R86, R35, UR29 ;  /* 0x0000001d23567c36 */ /* 0x000fc60008000000 */
[----:B0-----:R-:W-:Y:S01]  /*2e10*/  VIADDMNMX R52, R59, R83, R82, PT ;  /* 0x000000533b347246 */ /* 0x001fe20003800152 */
[----:B------:R-:W0:Y:S01]  /*2e20*/  MUFU.TANH R2, R2 ;  /* 0x0000000200027308 */ /* 0x000e220000002400 */
[----:B------:R-:W-:-:S07]  /*2e30*/  IMAD.IADD R74, R86, 0x1, R59 ;  /* 0x00000001564a7824 */ /* 0x000fce00078e023b */
        /* <DEDUP_REMOVED lines=29> */
[----:B------:R0:W0:Y:S08]  /*3010*/  MUFU.TANH R91, R61 ;  /* 0x0000003d005b7308 */ /* 0x0000300000002400 */
        /* <DEDUP_REMOVED lines=26> */
[----:B-1234-:R-:W-:Y:S05]  /*31c0*/  @P2 BRA `(.L_x_1075) ;  /* 0x00000000005c2947 */ /* 0x01efea0003800000 */
[----:B0-----:R-:W-:Y:S01]  /*31d0*/  IMAD.U32 R60, RZ, RZ, UR47 ;  /* 0x0000002fff3c7e24 */ /* 0x001fe2000f8e00ff */
[----:B------:R-:W-:Y:S04]  /*31e0*/  BSSY B0, `(.L_x_1076) ;  /* 0x0000011000007945 */ /* 0x000fe80003800000 */
[----:B------:R-:W-:-:S04]  /*31f0*/  IADD3 R35, -R60, UR41, R59 ;  /* 0x000000293c237c10 */ /* 0x000fc8000fffe13b */
[----:B------:R-:W-:-:S13]  /*3200*/  ISETP.GT.AND P2, PT, R35, -0x1, PT ;  /* 0xffffffff2300780c */ /* 0x000fda0003f44270 */
[----:B------:R-:W-:Y:S05]  /*3210*/  @P2 BRA `(.L_x_1077) ;  /* 0x0000000000202947 */ /* 0x000fea0003800000 */
[----:B------:R-:W-:Y:S01]  /*3220*/  UISETP.NE.AND UP2, UPT, UR7, 0x1, UPT ;  /* 0x000000010700788c */ /* 0x000fe2000bf45270 */
[----:B------:R-:W-:-:S05]  /*3230*/  LOP3.LUT R35, RZ, R35, RZ, 0x33, !PT ;  /* 0x00000023ff237212 */ /* 0x000fca00078e33ff */
[----:B------:R-:W-:-:S05]  /*3240*/  PLOP3.LUT P2, PT, PT, PT, UP2, 0x80, 0x0 ;  /* 0x000000000000781c */ /* 0x000fca0003f4f028 */
[----:B------:R-:W-:-:S08]  /*3250*/  @UP2 ULDC.64 UR10, c[0x0][0x9e8] ;  /* 0x00027a00000a2ab9 */ /* 0x000fd00000000a00 */
[----:B------:R-:W-:-:S05]  /*3260*/  @P2 IMAD.HI.U32 R59, R35, UR10, RZ ;  /* 0x0000000a233b2c27 */ /* 0x000fca000f8e00ff */
[----:B------:R-:W-:-:S04]  /*3270*/  @P2 SHF.R.U32.HI R35, RZ, UR11, R59 ;  /* 0x0000000bff232c19 */ /* 0x000fc8000801163b */
[----:B------:R-:W-:Y:S01]  /*3280*/  LOP3.LUT R35, RZ, R35, RZ, 0x33, !PT ;  /* 0x00000023ff237212 */ /* 0x000fe200078e33ff */
[----:B------:R-:W-:Y:S06]  /*3290*/  BRA `(.L_x_1078) ;  /* 0x0000000000147947 */ /* 0x000fec0003800000 */
.L_x_1077:
[----:B------:R-:W-:-:S06]  /*32a0*/  UISETP.NE.AND UP2, UPT, UR7, 0x1, UPT ;  /* 0x000000010700788c */ /* 0x000fcc000bf45270 */
[----:B------:R-:W-:-:S05]  /*32b0*/  PLOP3.LUT P2, PT, PT, PT, UP2, 0x80, 0x0 ;  /* 0x000000000000781c */ /* 0x000fca0003f4f028 */
[----:B------:R-:W-:-:S08]  /*32c0*/  @UP2 ULDC.64 UR10, c[0x0][0x9e8] ;  /* 0x00027a00000a2ab9 */ /* 0x000fd00000000a00 */
[----:B------:R-:W-:-:S05]  /*32d0*/  @P2 IMAD.HI.U32 R59, R35, UR10, RZ ;  /* 0x0000000a233b2c27 */ /* 0x000fca000f8e00ff */
[----:B------:R-:W-:-:S07]  /*32e0*/  @P2 SHF.R.U32.HI R35, RZ, UR11, R59 ;  /* 0x0000000bff232c19 */ /* 0x000fce000801163b */
.L_x_1078:
[----:B------:R-:W-:Y:S05]  /*32f0*/  BSYNC B0 ;  /* 0x0000000000007941 */ /* 0x000fea0003800000 */
.L_x_1076:
[----:B------:R-:W-:-:S04]  /*3300*/  IMAD R35, R35, UR7, -R78 ;  /* 0x0000000723237c24 */ /* 0x000fc8000f8e0a4e */
[----:B------:R-:W-:-:S05]  /*3310*/  IMAD.IADD R35, R35, 0x1, -R16 ;  /* 0x0000000123237824 */ /* 0x000fca00078e0a10 */
[----:B------:R-:W-:Y:S02]  /*3320*/  VIMNMX R74, R74, R35, !PT ;  /* 0x000000234a4a7248 */ /* 0x000fe40007fe0100 */
[----:B------:R-:W-:-:S07]  /*3330*/  VIADDMNMX R52, R35, UR7, R52, PT ;  /* 0x0000000723347c46 */ /* 0x000fce000b800134 */
.L_x_1075:
[C---:B------:R-:W-:Y:S02]  /*3340*/  ISETP.GE.AND P2, PT, R79.reuse, 0x2, PT ;  /* 0x000000024f00780c */ /* 0x040fe40003f46270 */
[C---:B------:R-:W-:Y:S02]  /*3350*/  ISETP.GE.AND P5, PT, R79.reuse, 0xa, PT ;  /* 0x0000000a4f00780c */ /* 0x040fe40003fa6270 */
[----:B------:R-:W-:Y:S02]  /*3360*/  ISETP.GT.AND P3, PT, R74, 0x1, !P2 ;  /* 0x000000014a00780c */ /* 0x000fe40005764270 */
[----:B------:R-:W-:Y:S02]  /*3370*/  ISETP.GE.AND P4, PT, R79, 0x9, PT ;  /* 0x000000094f00780c */ /* 0x000fe40003f86270 */
[----:B------:R-:W-:Y:S02]  /*3380*/  ISETP.LT.OR P3, PT, R52, 0x2, P3 ;  /* 0x000000023400780c */ /* 0x000fe40001f61670 */
[----:B------:R-:W-:-:S02]  /*3390*/  P2R R87, PR, RZ, 0x10 ;  /* 0x00000010ff577803 */ /* 0x000fc40000000000 */
[----:B0-----:R-:W-:Y:S02]  /*33a0*/  FSEL R61, R24, -INF , !P3 ;  /* 0xff800000183d7808 */ /* 0x001fe40005800000 */
[----:B------:R-:W-:Y:S02]  /*33b0*/  ISETP.GT.AND P3, PT, R74, 0x9, !P5 ;  /* 0x000000094a00780c */ /* 0x000fe40006f64270 */
[----:B------:R-:W-:Y:S02]  /*33c0*/  P2R R98, PR, RZ, 0x20 ;  /* 0x00000020ff627803 */ /* 0x000fe40000000000 */
[----:B------:R-:W-:Y:S02]  /*33d0*/  ISETP.LT.OR P3, PT, R52, 0xa, P3 ;  /* 0x0000000a3400780c */ /* 0x000fe40001f61670 */
[----:B------:R-:W-:Y:S02]  /*33e0*/  ISETP.GT.AND P4, PT, R74, 0x8, !P4 ;  /* 0x000000084a00780c */ /* 0x000fe40006784270 */
[----:B------:R-:W-:-:S02]  /*33f0*/  ISETP.GE.AND P5, PT, R79, 0x11, PT ;  /* 0x000000114f00780c */ /* 0x000fc40003fa6270 */
[----:B------:R-:W-:Y:S02]  /*3400*/  FSEL R63, R26, -INF , !P3 ;  /* 0xff8000001a3f7808 */ /* 0x000fe40005800000 */
[----:B------:R-:W-:Y:S02]  /*3410*/  ISETP.LT.OR P4, PT, R52, 0x9, P4 ;  /* 0x000000093400780c */ /* 0x000fe40002781670 */
[----:B------:R-:W-:Y:S02]  /*3420*/  ISETP.GT.AND P3, PT, R74, 0x10, !P5 ;  /* 0x000000104a00780c */ /* 0x000fe40006f64270 */
[----:B------:R-:W-:Y:S02]  /*3430*/  FSEL R60, R25, -INF , !P4 ;  /* 0xff800000193c7808 */ /* 0x000fe40006000000 */
        /* <DEDUP_REMOVED lines=23> */
[----:B------:R-:W-:Y:S01]  /*35b0*/  ISETP.GT.AND P3, PT, R74, 0x21, !P4 ;  /* 0x000000214a00780c */ /* 0x000fe20006764270 */
[----:B------:R-:W0:Y:S01]  /*35c0*/  SHFL.IDX PT, R31, R75, 0x1, 0x1c1f ;  /* 0x003c1f004b1f7f89 */ /* 0x000e2200000e0000 */
        /* <DEDUP_REMOVED lines=92> */
[----:B------:R-:W-:Y:S02]  /*3b90*/  P2R R99, PR, RZ, 0x20 ;  /* 0x00000020ff637803 */ /* 0x000fe40000000000 */
[----:B------:R-:W-:Y:S02]  /*3ba0*/  FSEL R27, R77, -INF , !P3 ;  /* 0xff8000004d1b7808 */ /* 0x000fe40005800000 */
[----:B------:R-:W-:-:S04]  /*3bb0*/  ISETP.GE.AND P3, PT, R79, 0x71, PT ;  /* 0x000000714f00780c */ /* 0x000fc80003f66270 */
[----:B------:R-:W-:-:S04]  /*3bc0*/  ISETP.GT.AND P4, PT, R74, 0x70, !P3 ;  /* 0x000000704a00780c */ /* 0x000fc80005f84270 */
[----:B------:R-:W-:-:S04]  /*3bd0*/  ISETP.LT.OR P4, PT, R52, 0x71, P4 ;  /* 0x000000713400780c */ /* 0x000fc80002781670 */
        /* <DEDUP_REMOVED lines=14> */
[----:B------:R-:W-:-:S04]  /*3cc0*/  ISETP.GE.AND P6, PT, R79, 0x7a, PT ;  /* 0x0000007a4f00780c */ /* 0x000fc80003fc6270 */
[----:B------:R-:W-:Y:S02]  /*3cd0*/  P2R R79, PR, RZ, 0x40 ;  /* 0x00000040ff4f7803 */ /* 0x000fe40000000000 */
[----:B------:R-:W-:Y:S01]  /*3ce0*/  ISETP.GT.AND P6, PT, R74, 0x79, !P6 ;  /* 0x000000794a00780c */ /* 0x000fe200077c4270 */
[----:B0-----:R-:W-:-:S03]  /*3cf0*/  IMAD.IADD R74, R86, 0x1, R31 ;  /* 0x00000001564a7824 */ /* 0x001fc600078e021f */
[----:B------:R-:W-:Y:S02]  /*3d00*/  ISETP.LT.OR P6, PT, R52, 0x7a, P6 ;  /* 0x0000007a3400780c */ /* 0x000fe400037c1670 */
[----:B------:R-:W-:Y:S02]  /*3d10*/  VIADDMNMX R52, R31, R83, R82, PT ;  /* 0x000000531f347246 */ /* 0x000fe40003800152 */
[----:B------:R-:W-:Y:S02]  /*3d20*/  FSEL R3, R85, -INF , !P6 ;  /* 0xff80000055037808 */ /* 0x000fe40007000000 */
[----:B------:R-:W-:-:S13]  /*3d30*/  PLOP3.LUT P6, PT, PT, PT, UP1, 0x40, 0x0 ;  /* 0x000000000000781c */ /* 0x000fda0003fce818 */
[----:B------:R-:W-:Y:S05]  /*3d40*/  @P6 BRA `(.L_x_1079) ;  /* 0x0000000000646947 */ /* 0x000fea0003800000 */
[----:B------:R-:W-:Y:S01]  /*3d50*/  IMAD.U32 R32, RZ, RZ, UR47 ;  /* 0x0000002fff207e24 */ /* 0x000fe2000f8e00ff */
        /* <DEDUP_REMOVED lines=8> */
[----:B------:R-:W-:Y:S01]  /*3de0*/  @P6 IMAD.HI.U32 R32, R31, UR10, RZ ;  /* 0x0000000a1f206c27 */ /* 0x000fe2000f8e00ff */
[----:B------:R-:W-:-:S13]  /*3df0*/  PLOP3.LUT P6, PT, PT, PT, UP2, 0x80, 0x0 ;  /* 0x000000000000781c */ /* 0x000fda0003fcf028 */
[----:B------:R-:W-:-:S04]  /*3e00*/  @P6 SHF.R.U32.HI R31, RZ, UR11, R32 ;  /* 0x0000000bff1f6c19 */ /* 0x000fc80008011620 */
[----:B------:R-:W-:Y:S01]  /*3e10*/  LOP3.LUT R31, RZ, R31, RZ, 0x33, !PT ;  /* 0x0000001fff1f7212 */ /* 0x000fe200078e33ff */
[----:B------:R-:W-:Y:S06]  /*3e20*/  BRA `(.L_x_1082) ;  /* 0x0000000000187947 */ /* 0x000fec0003800000 */
.L_x_1081:
[----:B------:R-:W-:-:S06]  /*3e30*/  UISETP.NE.AND UP2, UPT, UR7, 0x1, UPT ;  /* 0x000000010700788c */ /* 0x000fcc000bf45270 */
[----:B------:R-:W-:-:S05]  /*3e40*/  PLOP3.LUT P6, PT, PT, PT, UP2, 0x80, 0x0 ;  /* 0x000000000000781c */ /* 0x000fca0003fcf028 */
[----:B------:R-:W-:-:S08]  /*3e50*/  @UP2 ULDC.64 UR10, c[0x0][0x9e8] ;  /* 0x00027a00000a2ab9 */ /* 0x000fd00000000a00 */
[----:B------:R-:W-:Y:S01]  /*3e60*/  @P6 IMAD.HI.U32 R32, R31, UR10, RZ ;  /* 0x0000000a1f206c27 */ /* 0x000fe2000f8e00ff */
[----:B------:R-:W-:-:S13]  /*3e70*/  PLOP3.LUT P6, PT, PT, PT, UP2, 0x80, 0x0 ;  /* 0x000000000000781c */ /* 0x000fda0003fcf028 */
[----:B------:R-:W-:-:S07]  /*3e80*/  @P6 SHF.R.U32.HI R31, RZ, UR11, R32 ;  /* 0x0000000bff1f6c19 */ /* 0x000fce0008011620 */
.L_x_1082:
[----:B------:R-:W-:Y:S05]  /*3e90*/  BSYNC B0 ;  /* 0x0000000000007941 */ /* 0x000fea0003800000 */
.L_x_1080:
[----:B------:R-:W-:-:S04]  /*3ea0*/  IMAD R31, R31, UR7, -R78 ;  /* 0x000000071f1f7c24 */ /* 0x000fc8000f8e0a4e */
[----:B------:R-:W-:-:S05]  /*3eb0*/  IMAD.IADD R31, R31, 0x1, -R16 ;  /* 0x000000011f1f7824 */ /* 0x000fca00078e0a10 */
[----:B------:R-:W-:Y:S02]  /*3ec0*/  VIMNMX R74, R74, R31, !PT ;  /* 0x0000001f4a4a7248 */ /* 0x000fe40007fe0100 */
[----:B------:R-:W-:-:S07]  /*3ed0*/  VIADDMNMX R52, R31, UR7, R52, PT ;  /* 0x000000071f347c46 */ /* 0x000fce000b800134 */
.L_x_1079:
[----:B------:R-:W-:Y:S01]  /*3ee0*/  ISETP.GT.AND P2, PT, R74, 0x1, !P2 ;  /* 0x000000014a00780c */ /* 0x000fe20005744270 */
[----:B------:R-:W-:Y:S01]  /*3ef0*/  ULDC UR10, c[0x0][0x988] ;  /* 0x00026200000a7ab9 */ /* 0x000fe20000000800 */
[----:B------:R-:W-:Y:S01]  /*3f00*/  ISETP.NE.AND P6, PT, R99, RZ, PT ;  /* 0x000000ff6300720c */ /* 0x000fe20003fc5270 */
[----:B------:R-:W-:Y:S01]  /*3f10*/  @UP0 ULDC UR14, c[0x0][0x44c] ;  /* 0x00011300000e0ab9 */ /* 0x000fe20000000800 */
[----:B------:R-:W-:Y:S01]  /*3f20*/  ISETP.LT.OR P2, PT, R52, 0x2, P2 ;  /* 0x000000023400780c */ /* 0x000fe20001741670 */
[----:B------:R-:W-:Y:S01]  /*3f30*/  UIMAD.WIDE.U32 UR14, UR42, UR14, URZ ;  /* 0x0000000e2a0e72a5 */ /* 0x000fe2000f8e003f */
[----:B------:R-:W-:Y:S01]  /*3f40*/  ISETP.GT.AND P3, PT, R74, 0x70, !P3 ;  /* 0x000000704a00780c */ /* 0x000fe20005f64270 */
[----:B------:R-:W-:Y:S01]  /*3f50*/  @UP0 ULDC UR18, c[0x0][0x450] ;  /* 0x0001140000120ab9 */ /* 0x000fe20000000800 */
[----:B------:R-:W-:Y:S01]  /*3f60*/  FSEL R4, R4, -INF , !P2 ;  /* 0xff80000004047808 */ /* 0x000fe20005000000 */
[----:B------:R-:W-:Y:S01]  /*3f70*/  UMOV UR11, UR42 ;  /* 0x0000002a000b7c82 */ /* 0x000fe20008000000 */
[----:B------:R-:W-:Y:S01]  /*3f80*/  ISETP.NE.AND P2, PT, R87, RZ, PT ;  /* 0x000000ff5700720c */ /* 0x000fe20003f45270 */
[----:B------:R-:W-:Y:S01]  /*3f90*/  @UP0 USHF.R.U32.HI UR11, URZ, UR18, UR15 ;  /* 0x000000123f0b0299 */ /* 0x000fe2000801160f */
[----:B------:R-:W-:-:S02]  /*3fa0*/  ISETP.GT.AND P4, PT, R74, 0x71, !P4 ;  /* 0x000000714a00780c */ /* 0x000fc40006784270 */
[C---:B------:R-:W-:Y:S01]  /*3fb0*/  ISETP.GT.AND P2, PT, R74.reuse, 0x8, !P2 ;  /* 0x000000084a00780c */ /* 0x040fe20005744270 */
[----:B------:R-:W-:Y:S01]  /*3fc0*/  UIADD3 UR55, UR55, UR11, URZ ;  /* 0x0000000b37377290 */ /* 0x000fe2000fffe03f */
[----:B------:R-:W-:Y:S02]  /*3fd0*/  ISETP.GT.AND P5, PT, R74, 0x78, !P5 ;  /* 0x000000784a00780c */ /* 0x000fe40006fa4270 */
[C---:B------:R-:W-:Y:S01]  /*3fe0*/  ISETP.LT.OR P2, PT, R52.reuse, 0x9, P2 ;  /* 0x000000093400780c */ /* 0x040fe20001741670 */
[----:B------:R-:W-:Y:S01]  /*3ff0*/  UIADD3 UR6, UR55, UR6, URZ ;  /* 0x0000000637067290 */ /* 0x000fe2000fffe03f */
[----:B------:R-:W-:Y:S02]  /*4000*/  ISETP.LT.OR P3, PT, R52, 0x71, P3 ;  /* 0x000000713400780c */ /* 0x000fe40001f61670 */
[----:B------:R-:W-:Y:S02]  /*4010*/  FSEL R31, R5, -INF , !P2 ;  /* 0xff800000051f7808 */ /* 0x000fe40005000000 */
[----:B------:R-:W-:-:S02]  /*4020*/  ISETP.NE.AND P2, PT, R98, RZ, PT ;  /* 0x000000ff6200720c */ /* 0x000fc40003f45270 */
[----:B------:R-:W-:Y:S02]  /*4030*/  FMNMX.FTZ R5, R77, R61, !PT ;  /* 0x0000003d4d057209 */ /* 0x000fe40007810000 */
[----:B------:R-:W-:Y:S02]  /*4040*/  ISETP.GT.AND P2, PT, R74, 0x9, !P2 ;  /* 0x000000094a00780c */ /* 0x000fe40005744270 */
[C---:B------:R-:W-:Y:S02]  /*4050*/  ISETP.LT.OR P4, PT, R52.reuse, 0x72, P4 ;  /* 0x000000723400780c */ /* 0x040fe40002781670 */
[----:B------:R-:W-:Y:S02]  /*4060*/  ISETP.LT.OR P2, PT, R52, 0xa, P2 ;  /* 0x0000000a3400780c */ /* 0x000fe40001741670 */
[----:B------:R-:W-:Y:S02]  /*4070*/  FSEL R15, R15, -INF , !P3 ;  /* 0xff8000000f0f7808 */ /* 0x000fe40005800000 */
[----:B------:R-:W-:-:S02]  /*4080*/  FSEL R32, R6, -INF , !P2 ;  /* 0xff80000006207808 */ /* 0x000fc40005000000 */
[----:B------:R-:W-:Y:S02]  /*4090*/  ISETP.GT.AND P2, PT, R74, 0x10, !P6 ;  /* 0x000000104a00780c */ /* 0x000fe40007744270 */
[----:B------:R-:W-:Y:S02]  /*40a0*/  ISETP.NE.AND P6, PT, R110, RZ, PT ;  /* 0x000000ff6e00720c */ /* 0x000fe40003fc5270 */
        /* <DEDUP_REMOVED lines=70> */
[C---:B------:R-:W-:Y:S02]  /*4510*/  ISETP.LT.OR P2, PT, R52.reuse, 0x39, P2 ;  /* 0x000000393400780c */ /* 0x040fe40001741670 */
[----:B------:R-:W-:Y:S01]  /*4520*/  ISETP.LT.OR P5, PT, R52, 0x79, P5 ;  /* 0x000000793400780c */ /* 0x000fe20002fa1670 */
[----:B------:R-:W0:Y:S01]  /*4530*/  SHFL.BFLY PT, R6, R5, 0x2, 0x1f ;  /* 0x0c401f0005067f89 */ /* 0x000e2200000e0000 */
[----:B------:R-:W-:Y:S02]  /*4540*/  FSEL R43, R43, -INF , !P2 ;  /* 0xff8000002b2b7808 */ /* 0x000fe40005000000 */
[----:B------:R-:W-:Y:S02]  /*4550*/  ISETP.GT.AND P2, PT, R74, 0x39, !P6 ;  /* 0x000000394a00780c */ /* 0x000fe40007744270 */
[----:B------:R-:W-:Y:S02]  /*4560*/  ISETP.NE.AND P6, PT, R97, RZ, PT ;  /* 0x000000ff6100720c */ /* 0x000fe40003fc5270 */
[----:B------:R-:W-:-:S02]  /*4570*/  ISETP.LT.OR P2, PT, R52, 0x3a, P2 ;  /* 0x0000003a3400780c */ /* 0x000fc40001741670 */
[----:B------:R-:W-:Y:S02]  /*4580*/  FSEL R14, R14, -INF , !P4 ;  /* 0xff8000000e0e7808 */ /* 0x000fe40006000000 */
[----:B------:R-:W-:Y:S02]  /*4590*/  FSEL R44, R44, -INF , !P2 ;  /* 0xff8000002c2c7808 */ /* 0x000fe40005000000 */
[----:B------:R-:W-:Y:S02]  /*45a0*/  ISETP.NE.AND P2, PT, R111, RZ, PT ;  /* 0x000000ff6f00720c */ /* 0x000fe40003f45270 */
[----:B------:R-:W-:Y:S02]  /*45b0*/  FSEL R21, R21, -INF , !P5 ;  /* 0xff80000015157808 */ /* 0x000fe40006800000 */
        /* <DEDUP_REMOVED lines=41> */
[----:B0-----:R-:W-:Y:S02]  /*4850*/  FMNMX.FTZ R76, R5, R6, !PT ;  /* 0x00000006054c7209 */ /* 0x001fe40007810000 */
[----:B------:R-:W-:-:S03]  /*4860*/  ISETP.LT.OR P2, PT, R52, 0x69, P2 ;  /* 0x000000693400780c */ /* 0x000fc60001741670 */
[----:B------:R-:W0:Y:S01]  /*4870*/  SHFL.BFLY PT, R75, R76, 0x1, 0x1f ;  /* 0x0c201f004c4b7f89 */ /* 0x000e2200000e0000 */
[----:B------:R-:W-:Y:S02]  /*4880*/  FSEL R58, R58, -INF , !P2 ;  /* 0xff8000003a3a7808 */ /* 0x000fe40005000000 */
[----:B0-----:R-:W-:Y:S01]  /*4890*/  FMNMX.FTZ R6, R76, R75, !PT ;  /* 0x0000004b4c067209 */ /* 0x001fe20007810000 */
[----:B------:R-:W-:-:S03]  /*48a0*/  IMAD.U32 R75, RZ, RZ, UR10 ;  /* 0x0000000aff4b7e24 */ /* 0x000fc6000f8e00ff */
[C---:B------:R-:W-:Y:S01]  /*48b0*/  FSETP.NEU.FTZ.AND P2, PT, R6.reuse, -INF , PT ;  /* 0xff8000000600780b */ /* 0x040fe20003f5d000 */
[----:B------:R-:W-:-:S05]  /*48c0*/  FFMA.FTZ R75, R6, R75, -8 ;  /* 0xc1000000064b7423 */ /* 0x000fca000001004b */
[----:B------:R-:W-:Y:S02]  /*48d0*/  FSEL R78, R75, RZ, P2 ;  /* 0x000000ff4b4e7208 */ /* 0x000fe40001000000 */
[----:B------:R-:W-:Y:S02]  /*48e0*/  ISETP.GT.AND P2, PT, R74, RZ, !P6 ;  /* 0x000000ff4a00720c */ /* 0x000fe40007744270 */
[----:B------:R-:W-:Y:S01]  /*48f0*/  ISETP.NE.AND P6, PT, R79, RZ, PT ;  /* 0x000000ff4f00720c */ /* 0x000fe20003fc5270 */
[----:B------:R-:W-:-:S01]  /*4900*/  FFMA.FTZ R61, R61, UR10, -R78 ;  /* 0x0000000a3d3d7c23 */ /* 0x000fc2000801084e */
[----:B------:R-:W-:Y:S01]  /*4910*/  ISETP.LT.OR P2, PT, R52, 0x1, P2 ;  /* 0x000000013400780c */ /* 0x000fe20001741670 */
[----:B------:R-:W-:-:S01]  /*4920*/  FFMA.FTZ R60, R60, UR10, -R78 ;  /* 0x0000000a3c3c7c23 */ /* 0x000fc2000801084e */
[----:B------:R-:W-:Y:S01]  /*4930*/  ISETP.GT.AND P6, PT, R74, 0x79, !P6 ;  /* 0x000000794a00780c */ /* 0x000fe200077c4270 */
[----:B------:R-:W-:-:S01]  /*4940*/  FFMA.FTZ R63, R63, UR10, -R78 ;  /* 0x0000000a3f3f7c23 */ /* 0x000fc2000801084e */
[----:B------:R-:W-:Y:S01]  /*4950*/  FSEL R75, R2, -INF , !P2 ;  /* 0xff800000024b7808 */ /* 0x000fe20005000000 */
[----:B------:R-:W-:-:S01]  /*4960*/  FFMA.FTZ R2, R77, UR10, -R78 ;  /* 0x0000000a4d027c23 */ /* 0x000fc2000801084e */
[----:B------:R-:W-:Y:S01]  /*4970*/  ISETP.NE.AND P2, PT, R113, RZ, PT ;  /* 0x000000ff7100720c */ /* 0x000fe20003f45270 */
[----:B------:R-:W-:Y:S01]  /*4980*/  MUFU.EX2 R61, R61 ;  /* 0x0000003d003d7308 */ /* 0x000fe20000000800 */
[----:B------:R-:W-:Y:S01]  /*4990*/  FMNMX.FTZ R76, R75, R4, !PT ;  /* 0x000000044b4c7209 */ /* 0x000fe20007810000 */
[--C-:B------:R-:W-:Y:S01]  /*49a0*/  FFMA.FTZ R62, R62, UR10, -R78.reuse ;  /* 0x0000000a3e3e7c23 */ /* 0x100fe2000801084e */
[----:B------:R-:W-:Y:S01]  /*49b0*/  ISETP.GT.AND P2, PT, R74, 0x69, !P2 ;  /* 0x000000694a00780c */ /* 0x000fe20005744270 */
[--C-:B------:R-:W-:Y:S01]  /*49c0*/  FFMA.FTZ R65, R65, UR10, -R78.reuse ;  /* 0x0000000a41417c23 */ /* 0x100fe2000801084e */
[----:B------:R-:W-:Y:S01]  /*49d0*/  FMNMX.FTZ R5, R31, R76, !PT ;  /* 0x0000004c1f057209 */ /* 0x000fe20007810000 */
[--C-:B------:R-:W-:Y:S01]  /*49e0*/  FFMA.FTZ R64, R64, UR10, -R78.reuse ;  /* 0x0000000a40407c23 */ /* 0x100fe2000801084e */
[----:B------:R-:W-:Y:S01]  /*49f0*/  ISETP.LT.OR P2, PT, R52, 0x6a, P2 ;  /* 0x0000006a3400780c */ /* 0x000fe20001741670 */
[----:B------:R-:W0:Y:S01]  /*4a00*/  MUFU.EX2 R2, R2 ;  /* 0x0000000200027308 */ /* 0x000e220000000800 */
[----:B------:R-:W-:Y:S01]  /*4a10*/  FMNMX.FTZ R76, R32, R5, !PT ;  /* 0x00000005204c7209 */ /* 0x000fe20007810000 */
[--C-:B------:R-:W-:Y:S01]  /*4a20*/  FFMA.FTZ R67, R67, UR10, -R78.reuse ;  /* 0x0000000a43437c23 */ /* 0x100fe2000801084e */
[----:B------:R-:W-:Y:S01]  /*4a30*/  FSEL R13, R13, -INF , !P2 ;  /* 0xff8000000d0d7808 */ /* 0x000fe20005000000 */
[--C-:B------:R-:W-:Y:S01]  /*4a40*/  FFMA.FTZ R66, R66, UR10, -R78.reuse ;  /* 0x0000000a42427c23 */ /* 0x100fe2000801084e */
[----:B------:R-:W-:Y:S01]  /*4a50*/  FMNMX.FTZ R5, R7, R76, !PT ;  /* 0x0000004c07057209 */ /* 0x000fe20007810000 */
[--C-:B------:R-:W-:Y:S01]  /*4a60*/  FFMA.FTZ R69, R69, UR10, -R78.reuse ;  /* 0x0000000a45457c23 */ /* 0x100fe2000801084e */
[----:B------:R-:W-:Y:S01]  /*4a70*/  ISETP.LT.OR P6, PT, R52, 0x7a, P6 ;  /* 0x0000007a3400780c */ /* 0x000fe200037c1670 */
[----:B------:R-:W1:Y:S01]  /*4a80*/  MUFU.EX2 R60, R60 ;  /* 0x0000003c003c7308 */ /* 0x000e620000000800 */
[----:B------:R-:W-:Y:S01]  /*4a90*/  FMNMX.FTZ R76, R8, R5, !PT ;  /* 0x00000005084c7209 */ /* 0x000fe20007810000 */
[--C-:B------:R-:W-:Y:S01]  /*4aa0*/  FFMA.FTZ R68, R68, UR10, -R78.reuse ;  /* 0x0000000a44447c23 */ /* 0x100fe2000801084e */
[----:B------:R-:W-:Y:S01]  /*4ab0*/  FSEL R20, R20, -INF , !P6 ;  /* 0xff80000014147808 */ /* 0x000fe20007000000 */
[--C-:B------:R-:W-:Y:S01]  /*4ac0*/  FFMA.FTZ R71, R71, UR10, -R78.reuse ;  /* 0x0000000a47477c23 */ /* 0x100fe2000801084e */
[----:B------:R-:W-:Y:S01]  /*4ad0*/  FMNMX.FTZ R5, R9, R76, !PT ;  /* 0x0000004c09057209 */ /* 0x000fe20007810000 */
[--C-:B------:R-:W-:Y:S01]  /*4ae0*/  FFMA.FTZ R70, R70, UR10, -R78.reuse ;  /* 0x0000000a46467c23 */ /* 0x100fe2000801084e */
[----:B------:R-:W-:-:S01]  /*4af0*/  FFMA.FTZ R73, R73, UR10, -R78 ;  /* 0x0000000a49497c23 */ /* 0x000fc2000801084e */
[----:B------:R-:W2:Y:S01]  /*4b00*/  MUFU.EX2 R63, R63 ;  /* 0x0000003f003f7308 */ /* 0x000ea20000000800 */
[----:B------:R-:W-:Y:S01]  /*4b10*/  FMNMX.FTZ R76, R10, R5, !PT ;  /* 0x000000050a4c7209 */ /* 0x000fe20007810000 */
[----:B0-----:R-:W-:Y:S01]  /*4b20*/  FADD.FTZ R77, R2, R61 ;  /* 0x0000003d024d7221 */ /* 0x001fe20000010000 */
[----:B------:R-:W-:-:S01]  /*4b30*/  FFMA.FTZ R72, R72, UR10, -R78 ;  /* 0x0000000a48487c23 */ /* 0x000fc2000801084e */
[--C-:B------:R-:W-:Y:S01]  /*4b40*/  FFMA.FTZ R59, R59, UR10, -R78.reuse ;  /* 0x0000000a3b3b7c23 */ /* 0x100fe2000801084e */
[----:B------:R-:W-:Y:S01]  /*4b50*/  FMNMX.FTZ R5, R11, R76, !PT ;  /* 0x0000004c0b057209 */ /* 0x000fe20007810000 */
[--C-:B------:R-:W-:Y:S01]  /*4b60*/  FFMA.FTZ R55, R55, UR10, -R78.reuse ;  /* 0x0000000a37377c23 */ /* 0x100fe2000801084e */
[----:B------:R-:W-:-:S01]  /*4b70*/  FFMA.FTZ R48, R48, UR10, -R78 ;  /* 0x0000000a30307c23 */ /* 0x000fc2000801084e */
[----:B------:R-:W0:Y:S01]  /*4b80*/  MUFU.EX2 R62, R62 ;  /* 0x0000003e003e7308 */ /* 0x000e220000000800 */
[----:B------:R-:W-:Y:S01]  /*4b90*/  FMNMX.FTZ R5, R12, R5, !PT ;  /* 0x000000050c057209 */ /* 0x000fe20007810000 */
[--C-:B------:R-:W-:Y:S01]  /*4ba0*/  FFMA.FTZ R42, R42, UR10, -R78.reuse ;  /* 0x0000000a2a2a7c23 */ /* 0x100fe2000801084e */
[----:B------:R-:W-:-:S01]  /*4bb0*/  FFMA.FTZ R37, R37, UR10, -R78 ;  /* 0x0000000a25257c23 */ /* 0x000fc2000801084e */
[--C-:B------:R-:W-:Y:S01]  /*4bc0*/  FFMA.FTZ R36, R36, UR10, -R78.reuse ;  /* 0x0000000a24247c23 */ /* 0x100fe2000801084e */
[----:B------:R-:W-:Y:S01]  /*4bd0*/  FMNMX.FTZ R76, R38, R5, !PT ;  /* 0x00000005264c7209 */ /* 0x000fe20007810000 */
[--C-:B------:R-:W-:Y:S01]  /*4be0*/  FFMA.FTZ R35, R35, UR10, -R78.reuse ;  /* 0x0000000a23237c23 */ /* 0x100fe2000801084e */
[----:B------:R-:W-:-:S01]  /*4bf0*/  FFMA.FTZ R34, R34, UR10, -R78 ;  /* 0x0000000a22227c23 */ /* 0x000fc2000801084e */
[----:B------:R-:W-:Y:S01]  /*4c00*/  MUFU.EX2 R65, R65 ;  /* 0x0000004100417308 */ /* 0x000fe20000000800 */
        /* <DEDUP_REMOVED lines=13> */
[----:B------:R-:W-:-:S02]  /*4ce0*/  FFMA.FTZ R3, R3, UR10, -R78 ;  /* 0x0000000a03037c23 */ /* 0x000fc4000801084e */
[----:B------:R-:W-:Y:S01]  /*4cf0*/  MUFU.EX2 R67, R67 ;  /* 0x0000004300437308 */ /* 0x000fe20000000800 */
[----:B------:R-:W-:-:S04]  /*4d00*/  FMNMX.FTZ R76, R44, R5, !PT ;  /* 0x000000052c4c7209 */ /* 0x000fc80007810000 */
[----:B------:R-:W-:-:S03]  /*4d10*/  FMNMX.FTZ R5, R45, R76, !PT ;  /* 0x0000004c2d057209 */ /* 0x000fc60007810000 */
        /* <DEDUP_REMOVED lines=22> */
[----:B------:R-:W-:-:S05]  /*4e80*/  FMNMX.FTZ R5, R20, R5, !PT ;  /* 0x0000000514057209 */ /* 0x000fca0007810000 */
[----:B------:R-:W3:Y:S02]  /*4e90*/  SHFL.BFLY PT, R52, R5, 0x2, 0x1f ;  /* 0x0c401f0005347f89 */ /* 0x000ee400000e0000 */
[----:B------:R-:W-:Y:S08]  /*4ea0*/  MUFU.EX2 R55, R55 ;  /* 0x0000003700377308 */ /* 0x000ff00000000800 */
[----:B------:R-:W-:Y:S08]  /*4eb0*/  MUFU.EX2 R48, R48 ;  /* 0x0000003000307308 */ /* 0x000ff00000000800 */
[----:B------:R-:W-:Y:S01]  /*4ec0*/  MUFU.EX2 R42, R42 ;  /* 0x0000002a002a7308 */ /* 0x000fe20000000800 */
[----:B---3--:R-:W-:-:S07]  /*4ed0*/  FMNMX.FTZ R52, R5, R52, !PT ;  /* 0x0000003405347209 */ /* 0x008fce0007810000 */
[----:B------:R-:W-:Y:S01]  /*4ee0*/  MUFU.EX2 R37, R37 ;  /* 0x0000002500257308 */ /* 0x000fe20000000800 */
[----:B------:R-:W3:Y:S07]  /*4ef0*/  SHFL.BFLY PT, R5, R52, 0x1, 0x1f ;  /* 0x0c201f0034057f89 */ /* 0x000eee00000e0000 */
[----:B------:R-:W-:Y:S08]  /*4f00*/  MUFU.EX2 R34, R34 ;  /* 0x0000002200227308 */ /* 0x000ff00000000800 */
[----:B------:R-:W-:Y:S08]  /*4f10*/  MUFU.EX2 R33, R33 ;  /* 0x0000002100217308 */ /* 0x000ff00000000800 */
[----:B------:R-:W-:Y:S01]  /*4f20*/  MUFU.EX2 R36, R36 ;  /* 0x0000002400247308 */ /* 0x000fe20000000800 */
[----:B---3--:R-:W-:Y:S01]  /*4f30*/  FMNMX.FTZ R5, R52, R5, !PT ;  /* 0x0000000534057209 */ /* 0x008fe20007810000 */
[----:B------:R-:W-:-:S03]  /*4f40*/  IMAD.U32 R52, RZ, RZ, UR10 ;  /* 0x0000000aff347e24 */ /* 0x000fc6000f8e00ff */
[C---:B------:R-:W-:Y:S01]  /*4f50*/  FSETP.NEU.FTZ.AND P2, PT, R5.reuse, -INF , PT ;  /* 0xff8000000500780b */ /* 0x040fe20003f5d000 */
[----:B------:R-:W-:-:S02]  /*4f60*/  FFMA.FTZ R52, R5, R52, -8 ;  /* 0xc100000005347423 */ /* 0x000fc40000010034 */
[----:B------:R-:W-:Y:S03]  /*4f70*/  MUFU.EX2 R35, R35 ;  /* 0x0000002300237308 */ /* 0x000fe60000000800 */
[----:B------:R-:W-:Y:S02]  /*4f80*/  FSEL R74, R52, RZ, P2 ;  /* 0x000000ff344a7208 */ /* 0x000fe40001000000 */
[----:B------:R-:W-:-:S03]  /*4f90*/  PLOP3.LUT P2, PT, PT, PT, UP1, 0x40, 0x0 ;  /* 0x000000000000781c */ /* 0x000fc60003f4e818 */
        /* <DEDUP_REMOVED lines=16> */
[----:B------:R1:W3:Y:S01]  /*50a0*/  MUFU.EX2 R75, R4 ;  /* 0x00000004004b7308 */ /* 0x0002e20000000800 */
[----:B------:R-:W-:-:S01]  /*50b0*/  FFMA.FTZ R41, R41, UR10, -R74 ;  /* 0x0000000a29297c23 */ /* 0x000fc2000801084a */
[--C-:B------:R-:W-:Y:S01]  /*50c0*/  FFMA.FTZ R43, R43, UR10, -R74.reuse ;  /* 0x0000000a2b2b7c23 */ /* 0x100fe2000801084a */
[----:B------:R-:W-:-:S01]  /*50d0*/  FFMA.FTZ R44, R44, UR10, -R74 ;  /* 0x0000000a2c2c7c23 */ /* 0x000fc2000801084a */
[--C-:B------:R-:W-:Y:S01]  /*50e0*/  FFMA.FTZ R45, R45, UR10, -R74.reuse ;  /* 0x0000000a2d2d7c23 */ /* 0x100fe2000801084a */
[----:B------:R-:W-:-:S01]  /*50f0*/  FFMA.FTZ R46, R46, UR10, -R74 ;  /* 0x0000000a2e2e7c23 */ /* 0x000fc2000801084a */
[--C-:B------:R-:W-:Y:S01]  /*5100*/  FFMA.FTZ R47, R47, UR10, -R74.reuse ;  /* 0x0000000a2f2f7c23 */ /* 0x100fe2000801084a */
[----:B------:R-:W-:-:S01]  /*5110*/  FFMA.FTZ R50, R50, UR10, -R74 ;  /* 0x0000000a32327c23 */ /* 0x000fc2000801084a */
[----:B------:R-:W4:Y:S01]  /*5120*/  MUFU.EX2 R31, R31 ;  /* 0x0000001f001f7308 */ /* 0x000f220000000800 */
[----:B-1----:R-:W-:-:S01]  /*5130*/  FADD.FTZ R4, R60, R77 ;  /* 0x0000004d3c047221 */ /* 0x002fc20000010000 */
[--C-:B------:R-:W-:Y:S01]  /*5140*/  FFMA.FTZ R51, R51, UR10, -R74.reuse ;  /* 0x0000000a33337c23 */ /* 0x100fe2000801084a */
[----:B------:R-:W-:-:S01]  /*5150*/  FFMA.FTZ R53, R53, UR10, -R74 ;  /* 0x0000000a35357c23 */ /* 0x000fc2000801084a */
[----:B------:R-:W-:Y:S01]  /*5160*/  FFMA.FTZ R54, R54, UR10, -R74 ;  /* 0x0000000a36367c23 */ /* 0x000fe2000801084a */
[----:B--2---:R-:W-:-:S01]  /*5170*/  FADD.FTZ R77, R63, R4 ;  /* 0x000000043f4d7221 */ /* 0x004fc20000010000 */
[--C-:B------:R-:W-:Y:S01]  /*5180*/  FFMA.FTZ R56, R56, UR10, -R74.reuse ;  /* 0x0000000a38387c23 */ /* 0x100fe2000801084a */
[----:B------:R-:W-:-:S01]  /*5190*/  FFMA.FTZ R57, R57, UR10, -R74 ;  /* 0x0000000a39397c23 */ /* 0x000fc2000801084a */
[----:B------:R-:W1:Y:S01]  /*51a0*/  MUFU.EX2 R32, R32 ;  /* 0x0000002000207308 */ /* 0x000e620000000800 */
[----:B0-----:R-:W-:-:S01]  /*51b0*/  FADD.FTZ R4, R62, R77 ;  /* 0x0000004d3e047221 */ /* 0x001fc20000010000 */
[----:B---3--:R-:W-:Y:S01]  /*51c0*/  FADD.FTZ R76, R52, R75 ;  /* 0x0000004b344c7221 */ /* 0x008fe20000010000 */
[----:B------:R-:W-:-:S01]  /*51d0*/  FFMA.FTZ R58, R58, UR10, -R74 ;  /* 0x0000000a3a3a7c23 */ /* 0x000fc2000801084a */
[----:B------:R-:W-:Y:S01]  /*51e0*/  FFMA.FTZ R13, R13, UR10, -R74 ;  /* 0x0000000a0d0d7c23 */ /* 0x000fe2000801084a */
[----:B------:R-:W-:-:S01]  /*51f0*/  FADD.FTZ R77, R65, R4 ;  /* 0x00000004414d7221 */ /* 0x000fc20000010000 */
[--C-:B------:R-:W-:Y:S01]  /*5200*/  FFMA.FTZ R15, R15, UR10, -R74.reuse ;  /* 0x0000000a0f0f7c23 */ /* 0x100fe2000801084a */
[----:B------:R-:W-:-:S01]  /*5210*/  FFMA.FTZ R14, R14, UR10, -R74 ;  /* 0x0000000a0e0e7c23 */ /* 0x000fc2000801084a */
[----:B------:R-:W0:Y:S01]  /*5220*/  MUFU.EX2 R7, R7 ;  /* 0x0000000700077308 */ /* 0x000e220000000800 */
[----:B------:R-:W-:-:S01]  /*5230*/  FADD.FTZ R78, R64, R77 ;  /* 0x0000004d404e7221 */ /* 0x000fc20000010000 */
[----:B----4-:R-:W-:Y:S01]  /*5240*/  FADD.FTZ R77, R31, R76 ;  /* 0x0000004c1f4d7221 */ /* 0x010fe20000010000 */
[----:B------:R-:W-:-:S01]  /*5250*/  FFMA.FTZ R21, R21, UR10, -R74 ;  /* 0x0000000a15157c23 */ /* 0x000fc2000801084a */
[----:B------:R-:W-:Y:S01]  /*5260*/  FFMA.FTZ R20, R20, UR10, -R74 ;  /* 0x0000000a14147c23 */ /* 0x000fe2000801084a */
[----:B------:R-:W-:-:S01]  /*5270*/  FADD.FTZ R79, R67, R78 ;  /* 0x0000004e434f7221 */ /* 0x000fc20000010000 */
[----:B------:R-:W-:-:S02]  /*5280*/  F2FP.SATFINITE.E4M3.F32.PACK_AB_MERGE_C R78, R63, R60, RZ ;  /* 0x0000003c3f4e723e */ /* 0x000fc400048070ff */
[----:B------:R-:W2:Y:S01]  /*5290*/  MUFU.EX2 R8, R8 ;  /* 0x0000000800087308 */ /* 0x000ea20000000800 */
[----:B-1----:R-:W-:-:S01]  /*52a0*/  FADD.FTZ R60, R32, R77 ;  /* 0x0000004d203c7221 */ /* 0x002fc20000010000 */
[----:B------:R-:W-:Y:S01]  /*52b0*/  F2FP.SATFINITE.E4M3.F32.PACK_AB_MERGE_C R164, R61, R2, R78 ;  /* 0x000000023da4723e */ /* 0x000fe2000480704e */
[----:B------:R-:W-:-:S01]  /*52c0*/  FADD.FTZ R76, R66, R79 ;  /* 0x0000004f424c7221 */ /* 0x000fc20000010000 */
[----:B------:R-:W-:Y:S02]  /*52d0*/  F2FP.SATFINITE.E4M3.F32.PACK_AB_MERGE_C R32, R32, R31, RZ ;  /* 0x0000001f2020723e */ /* 0x000fe400048070ff */
[----:B------:R-:W-:Y:S01]  /*52e0*/  F2FP.SATFINITE.E4M3.F32.PACK_AB_MERGE_C R64, R67, R64, RZ ;  /* 0x000000404340723e */ /* 0x000fe200048070ff */
[----:B------:R-:W-:Y:S01]  /*52f0*/  FADD.FTZ R63, R69, R76 ;  /* 0x0000004c453f7221 */ /* 0x000fe20000010000 */
[----:B------:R-:W1:Y:S01]  /*5300*/  MUFU.EX2 R9, R9 ;  /* 0x0000000900097308 */ /* 0x000e620000000800 */
[----:B------:R-:W-:Y:S02]  /*5310*/  F2FP.SATFINITE.E4M3.F32.PACK_AB_MERGE_C R165, R75, R52, R32 ;  /* 0x000000344ba5723e */ /* 0x000fe40004807020 */
[----:B------:R-:W-:-:S05]  /*5320*/  F2FP.SATFINITE.E4M3.F32.PACK_AB_MERGE_C R166, R65, R62, R64 ;  /* 0x0000003e41a6723e */ /* 0x000fca0004807040 */
[----:B------:R-:W3:Y:S08]  /*5330*/  MUFU.EX2 R10, R10 ;  /* 0x0000000a000a7308 */ /* 0x000ef00000000800 */
[----:B------:R-:W4:Y:S08]  /*5340*/  MUFU.EX2 R11, R11 ;  /* 0x0000000b000b7308 */ /* 0x000f300000000800 */
[----:B------:R0:W-:Y:S08]  /*5350*/  MUFU.EX2 R4, R49 ;  /* 0x0000003100047308 */ /* 0x0001f00000000800 */
[----:B------:R-:W5:Y:S01]  /*5360*/  MUFU.EX2 R12, R12 ;  /* 0x0000000c000c7308 */ /* 0x000f620000000800 */
[----:B0-----:R-:W-:-:S01]  /*5370*/  FADD.FTZ R49, R7, R60 ;  /* 0x0000003c07317221 */ /* 0x001fc20000010000 */
[----:B------:R-:W-:Y:S01]  /*5380*/  FADD.FTZ R60, R68, R63 ;  /* 0x0000003f443c7221 */ /* 0x000fe20000010000 */
[----:B------:R-:W-:-:S02]  /*5390*/  F2FP.SATFINITE.E4M3.F32.PACK_AB_MERGE_C R68, R71, R68, RZ ;  /* 0x000000444744723e */ /* 0x000fc400048070ff */
[----:B--2---:R-:W-:Y:S01]  /*53a0*/  FADD.FTZ R2, R8, R49 ;  /* 0x0000003108027221 */ /* 0x004fe20000010000 */
[----:B------:R-:W-:-:S01]  /*53b0*/  FADD.FTZ R71, R71, R60 ;  /* 0x0000003c47477221 */ /* 0x000fc20000010000 */
[----:B------:R-:W-:Y:S01]  /*53c0*/  F2FP.SATFINITE.E4M3.F32.PACK_AB_MERGE_C R160, R69, R66, R68 ;  /* 0x0000004245a0723e */ /* 0x000fe20004807044 */
[----:B------:R-:W0:Y:S01]  /*53d0*/  MUFU.EX2 R38, R38 ;  /* 0x0000002600267308 */ /* 0x000e220000000800 */
[----:B-1----:R-:W-:-:S01]  /*53e0*/  FADD.FTZ R49, R9, R2 ;  /* 0x0000000209317221 */ /* 0x002fc20000010000 */
[----:B------:R-:W-:-:S03]  /*53f0*/  FADD.FTZ R60, R70, R71 ;  /* 0x00000047463c7221 */ /* 0x000fc60000010000 */
[----:B---3--:R-:W-:Y:S01]  /*5400*/  FADD.FTZ R2, R10, R49 ;  /* 0x000000310a027221 */ /* 0x008fe20000010000 */
[----:B------:R-:W-:-:S01]  /*5410*/  FADD.FTZ R61, R73, R60 ;  /* 0x0000003c493d7221 */ /* 0x000fc20000010000 */
[----:B------:R-:W-:Y:S01]  /*5420*/  F2FP.SATFINITE.E4M3.F32.PACK_AB_MERGE_C R60, R37, R42, RZ ;  /* 0x0000002a253c723e */ /* 0x000fe200048070ff */
[----:B------:R-:W1:Y:S01]  /*5430*/  MUFU.EX2 R39, R39 ;  /* 0x0000002700277308 */ /* 0x000e620000000800 */
[----:B----4-:R-:W-:-:S01]  /*5440*/  FADD.FTZ R49, R11, R2 ;  /* 0x000000020b317221 */ /* 0x010fc20000010000 */
[----:B------:R-:W-:Y:S01]  /*5450*/  F2FP.SATFINITE.E4M3.F32.PACK_AB_MERGE_C R2, R59, R72, RZ ;  /* 0x000000483b02723e */ /* 0x000fe200048070ff */
[----:B------:R-:W-:-:S01]  /*5460*/  FADD.FTZ R72, R72, R61 ;  /* 0x0000003d48487221 */ /* 0x000fc20000010000 */
[----:B------:R-:W-:Y:S01]  /*5470*/  F2FP.SATFINITE.E4M3.F32.PACK_AB_MERGE_C R10, R10, R9, RZ ;  /* 0x000000090a0a723e */ /* 0x000fe200048070ff */
[----:B-----5:R-:W-:-:S01]  /*5480*/  FADD.FTZ R49, R12, R49 ;  /* 0x000000310c317221 */ /* 0x020fc20000010000 */
[----:B------:R-:W-:Y:S01]  /*5490*/  F2FP.SATFINITE.E4M3.F32.PACK_AB_MERGE_C R162, R73, R70, R2 ;  /* 0x0000004649a2723e */ /* 0x000fe20004807002 */
[----:B------:R-:W-:-:S01]  /*54a0*/  FADD.FTZ R72, R59, R72 ;  /* 0x000000483b487221 */ /* 0x000fc20000010000 */
[----:B------:R-:W2:Y:S01]  /*54b0*/  MUFU.EX2 R40, R40 ;  /* 0x0000002800287308 */ /* 0x000ea20000000800 */
[----:B0-----:R-:W-:-:S01]  /*54c0*/  FADD.FTZ R2, R38, R49 ;  /* 0x0000003126027221 */ /* 0x001fc20000010000 */
[----:B------:R-:W-:Y:S01]  /*54d0*/  F2FP.SATFINITE.E4M3.F32.PACK_AB_MERGE_C R156, R48, R55, R60 ;  /* 0x00000037309c723e */ /* 0x000fe2000480703c */
[----:B------:R-:W-:-:S01]  /*54e0*/  FADD.FTZ R59, R55, R72 ;  /* 0x00000048373b7221 */ /* 0x000fc20000010000 */
[----:B------:R-:W-:-:S03]  /*54f0*/  F2FP.SATFINITE.E4M3.F32.PACK_AB_MERGE_C R167, R8, R7, R10 ;  /* 0x0000000708a7723e */ /* 0x000fc6000480700a */
[----:B------:R-:W-:Y:S01]  /*5500*/  FADD.FTZ R59, R48, R59 ;  /* 0x0000003b303b7221 */ /* 0x000fe20000010000 */
[----:B------:R-:W0:Y:S01]  /*5510*/  MUFU.EX2 R41, R41 ;  /* 0x0000002900297308 */ /* 0x000e220000000800 */
[----:B-1----:R-:W-:-:S01]  /*5520*/  FADD.FTZ R49, R39, R2 ;  /* 0x0000000227317221 */ /* 0x002fc20000010000 */
[----:B------:R-:W-:Y:S01]  /*5530*/  F2FP.SATFINITE.E4M3.F32.PACK_AB_MERGE_C R48, R33, R34, RZ ;  /* 0x000000222130723e */ /* 0x000fe200048070ff */
[----:B------:R-:W-:-:S01]  /*5540*/  FADD.FTZ R42, R42, R59 ;  /* 0x0000003b2a2a7221 */ /* 0x000fc20000010000 */
[----:B------:R-:W-:Y:S02]  /*5550*/  F2FP.SATFINITE.E4M3.F32.PACK_AB_MERGE_C R38, R39, R38, RZ ;  /* 0x000000262726723e */ /* 0x000fe400048070ff */
[----:B------:R-:W-:Y:S01]  /*5560*/  F2FP.SATFINITE.E4M3.F32.PACK_AB_MERGE_C R158, R35, R36, R48 ;  /* 0x00000024239e723e */ /* 0x000fe20004807030 */
[----:B------:R-:W-:Y:S01]  /*5570*/  FADD.FTZ R37, R37, R42 ;  /* 0x0000002a25257221 */ /* 0x000fe20000010000 */
[----:B------:R-:W1:Y:S01]  /*5580*/  MUFU.EX2 R43, R43 ;  /* 0x0000002b002b7308 */ /* 0x000e620000000800 */
[----:B--2---:R-:W-:-:S01]  /*5590*/  FADD.FTZ R2, R40, R49 ;  /* 0x0000003128027221 */ /* 0x004fc20000010000 */
[----:B------:R-:W-:Y:S01]  /*55a0*/  F2FP.SATFINITE.E4M3.F32.PACK_AB_MERGE_C R161, R12, R11, R38 ;  /* 0x0000000b0ca1723e */ /* 0x000fe20004807026 */
[----:B------:R-:W-:-:S04]  /*55b0*/  FADD.FTZ R36, R36, R37 ;  /* 0x0000002524247221 */ /* 0x000fc80000010000 */
[----:B------:R-:W-:Y:S01]  /*55c0*/  FADD.FTZ R35, R35, R36 ;  /* 0x0000002423237221 */ /* 0x000fe20000010000 */
[----:B------:R-:W2:Y:S01]  /*55d0*/  MUFU.EX2 R44, R44 ;  /* 0x0000002c002c7308 */ /* 0x000ea20000000800 */
[----:B0-----:R-:W-:-:S02]  /*55e0*/  FADD.FTZ R2, R41, R2 ;  /* 0x0000000229027221 */ /* 0x001fc40000010000 */
[----:B------:R-:W-:-:S04]  /*55f0*/  FADD.FTZ R34, R34, R35 ;  /* 0x0000002322227221 */ /* 0x000fc80000010000 */
[----:B------:R-:W-:Y:S01]  /*5600*/  FADD.FTZ R33, R33, R34 ;  /* 0x0000002221217221 */ /* 0x000fe20000010000 */
[----:B------:R-:W0:Y:S01]  /*5610*/  MUFU.EX2 R45, R45 ;  /* 0x0000002d002d7308 */ /* 0x000e220000000800 */
[----:B-1----:R-:W-:-:S07]  /*5620*/  FADD.FTZ R49, R43, R2 ;  /* 0x000000022b317221 */ /* 0x002fce0000010000 */
[----:B------:R-:W1:Y:S01]  /*5630*/  MUFU.EX2 R46, R46 ;  /* 0x0000002e002e7308 */ /* 0x000e620000000800 */
[----:B--2---:R-:W-:-:S01]  /*5640*/  FADD.FTZ R2, R44, R49 ;  /* 0x000000312c027221 */ /* 0x004fc20000010000 */
[----:B------:R-:W-:-:S04]  /*5650*/  F2FP.SATFINITE.E4M3.F32.PACK_AB_MERGE_C R43, R44, R43, RZ ;  /* 0x0000002b2c2b723e */ /* 0x000fc800048070ff */
[----:B------:R-:W-:Y:S02]  /*5660*/  F2FP.SATFINITE.E4M3.F32.PACK_AB_MERGE_C R163, R41, R40, R43 ;  /* 0x0000002829a3723e */ /* 0x000fe4000480702b */
[----:B------:R-:W2:Y:S01]  /*5670*/  MUFU.EX2 R47, R47 ;  /* 0x0000002f002f7308 */ /* 0x000ea20000000800 */
[----:B0-----:R-:W-:-:S07]  /*5680*/  FADD.FTZ R31, R45, R2 ;  /* 0x000000022d1f7221 */ /* 0x001fce0000010000 */
[----:B------:R-:W0:Y:S01]  /*5690*/  MUFU.EX2 R50, R50 ;  /* 0x0000003200327308 */ /* 0x000e220000000800 */
[----:B-1----:R-:W-:-:S07]  /*56a0*/  FADD.FTZ R2, R46, R31 ;  /* 0x0000001f2e027221 */ /* 0x002fce0000010000 */
[----:B------:R-:W1:Y:S01]  /*56b0*/  MUFU.EX2 R51, R51 ;  /* 0x0000003300337308 */ /* 0x000e620000000800 */
[----:B--2---:R-:W-:-:S04]  /*56c0*/  FADD.FTZ R9, R47, R2 ;  /* 0x000000022f097221 */ /* 0x004fc80000010000 */
[C---:B------:R-:W-:Y:S01]  /*56d0*/  FADD.FTZ R9, R4.reuse, R9 ;  /* 0x0000000904097221 */ /* 0x040fe20000010000 */
[----:B------:R-:W-:Y:S02]  /*56e0*/  F2FP.SATFINITE.E4M3.F32.PACK_AB_MERGE_C R4, R4, R47, RZ ;  /* 0x0000002f0404723e */ /* 0x000fe400048070ff */
[----:B------:R-:W2:Y:S01]  /*56f0*/  MUFU.EX2 R53, R53 ;  /* 0x0000003500357308 */ /* 0x000ea20000000800 */
[----:B0-----:R-:W-:-:S01]  /*5700*/  FADD.FTZ R2, R50, R9 ;  /* 0x0000000932027221 */ /* 0x001fc20000010000 */
[----:B------:R-:W-:-:S06]  /*5710*/  F2FP.SATFINITE.E4M3.F32.PACK_AB_MERGE_C R157, R46, R45, R4 ;  /* 0x0000002d2e9d723e */ /* 0x000fcc0004807004 */
[----:B------:R-:W0:Y:S01]  /*5720*/  MUFU.EX2 R27, R27 ;  /* 0x0000001b001b7308 */ /* 0x000e220000000800 */
[----:B-1----:R-:W-:-:S07]  /*5730*/  FADD.FTZ R2, R51, R2 ;  /* 0x0000000233027221 */ /* 0x002fce0000010000 */
[----:B------:R-:W1:Y:S01]  /*5740*/  MUFU.EX2 R54, R54 ;  /* 0x0000003600367308 */ /* 0x000e620000000800 */
[----:B--2---:R-:W-:-:S07]  /*5750*/  FADD.FTZ R7, R53, R2 ;  /* 0x0000000235077221 */ /* 0x004fce0000010000 */
[----:B------:R-:W-:Y:S01]  /*5760*/  MUFU.EX2 R30, R30 ;  /* 0x0000001e001e7308 */ /* 0x000fe20000000800 */
[----:B0-----:R-:W-:-:S07]  /*5770*/  F2FP.SATFINITE.E4M3.F32.PACK_AB_MERGE_C R31, R27, R28, RZ ;  /* 0x0000001c1b1f723e */ /* 0x001fce00048070ff */
[----:B------:R-:W0:Y:S01]  /*5780*/  MUFU.EX2 R29, R29 ;  /* 0x0000001d001d7308 */ /* 0x000e220000000800 */
[----:B-1----:R-:W-:-:S01]  /*5790*/  FADD.FTZ R7, R54, R7 ;  /* 0x0000000736077221 */ /* 0x002fc20000010000 */
[----:B------:R-:W-:-:S04]  /*57a0*/  F2FP.SATFINITE.E4M3.F32.PACK_AB_MERGE_C R53, R54, R53, RZ ;  /* 0x000000353635723e */ /* 0x000fc800048070ff */
[----:B------:R-:W-:Y:S02]  /*57b0*/  F2FP.SATFINITE.E4M3.F32.PACK_AB_MERGE_C R159, R51, R50, R53 ;  /* 0x00000032339f723e */ /* 0x000fe40004807035 */
[----:B------:R-:W1:Y:S08]  /*57c0*/  MUFU.EX2 R56, R56 ;  /* 0x0000003800387308 */ /* 0x000e700000000800 */
[----:B------:R-:W2:Y:S01]  /*57d0*/  MUFU.EX2 R57, R57 ;  /* 0x0000003900397308 */ /* 0x000ea20000000800 */
[----:B0-----:R-:W-:Y:S01]  /*57e0*/  F2FP.SATFINITE.E4M3.F32.PACK_AB_MERGE_C R152, R29, R30, R31 ;  /* 0x0000001e1d98723e */ /* 0x001fe2000480701f */
[----:B------:R-:W-:-:S04]  /*57f0*/  FADD.FTZ R30, R30, R33 ;  /* 0x000000211e1e7221 */ /* 0x000fc80000010000 */
[----:B------:R-:W-:Y:S02]  /*5800*/  FADD.FTZ R29, R29, R30 ;  /* 0x0000001e1d1d7221 */ /* 0x000fe40000010000 */
[----:B------:R-:W0:Y:S01]  /*5810*/  MUFU.EX2 R58, R58 ;  /* 0x0000003a003a7308 */ /* 0x000e220000000800 */
[----:B-1----:R-:W-:-:S01]  /*5820*/  FADD.FTZ R2, R56, R7 ;  /* 0x0000000738027221 */ /* 0x002fc20000010000 */
[----:B------:R-:W-:-:S04]  /*5830*/  FADD.FTZ R28, R28, R29 ;  /* 0x0000001d1c1c7221 */ /* 0x000fc80000010000 */
[----:B------:R-:W-:Y:S02]  /*5840*/  FADD.FTZ R27, R27, R28 ;  /* 0x0000001c1b1b7221 */ /* 0x000fe40000010000 */
[----:B------:R-:W-:Y:S01]  /*5850*/  MUFU.EX2 R24, R24 ;  /* 0x0000001800187308 */ /* 0x000fe20000000800 */
[----:B--2---:R-:W-:-:S07]  /*5860*/  FADD.FTZ R7, R57, R2 ;  /* 0x0000000239077221 */ /* 0x004fce0000010000 */
[----:B------:R-:W1:Y:S01]  /*5870*/  MUFU.EX2 R3, R3 ;  /* 0x0000000300037308 */ /* 0x000e620000000800 */
[----:B0-----:R-:W-:-:S07]  /*5880*/  FADD.FTZ R2, R58, R7 ;  /* 0x000000073a027221 */ /* 0x001fce0000010000 */
[----:B------:R-:W0:Y:S08]  /*5890*/  MUFU.EX2 R13, R13 ;  /* 0x0000000d000d7308 */ /* 0x000e300000000800 */
[----:B------:R-:W-:Y:S01]  /*58a0*/  MUFU.EX2 R26, R26 ;  /* 0x0000001a001a7308 */ /* 0x000fe20000000800 */
[----:B-1----:R-:W-:-:S07]  /*58b0*/  F2FP.SATFINITE.E4M3.F32.PACK_AB_MERGE_C R8, R3, R24, RZ ;  /* 0x000000180308723e */ /* 0x002fce00048070ff */
[----:B------:R-:W1:Y:S01]  /*58c0*/  MUFU.EX2 R25, R25 ;  /* 0x0000001900197308 */ /* 0x000e620000000800 */
[----:B0-----:R-:W-:-:S01]  /*58d0*/  FADD.FTZ R2, R13, R2 ;  /* 0x000000020d027221 */ /* 0x001fc20000010000 */
[----:B------:R-:W-:-:S04]  /*58e0*/  F2FP.SATFINITE.E4M3.F32.PACK_AB_MERGE_C R58, R13, R58, RZ ;  /* 0x0000003a0d3a723e */ /* 0x000fc800048070ff */
[----:B------:R-:W-:Y:S02]  /*58f0*/  F2FP.SATFINITE.E4M3.F32.PACK_AB_MERGE_C R153, R57, R56, R58 ;  /* 0x000000383999723e */ /* 0x000fe4000480703a */
[----:B------:R-:W0:Y:S08]  /*5900*/  MUFU.EX2 R15, R15 ;  /* 0x0000000f000f7308 */ /* 0x000e300000000800 */
[----:B------:R-:W2:Y:S01]  /*5910*/  MUFU.EX2 R14, R14 ;  /* 0x0000000e000e7308 */ /* 0x000ea20000000800 */
[----:B-1----:R-:W-:Y:S01]  /*5920*/  F2FP.SATFINITE.E4M3.F32.PACK_AB_MERGE_C R154, R25, R26, R8 ;  /* 0x0000001a199a723e */ /* 0x002fe20004807008 */
[----:B------:R-:W-:-:S04]  /*5930*/  FADD.FTZ R26, R26, R27 ;  /* 0x0000001b1a1a7221 */ /* 0x000fc80000010000 */
[----:B------:R-:W-:Y:S02]  /*5940*/  FADD.FTZ R25, R25, R26 ;  /* 0x0000001a19197221 */ /* 0x000fe40000010000 */
[----:B------:R-:W-:Y:S01]  /*5950*/  MUFU.EX2 R21, R21 ;  /* 0x0000001500157308 */ /* 0x000fe20000000800 */
[----:B0-----:R-:W-:-:S01]  /*5960*/  FADD.FTZ R7, R15, R2 ;  /* 0x000000020f077221 */ /* 0x001fc20000010000 */
[----:B------:R-:W-:-:S04]  /*5970*/  FADD.FTZ R24, R24, R25 ;  /* 0x0000001918187221 */ /* 0x000fc80000010000 */
[----:B------:R-:W-:Y:S02]  /*5980*/  FADD.FTZ R3, R3, R24 ;  /* 0x0000001803037221 */ /* 0x000fe40000010000 */
[----:B------:R-:W0:Y:S01]  /*5990*/  MUFU.EX2 R20, R20 ;  /* 0x0000001400147308 */ /* 0x000e220000000800 */
[----:B--2---:R-:W-:-:S01]  /*59a0*/  FADD.FTZ R2, R14, R7 ;  /* 0x000000070e027221 */ /* 0x004fc20000010000 */
[----:B0-----:R-:W-:-:S03]  /*59b0*/  F2FP.SATFINITE.E4M3.F32.PACK_AB_MERGE_C R4, R20, R21, RZ ;  /* 0x000000151404723e */ /* 0x001fc600048070ff */
[----:B------:R-:W-:Y:S01]  /*59c0*/  FADD.FTZ R21, R21, R2 ;  /* 0x0000000215157221 */ /* 0x000fe20000010000 */
[----:B------:R-:W-:-:S03]  /*59d0*/  F2FP.SATFINITE.E4M3.F32.PACK_AB_MERGE_C R155, R14, R15, R4 ;  /* 0x0000000f0e9b723e */ /* 0x000fc60004807004 */
[----:B------:R-:W-:Y:S01]  /*59e0*/  FADD.FTZ R2, R20, R21 ;  /* 0x0000001514027221 */ /* 0x000fe20000010000 */
[----:B------:R-:W-:Y:S01]  /*59f0*/  VIADD R4, R88, 0xfffffffe ;  /* 0xfffffffe58047836 */ /* 0x000fe20000000000 */
[----:B------:R-:W-:Y:S06]  /*5a00*/  @P2 BRA `(.L_x_1083) ;  /* 0x0000000000442947 */ /* 0x000fec0003800000 */
        /* <DEDUP_REMOVED lines=10> */
.L_x_1084:
[----:B------:R-:W-:-:S11]  /*5ab0*/  UISETP.NE.AND UP2, UPT, UR7, 0x1, UPT ;  /* 0x000000010700788c */ /* 0x000fd6000bf45270 */
[----:B------:R-:W-:Y:S02]  /*5ac0*/  @UP2 ULDC.64 UR14, c[0x0][0x9e8] ;  /* 0x00027a00000e2ab9 */ /* 0x000fe40000000a00 */
[----:B------:R-:W-:-:S04]  /*5ad0*/  UIMAD.WIDE.U32 UR18, UR11, UR14, URZ ;  /* 0x0000000e0b1272a5 */ /* 0x000fc8000f8e003f */
[----:B------:R-:W-:-:S12]  /*5ae0*/  @UP2 USHF.R.U32.HI UR11, URZ, UR15, UR19 ;  /* 0x0000000f3f0b2299 */ /* 0x000fd80008011613 */
.L_x_1085:
[----:B------:R-:W-:-:S04]  /*5af0*/  UIMAD UR7, UR11, UR7, UR7 ;  /* 0x000000070b0772a4 */ /* 0x000fc8000f8e0207 */
[----:B------:R-:W-:-:S04]  /*5b00*/  UISETP.LT.AND UP2, UPT, UR6, UR7, UPT ;  /* 0x000000070600728c */ /* 0x000fc8000bf41270 */
[----:B------:R-:W-:-:S12]  /*5b10*/  USEL UR6, UR6, UR7, UP2 ;  /* 0x0000000706067287 */ /* 0x000fd80009000000 */
.L_x_1083:
[----:B------:R-:W-:Y:S01]  /*5b20*/  USHF.R.S32.HI UR7, URZ, 0x1f, UR6 ;  /* 0x0000001f3f077899 */ /* 0x000fe20008011406 */
[----:B------:R-:W-:Y:S02]  /*5b30*/  CS2R R88, SRZ ;  /* 0x0000000000587805 */ /* 0x000fe4000001ff00 */
[----:B------:R-:W-:Y:S02]  /*5b40*/  CS2R R90, SRZ ;  /* 0x00000000005a7805 */ /* 0x000fe4000001ff00 */
[----:B------:R-:W-:Y:S01]  /*5b50*/  CS2R R92, SRZ ;  /* 0x00000000005c7805 */ /* 0x000fe2000001ff00 */
[----:B------:R-:W-:Y:S01]  /*5b60*/  ULEA.HI UR7, UR7, UR6, URZ, 0x7 ;  /* 0x0000000607077291 */ /* 0x000fe2000f8f383f */
[----:B------:R-:W-:Y:S02]  /*5b70*/  CS2R R94, SRZ ;  /* 0x00000000005e7805 */ /* 0x000fe4000001ff00 */
[----:B------:R-:W-:Y:S02]  /*5b80*/  CS2R R96, SRZ ;  /* 0x0000000000607805 */ /* 0x000fe4000001ff00 */
[----:B------:R-:W-:Y:S01]  /*5b90*/  CS2R R98, SRZ ;  /* 0x0000000000627805 */ /* 0x000fe2000001ff00 */
[----:B------:R-:W-:Y:S01]  /*5ba0*/  USHF.R.S32.HI UR7, URZ, 0x7, UR7 ;  /* 0x000000073f077899 */ /* 0x000fe20008011407 */
[----:B------:R-:W-:-:S02]  /*5bb0*/  CS2R R100, SRZ ;  /* 0x0000000000647805 */ /* 0x000fc4000001ff00 */
[----:B------:R-:W-:Y:S02]  /*5bc0*/  CS2R R102, SRZ ;  /* 0x0000000000667805 */ /* 0x000fe4000001ff00 */
[----:B------:R-:W-:Y:S01]  /*5bd0*/  CS2R R104, SRZ ;  /* 0x0000000000687805 */ /* 0x000fe2000001ff00 */
[----:B------:R-:W-:Y:S01]  /*5be0*/  UISETP.LT.AND UP2, UPT, UR39, UR7, UPT ;  /* 0x000000072700728c */ /* 0x000fe2000bf41270 */
[----:B------:R-:W-:Y:S02]  /*5bf0*/  CS2R R106, SRZ ;  /* 0x00000000006a7805 */ /* 0x000fe4000001ff00 */
[----:B------:R-:W-:Y:S02]  /*5c00*/  CS2R R108, SRZ ;  /* 0x00000000006c7805 */ /* 0x000fe4000001ff00 */
[----:B------:R-:W-:Y:S01]  /*5c10*/  CS2R R110, SRZ ;  /* 0x00000000006e7805 */ /* 0x000fe2000001ff00 */
[----:B------:R-:W-:Y:S01]  /*5c20*/  USEL UR35, UR39, UR7, !UP2 ;  /* 0x0000000727237287 */ /* 0x000fe2000d000000 */
[----:B------:R-:W-:-:S02]  /*5c30*/  CS2R R112, SRZ ;  /* 0x0000000000707805 */ /* 0x000fc4000001ff00 */
[----:B------:R-:W-:Y:S02]  /*5c40*/  CS2R R114, SRZ ;  /* 0x0000000000727805 */ /* 0x000fe4000001ff00 */
[----:B------:R-:W-:Y:S02]  /*5c50*/  CS2R R116, SRZ ;  /* 0x0000000000747805 */ /* 0x000fe4000001ff00 */
[----:B------:R-:W-:Y:S02]  /*5c60*/  CS2R R118, SRZ ;  /* 0x0000000000767805 */ /* 0x000fe4000001ff00 */
[----:B------:R-:W-:Y:S02]  /*5c70*/  CS2R R120, SRZ ;  /* 0x0000000000787805 */ /* 0x000fe4000001ff00 */
[----:B------:R-:W-:Y:S02]  /*5c80*/  ISETP.GE.AND P2, PT, R4, UR35, PT ;  /* 0x0000002304007c0c */ /* 0x000fe4000bf46270 */
        /* <DEDUP_REMOVED lines=15> */
[----:B------:R-:W-:Y:S06]  /*5d80*/  @!P2 BRA `(.L_x_1086) ;  /* 0x000000380054a947 */ /* 0x000fec0003800000 */
        /* <DEDUP_REMOVED lines=32> */
[----:B------:R-:W-:Y:S01]  /*5f90*/  ULDC UR31, c[0x0][0x9e4] ;  /* 0x00027900001f7ab9 */ /* 0x000fe20000000800 */
[----:B------:R-:W-:Y:S01]  /*5fa0*/  ULDC UR30, c[0x0][0x988] ;  /* 0x00026200001e7ab9 */ /* 0x000fe20000000800 */
[----:B------:R-:W-:-:S05]  /*5fb0*/  ULDC UR32, c[0x0][0x9e0] ;  /* 0x0002780000207ab9 */ /* 0x000fca0000000800 */
.L_x_1104:
[----:B------:R-:W-:Y:S01]  /*5fc0*/  UIADD3 UR34, UR54, 0x1, URZ ;  /* 0x0000000136227890 */ /* 0x000fe2000fffe03f */
[----:B------:R-:W-:-:S03]  /*5fd0*/  ISETP.NE.AND P3, PT, RZ, UR45, PT ;  /* 0x0000002dff007c0c */ /* 0x000fc6000bf65270 */
[----:B------:R-:W-:-:S04]  /*5fe0*/  UISETP.NE.AND UP2, UPT, UR34, 0x2, UPT ;  /* 0x000000022200788c */ /* 0x000fc8000bf45270 */
[----:B------:R-:W-:Y:S02]  /*5ff0*/  USEL UR33, URZ, 0x1, UP2 ;  /* 0x000000013f217887 */ /* 0x000fe40009000000 */
[----:B------:R-:W-:Y:S02]  /*6000*/  USEL UR34, UR34, URZ, UP2 ;  /* 0x0000003f22227287 */ /* 0x000fe40009000000 */
[----:B------:R-:W-:Y:S02]  /*6010*/  ULOP3.LUT UR33, UR51, UR33, URZ, 0x3c, !UPT ;  /* 0x0000002133217292 */ /* 0x000fe4000f8e3c3f */
[----:B------:R-:W-:Y:S10]  /*6020*/  @P3 BRA `(.L_x_1087) ;  /* 0x00000000002c3947 */ /* 0x000ff40003800000 */
[----:B------:R-:W-:Y:S05]  /*6030*/  @!P0 BRA `(.L_x_1088) ;  /* 0x0000000000048947 */ /* 0x000fea0003800000 */
[----:B------:R-:W-:Y:S01]  /*6040*/  BPT.TRAP 0x1 ;  /* 0x000000040000795c */ /* 0x000fe20000300000 */
.L_x_1088:
[----:B------:R-:W-:Y:S01]  /*6050*/  ULEA UR6, UR34, UR36, 0x3 ;  /* 0x0000002422067291 */ /* 0x000fe2000f8e183f */
[----:B------:R-:W-:-:S05]  /*6060*/  IMAD.U32 R7, RZ, RZ, UR33 ;  /* 0x00000021ff077e24 */ /* 0x000fca000f8e00ff */
[----:B------:R-:W-:-:S04]  /*6070*/  SHF.L.U32 R7, R7, 0x1f, RZ ;  /* 0x0000001f07077819 */ /* 0x000fc800000006ff */
[----:B------:R0:W1:Y:S01]  /*6080*/  SYNCS.PHASECHK.TRANS64.TRYWAIT P2, [UR6+0x22830], R7 ;  /* 0x02283007ff0075a7 */ /* 0x0000620008040146 */
[----:B------:R-:W-:Y:S05]  /*6090*/  @!P0 BRA `(.L_x_1089) ;  /* 0x0000000000048947 */ /* 0x000fea0003800000 */
[----:B------:R-:W-:Y:S01]  /*60a0*/  BPT.TRAP 0x1 ;  /* 0x000000040000795c */ /* 0x000fe20000300000 */
.L_x_1089:
[----:B-1----:R-:W-:Y:S05]  /*60b0*/  @P2 BRA `(.L_x_1087) ;  /* 0x0000000000082947 */ /* 0x002fea0003800000 */
[----:B------:R-:W1:Y:S02]  /*60c0*/  SYNCS.PHASECHK.TRANS64.TRYWAIT P2, [UR6+0x22830], R7 ;  /* 0x02283007ff0075a7 */ /* 0x000e640008040146 */
[----:B-1----:R-:W-:Y:S05]  /*60d0*/  @!P2 BRA `(.L_x_1090) ;  /* 0x0000014000d4a947 */ /* 0x002fea0003800000 */
.L_x_1087:
[----:B-1----:R-:W1:Y:S01]  /*60e0*/  S2R R8, SR_TID.X ;  /* 0x0000000000087919 */ /* 0x002e620000002100 */
[----:B------:R-:W-:Y:S01]  /*60f0*/  UIMAD UR26, UR34, 0x600, UR28 ;  /* 0x00000600221a78a4 */ /* 0x000fe2000f8e021c */
[----:B------:R-:W-:Y:S01]  /*6100*/  UMOV UR27, 0x80000020 ;  /* 0x80000020001b7882 */ /* 0x000fe20000000000 */
[----:B------:R-:W-:Y:S02]  /*6110*/  UMOV UR7, 0x80000020 ;  /* 0x8000002000077882 */ /* 0x000fe40000000000 */
[----:B------:R-:W-:Y:S02]  /*6120*/  UIADD3 UR6, UR26, 0x2, URZ ;  /* 0x000000021a067890 */ /* 0x000fe4000fffe03f */
        /* <DEDUP_REMOVED lines=8> */
[----:B-1----:R-:W-:-:S05]  /*61b0*/  SHF.R.U32.HI R8, RZ, 0x7, R8 ;  /* 0x00000007ff087819 */ /* 0x002fca0000011608 */
[----:B0-----:R-:W-:-:S05]  /*61c0*/  VIADD R7, R8, 0x8 ;  /* 0x0000000808077836 */ /* 0x001fca0000000000 */
[----:B------:R0:W-:Y:S06]  /*61d0*/  BAR.SYNC.DEFER_BLOCKING R7, 0x100 ;  /* 0x000400070000751d */ /* 0x0001ec0000010000 */
        /* <DEDUP_REMOVED lines=21> */
.L_x_1092:
[----:B------:R-:W-:Y:S01]  /*6330*/  ULEA UR6, UR54, UR36, 0x3 ;  /* 0x0000002436067291 */ /* 0x000fe2000f8e183f */
[----:B------:R-:W-:-:S05]  /*6340*/  IMAD.U32 R7, RZ, RZ, UR51 ;  /* 0x00000033ff077e24 */ /* 0x000fca000f8e00ff */
[----:B------:R-:W-:-:S04]  /*6350*/  SHF.L.U32 R7, R7, 0x1f, RZ ;  /* 0x0000001f07077819 */ /* 0x000fc800000006ff */
[----:B------:R0:W1:Y:S01]  /*6360*/  SYNCS.PHASECHK.TRANS64.TRYWAIT P2, [UR6+0x22850], R7 ;  /* 0x02285007ff0075a7 */ /* 0x0000620008040146 */
[----:B------:R-:W-:Y:S05]  /*6370*/  @!P0 BRA `(.L_x_1093) ;  /* 0x0000000000048947 */ /* 0x000fea0003800000 */
[----:B------:R-:W-:Y:S01]  /*6380*/  BPT.TRAP 0x1 ;  /* 0x000000040000795c */ /* 0x000fe20000300000 */
.L_x_1093:
[----:B-1----:R-:W-:Y:S05]  /*6390*/  @P2 BRA `(.L_x_1091) ;  /* 0x0000000000082947 */ /* 0x002fea0003800000 */
[----:B------:R-:W1:Y:S02]  /*63a0*/  SYNCS.PHASECHK.TRANS64.TRYWAIT P2, [UR6+0x22850], R7 ;  /* 0x02285007ff0075a7 */ /* 0x000e640008040146 */
[----:B-1----:R-:W-:Y:S05]  /*63b0*/  @!P2 BRA `(.L_x_1094) ;  /* 0x000001400034a947 */ /* 0x002fea0003800000 */
.L_x_1091:
[----:B------:R-:W-:Y:S01]  /*63c0*/  UIADD3 UR6, UR36, 0x400, URZ ;  /* 0x0000040024067890 */ /* 0x000fe2000fffe03f */
[----:B------:R-:W-:Y:S01]  /*63d0*/  WARPGROUP.ARRIVE ;  /* 0x00000000000079c5 */ /* 0x000fe20000000000 */
[----:B------:R-:W-:-:S05]  /*63e0*/  UMOV UR7, 0x40000040 ;  /* 0x4000004000077882 */ /* 0x000fca0000000000 */
[----:B------:R-:W2:Y:S01]  /*63f0*/  S2R R208, SR_TID.X ;  /* 0x0000000000d07919 */ /* 0x000ea20000002100 */
[----:B------:R-:W-:Y:S01]  /*6400*/  USHF.R.U32.HI UR6, URZ, 0x4, UR6 ;  /* 0x000000043f067899 */ /* 0x000fe20008011606 */
[----:B------:R-:W-:Y:S01]  /*6410*/  PLOP3.LUT P2, PT, PT, PT, UP0, 0x80, 0x0 ;  /* 0x000000000000781c */ /* 0x000fe20003f4f008 */
[C---:B------:R-:W-:Y:S01]  /*6420*/  FMUL.FTZ R21, R0.reuse, R34 ;  /* 0x0000002200157220 */ /* 0x040fe20000410000 */
[----:B------:R-:W-:Y:S01]  /*6430*/  PLOP3.LUT P3, PT, PT, PT, UP0, 0x80, 0x0 ;  /* 0x000000000000781c */ /* 0x000fe20003f6f008 */
[----:B------:R-:W-:Y:S01]  /*6440*/  ULOP3.LUT UR6, UR6, 0x3fff, URZ, 0xc0, !UPT ;  /* 0x00003fff06067892 */ /* 0x000fe2000f8ec03f */
[C---:B------:R-:W-:Y:S01]  /*6450*/  FMUL.FTZ R34, R0.reuse, R55 ;  /* 0x0000003700227220 */ /* 0x040fe20000410000 */
[C---:B------:R-:W-:Y:S01]  /*6460*/  FMUL.FTZ R55, R0.reuse, R60 ;  /* 0x0000003c00377220 */ /* 0x040fe20000410000 */
[----:B------:R-:W-:Y:S01]  /*6470*/  FMUL.FTZ R60, R0, R69 ;  /* 0x00000045003c7220 */ /* 0x000fe20000410000 */
[----:B------:R-:W-:Y:S01]  /*6480*/  ULOP3.LUT UR6, UR6, 0x10000, URZ, 0xfc, !UPT ;  /* 0x0001000006067892 */ /* 0x000fe2000f8efc3f */
[----:B------:R-:W-:-:S02]  /*6490*/  VIADD R69, R17, UR42 ;  /* 0x0000002a11457c36 */ /* 0x000fc40008000000 */
[C---:B------:R-:W-:Y:S01]  /*64a0*/  FMUL.FTZ R10, R0.reuse, R27 ;  /* 0x0000001b000a7220 */ /* 0x040fe20000410000 */
[----:B------:R-:W-:Y:S01]  /*64b0*/  IMAD.U32 R9, RZ, RZ, UR34 ;  /* 0x00000022ff097e24 */ /* 0x000fe2000f8e00ff */
[----:B------:R-:W-:Y:S01]  /*64c0*/  ULEA UR10, UR54, UR6, 0xa ;  /* 0x00000006360a7291 */ /* 0x000fe2000f8e503f */
[C---:B------:R-:W-:Y:S01]  /*64d0*/  FMUL.FTZ R27, R0.reuse, R42 ;  /* 0x0000002a001b7220 */ /* 0x040fe20000410000 */
[C---:B------:R-:W-:Y:S01]  /*64e0*/  FMUL.FTZ R42, R0.reuse, R71 ;  /* 0x00000047002a7220 */ /* 0x040fe20000410000 */
[C---:B------:R-:W-:Y:S01]  /*64f0*/  FMUL.FTZ R11, R0.reuse, R24 ;  /* 0x00000018000b7220 */ /* 0x040fe20000410000 */
[----:B------:R-:W-:Y:S01]  /*6500*/  @!P1 LEA R9, R9, UR36, 0x3 ;  /* 0x0000002409099c11 */ /* 0x000fe2000f8e18ff */
[C---:B------:R-:W-:Y:S01]  /*6510*/  FMUL.FTZ R12, R0.reuse, R25 ;  /* 0x00000019000c7220 */ /* 0x040fe20000410000 */
[C---:B01----:R-:W-:Y:S01]  /*6520*/  FMUL.FTZ R7, R0.reuse, R26 ;  /* 0x0000001a00077220 */ /* 0x043fe20000410000 */
[----:B------:R-:W-:Y:S01]  /*6530*/  UMOV UR6, UR10 ;  /* 0x0000000a00067c82 */ /* 0x000fe20008000000 */
[C---:B------:R-:W-:Y:S01]  /*6540*/  FMUL.FTZ R24, R0.reuse, R35 ;  /* 0x0000002300187220 */ /* 0x040fe20000410000 */
[----:B------:R-:W-:Y:S01]  /*6550*/  QGMMA.64x128x32.F32.E4M3.E4M3 R88, R164, gdesc[UR4], R88, gsb0 ;  /* 0x01e00004a4587df3 */ /* 0x000fe20008000858 */
[----:B------:R-:W-:Y:S01]  /*6560*/  UIADD3 UR6, UR10, 0x2, URZ ;  /* 0x000000020a067890 */ /* 0x000fe2000fffe03f */
[----:B------:R-:W-:Y:S01]  /*6570*/  @!P1 VIADD R9, R9, 0x22840 ;  /* 0x0002284009099836 */ /* 0x000fe20000000000 */
[----:B------:R-:W-:Y:S01]  /*6580*/  UMOV UR7, 0x40000040 ;  /* 0x4000004000077882 */ /* 0x000fe20000000000 */
[C---:B------:R-:W-:Y:S01]  /*6590*/  FMUL.FTZ R15, R0.reuse, R28 ;  /* 0x0000001c000f7220 */ /* 0x040fe20000410000 */
[C---:B------:R-:W-:Y:S01]  /*65a0*/  FMUL.FTZ R20, R0.reuse, R29 ;  /* 0x0000001d00147220 */ /* 0x040fe20000410000 */
[C---:B------:R-:W-:Y:S01]  /*65b0*/  FMUL.FTZ R13, R0.reuse, R30 ;  /* 0x0000001e000d7220 */ /* 0x040fe20000410000 */
[C---:B------:R-:W-:Y:S01]  /*65c0*/  FMUL.FTZ R14, R0.reuse, R31 ;  /* 0x0000001f000e7220 */ /* 0x040fe20000410000 */
[C---:B------:R-:W-:Y:S01]  /*65d0*/  FMUL.FTZ R25, R0.reuse, R38 ;  /* 0x0000002600197220 */ /* 0x040fe20000410000 */
[C---:B------:R-:W-:Y:S01]  /*65e0*/  FMUL.FTZ R26, R0.reuse, R39 ;  /* 0x00000027001a7220 */ /* 0x040fe20000410000 */
[----:B--2---:R-:W-:Y:S01]  /*65f0*/  SHF.R.U32.HI R208, RZ, 0x7, R208 ;  /* 0x00000007ffd07819 */ /* 0x004fe200000116d0 */
        /* <DEDUP_REMOVED lines=19> */
[----:B------:R-:W-:Y:S01]  /*6730*/  @!P1 PRMT R9, RZ, 0x654, R9 ;  /* 0x00000654ff099816 */ /* 0x000fe20000000009 */
[----:B------:R-:W-:Y:S01]  /*6740*/  FMUL.FTZ R50, R0, R87 ;  /* 0x0000005700327220 */ /* 0x000fe20000410000 */
[----:B------:R-:W0:Y:S08]  /*6750*/  MUFU.TANH R11, R11 ;  /* 0x0000000b000b7308 */ /* 0x000e300000002400 */
[----:B------:R-:W1:Y:S08]  /*6760*/  MUFU.TANH R12, R12 ;  /* 0x0000000c000c7308 */ /* 0x000e700000002400 */
        /* <DEDUP_REMOVED lines=34> */
[----:B------:R-:W-:Y:S01]  /*6990*/  IMAD.U32 R72, RZ, RZ, UR47 ;  /* 0x0000002fff487e24 */ /* 0x000fe2000f8e00ff */
        /* <DEDUP_REMOVED lines=30> */
[----:B------:R-:W-:Y:S01]  /*6b80*/  FMUL.FTZ R70, R0, R85 ;  /* 0x0000005500467220 */ /* 0x000fe20000410000 */
[----:B------:R-:W-:Y:S01]  /*6b90*/  IMAD.SHL.U32 R67, R4, 0x80, RZ ;  /* 0x0000008004437824 */ /* 0x000fe200078e00ff */
        /* <DEDUP_REMOVED lines=20> */
[----:B------:R-:W-:Y:S01]  /*6ce0*/  QGMMA.64x128x32.F32.E4M3.E4M3 R88, R152, gdesc[UR4], R88, gsb0 ;  /* 0x01e0000498587df3 */ /* 0x000fe20008000858 */
[----:B------:R-:W-:Y:S01]  /*6cf0*/  @UP0 ULDC UR6, c[0x0][0x44c] ;  /* 0x0001130000060ab9 */ /* 0x000fe20000000800 */
[----:B------:R-:W-:Y:S01]  /*6d00*/  @UP0 ULDC UR7, c[0x0][0x450] ;  /* 0x0001140000070ab9 */ /* 0x000fe20000000800 */
[----:B------:R-:W-:Y:S01]  /*6d10*/  @P2 IMAD.HI.U32 R8, R69, UR6, RZ ;  /* 0x0000000645082c27 */ /* 0x000fe2000f8e00ff */
[----:B------:R-:W-:-:S03]  /*6d20*/  PLOP3.LUT P2, PT, PT, PT, UP1, 0x40, 0x0 ;  /* 0x000000000000781c */ /* 0x000fc60003f4e818 */
[----:B------:R-:W0:Y:S01]  /*6d30*/  MUFU.TANH R61, R61 ;  /* 0x0000003d003d7308 */ /* 0x000e220000002400 */
[----:B------:R-:W-:Y:S02]  /*6d40*/  @P3 SHF.R.U32.HI R69, RZ, UR7, R8 ;  /* 0x00000007ff453c19 */ /* 0x000fe40008011608 */
[----:B------:R-:W-:-:S03]  /*6d50*/  IADD3 R8, -R208, 0xb, RZ ;  /* 0x0000000bd0087810 */ /* 0x000fc60007ffe1ff */
[----:B------:R-:W5:Y:S02]  /*6d60*/  SHFL.IDX PT, R71, R69, RZ, 0x1c1f ;  /* 0x001c1fff45477589 */ /* 0x000f6400000e0000 */
        /* <DEDUP_REMOVED lines=16> */
[----:B------:R0:W-:Y:S06]  /*6e70*/  BAR.ARV R8, 0x100 ;  /* 0x000400080000751d */ /* 0x0001ec0000002000 */
[----:B------:R1:W-:Y:S02]  /*6e80*/  @!P1 SYNCS.ARRIVE.TRANS64.RED.A1T0 RZ, [R9+URZ], RZ ;  /* 0x000000ff09ff99a7 */ /* 0x0003e4000810043f */
[----:B-1----:R-:W-:-:S04]  /*6e90*/  IADD3 R9, -R16, 0x1, -R67 ;  /* 0x0000000110097810 */ /* 0x002fc80007ffe943 */
[----:B------:R-:W-:-:S05]  /*6ea0*/  IADD3 R9, -R72, UR41, R9 ;  /* 0x0000002948097c10 */ /* 0x000fca000fffe109 */
[C---:B------:R-:W-:Y:S02]  /*6eb0*/  VIADD R76, R9.reuse, UR32 ;  /* 0x00000020094c7c36 */ /* 0x040fe40008000000 */
[----:B------:R-:W-:Y:S02]  /*6ec0*/  VIADD R78, R9, UR29 ;  /* 0x0000001d094e7c36 */ /* 0x000fe40008000000 */
[--C-:B-----5:R-:W-:Y:S02]  /*6ed0*/  IMAD.IADD R72, R76, 0x1, R71.reuse ;  /* 0x000000014c487824 */ /* 0x120fe400078e0247 */
[----:B------:R-:W-:Y:S01]  /*6ee0*/  IMAD.IADD R74, R78, 0x1, R71 ;  /* 0x000000014e4a7824 */ /* 0x000fe200078e0247 */
[----:B0-234-:R-:W-:Y:S06]  /*6ef0*/  @P2 BRA `(.L_x_1095) ;  /* 0x00000000005c2947 */ /* 0x01dfec0003800000 */
[----:B------:R-:W-:Y:S01]  /*6f00*/  IMAD.U32 R8, RZ, RZ, UR47 ;  /* 0x0000002fff087e24 */ /* 0x000fe2000f8e00ff */
[----:B------:R-:W-:Y:S04]  /*6f10*/  BSSY B0, `(.L_x_1096) ;  /* 0x0000011000007945 */ /* 0x000fe80003800000 */
[----:B------:R-:W-:-:S04]  /*6f20*/  IADD3 R71, -R8, UR41, R71 ;  /* 0x0000002908477c10 */ /* 0x000fc8000fffe147 */
        /* <DEDUP_REMOVED lines=10> */
.L_x_1097:
[----:B------:R-:W-:-:S05]  /*6fd0*/  IMAD.U32 R80, RZ, RZ, UR31 ;  /* 0x0000001fff507e24 */ /* 0x000fca000f8e00ff */
[----:B------:R-:W-:-:S13]  /*6fe0*/  ISETP.NE.AND P2, PT, R80, 0x1, PT ;  /* 0x000000015000780c */ /* 0x000fda0003f45270 */
[----:B------:R-:W0:Y:S02]  /*6ff0*/  @P2 LDC.64 R8, c[0x0][0x9e8] ;  /* 0x00027a00ff082b82 */ /* 0x000e240000000a00 */
[----:B0-----:R-:W-:-:S05]  /*7000*/  @P2 IMAD.HI.U32 R8, R71, R8, RZ ;  /* 0x0000000847082227 */ /* 0x001fca00078e00ff */
[----:B------:R-:W-:-:S07]  /*7010*/  @P2 SHF.R.U32.HI R71, RZ, R9, R8 ;  /* 0x00000009ff472219 */ /* 0x000fce0000011608 */
.L_x_1098:
[----:B------:R-:W-:Y:S05]  /*7020*/  BSYNC B0 ;  /* 0x0000000000007941 */ /* 0x000fea0003800000 */
.L_x_1096:
[----:B------:R-:W-:-:S04]  /*7030*/  IMAD R71, R71, R80, -R67 ;  /* 0x0000005047477224 */ /* 0x000fc800078e0a43 */
[----:B------:R-:W-:-:S05]  /*7040*/  IMAD.IADD R71, R71, 0x1, -R16 ;  /* 0x0000000147477824 */ /* 0x000fca00078e0a10 */
[----:B------:R-:W-:Y:S02]  /*7050*/  VIADDMNMX R72, R71, R80, R72, PT ;  /* 0x0000005047487246 */ /* 0x000fe40003800148 */
[----:B------:R-:W-:-:S07]  /*7060*/  VIMNMX R74, R74, R71, !PT ;  /* 0x000000474a4a7248 */ /* 0x000fce0007fe0100 */
.L_x_1095:
[----:B------:R-:W-:Y:S01]  /*7070*/  ISETP.GT.AND P2, PT, R4, -0x1, PT ;  /* 0xffffffff0400780c */ /* 0x000fe20003f44270 */
[----:B------:R-:W0:Y:S03]  /*7080*/  SHFL.IDX PT, R9, R69, 0x1, 0x1c1f ;  /* 0x003c1f0045097f89 */ /* 0x000e2600000e0000 */
[C---:B------:R-:W-:Y:S02]  /*7090*/  ISETP.GT.AND P5, PT, R74.reuse, RZ, P2 ;  /* 0x000000ff4a00720c */ /* 0x040fe400017a4270 */
[----:B------:R-:W-:Y:S02]  /*70a0*/  ISETP.GT.AND P4, PT, R74, 0x1, P2 ;  /* 0x000000014a00780c */ /* 0x000fe40001784270 */
[C---:B------:R-:W-:Y:S02]  /*70b0*/  ISETP.LT.OR P5, PT, R72.reuse, 0x1, P5 ;  /* 0x000000014800780c */ /* 0x040fe40002fa1670 */
[----:B------:R-:W-:-:S02]  /*70c0*/  ISETP.LT.OR P4, PT, R72, 0x2, P4 ;  /* 0x000000024800780c */ /* 0x000fc40002781670 */
[----:B------:R-:W-:Y:S02]  /*70d0*/  FSEL R83, R11, -INF , !P5 ;  /* 0xff8000000b537808 */ /* 0x000fe40006800000 */
[C---:B------:R-:W-:Y:S02]  /*70e0*/  ISETP.GT.AND P5, PT, R74.reuse, 0x10, P2 ;  /* 0x000000104a00780c */ /* 0x040fe400017a4270 */
[----:B------:R-:W-:Y:S02]  /*70f0*/  ISETP.GT.AND P6, PT, R74, 0x8, P2 ;  /* 0x000000084a00780c */ /* 0x000fe400017c4270 */
[----:B------:R-:W-:Y:S02]  /*7100*/  ISETP.LT.OR P5, PT, R72, 0x11, P5 ;  /* 0x000000114800780c */ /* 0x000fe40002fa1670 */
[----:B------:R-:W-:Y:S02]  /*7110*/  ISETP.GT.AND P3, PT, R74, 0x9, P2 ;  /* 0x000000094a00780c */ /* 0x000fe40001764270 */
[----:B------:R-:W-:-:S02]  /*7120*/  FSEL R81, R12, -INF , !P4 ;  /* 0xff8000000c517808 */ /* 0x000fc40006000000 */
[----:B------:R-:W-:Y:S01]  /*7130*/  ISETP.GT.AND P4, PT, R74, 0x11, P2 ;  /* 0x000000114a00780c */ /* 0x000fe20001784270 */
[----:B0-----:R-:W-:Y:S01]  /*7140*/  IMAD.IADD R78, R78, 0x1, R9 ;  /* 0x000000014e4e7824 */ /* 0x001fe200078e0209 */
[----:B------:R-:W-:Y:S02]  /*7150*/  FSEL R77, R164, -INF , !P5 ;  /* 0xff800000a44d7808 */ /* 0x000fe40006800000 */
[----:B------:R-:W-:Y:S02]  /*7160*/  ISETP.GT.AND P5, PT, R74, 0x20, P2 ;  /* 0x000000204a00780c */ /* 0x000fe400017a4270 */
[C---:B------:R-:W-:Y:S02]  /*7170*/  ISETP.LT.OR P6, PT, R72.reuse, 0x9, P6 ;  /* 0x000000094800780c */ /* 0x040fe400037c1670 */
[C---:B------:R-:W-:Y:S02]  /*7180*/  ISETP.LT.OR P3, PT, R72.reuse, 0xa, P3 ;  /* 0x0000000a4800780c */ /* 0x040fe40001f61670 */
[----:B------:R-:W-:-:S02]  /*7190*/  ISETP.LT.OR P4, PT, R72, 0x12, P4 ;  /* 0x000000124800780c */ /* 0x000fc40002781670 */
[----:B------:R-:W-:Y:S02]  /*71a0*/  ISETP.LT.OR P5, PT, R72, 0x21, P5 ;  /* 0x000000214800780c */ /* 0x000fe40002fa1670 */
[----:B------:R-:W-:Y:S02]  /*71b0*/  FSEL R79, R15, -INF , !P6 ;  /* 0xff8000000f4f7808 */ /* 0x000fe40007000000 */
[----:B------:R-:W-:Y:S02]  /*71c0*/  FSEL R69, R20, -INF , !P3 ;  /* 0xff80000014457808 */ /* 0x000fe40005800000 */
[C---:B------:R-:W-:Y:S02]  /*71d0*/  ISETP.GT.AND P6, PT, R74.reuse, 0x18, P2 ;  /* 0x000000184a00780c */ /* 0x040fe400017c4270 */
[----:B------:R-:W-:Y:S02]  /*71e0*/  ISETP.GT.AND P3, PT, R74, 0x19, P2 ;  /* 0x000000194a00780c */ /* 0x000fe40001764270 */
[----:B------:R-:W-:-:S02]  /*71f0*/  FSEL R165, R165, -INF , !P4 ;  /* 0xff800000a5a57808 */ /* 0x000fc40006000000 */
[----:B------:R-:W-:Y:S02]  /*7200*/  ISETP.GT.AND P4, PT, R74, 0x21, P2 ;  /* 0x000000214a00780c */ /* 0x000fe40001784270 */
        /* <DEDUP_REMOVED lines=11> */
[C---:B------:R-:W-:Y:S02]  /*72c0*/  ISETP.GT.AND P4, PT, R74.reuse, 0x31, P2 ;  /* 0x000000314a00780c */ /* 0x040fe40001784270 */
        /* <DEDUP_REMOVED lines=36> */
[----:B------:R-:W-:Y:S01]  /*7510*/  FSEL R57, R61, -INF , !P5 ;  /* 0xff8000003d397808 */ /* 0x000fe20006800000 */
[----:B------:R-:W-:Y:S01]  /*7520*/  IMAD.IADD R61, R76, 0x1, R9 ;  /* 0x000000014c3d7824 */ /* 0x000fe200078e0209 */
        /* <DEDUP_REMOVED lines=10> */
[----:B------:R-:W-:Y:S02]  /*75d0*/  FSEL R62, R66, -INF , !P5 ;  /* 0xff800000423e7808 */ /* 0x000fe40006800000 */
[----:B------:R-:W-:Y:S02]  /*75e0*/  PLOP3.LUT P5, PT, PT, PT, UP1, 0x40, 0x0 ;  /* 0x000000000000781c */ /* 0x000fe40003fae818 */
[C---:B------:R-:W-:Y:S02]  /*75f0*/  ISETP.LT.OR P6, PT, R72.reuse, 0x69, P6 ;  /* 0x000000694800780c */ /* 0x040fe400037c1670 */
[----:B------:R-:W-:Y:S02]  /*7600*/  ISETP.LT.OR P3, PT, R72, 0x6a, P3 ;  /* 0x0000006a4800780c */ /* 0x000fe40001f61670 */
[----:B------:R-:W-:Y:S02]  /*7610*/  ISETP.GT.AND P4, PT, R74, 0x71, P2 ;  /* 0x000000714a00780c */ /* 0x000fe40001784270 */
[----:B------:R-:W-:-:S02]  /*7620*/  FSEL R59, R63, -INF , !P6 ;  /* 0xff8000003f3b7808 */ /* 0x000fc40007000000 */
[----:B------:R-:W-:Y:S02]  /*7630*/  FSEL R60, R64, -INF , !P3 ;  /* 0xff800000403c7808 */ /* 0x000fe40005800000 */
[C---:B------:R-:W-:Y:S02]  /*7640*/  ISETP.GT.AND P6, PT, R74.reuse, 0x78, P2 ;  /* 0x000000784a00780c */ /* 0x040fe400017c4270 */
[----:B------:R-:W-:Y:S02]  /*7650*/  ISETP.GT.AND P3, PT, R74, 0x79, P2 ;  /* 0x000000794a00780c */ /* 0x000fe40001764270 */
[C---:B------:R-:W-:Y:S02]  /*7660*/  ISETP.LT.OR P4, PT, R72.reuse, 0x72, P4 ;  /* 0x000000724800780c */ /* 0x040fe40002781670 */
[C---:B------:R-:W-:Y:S02]  /*7670*/  ISETP.LT.OR P6, PT, R72.reuse, 0x79, P6 ;  /* 0x000000794800780c */ /* 0x040fe400037c1670 */
[----:B------:R-:W-:-:S02]  /*7680*/  ISETP.LT.OR P3, PT, R72, 0x7a, P3 ;  /* 0x0000007a4800780c */ /* 0x000fc40001f61670 */
[----:B------:R-:W-:Y:S02]  /*7690*/  FSEL R64, R65, -INF , !P4 ;  /* 0xff80000041407808 */ /* 0x000fe40006000000 */
[----:B------:R-:W-:Y:S02]  /*76a0*/  FSEL R65, R68, -INF , !P6 ;  /* 0xff80000044417808 */ /* 0x000fe40007000000 */
[----:B------:R-:W-:Y:S01]  /*76b0*/  FSEL R63, R70, -INF , !P3 ;  /* 0xff800000463f7808 */ /* 0x000fe20005800000 */
[----:B------:R-:W-:Y:S06]  /*76c0*/  @P5 BRA `(.L_x_1099) ;  /* 0x00000000005c5947 */ /* 0x000fec0003800000 */
        /* <DEDUP_REMOVED lines=13> */
.L_x_1101:
[----:B------:R-:W-:-:S05]  /*77a0*/  IMAD.U32 R68, RZ, RZ, UR31 ;  /* 0x0000001fff447e24 */ /* 0x000fca000f8e00ff */
[----:B------:R-:W-:-:S13]  /*77b0*/  ISETP.NE.AND P3, PT, R68, 0x1, PT ;  /* 0x000000014400780c */ /* 0x000fda0003f65270 */
[----:B------:R-:W0:Y:S02]  /*77c0*/  @P3 LDC.64 R8, c[0x0][0x9e8] ;  /* 0x00027a00ff083b82 */ /* 0x000e240000000a00 */
[----:B0-----:R-:W-:-:S05]  /*77d0*/  @P3 IMAD.HI.U32 R8, R66, R8, RZ ;  /* 0x0000000842083227 */ /* 0x001fca00078e00ff */
[----:B------:R-:W-:-:S07]  /*77e0*/  @P3 SHF.R.U32.HI R66, RZ, R9, R8 ;  /* 0x00000009ff423219 */ /* 0x000fce0000011608 */
.L_x_1102:
[----:B------:R-:W-:Y:S05]  /*77f0*/  BSYNC B0 ;  /* 0x0000000000007941 */ /* 0x000fea0003800000 */
.L_x_1100:
[----:B------:R-:W-:-:S04]  /*7800*/  IMAD R67, R66, R68, -R67 ;  /* 0x0000004442437224 */ /* 0x000fc800078e0a43 */
[----:B------:R-:W-:-:S05]  /*7810*/  IMAD.IADD R67, R67, 0x1, -R16 ;  /* 0x0000000143437824 */ /* 0x000fca00078e0a10 */
[----:B------:R-:W-:Y:S02]  /*7820*/  VIADDMNMX R61, R67, R68, R61, PT ;  /* 0x00000044433d7246 */ /* 0x000fe4000380013d */
[----:B------:R-:W-:-:S07]  /*7830*/  VIMNMX R78, R78, R67, !PT ;  /* 0x000000434e4e7248 */ /* 0x000fce0007fe0100 */
.L_x_1099:
[----:B------:R-:W-:Y:S01]  /*7840*/  FMNMX.FTZ R8, R83, R6, !PT ;  /* 0x0000000653087209 */ /* 0x000fe20007810000 */
[----:B------:R-:W-:Y:S01]  /*7850*/  UMOV UR10, UR30 ;  /* 0x0000001e000a7c82 */ /* 0x000fe20008000000 */
[----:B------:R-:W-:Y:S01]  /*7860*/  ISETP.GT.AND P5, PT, R78, 0x8, P2 ;  /* 0x000000084e00780c */ /* 0x000fe200017a4270 */
[----:B------:R-:W-:Y:S01]  /*7870*/  IMAD.U32 R85, RZ, RZ, UR10 ;  /* 0x0000000aff557e24 */ /* 0x000fe2000f8e00ff */
        /* <DEDUP_REMOVED lines=17> */
[C---:B------:R-:W-:Y:S02]  /*7990*/  ISETP.GT.AND P5, PT, R78.reuse, RZ, P2 ;  /* 0x000000ff4e00720c */ /* 0x040fe400017a4270 */
[----:B------:R-:W-:Y:S02]  /*79a0*/  FMNMX.FTZ R8, R167, R8, !PT ;  /* 0x00000008a7087209 */ /* 0x000fe40007810000 */
[----:B------:R-:W-:Y:S02]  /*79b0*/  ISETP.GT.AND P4, PT, R78, 0x1, P2 ;  /* 0x000000014e00780c */ /* 0x000fe40001784270 */
[----:B------:R-:W-:Y:S02]  /*79c0*/  FMNMX.FTZ R8, R163, R8, !PT ;  /* 0x00000008a3087209 */ /* 0x000fe40007810000 */
[----:B------:R-:W-:-:S02]  /*79d0*/  ISETP.LT.OR P5, PT, R61, 0x1, P5 ;  /* 0x000000013d00780c */ /* 0x000fc40002fa1670 */
[----:B------:R-:W-:Y:S02]  /*79e0*/  FMNMX.FTZ R9, R207, R8, !PT ;  /* 0x00000008cf097209 */ /* 0x000fe40007810000 */
[----:B------:R-:W-:Y:S02]  /*79f0*/  ISETP.GT.AND P3, PT, R78, 0x9, P2 ;  /* 0x000000094e00780c */ /* 0x000fe40001764270 */
[----:B------:R-:W-:Y:S02]  /*7a00*/  FMNMX.FTZ R9, R206, R9, !PT ;  /* 0x00000009ce097209 */ /* 0x000fe40007810000 */
[----:B------:R-:W-:Y:S02]  /*7a10*/  ISETP.LT.OR P4, PT, R61, 0x2, P4 ;  /* 0x000000023d00780c */ /* 0x000fe40002781670 */
[----:B------:R-:W-:Y:S02]  /*7a20*/  FMNMX.FTZ R8, R52, R9, !PT ;  /* 0x0000000934087209 */ /* 0x000fe40007810000 */
[----:B------:R-:W-:-:S02]  /*7a30*/  FSEL R80, R7, -INF , !P5 ;  /* 0xff80000007507808 */ /* 0x000fc40006800000 */
        /* <DEDUP_REMOVED lines=35> */
[----:B------:R-:W0:Y:S03]  /*7c70*/  SHFL.BFLY PT, R8, R9, 0x2, 0x1f ;  /* 0x0c401f0009087f89 */ /* 0x000e2600000e0000 */
[----:B------:R-:W-:-:S02]  /*7c80*/  ISETP.LT.OR P4, PT, R61, 0x49, P4 ;  /* 0x000000493d00780c */ /* 0x000fc40002781670 */
[----:B0-----:R-:W-:Y:S02]  /*7c90*/  FMNMX.FTZ R66, R9, R8, !PT ;  /* 0x0000000809427209 */ /* 0x001fe40007810000 */
[----:B------:R-:W-:Y:S02]  /*7ca0*/  FSEL R9, R14, -INF , !P3 ;  /* 0xff8000000e097808 */ /* 0x000fe40005800000 */
[----:B------:R-:W-:Y:S01]  /*7cb0*/  ISETP.GT.AND P3, PT, R78, 0x18, P2 ;  /* 0x000000184e00780c */ /* 0x000fe20001764270 */
[----:B------:R-:W0:Y:S03]  /*7cc0*/  SHFL.BFLY PT, R67, R66, 0x1, 0x1f ;  /* 0x0c201f0042437f89 */ /* 0x000e2600000e0000 */
[----:B------:R-:W-:-:S04]  /*7cd0*/  ISETP.LT.OR P3, PT, R61, 0x19, P3 ;  /* 0x000000193d00780c */ /* 0x000fc80001f61670 */
[----:B------:R-:W-:Y:S02]  /*7ce0*/  FSEL R25, R25, -INF , !P3 ;  /* 0xff80000019197808 */ /* 0x000fe40005800000 */
[----:B------:R-:W-:-:S04]  /*7cf0*/  ISETP.GT.AND P3, PT, R78, 0x21, P2 ;  /* 0x000000214e00780c */ /* 0x000fc80001764270 */
[----:B------:R-:W-:-:S04]  /*7d00*/  ISETP.LT.OR P3, PT, R61, 0x22, P3 ;  /* 0x000000223d00780c */ /* 0x000fc80001f61670 */
[----:B------:R-:W-:Y:S02]  /*7d10*/  FSEL R28, R28, -INF , !P3 ;  /* 0xff8000001c1c7808 */ /* 0x000fe40005800000 */
[----:B------:R-:W-:-:S04]  /*7d20*/  ISETP.GT.AND P3, PT, R78, 0x29, P2 ;  /* 0x000000294e00780c */ /* 0x000fc80001764270 */
[----:B------:R-:W-:Y:S02]  /*7d30*/  ISETP.LT.OR P5, PT, R61, 0x2a, P3 ;  /* 0x0000002a3d00780c */ /* 0x000fe40001fa1670 */
[----:B0-----:R-:W-:Y:S02]  /*7d40*/  FMNMX.FTZ R8, R66, R67, !PT ;  /* 0x0000004342087209 */ /* 0x001fe40007810000 */
[----:B------:R-:W-:Y:S02]  /*7d50*/  ISETP.GT.AND P3, PT, R78, 0x31, P2 ;  /* 0x000000314e00780c */ /* 0x000fe40001764270 */
[C---:B------:R-:W-:Y:S01]  /*7d60*/  FSETP.NEU.FTZ.AND P6, PT, R8.reuse, -INF , PT ;  /* 0xff8000000800780b */ /* 0x040fe20003fdd000 */
[----:B------:R-:W-:-:S01]  /*7d70*/  FFMA.FTZ R67, R8, R85, -8 ;  /* 0xc100000008437423 */ /* 0x000fc20000010055 */
[----:B------:R-:W-:Y:S02]  /*7d80*/  ISETP.LT.OR P3, PT, R61, 0x32, P3 ;  /* 0x000000323d00780c */ /* 0x000fe40001f61670 */
[----:B------:R-:W-:-:S02]  /*7d90*/  FSEL R30, R30, -INF , !P5 ;  /* 0xff8000001e1e7808 */ /* 0x000fc40006800000 */
[----:B------:R-:W-:Y:S02]  /*7da0*/  FSEL R66, R67, RZ, P6 ;  /* 0x000000ff43427208 */ /* 0x000fe40003000000 */
[----:B------:R-:W-:-:S03]  /*7db0*/  ISETP.GT.AND P5, PT, R78, 0x38, P2 ;  /* 0x000000384e00780c */ /* 0x000fc600017a4270 */
[--C-:B------:R-:W-:Y:S01]  /*7dc0*/  FFMA.FTZ R74, R77, UR10, -R66.reuse ;  /* 0x0000000a4d4a7c23 */ /* 0x100fe20008010842 */
[----:B------:R-:W-:Y:S01]  /*7dd0*/  FMNMX.FTZ R77, R80, R5, !PT ;  /* 0x00000005504d7209 */ /* 0x000fe20007810000 */
[--C-:B------:R-:W-:Y:S01]  /*7de0*/  FFMA.FTZ R79, R79, UR10, -R66.reuse ;  /* 0x0000000a4f4f7c23 */ /* 0x100fe20008010842 */
[----:B------:R-:W-:-:S01]  /*7df0*/  FFMA.FTZ R76, R71, UR10, -R66 ;  /* 0x0000000a474c7c23 */ /* 0x000fc20008010842 */
[----:B------:R0:W-:Y:S01]  /*7e00*/  MUFU.EX2 R7, R74 ;  /* 0x0000004a00077308 */ /* 0x0001e20000000800 */
[----:B------:R-:W-:Y:S01]  /*7e10*/  FMNMX.FTZ R72, R10, R77, !PT ;  /* 0x0000004d0a487209 */ /* 0x000fe20007810000 */
[--C-:B------:R-:W-:Y:S01]  /*7e20*/  FFMA.FTZ R83, R83, UR10, -R66.reuse ;  /* 0x0000000a53537c23 */ /* 0x100fe20008010842 */
[----:B------:R-:W-:Y:S01]  /*7e30*/  FSEL R71, R32, -INF , !P3 ;  /* 0xff80000020477808 */ /* 0x000fe20005800000 */
[--C-:B------:R-:W-:Y:S01]  /*7e40*/  FFMA.FTZ R67, R81, UR10, -R66.reuse ;  /* 0x0000000a51437c23 */ /* 0x100fe20008010842 */
[----:B------:R-:W-:Y:S01]  /*7e50*/  FMNMX.FTZ R72, R13, R72, !PT ;  /* 0x000000480d487209 */ /* 0x000fe20007810000 */
[--C-:B------:R-:W-:Y:S01]  /*7e60*/  FFMA.FTZ R69, R69, UR10, -R66.reuse ;  /* 0x0000000a45457c23 */ /* 0x100fe20008010842 */
[----:B------:R-:W-:Y:S01]  /*7e70*/  ISETP.LT.OR P5, PT, R61, 0x39, P5 ;  /* 0x000000393d00780c */ /* 0x000fe20002fa1670 */
[----:B------:R1:W-:Y:S01]  /*7e80*/  MUFU.EX2 R26, R79 ;  /* 0x0000004f001a7308 */ /* 0x0003e20000000800 */
[----:B------:R-:W-:Y:S01]  /*7e90*/  FMNMX.FTZ R72, R9, R72, !PT ;  /* 0x0000004809487209 */ /* 0x000fe20007810000 */
[--C-:B------:R-:W-:Y:S01]  /*7ea0*/  FFMA.FTZ R70, R165, UR10, -R66.reuse ;  /* 0x0000000aa5467c23 */ /* 0x100fe20008010842 */
[----:B------:R-:W-:Y:S01]  /*7eb0*/  ISETP.GT.AND P3, PT, R78, 0x40, P2 ;  /* 0x000000404e00780c */ /* 0x000fe20001764270 */
[--C-:B------:R-:W-:Y:S01]  /*7ec0*/  FFMA.FTZ R73, R73, UR10, -R66.reuse ;  /* 0x0000000a49497c23 */ /* 0x100fe20008010842 */
[----:B------:R-:W-:Y:S01]  /*7ed0*/  FMNMX.FTZ R77, R21, R72, !PT ;  /* 0x00000048154d7209 */ /* 0x000fe20007810000 */
[--C-:B------:R-:W-:Y:S01]  /*7ee0*/  FFMA.FTZ R161, R161, UR10, -R66.reuse ;  /* 0x0000000aa1a17c23 */ /* 0x100fe20008010842 */
[----:B------:R-:W-:Y:S01]  /*7ef0*/  FSEL R72, R33, -INF , !P5 ;  /* 0xff80000021487808 */ /* 0x000fe20006800000 */
[----:B------:R2:W-:Y:S01]  /*7f00*/  MUFU.EX2 R32, R76 ;  /* 0x0000004c00207308 */ /* 0x0005e20000000800 */
[----:B0-----:R-:W-:Y:S01]  /*7f10*/  FMNMX.FTZ R74, R24, R77, !PT ;  /* 0x0000004d184a7209 */ /* 0x001fe20007810000 */
[--C-:B-1----:R-:W-:Y:S01]  /*7f20*/  FFMA.FTZ R79, R75, UR10, -R66.reuse ;  /* 0x0000000a4b4f7c23 */ /* 0x102fe20008010842 */
[----:B------:R-:W-:Y:S01]  /*7f30*/  ISETP.GT.AND P5, PT, R78, 0x41, P2 ;  /* 0x000000414e00780c */ /* 0x000fe200017a4270 */
[--C-:B------:R-:W-:Y:S01]  /*7f40*/  FFMA.FTZ R167, R167, UR10, -R66.reuse ;  /* 0x0000000aa7a77c23 */ /* 0x100fe20008010842 */
[----:B------:R-:W-:Y:S01]  /*7f50*/  FMNMX.FTZ R75, R25, R74, !PT ;  /* 0x0000004a194b7209 */ /* 0x000fe20007810000 */
[--C-:B------:R-:W-:Y:S01]  /*7f60*/  FFMA.FTZ R163, R163, UR10, -R66.reuse ;  /* 0x0000000aa3a37c23 */ /* 0x100fe20008010842 */
[----:B------:R-:W-:Y:S01]  /*7f70*/  ISETP.LT.OR P5, PT, R61, 0x42, P5 ;  /* 0x000000423d00780c */ /* 0x000fe20002fa1670 */
[----:B------:R0:W-:Y:S01]  /*7f80*/  MUFU.EX2 R33, R79 ;  /* 0x0000004f00217308 */ /* 0x0001e20000000800 */
[----:B------:R-:W-:Y:S01]  /*7f90*/  FMNMX.FTZ R74, R68, R75, !PT ;  /* 0x0000004b444a7209 */ /* 0x000fe20007810000 */
[--C-:B------:R-:W-:Y:S01]  /*7fa0*/  FFMA.FTZ R207, R207, UR10, -R66.reuse ;  /* 0x0000000acfcf7c23 */ /* 0x100fe20008010842 */
[----:B------:R-:W-:Y:S01]  /*7fb0*/  ISETP.LT.OR P3, PT, R61, 0x41, P3 ;  /* 0x000000413d00780c */ /* 0x000fe20001f61670 */
[--C-:B------:R-:W-:Y:S01]  /*7fc0*/  FFMA.FTZ R206, R206, UR10, -R66.reuse ;  /* 0x0000000acece7c23 */ /* 0x100fe20008010842 */
[----:B------:R-:W-:Y:S01]  /*7fd0*/  FMNMX.FTZ R75, R27, R74, !PT ;  /* 0x0000004a1b4b7209 */ /* 0x000fe20007810000 */
[--C-:B------:R-:W-:Y:S01]  /*7fe0*/  FFMA.FTZ R11, R11, UR10, -R66.reuse ;  /* 0x0000000a0b0b7c23 */ /* 0x100fe20008010842 */
[----:B------:R-:W-:Y:S01]  /*7ff0*/  FSEL R74, R36, -INF , !P5 ;  /* 0xff800000244a7808 */ /* 0x000fe20006800000 */
[----:B------:R1:W-:Y:S01]  /*8000*/  MUFU.EX2 R14, R83 ;  /* 0x00000053000e7308 */ /* 0x0003e20000000800 */
[----:B--2---:R-:W-:Y:S01]  /*8010*/  FMNMX.FTZ R76, R28, R75, !PT ;  /* 0x0000004b1c4c7209 */ /* 0x004fe20007810000 */
[--C-:B------:R-:W-:Y:S01]  /*8020*/  FFMA.FTZ R12, R12, UR10, -R66.reuse ;  /* 0x0000000a0c0c7c23 */ /* 0x100fe20008010842 */
[----:B------:R-:W-:Y:S01]  /*8030*/  ISETP.GT.AND P5, PT, R78, 0x50, P2 ;  /* 0x000000504e00780c */ /* 0x000fe200017a4270 */
[--C-:B------:R-:W-:Y:S01]  /*8040*/  FFMA.FTZ R15, R15, UR10, -R66.reuse ;  /* 0x0000000a0f0f7c23 */ /* 0x100fe20008010842 */
[----:B------:R-:W-:Y:S01]  /*8050*/  FMNMX.FTZ R75, R29, R76, !PT ;  /* 0x0000004c1d4b7209 */ /* 0x000fe20007810000 */
[--C-:B------:R-:W-:Y:S01]  /*8060*/  FFMA.FTZ R20, R20, UR10, -R66.reuse ;  /* 0x0000000a14147c23 */ /* 0x100fe20008010842 */
[----:B------:R-:W-:Y:S01]  /*8070*/  FSEL R35, R35, -INF , !P3 ;  /* 0xff80000023237808 */ /* 0x000fe20005800000 */
[--C-:B------:R-:W-:Y:S01]  /*8080*/  FFMA.FTZ R54, R54, UR10, -R66.reuse ;  /* 0x0000000a36367c23 */ /* 0x100fe20008010842 */
[----:B------:R-:W-:Y:S01]  /*8090*/  FMNMX.FTZ R76, R30, R75, !PT ;  /* 0x0000004b1e4c7209 */ /* 0x000fe20007810000 */
[--C-:B------:R-:W-:Y:S01]  /*80a0*/  FFMA.FTZ R56, R56, UR10, -R66.reuse ;  /* 0x0000000a38387c23 */ /* 0x100fe20008010842 */
[----:B------:R-:W-:Y:S01]  /*80b0*/  ISETP.LT.OR P5, PT, R61, 0x51, P5 ;  /* 0x000000513d00780c */ /* 0x000fe20002fa1670 */
[--C-:B------:R-:W-:Y:S01]  /*80c0*/  FFMA.FTZ R58, R58, UR10, -R66.reuse ;  /* 0x0000000a3a3a7c23 */ /* 0x100fe20008010842 */
[----:B------:R-:W-:Y:S01]  /*80d0*/  FMNMX.FTZ R76, R31, R76, !PT ;  /* 0x0000004c1f4c7209 */ /* 0x000fe20007810000 */
[--C-:B------:R-:W-:Y:S01]  /*80e0*/  FFMA.FTZ R59, R59, UR10, -R66.reuse ;  /* 0x0000000a3b3b7c23 */ /* 0x100fe20008010842 */
[----:B------:R-:W-:Y:S01]  /*80f0*/  ISETP.GT.AND P3, PT, R78, 0x49, P2 ;  /* 0x000000494e00780c */ /* 0x000fe20001764270 */
[----:B------:R-:W-:Y:S01]  /*8100*/  FFMA.FTZ R60, R60, UR10, -R66 ;  /* 0x0000000a3c3c7c23 */ /* 0x000fe20008010842 */
[----:B------:R-:W-:Y:S01]  /*8110*/  FMNMX.FTZ R77, R71, R76, !PT ;  /* 0x0000004c474d7209 */ /* 0x000fe20007810000 */
[----:B------:R-:W-:Y:S01]  /*8120*/  MUFU.EX2 R67, R67 ;  /* 0x0000004300437308 */ /* 0x000fe20000000800 */
[----:B------:R-:W-:-:S02]  /*8130*/  FSEL R39, R39, -INF , !P5 ;  /* 0xff80000027277808 */ /* 0x000fc40006800000 */
[----:B------:R-:W-:Y:S02]  /*8140*/  FMNMX.FTZ R77, R72, R77, !PT ;  /* 0x0000004d484d7209 */ /* 0x000fe40007810000 */
[----:B------:R-:W-:Y:S02]  /*8150*/  ISETP.GT.AND P5, PT, R78, 0x59, P2 ;  /* 0x000000594e00780c */ /* 0x000fe400017a4270 */
[----:B------:R-:W-:Y:S01]  /*8160*/  FMNMX.FTZ R82, R34, R77, !PT ;  /* 0x0000004d22527209 */ /* 0x000fe20007810000 */
[----:B------:R-:W-:Y:S01]  /*8170*/  MUFU.EX2 R69, R69 ;  /* 0x0000004500457308 */ /* 0x000fe20000000800 */
[----:B------:R-:W-:Y:S02]  /*8180*/  ISETP.LT.OR P3, PT, R61, 0x4a, P3 ;  /* 0x0000004a3d00780c */ /* 0x000fe40001f61670 */
[----:B0-----:R-:W-:Y:S02]  /*8190*/  FMNMX.FTZ R79, R35, R82, !PT ;  /* 0x00000052234f7209 */ /* 0x001fe40007810000 */
[----:B------:R-:W-:-:S02]  /*81a0*/  FSEL R75, R37, -INF , !P4 ;  /* 0xff800000254b7808 */ /* 0x000fc40006000000 */
[----:B------:R-:W-:Y:S01]  /*81b0*/  FMNMX.FTZ R82, R74, R79, !PT ;  /* 0x0000004f4a527209 */ /* 0x000fe20007810000 */
[----:B------:R-:W-:Y:S01]  /*81c0*/  MUFU.EX2 R70, R70 ;  /* 0x0000004600467308 */ /* 0x000fe20000000800 */
[----:B------:R-:W-:Y:S02]  /*81d0*/  ISETP.LT.OR P5, PT, R61, 0x5a, P5 ;  /* 0x0000005a3d00780c */ /* 0x000fe40002fa1670 */
[----:B------:R-:W-:Y:S02]  /*81e0*/  ISETP.GT.AND P4, PT, R78, 0x51, P2 ;  /* 0x000000514e00780c */ /* 0x000fe40001784270 */
[----:B------:R-:W-:Y:S02]  /*81f0*/  FSEL R38, R38, -INF , !P3 ;  /* 0xff80000026267808 */ /* 0x000fe40005800000 */
[----:B-1----:R-:W-:Y:S01]  /*8200*/  FMNMX.FTZ R83, R75, R82, !PT ;  /* 0x000000524b537209 */ /* 0x002fe20007810000 */
[----:B------:R-:W-:Y:S01]  /*8210*/  MUFU.EX2 R73, R73 ;  /* 0x0000004900497308 */ /* 0x000fe20000000800 */
[----:B------:R-:W-:Y:S01]  /*8220*/  FSEL R81, R42, -INF , !P5 ;  /* 0xff8000002a517808 */ /* 0x000fe20006800000 */
[----:B------:R-:W-:Y:S01]  /*8230*/  FFMA.FTZ R42, R52, UR10, -R66 ;  /* 0x0000000a342a7c23 */ /* 0x000fe20008010842 */
[----:B------:R-:W-:-:S02]  /*8240*/  ISETP.GT.AND P3, PT, R78, 0x58, P2 ;  /* 0x000000584e00780c */ /* 0x000fc40001764270 */
[C---:B------:R-:W-:Y:S02]  /*8250*/  ISETP.LT.OR P4, PT, R61.reuse, 0x52, P4 ;  /* 0x000000523d00780c */ /* 0x040fe40002781670 */
[----:B------:R-:W-:Y:S01]  /*8260*/  FMNMX.FTZ R52, R38, R83, !PT ;  /* 0x0000005326347209 */ /* 0x000fe20007810000 */
[----:B------:R-:W-:Y:S01]  /*8270*/  MUFU.EX2 R36, R161 ;  /* 0x000000a100247308 */ /* 0x000fe20000000800 */
[----:B------:R-:W-:Y:S02]  /*8280*/  FSEL R77, R40, -INF , !P4 ;  /* 0xff800000284d7808 */ /* 0x000fe40006000000 */
[----:B------:R-:W-:Y:S02]  /*8290*/  ISETP.LT.OR P3, PT, R61, 0x59, P3 ;  /* 0x000000593d00780c */ /* 0x000fe40001f61670 */
[----:B------:R-:W-:Y:S02]  /*82a0*/  FMNMX.FTZ R82, R39, R52, !PT ;  /* 0x0000003427527209 */ /* 0x000fe40007810000 */
[----:B------:R-:W-:Y:S01]  /*82b0*/  ISETP.GT.AND P4, PT, R78, 0x60, P2 ;  /* 0x000000604e00780c */ /* 0x000fe20001784270 */
[----:B------:R-:W-:Y:S01]  /*82c0*/  MUFU.EX2 R37, R167 ;  /* 0x000000a700257308 */ /* 0x000fe20000000800 */
[----:B------:R-:W-:-:S02]  /*82d0*/  FSEL R79, R41, -INF , !P3 ;  /* 0xff800000294f7808 */ /* 0x000fc40005800000 */
[----:B------:R-:W-:Y:S02]  /*82e0*/  FMNMX.FTZ R82, R77, R82, !PT ;  /* 0x000000524d527209 */ /* 0x000fe40007810000 */
[----:B------:R-:W-:Y:S02]  /*82f0*/  ISETP.LT.OR P4, PT, R61, 0x61, P4 ;  /* 0x000000613d00780c */ /* 0x000fe40002781670 */
[----:B------:R-:W-:Y:S01]  /*8300*/  ISETP.GT.AND P3, PT, R78, 0x61, P2 ;  /* 0x000000614e00780c */ /* 0x000fe20001764270 */
[----:B------:R-:W-:Y:S01]  /*8310*/  MUFU.EX2 R76, R163 ;  /* 0x000000a3004c7308 */ /* 0x000fe20000000800 */
[----:B------:R-:W-:Y:S02]  /*8320*/  FMNMX.FTZ R82, R79, R82, !PT ;  /* 0x000000524f527209 */ /* 0x000fe40007810000 */
[----:B------:R-:W-:Y:S01]  /*8330*/  FSEL R52, R43, -INF , !P4 ;  /* 0xff8000002b347808 */ /* 0x000fe20006000000 */
[----:B------:R-:W-:-:S01]  /*8340*/  FFMA.FTZ R43, R51, UR10, -R66 ;  /* 0x0000000a332b7c23 */ /* 0x000fc20008010842 */
[----:B------:R-:W-:-:S02]  /*8350*/  ISETP.GT.AND P5, PT, R78, 0x68, P2 ;  /* 0x000000684e00780c */ /* 0x000fc400017a4270 */
[----:B------:R-:W-:Y:S01]  /*8360*/  ISETP.LT.OR P3, PT, R61, 0x62, P3 ;  /* 0x000000623d00780c */ /* 0x000fe20001f61670 */
[----:B------:R-:W-:Y:S01]  /*8370*/  MUFU.EX2 R40, R207 ;  /* 0x000000cf00287308 */ /* 0x000fe20000000800 */
[----:B------:R-:W-:Y:S02]  /*8380*/  FMNMX.FTZ R51, R81, R82, !PT ;  /* 0x0000005251337209 */ /* 0x000fe40007810000 */
[----:B------:R-:W-:Y:S02]  /*8390*/  ISETP.GT.AND P4, PT, R78, 0x69, P2 ;  /* 0x000000694e00780c */ /* 0x000fe40001784270 */
[----:B------:R-:W-:Y:S02]  /*83a0*/  FSEL R44, R44, -INF , !P3 ;  /* 0xff8000002c2c7808 */ /* 0x000fe40005800000 */
[----:B------:R-:W-:Y:S01]  /*83b0*/  ISETP.LT.OR P5, PT, R61, 0x69, P5 ;  /* 0x000000693d00780c */ /* 0x000fe20002fa1670 */
[----:B------:R-:W-:Y:S01]  /*83c0*/  MUFU.EX2 R41, R206 ;  /* 0x000000ce00297308 */ /* 0x000fe20000000800 */
[----:B------:R-:W-:-:S02]  /*83d0*/  FMNMX.FTZ R51, R52, R51, !PT ;  /* 0x0000003334337209 */ /* 0x000fc40007810000 */
[----:B------:R-:W-:Y:S02]  /*83e0*/  ISETP.GT.AND P3, PT, R78, 0x70, P2 ;  /* 0x000000704e00780c */ /* 0x000fe40001764270 */
[----:B------:R-:W-:Y:S02]  /*83f0*/  ISETP.LT.OR P4, PT, R61, 0x6a, P4 ;  /* 0x0000006a3d00780c */ /* 0x000fe40002781670 */
[----:B------:R-:W-:Y:S01]  /*8400*/  FSEL R45, R45, -INF , !P5 ;  /* 0xff8000002d2d7808 */ /* 0x000fe20006800000 */
[----:B------:R-:W-:Y:S01]  /*8410*/  MUFU.EX2 R42, R42 ;  /* 0x0000002a002a7308 */ /* 0x000fe20000000800 */
[----:B------:R-:W-:Y:S02]  /*8420*/  FMNMX.FTZ R82, R44, R51, !PT ;  /* 0x000000332c527209 */ /* 0x000fe40007810000 */
[----:B------:R-:W-:Y:S02]  /*8430*/  ISETP.GT.AND P5, PT, R78, 0x71, P2 ;  /* 0x000000714e00780c */ /* 0x000fe400017a4270 */
[----:B------:R-:W-:-:S02]  /*8440*/  FSEL R46, R46, -INF , !P4 ;  /* 0xff8000002e2e7808 */ /* 0x000fc40006000000 */
[----:B------:R-:W-:Y:S01]  /*8450*/  ISETP.LT.OR P3, PT, R61, 0x71, P3 ;  /* 0x000000713d00780c */ /* 0x000fe20001f61670 */
[----:B------:R-:W-:Y:S01]  /*8460*/  MUFU.EX2 R43, R43 ;  /* 0x0000002b002b7308 */ /* 0x000fe20000000800 */
[----:B------:R-:W-:Y:S01]  /*8470*/  FMNMX.FTZ R51, R45, R82, !PT ;  /* 0x000000522d337209 */ /* 0x000fe20007810000 */
[--C-:B------:R-:W-:Y:S01]  /*8480*/  FFMA.FTZ R82, R53, UR10, -R66.reuse ;  /* 0x0000000a35527c23 */ /* 0x100fe20008010842 */
[C---:B------:R-:W-:Y:S01]  /*8490*/  ISETP.GT.AND P4, PT, R78.reuse, 0x78, P2 ;  /* 0x000000784e00780c */ /* 0x040fe20001784270 */
[--C-:B------:R-:W-:Y:S01]  /*84a0*/  FFMA.FTZ R53, R55, UR10, -R66.reuse ;  /* 0x0000000a37357c23 */ /* 0x100fe20008010842 */
[----:B------:R-:W-:Y:S01]  /*84b0*/  ISETP.GT.AND P2, PT, R78, 0x79, P2 ;  /* 0x000000794e00780c */ /* 0x000fe20001744270 */
[----:B------:R-:W-:Y:S01]  /*84c0*/  FFMA.FTZ R55, R57, UR10, -R66 ;  /* 0x0000000a39377c23 */ /* 0x000fe20008010842 */
[----:B------:R-:W-:Y:S01]  /*84d0*/  ISETP.LT.OR P5, PT, R61, 0x72, P5 ;  /* 0x000000723d00780c */ /* 0x000fe20002fa1670 */
[----:B------:R-:W-:Y:S01]  /*84e0*/  MUFU.EX2 R11, R11 ;  /* 0x0000000b000b7308 */ /* 0x000fe20000000800 */
[----:B------:R-:W-:-:S02]  /*84f0*/  FSEL R47, R47, -INF , !P3 ;  /* 0xff8000002f2f7808 */ /* 0x000fc40005800000 */
[----:B------:R-:W-:Y:S02]  /*8500*/  FMNMX.FTZ R78, R46, R51, !PT ;  /* 0x000000332e4e7209 */ /* 0x000fe40007810000 */
[----:B------:R-:W-:Y:S02]  /*8510*/  ISETP.LT.OR P4, PT, R61, 0x79, P4 ;  /* 0x000000793d00780c */ /* 0x000fe40002781670 */
[----:B------:R-:W-:Y:S01]  /*8520*/  FSEL R48, R48, -INF , !P5 ;  /* 0xff80000030307808 */ /* 0x000fe20006800000 */
[----:B------:R-:W-:Y:S01]  /*8530*/  MUFU.EX2 R12, R12 ;  /* 0x0000000c000c7308 */ /* 0x000fe20000000800 */
[----:B------:R-:W-:Y:S02]  /*8540*/  FMNMX.FTZ R51, R47, R78, !PT ;  /* 0x0000004e2f337209 */ /* 0x000fe40007810000 */
[----:B------:R-:W-:Y:S02]  /*8550*/  ISETP.LT.OR P2, PT, R61, 0x7a, P2 ;  /* 0x0000007a3d00780c */ /* 0x000fe40001741670 */
[----:B------:R-:W-:-:S02]  /*8560*/  FSEL R49, R49, -INF , !P4 ;  /* 0xff80000031317808 */ /* 0x000fc40006000000 */
[----:B------:R-:W-:Y:S01]  /*8570*/  FMNMX.FTZ R78, R48, R51, !PT ;  /* 0x00000033304e7209 */ /* 0x000fe20007810000 */
[----:B------:R-:W-:Y:S01]  /*8580*/  MUFU.EX2 R15, R15 ;  /* 0x0000000f000f7308 */ /* 0x000fe20000000800 */
[----:B------:R-:W-:Y:S02]  /*8590*/  FSEL R50, R50, -INF , !P2 ;  /* 0xff80000032327808 */ /* 0x000fe40005000000 */
[----:B------:R-:W-:-:S04]  /*85a0*/  FMNMX.FTZ R51, R49, R78, !PT ;  /* 0x0000004e31337209 */ /* 0x000fc80007810000 */
[----:B------:R-:W-:Y:S01]  /*85b0*/  FMNMX.FTZ R61, R50, R51, !PT ;  /* 0x00000033323d7209 */ /* 0x000fe20007810000 */
[----:B------:R-:W-:Y:S04]  /*85c0*/  MUFU.EX2 R20, R20 ;  /* 0x0000001400147308 */ /* 0x000fe80000000800 */
[----:B------:R-:W0:Y:S04]  /*85d0*/  SHFL.BFLY PT, R78, R61, 0x2, 0x1f ;  /* 0x0c401f003d4e7f89 */ /* 0x000e2800000e0000 */
[----:B------:R-:W-:Y:S08]  /*85e0*/  MUFU.EX2 R51, R82 ;  /* 0x0000005200337308 */ /* 0x000ff00000000800 */
[----:B------:R-:W-:Y:S08]  /*85f0*/  MUFU.EX2 R54, R54 ;  /* 0x0000003600367308 */ /* 0x000ff00000000800 */
[----:B------:R-:W-:Y:S01]  /*8600*/  MUFU.EX2 R53, R53 ;  /* 0x0000003500357308 */ /* 0x000fe20000000800 */
[----:B0-----:R-:W-:Y:S01]  /*8610*/  FMNMX.FTZ R78, R61, R78, !PT ;  /* 0x0000004e3d4e7209 */ /* 0x001fe20007810000 */
[--C-:B------:R-:W-:Y:S01]  /*8620*/  FFMA.FTZ R61, R62, UR10, -R66.reuse ;  /* 0x0000000a3e3d7c23 */ /* 0x100fe20008010842 */
[----:B------:R-:W-:-:S01]  /*8630*/  FFMA.FTZ R62, R64, UR10, -R66 ;  /* 0x0000000a403e7c23 */ /* 0x000fc20008010842 */
[--C-:B------:R-:W-:Y:S01]  /*8640*/  FFMA.FTZ R64, R65, UR10, -R66.reuse ;  /* 0x0000000a41407c23 */ /* 0x100fe20008010842 */
[----:B------:R-:W-:-:S01]  /*8650*/  FFMA.FTZ R66, R63, UR10, -R66 ;  /* 0x0000000a3f427c23 */ /* 0x000fc20008010842 */
[----:B------:R-:W0:Y:S01]  /*8660*/  SHFL.BFLY PT, R57, R78, 0x1, 0x1f ;  /* 0x0c201f004e397f89 */ /* 0x000e2200000e0000 */
[----:B------:R-:W-:Y:S01]  /*8670*/  FSEL R63, R8, RZ, P6 ;  /* 0x000000ff083f7208 */ /* 0x000fe20003000000 */
[----:B------:R-:W-:Y:S04]  /*8680*/  MUFU.EX2 R56, R56 ;  /* 0x0000003800387308 */ /* 0x000fe80000000800 */
[----:B------:R-:W-:-:S04]  /*8690*/  FADD.FTZ R6, -R63, R6 ;  /* 0x000000063f067221 */ /* 0x000fc80000010100 */
[----:B------:R-:W-:Y:S01]  /*86a0*/  FMUL.FTZ R65, R6, UR10 ;  /* 0x0000000a06417c20 */ /* 0x000fe20008410000 */
[----:B------:R1:W-:Y:S08]  /*86b0*/  MUFU.EX2 R63, R66 ;  /* 0x00000042003f7308 */ /* 0x0003f00000000800 */
[----:B------:R-:W2:Y:S01]  /*86c0*/  MUFU.EX2 R65, R65 ;  /* 0x0000004100417308 */ /* 0x000ea20000000800 */
[----:B0-----:R-:W-:Y:S01]  /*86d0*/  FMNMX.FTZ R57, R78, R57, !PT ;  /* 0x000000394e397209 */ /* 0x001fe20007810000 */
[----:B------:R-:W-:-:S06]  /*86e0*/  IMAD.U32 R78, RZ, RZ, UR10 ;  /* 0x0000000aff4e7e24 */ /* 0x000fcc000f8e00ff */
[----:B------:R-:W-:Y:S01]  /*86f0*/  MUFU.EX2 R55, R55 ;  /* 0x0000003700377308 */ /* 0x000fe20000000800 */
[C---:B------:R-:W-:Y:S01]  /*8700*/  FSETP.NEU.FTZ.AND P2, PT, R57.reuse, -INF , PT ;  /* 0xff8000003900780b */ /* 0x040fe20003f5d000 */
[----:B------:R-:W-:-:S05]  /*8710*/  FFMA.FTZ R78, R57, R78, -8 ;  /* 0xc1000000394e7423 */ /* 0x000fca000001004e */
[----:B------:R-:W-:Y:S01]  /*8720*/  FSEL R6, R78, RZ, P2 ;  /* 0x000000ff4e067208 */ /* 0x000fe20001000000 */
[----:B------:R-:W-:Y:S04]  /*8730*/  MUFU.EX2 R58, R58 ;  /* 0x0000003a003a7308 */ /* 0x000fe80000000800 */
[----:B------:R-:W-:-:S01]  /*8740*/  FFMA.FTZ R83, R80, UR10, -R6 ;  /* 0x0000000a50537c23 */ /* 0x000fc20008010806 */
[----:B------:R-:W-:Y:S01]  /*8750*/  FSEL R80, R57, RZ, P2 ;  /* 0x000000ff39507208 */ /* 0x000fe20001000000 */
[----:B------:R-:W-:-:S01]  /*8760*/  FFMA.FTZ R78, R71, UR10, -R6 ;  /* 0x0000000a474e7c23 */ /* 0x000fc20008010806 */
[--C-:B------:R-:W-:Y:S01]  /*8770*/  FFMA.FTZ R71, R72, UR10, -R6.reuse ;  /* 0x0000000a48477c23 */ /* 0x100fe20008010806 */
[----:B------:R-:W-:-:S01]  /*8780*/  FFMA.FTZ R10, R10, UR10, -R6 ;  /* 0x0000000a0a0a7c23 */ /* 0x000fc20008010806 */
[----:B------:R-:W-:Y:S01]  /*8790*/  FFMA.FTZ R13, R13, UR10, -R6 ;  /* 0x0000000a0d0d7c23 */ /* 0x000fe20008010806 */
[----:B------:R-:W-:-:S01]  /*87a0*/  FADD.FTZ R80, -R80, R5 ;  /* 0x0000000550507221 */ /* 0x000fc20000010100 */
[----:B------:R-:W-:Y:S01]  /*87b0*/  MUFU.EX2 R83, R83 ;  /* 0x0000005300537308 */ /* 0x000fe20000000800 */
[----:B-1----:R-:W-:-:S01]  /*87c0*/  FFMA.FTZ R66, R9, UR10, -R6 ;  /* 0x0000000a09427c23 */ /* 0x002fc20008010806 */
[--C-:B------:R-:W-:Y:S01]  /*87d0*/  FFMA.FTZ R9, R21, UR10, -R6.reuse ;  /* 0x0000000a15097c23 */ /* 0x100fe20008010806 */
[----:B------:R-:W-:Y:S01]  /*87e0*/  FMUL.FTZ R72, R80, UR10 ;  /* 0x0000000a50487c20 */ /* 0x000fe20008410000 */
[----:B------:R-:W-:Y:S01]  /*87f0*/  FFMA.FTZ R24, R24, UR10, -R6 ;  /* 0x0000000a18187c23 */ /* 0x000fe20008010806 */
[----:B--2---:R-:W-:-:S01]  /*8800*/  FFMA.FTZ R80, R65, R3, R14 ;  /* 0x0000000341507223 */ /* 0x004fc2000001000e */
        /* <DEDUP_REMOVED lines=19> */
[----:B------:R-:W-:-:S01]  /*8940*/  FFMA.FTZ R48, R48, UR10, -R6 ;  /* 0x0000000a30307c23 */ /* 0x000fc20008010806 */
[----:B------:R-:W-:-:S06]  /*8950*/  FFMA.FTZ R49, R49, UR10, -R6 ;  /* 0x0000000a31317c23 */ /* 0x000fcc0008010806 */
[----:B------:R-:W2:Y:S01]  /*8960*/  MUFU.EX2 R66, R66 ;  /* 0x0000004200427308 */ /* 0x000ea20000000800 */
[----:B0-----:R-:W-:-:S04]  /*8970*/  FFMA.FTZ R3, R72, R2, R83 ;  /* 0x0000000248037223 */ /* 0x001fc80000010053 */
[----:B------:R-:W-:-:S03]  /*8980*/  FADD.FTZ R2, R10, R3 ;  /* 0x000000030a027221 */ /* 0x000fc60000010000 */
[----:B------:R-:W0:Y:S01]  /*8990*/  MUFU.EX2 R9, R9 ;  /* 0x0000000900097308 */ /* 0x000e220000000800 */
[----:B-1----:R-:W-:-:S07]  /*89a0*/  FADD.FTZ R3, R13, R2 ;  /* 0x000000020d037221 */ /* 0x002fce0000010000 */
[----:B------:R1:W-:Y:S01]  /*89b0*/  MUFU.EX2 R5, R71 ;  /* 0x0000004700057308 */ /* 0x0003e20000000800 */
[----:B--2---:R-:W-:-:S07]  /*89c0*/  FADD.FTZ R2, R66, R3 ;  /* 0x0000000342027221 */ /* 0x004fce0000010000 */
[----:B------:R-:W2:Y:S01]  /*89d0*/  MUFU.EX2 R24, R24 ;  /* 0x0000001800187308 */ /* 0x000ea20000000800 */
[----:B-1----:R-:W-:-:S04]  /*89e0*/  FADD.FTZ R71, R67, R80 ;  /* 0x0000005043477221 */ /* 0x002fc80000010000 */
[----:B------:R-:W-:Y:S01]  /*89f0*/  FADD.FTZ R80, R26, R71 ;  /* 0x000000471a507221 */ /* 0x000fe20000010000 */
[----:B0-----:R-:W-:-:S02]  /*8a00*/  FADD.FTZ R71, R9, R2 ;  /* 0x0000000209477221 */ /* 0x001fc40000010000 */
[----:B------:R-:W0:Y:S01]  /*8a10*/  MUFU.EX2 R21, R21 ;  /* 0x0000001500157308 */ /* 0x000e220000000800 */
[----:B------:R-:W-:-:S04]  /*8a20*/  FADD.FTZ R80, R69, R80 ;  /* 0x0000005045507221 */ /* 0x000fc80000010000 */
[----:B------:R-:W-:Y:S01]  /*8a30*/  FADD.FTZ R3, R7, R80 ;  /* 0x0000005007037221 */ /* 0x000fe20000010000 */
[----:B------:R-:W-:-:S02]  /*8a40*/  FFMA.FTZ R80, R77, UR10, -R6 ;  /* 0x0000000a4d507c23 */ /* 0x000fc40008010806 */
[----:B------:R-:W1:Y:S01]  /*8a50*/  MUFU.EX2 R68, R68 ;  /* 0x0000004400447308 */ /* 0x000e620000000800 */
[----:B------:R-:W-:-:S01]  /*8a60*/  FADD.FTZ R3, R70, R3 ;  /* 0x0000000346037221 */ /* 0x000fc20000010000 */
[----:B--2---:R-:W-:Y:S01]  /*8a70*/  FADD.FTZ R2, R24, R71 ;  /* 0x0000004718027221 */ /* 0x004fe20000010000 */
[----:B------:R-:W-:-:S02]  /*8a80*/  FFMA.FTZ R71, R79, UR10, -R6 ;  /* 0x0000000a4f477c23 */ /* 0x000fc40008010806 */
[----:B------:R-:W-:-:S03]  /*8a90*/  FADD.FTZ R82, R32, R3 ;  /* 0x0000000320527221 */ /* 0x000fc60000010000 */
[----:B------:R-:W2:Y:S01]  /*8aa0*/  MUFU.EX2 R25, R25 ;  /* 0x0000001900197308 */ /* 0x000ea20000000800 */
[----:B0-----:R-:W-:-:S01]  /*8ab0*/  FADD.FTZ R3, R21, R2 ;  /* 0x0000000215037221 */ /* 0x001fc20000010000 */
[----:B------:R-:W-:-:S06]  /*8ac0*/  FADD.FTZ R82, R33, R82 ;  /* 0x0000005221527221 */ /* 0x000fcc0000010000 */
[----:B------:R-:W0:Y:S01]  /*8ad0*/  MUFU.EX2 R28, R28 ;  /* 0x0000001c001c7308 */ /* 0x000e220000000800 */
[----:B-1----:R-:W-:-:S01]  /*8ae0*/  FADD.FTZ R2, R68, R3 ;  /* 0x0000000344027221 */ /* 0x002fc20000010000 */
[----:B------:R-:W-:Y:S01]  /*8af0*/  FADD.FTZ R3, R73, R82 ;  /* 0x0000005249037221 */ /* 0x000fe20000010000 */
[----:B------:R-:W-:-:S05]  /*8b00*/  FFMA.FTZ R82, R81, UR10, -R6 ;  /* 0x0000000a51527c23 */ /* 0x000fca0008010806 */
        /* <DEDUP_REMOVED lines=13> */
[----:B------:R-:W-:Y:S01]  /*8be0*/  FFMA.FTZ R75, R44, UR10, -R6 ;  /* 0x0000000a2c4b7c23 */ /* 0x000fe20008010806 */
[----:B------:R-:W-:-:S04]  /*8bf0*/  FADD.FTZ R44, R42, R77 ;  /* 0x0000004d2a2c7221 */ /* 0x000fc80000010000 */
[----:B------:R-:W-:Y:S01]  /*8c00*/  FADD.FTZ R44, R43, R44 ;  /* 0x0000002c2b2c7221 */ /* 0x000fe20000010000 */
[----:B------:R-:W2:Y:S01]  /*8c10*/  MUFU.EX2 R34, R34 ;  /* 0x0000002200227308 */ /* 0x000ea20000000800 */
[----:B0-----:R-:W-:-:S07]  /*8c20*/  FADD.FTZ R3, R29, R2 ;  /* 0x000000021d037221 */ /* 0x001fce0000010000 */
[----:B------:R-:W0:Y:S01]  /*8c30*/  MUFU.EX2 R31, R31 ;  /* 0x0000001f001f7308 */ /* 0x000e220000000800 */
[----:B-1----:R-:W-:-:S04]  /*8c40*/  FADD.FTZ R2, R78, R3 ;  /* 0x000000034e027221 */ /* 0x002fc80000010000 */
[----:B------:R-:W-:-:S03]  /*8c50*/  FADD.FTZ R3, R5, R2 ;  /* 0x0000000205037221 */ /* 0x000fc60000010000 */
[----:B------:R-:W1:Y:S01]  /*8c60*/  MUFU.EX2 R74, R74 ;  /* 0x0000004a004a7308 */ /* 0x000e620000000800 */
[----:B--2---:R-:W-:-:S01]  /*8c70*/  FADD.FTZ R2, R34, R3 ;  /* 0x0000000322027221 */ /* 0x004fc20000010000 */
[----:B------:R-:W-:-:S06]  /*8c80*/  FADD.FTZ R3, R11, R44 ;  /* 0x0000002c0b037221 */ /* 0x000fcc0000010000 */
        /* <DEDUP_REMOVED lines=11> */
[----:B------:R-:W-:-:S01]  /*8d40*/  FFMA.FTZ R44, R47, UR10, -R6 ;  /* 0x0000000a2f2c7c23 */ /* 0x000fc20008010806 */
[----:B------:R-:W-:Y:S02]  /*8d50*/  FFMA.FTZ R6, R50, UR10, -R6 ;  /* 0x0000000a32067c23 */ /* 0x000fe40008010806 */
[----:B------:R-:W-:-:S02]  /*8d60*/  FADD.FTZ R3, R53, R2 ;  /* 0x0000000235037221 */ /* 0x000fc40000010000 */
[----:B------:R-:W2:Y:S01]  /*8d70*/  MUFU.EX2 R80, R80 ;  /* 0x0000005000507308 */ /* 0x000ea20000000800 */
[----:B0-----:R-:W-:-:S01]  /*8d80*/  FADD.FTZ R84, R38, R77 ;  /* 0x0000004d26547221 */ /* 0x001fc20000010000 */
[----:B------:R-:W-:-:S04]  /*8d90*/  FADD.FTZ R2, R56, R3 ;  /* 0x0000000338027221 */ /* 0x000fc80000010000 */
[----:B------:R-:W-:Y:S02]  /*8da0*/  FADD.FTZ R3, R55, R2 ;  /* 0x0000000237037221 */ /* 0x000fe40000010000 */
[----:B------:R-:W0:Y:S08]  /*8db0*/  MUFU.EX2 R71, R71 ;  /* 0x0000004700477308 */ /* 0x000e300000000800 */
[----:B------:R-:W3:Y:S08]  /*8dc0*/  MUFU.EX2 R82, R82 ;  /* 0x0000005200527308 */ /* 0x000ef00000000800 */
[----:B------:R-:W4:Y:S08]  /*8dd0*/  MUFU.EX2 R52, R52 ;  /* 0x0000003400347308 */ /* 0x000f300000000800 */
[----:B------:R1:W-:Y:S08]  /*8de0*/  MUFU.EX2 R79, R45 ;  /* 0x0000002d004f7308 */ /* 0x0003f00000000800 */
[----:B------:R-:W5:Y:S01]  /*8df0*/  MUFU.EX2 R75, R75 ;  /* 0x0000004b004b7308 */ /* 0x000f620000000800 */
[----:B-1----:R-:W-:-:S04]  /*8e00*/  FADD.FTZ R45, R39, R84 ;  /* 0x00000054272d7221 */ /* 0x002fc80000010000 */
[----:B--2---:R-:W-:-:S03]  /*8e10*/  FADD.FTZ R84, R80, R45 ;  /* 0x0000002d50547221 */ /* 0x004fc60000010000 */
[----:B------:R-:W1:Y:S01]  /*8e20*/  MUFU.EX2 R59, R59 ;  /* 0x0000003b003b7308 */ /* 0x000e620000000800 */
[----:B0-----:R-:W-:-:S04]  /*8e30*/  FADD.FTZ R45, R71, R84 ;  /* 0x00000054472d7221 */ /* 0x001fc80000010000 */
[----:B---3--:R-:W-:-:S03]  /*8e40*/  FADD.FTZ R45, R82, R45 ;  /* 0x0000002d522d7221 */ /* 0x008fc60000010000 */
[----:B------:R-:W0:Y:S01]  /*8e50*/  MUFU.EX2 R60, R60 ;  /* 0x0000003c003c7308 */ /* 0x000e220000000800 */
[----:B----4-:R-:W-:-:S04]  /*8e60*/  FADD.FTZ R2, R52, R45 ;  /* 0x0000002d34027221 */ /* 0x010fc80000010000 */
[----:B-----5:R-:W-:-:S03]  /*8e70*/  FADD.FTZ R2, R75, R2 ;  /* 0x000000024b027221 */ /* 0x020fc60000010000 */
[----:B------:R2:W3:Y:S01]  /*8e80*/  MUFU.EX2 R81, R46 ;  /* 0x0000002e00517308 */ /* 0x0004e20000000800 */
[----:B------:R-:W-:-:S07]  /*8e90*/  FADD.FTZ R2, R79, R2 ;  /* 0x000000024f027221 */ /* 0x000fce0000010000 */
[----:B------:R-:W4:Y:S01]  /*8ea0*/  MUFU.EX2 R61, R61 ;  /* 0x0000003d003d7308 */ /* 0x000f220000000800 */
[----:B--2---:R-:W-:-:S04]  /*8eb0*/  FADD.FTZ R46, R58, R3 ;  /* 0x000000033a2e7221 */ /* 0x004fc80000010000 */
[----:B-1----:R-:W-:-:S03]  /*8ec0*/  FADD.FTZ R3, R59, R46 ;  /* 0x0000002e3b037221 */ /* 0x002fc60000010000 */
[----:B------:R-:W1:Y:S01]  /*8ed0*/  MUFU.EX2 R44, R44 ;  /* 0x0000002c002c7308 */ /* 0x000e620000000800 */
[----:B0-----:R-:W-:-:S01]  /*8ee0*/  FADD.FTZ R46, R60, R3 ;  /* 0x000000033c2e7221 */ /* 0x001fc20000010000 */
[----:B---3--:R-:W-:-:S06]  /*8ef0*/  FADD.FTZ R3, R81, R2 ;  /* 0x0000000251037221 */ /* 0x008fcc0000010000 */
[----:B------:R-:W0:Y:S01]  /*8f00*/  MUFU.EX2 R62, R62 ;  /* 0x0000003e003e7308 */ /* 0x000e220000000800 */
[----:B----4-:R-:W-:-:S07]  /*8f10*/  FADD.FTZ R45, R61, R46 ;  /* 0x0000002e3d2d7221 */ /* 0x010fce0000010000 */
        /* <DEDUP_REMOVED lines=8> */
[----:B0-----:R-:W-:-:S03]  /*8fa0*/  FADD.FTZ R45, R84, R3 ;  /* 0x00000003542d7221 */ /* 0x001fc60000010000 */
[----:B------:R-:W-:Y:S01]  /*8fb0*/  FADD.FTZ R3, R63, R2 ;  /* 0x000000023f037221 */ /* 0x000fe20000010000 */
[----:B--2---:R-:W-:-:S01]  /*8fc0*/  FADD.FTZ R2, R47, R45 ;  /* 0x0000002d2f027221 */ /* 0x004fc20000010000 */
[----:B------:R-:W-:Y:S06]  /*8fd0*/  @!P0 BRA `(.L_x_1103) ;  /* 0x0000000000048947 */ /* 0x000fec0003800000 */
[----:B------:R-:W-:Y:S01]  /*8fe0*/  BPT.TRAP 0x1 ;  /* 0x000000040000795c */ /* 0x000fe20000300000 */
.L_x_1103:
[----:B------:R-:W-:Y:S01]  /*8ff0*/  ULEA UR6, UR54, UR36, 0x3 ;  /* 0x0000002436067291 */ /* 0x000fe2000f8e183f */
[----:B------:R-:W-:Y:S01]  /*9000*/  ISETP.GT.AND P2, PT, R4, UR35, PT ;  /* 0x0000002304007c0c */ /* 0x000fe2000bf44270 */
[----:B------:R-:W-:Y:S01]  /*9010*/  UMOV UR51, UR33 ;  /* 0x0000002100337c82 */ /* 0x000fe20008000000 */
        /* <DEDUP_REMOVED lines=30> */
[----:B------:R-:W-:Y:S01]  /*9200*/  F2FP.SATFINITE.E4M3.F32.PACK_AB_MERGE_C R33, R47, R84, RZ ;  /* 0x000000542f21723e */ /* 0x000fe200048070ff */
[----:B------:R-:W-:Y:S01]  /*9210*/  FMUL.FTZ R109, R109, R65 ;  /* 0x000000416d6d7220 */ /* 0x000fe20000410000 */
[----:B------:R-:W-:Y:S01]  /*9220*/  F2FP.SATFINITE.E4M3.F32.PACK_AB_MERGE_C R163, R78, R29, R5 ;  /* 0x0000001d4ea3723e */ /* 0x000fe20004807005 */
        /* <DEDUP_REMOVED lines=69> */
[----:B------:R-:W-:Y:S01]  /*9680*/  IMAD.MOV.U32 R6, RZ, RZ, R8 ;  /* 0x000000ffff067224 */ /* 0x000fe200078e0008 */
[----:B------:R-:W-:Y:S06]  /*9690*/  @P2 BRA `(.L_x_1104) ;  /* 0xffffffc800482947 */ /* 0x000fec000383ffff */
[----:B------:R-:W-:Y:S01]  /*96a0*/  IMAD.MOV.U32 R5, RZ, RZ, R57 ;  /* 0x000000ffff057224 */ /* 0x000fe200078e0039 */
[----:B------:R-:W-:Y:S01]  /*96b0*/  UMOV UR54, UR34 ;  /* 0x0000002200367c82 */ /* 0x000fe20008000000 */
[----:B------:R-:W-:Y:S01]  /*96c0*/  IMAD.MOV.U32 R6, RZ, RZ, R8 ;  /* 0x000000ffff067224 */ /* 0x000fe200078e0008 */
[----:B------:R-:W-:-:S06]  /*96d0*/  UMOV UR51, UR33 ;  /* 0x0000002100337c82 */ /* 0x000fcc0008000000 */
.L_x_1086:
[----:B------:R-:W-:Y:S01]  /*96e0*/  ULDC UR6, c[0x0][0x448] ;  /* 0x0001120000067ab9 */ /* 0x000fe20000000800 */
[----:B------:R-:W-:Y:S01]  /*96f0*/  ULDC UR19, c[0x0][0x9e4] ;  /* 0x0002790000137ab9 */ /* 0x000fe20000000800 */
[----:B------:R-:W-:Y:S02]  /*9700*/  UISETP.NE.AND UP0, UPT, UR6, 0x1, UPT ;  /* 0x000000010600788c */ /* 0x000fe4000bf05270 */
[----:B------:R-:W-:Y:S02]  /*9710*/  UISETP.GE.AND UP1, UPT, UR19, 0x1, UPT ;  /* 0x000000011300788c */ /* 0x000fe4000bf26270 */
[----:B------:R-:W-:Y:S02]  /*9720*/  UIADD3 UR11, UR42, 0x7f, URZ ;  /* 0x0000007f2a0b7890 */ /* 0x000fe4000fffe03f */
[----:B------:R-:W-:Y:S02]  /*9730*/  UIADD3 UR14, UR41, 0x1, -UR47 ;  /* 0x00000001290e7890 */ /* 0x000fe4000fffe82f */
[----:B------:R-:W-:Y:S01]  /*9740*/  PLOP3.LUT P5, PT, PT, PT, UP1, 0x80, 0x0 ;  /* 0x000000000000781c */ /* 0x000fe20003faf018 */
[----:B------:R-:W-:-:S02]  /*9750*/  ULDC UR18, c[0x0][0x9dc] ;  /* 0x0002770000127ab9 */ /* 0x000fc40000000800 */
[----:B------:R-:W-:Y:S01]  /*9760*/  @UP0 ULDC UR6, c[0x0][0x44c] ;  /* 0x0001130000060ab9 */ /* 0x000fe20000000800 */
[----:B------:R-:W-:Y:S01]  /*9770*/  @UP0 ULDC UR15, c[0x0][0x450] ;  /* 0x00011400000f0ab9 */ /* 0x000fe20000000800 */
[----:B------:R-:W-:-:S04]  /*9780*/  UIMAD.WIDE.U32 UR6, UR11, UR6, URZ ;  /* 0x000000060b0672a5 */ /* 0x000fc8000f8e003f */
[----:B------:R-:W-:-:S04]  /*9790*/  @UP0 USHF.R.U32.HI UR11, URZ, UR15, UR7 ;  /* 0x0000000f3f0b0299 */ /* 0x000fc80008011607 */
[----:B------:R-:W-:-:S04]  /*97a0*/  UIADD3 UR11, UR14, UR11, URZ ;  /* 0x0000000b0e0b7290 */ /* 0x000fc8000fffe03f */
        /* <DEDUP_REMOVED lines=12> */
.L_x_1106:
[----:B------:R-:W-:-:S11]  /*9870*/  UISETP.NE.AND UP1, UPT, UR19, 0x1, UPT ;  /* 0x000000011300788c */ /* 0x000fd6000bf25270 */
[----:B------:R-:W-:Y:S02]  /*9880*/  @UP1 ULDC.64 UR6, c[0x0][0x9e8] ;  /* 0x00027a0000061ab9 */ /* 0x000fe40000000a00 */
[----:B------:R-:W-:-:S04]  /*9890*/  UIMAD.WIDE.U32 UR14, UR11, UR6, URZ ;  /* 0x000000060b0e72a5 */ /* 0x000fc8000f8e003f */
[----:B------:R-:W-:-:S12]  /*98a0*/  @UP1 USHF.R.U32.HI UR11, URZ, UR7, UR15 ;  /* 0x000000073f0b1299 */ /* 0x000fd8000801160f */
.L_x_1107:
[----:B------:R-:W-:-:S04]  /*98b0*/  UIMAD UR11, UR11, UR19, URZ ;  /* 0x000000130b0b72a4 */ /* 0x000fc8000f8e023f */
[----:B------:R-:W-:-:S04]  /*98c0*/  UISETP.LT.AND UP1, UPT, UR18, UR11, UPT ;  /* 0x0000000b1200728c */ /* 0x000fc8000bf21270 */
[----:B------:R-:W-:-:S12]  /*98d0*/  USEL UR18, UR18, UR11, !UP1 ;  /* 0x0000000b12127287 */ /* 0x000fd8000c800000 */
.L_x_1105:
[----:B------:R-:W-:-:S04]  /*98e0*/  UIADD3 UR18, UR18, 0x7f, URZ ;  /* 0x0000007f12127890 */ /* 0x000fc8000fffe03f */
[----:B------:R-:W-:-:S04]  /*98f0*/  USHF.R.S32.HI UR6, URZ, 0x1f, UR18 ;  /* 0x0000001f3f067899 */ /* 0x000fc80008011412 */
[----:B------:R-:W-:-:S04]  /*9900*/  ULEA.HI UR6, UR6, UR18, URZ, 0x7 ;  /* 0x0000001206067291 */ /* 0x000fc8000f8f383f */
[----:B------:R-:W-:-:S04]  /*9910*/  USHF.R.S32.HI UR6, URZ, 0x7, UR6 ;  /* 0x000000073f067899 */ /* 0x000fc80008011406 */
[----:B------:R-:W-:-:S04]  /*9920*/  UISETP.LT.AND UP1, UPT, UR39, UR6, UPT ;  /* 0x000000062700728c */ /* 0x000fc8000bf21270 */
[----:B------:R-:W-:-:S06]  /*9930*/  USEL UR30, UR39, UR6, !UP1 ;  /* 0x00000006271e7287 */ /* 0x000fcc000c800000 */
[----:B------:R-:W-:-:S13]  /*9940*/  ISETP.GE.AND P2, PT, R4, UR30, PT ;  /* 0x0000001e04007c0c */ /* 0x000fda000bf46270 */
[----:B------:R-:W-:Y:S05]  /*9950*/  @!P2 BRA `(.L_x_1108) ;  /* 0x0000002400aca947 */ /* 0x000fea0003800000 */
[----:B------:R-:W-:Y:S01]  /*9960*/  IMAD.MOV.U32 R8, RZ, RZ, R5 ;  /* 0x000000ffff087224 */ /* 0x000fe200078e0005 */
[----:B------:R-:W-:Y:S01]  /*9970*/  UMOV UR33, UR51 ;  /* 0x0000003300217c82 */ /* 0x000fe20008000000 */
[----:B------:R-:W-:Y:S01]  /*9980*/  IMAD.MOV.U32 R7, RZ, RZ, R6 ;  /* 0x000000ffff077224 */ /* 0x000fe200078e0006 */
[----:B------:R-:W-:Y:S01]  /*9990*/  UMOV UR32, UR54 ;  /* 0x0000003600207c82 */ /* 0x000fe20008000000 */
[----:B------:R-:W-:-:S05]  /*99a0*/  ULDC UR31, c[0x0][0x988] ;  /* 0x00026200001f7ab9 */ /* 0x000fca0000000800 */
.L_x_1118:
[----:B------:R-:W-:Y:S01]  /*99b0*/  ISETP.NE.AND P3, PT, RZ, UR45, PT ;  /* 0x0000002dff007c0c */ /* 0x000fe2000bf65270 */
[----:B------:R-:W-:-:S04]  /*99c0*/  UISETP.NE.AND UP1, UPT, UR32, 0x1, UPT ;  /* 0x000000012000788c */ /* 0x000fc8000bf25270 */
[----:B------:R-:W-:-:S04]  /*99d0*/  USEL UR51, URZ, 0x1, UP1 ;  /* 0x000000013f337887 */ /* 0x000fc80008800000 */
[----:B------:R-:W-:-:S04]  /*99e0*/  ULOP3.LUT UR51, UR33, UR51, URZ, 0x3c, !UPT ;  /* 0x0000003321337292 */ /* 0x000fc8000f8e3c3f */
[----:B------:R-:W-:Y:S08]  /*99f0*/  @P3 BRA `(.L_x_1109) ;  /* 0x0000000000383947 */ /* 0x000ff00003800000 */
[----:B------:R-:W-:Y:S05]  /*9a00*/  @!P0 BRA `(.L_x_1110) ;  /* 0x0000000000048947 */ /* 0x000fea0003800000 */
[----:B------:R-:W-:Y:S01]  /*9a10*/  BPT.TRAP 0x1 ;  /* 0x000000040000795c */ /* 0x000fe20000300000 */
.L_x_1110:
[----:B------:R-:W-:Y:S01]  /*9a20*/  UIADD3 UR6, UR32, 0x1, URZ ;  /* 0x0000000120067890 */ /* 0x000fe2000fffe03f */
[----:B------:R-:W-:-:S03]  /*9a30*/  IMAD.U32 R5, RZ, RZ, UR51 ;  /* 0x00000033ff057e24 */ /* 0x000fc6000f8e00ff */
[----:B------:R-:W-:Y:S02]  /*9a40*/  UISETP.NE.AND UP1, UPT, UR6, 0x2, UPT ;  /* 0x000000020600788c */ /* 0x000fe4000bf25270 */
[----:B------:R-:W-:Y:S02]  /*9a50*/  SHF.L.U32 R5, R5, 0x1f, RZ ;  /* 0x0000001f05057819 */ /* 0x000fe400000006ff */
[----:B------:R-:W-:-:S04]  /*9a60*/  USEL UR6, UR6, URZ, UP1 ;  /* 0x0000003f06067287 */ /* 0x000fc80008800000 */
[----:B------:R-:W-:-:S09]  /*9a70*/  ULEA UR6, UR6, UR36, 0x3 ;  /* 0x0000002406067291 */ /* 0x000fd2000f8e183f */
[----:B------:R0:W1:Y:S01]  /*9a80*/  SYNCS.PHASECHK.TRANS64.TRYWAIT P2, [UR6+0x22830], R5 ;  /* 0x02283005ff0075a7 */ /* 0x0000620008040146 */
[----:B------:R-:W-:Y:S05]  /*9a90*/  @!P0 BRA `(.L_x_1111) ;  /* 0x0000000000048947 */ /* 0x000fea0003800000 */
[----:B------:R-:W-:Y:S01]  /*9aa0*/  BPT.TRAP 0x1 ;  /* 0x000000040000795c */ /* 0x000fe20000300000 */
.L_x_1111:
[----:B-1----:R-:W-:Y:S05]  /*9ab0*/  @P2 BRA `(.L_x_1109) ;  /* 0x0000000000082947 */ /* 0x002fea0003800000 */
[----:B------:R-:W1:Y:S02]  /*9ac0*/  SYNCS.PHASECHK.TRANS64.TRYWAIT P2, [UR6+0x22830], R5 ;  /* 0x02283005ff0075a7 */ /* 0x000e640008040146 */
[----:B-1----:R-:W-:Y:S05]  /*9ad0*/  @!P2 BRA `(.L_x_1112) ;  /* 0x000001080084a947 */ /* 0x002fea0003800000 */
.L_x_1109:
[----:B-1----:R-:W1:Y:S01]  /*9ae0*/  S2R R6, SR_TID.X ;  /* 0x0000000000067919 */ /* 0x002e620000002100 */
[----:B------:R-:W-:Y:S01]  /*9af0*/  UIADD3 UR54, UR32, 0x1, URZ ;  /* 0x0000000120367890 */ /* 0x000fe2000fffe03f */
[----:B------:R-:W-:Y:S01]  /*9b00*/  UMOV UR27, 0x80000020 ;  /* 0x80000020001b7882 */ /* 0x000fe20000000000 */
[----:B------:R-:W-:Y:S02]  /*9b10*/  UMOV UR7, 0x80000020 ;  /* 0x8000002000077882 */ /* 0x000fe40000000000 */
[----:B------:R-:W-:Y:S01]  /*9b20*/  UISETP.NE.AND UP1, UPT, UR54, 0x2, UPT ;  /* 0x000000023600788c */ /* 0x000fe2000bf25270 */
[----:B------:R-:W-:Y:S01]  /*9b30*/  UMOV UR11, 0x80000020 ;  /* 0x80000020000b7882 */ /* 0x000fe20000000000 */
[----:B------:R-:W-:Y:S02]  /*9b40*/  UMOV UR15, 0x80000020 ;  /* 0x80000020000f7882 */ /* 0x000fe40000000000 */
[----:B------:R-:W-:Y:S01]  /*9b50*/  USEL UR54, UR54, URZ, UP1 ;  /* 0x0000003f36367287 */ /* 0x000fe20008800000 */
[----:B------:R-:W-:Y:S01]  /*9b60*/  UMOV UR19, 0x80000020 ;  /* 0x8000002000137882 */ /* 0x000fe20000000000 */
[----:B------:R-:W-:-:S02]  /*9b70*/  UMOV UR23, 0x80000020 ;  /* 0x8000002000177882 */ /* 0x000fc40000000000 */
[----:B------:R-:W-:-:S04]  /*9b80*/  UIMAD UR26, UR54, 0x600, UR28 ;  /* 0x00000600361a78a4 */ /* 0x000fc8000f8e021c */
[----:B------:R-:W-:Y:S02]  /*9b90*/  UIADD3 UR6, UR26, 0x2, URZ ;  /* 0x000000021a067890 */ /* 0x000fe4000fffe03f */
[----:B------:R-:W-:Y:S02]  /*9ba0*/  UIADD3 UR10, UR26, 0x200, URZ ;  /* 0x000002001a0a7890 */ /* 0x000fe4000fffe03f */
[----:B------:R-:W-:Y:S02]  /*9bb0*/  UIADD3 UR14, UR26, 0x202, URZ ;  /* 0x000002021a0e7890 */ /* 0x000fe4000fffe03f */
[----:B------:R-:W-:Y:S02]  /*9bc0*/  UIADD3 UR18, UR26, 0x400, URZ ;  /* 0x000004001a127890 */ /* 0x000fe4000fffe03f */
[----:B------:R-:W-:Y:S01]  /*9bd0*/  UIADD3 UR22, UR26, 0x402, URZ ;  /* 0x000004021a167890 */ /* 0x000fe2000fffe03f */
        /* <DEDUP_REMOVED lines=24> */
.L_x_1114:
[----:B------:R-:W-:Y:S01]  /*9d60*/  ULEA UR6, UR32, UR36, 0x3 ;  /* 0x0000002420067291 */ /* 0x000fe2000f8e183f */
[----:B------:R-:W-:-:S05]  /*9d70*/  IMAD.U32 R5, RZ, RZ, UR33 ;  /* 0x00000021ff057e24 */ /* 0x000fca000f8e00ff */
[----:B------:R-:W-:-:S04]  /*9d80*/  SHF.L.U32 R5, R5, 0x1f, RZ ;  /* 0x0000001f05057819 */ /* 0x000fc800000006ff */
[----:B------:R0:W1:Y:S01]  /*9d90*/  SYNCS.PHASECHK.TRANS64.TRYWAIT P2, [UR6+0x22850], R5 ;  /* 0x02285005ff0075a7 */ /* 0x0000620008040146 */
[----:B------:R-:W-:Y:S05]  /*9da0*/  @!P0 BRA `(.L_x_1115) ;  /* 0x0000000000048947 */ /* 0x000fea0003800000 */
[----:B------:R-:W-:Y:S01]  /*9db0*/  BPT.TRAP 0x1 ;  /* 0x000000040000795c */ /* 0x000fe20000300000 */
.L_x_1115:
[----:B-1----:R-:W-:Y:S05]  /*9dc0*/  @P2 BRA `(.L_x_1113) ;  /* 0x0000000000082947 */ /* 0x002fea0003800000 */
[----:B------:R-:W1:Y:S02]  /*9dd0*/  SYNCS.PHASECHK.TRANS64.TRYWAIT P2, [UR6+0x22850], R5 ;  /* 0x02285005ff0075a7 */ /* 0x000e640008040146 */
[----:B-1----:R-:W-:Y:S05]  /*9de0*/  @!P2 BRA `(.L_x_1116) ;  /* 0x0000010400d8a947 */ /* 0x002fea0003800000 */
.L_x_1113:
        /* <DEDUP_REMOVED lines=14> */
[C---:B------:R-:W-:Y:S01]  /*9ed0*/  FMUL.FTZ R27, R0.reuse, R36 ;  /* 0x00000024001b7220 */ /* 0x040fe20000410000 */
[C---:B------:R-:W-:Y:S01]  /*9ee0*/  FMUL.FTZ R11, R0.reuse, R26 ;  /* 0x0000001a000b7220 */ /* 0x040fe20000410000 */
[----:B------:R-:W-:Y:S01]  /*9ef0*/  ULEA UR11, UR32, UR6, 0xa ;  /* 0x00000006200b7291 */ /* 0x000fe2000f8e503f */
[----:B------:R-:W2:Y:S01]  /*9f00*/  MUFU.TANH R9, R9 ;  /* 0x0000000900097308 */ /* 0x000ea20000002400 */
        /* <DEDUP_REMOVED lines=36> */
[----:B------:R-:W-:Y:S01]  /*a150*/  UIADD3 UR6, UR11, 0x2, URZ ;  /* 0x000000020b067890 */ /* 0x000fe2000fffe03f */
[C---:B------:R-:W-:Y:S01]  /*a160*/  FMUL.FTZ R44, R0.reuse, R53 ;  /* 0x00000035002c7220 */ /* 0x040fe20000410000 */
[----:B------:R-:W-:Y:S01]  /*a170*/  UMOV UR7, 0x40000040 ;  /* 0x4000004000077882 */ /* 0x000fe20000000000 */
        /* <DEDUP_REMOVED lines=9> */
[----:B------:R-:W0:Y:S01]  /*a210*/  MUFU.TANH R11, R11 ;  /* 0x0000000b000b7308 */ /* 0x000e220000002400 */
[----:B---3--:R-:W-:Y:S01]  /*a220*/  FMNMX.FTZ R68, R24, R67, !PT ;  /* 0x0000004318447209 */ /* 0x008fe20007810000 */
[C---:B------:R-:W-:Y:S01]  /*a230*/  FMUL.FTZ R63, R0.reuse, R72 ;  /* 0x00000048003f7220 */ /* 0x040fe20000410000 */
[C---:B------:R-:W-:Y:S01]  /*a240*/  FMUL.FTZ R48, R0.reuse, R57 ;  /* 0x0000003900307220 */ /* 0x040fe20000410000 */
[C---:B------:R-:W-:Y:S01]  /*a250*/  FMUL.FTZ R46, R0.reuse, R55 ;  /* 0x00000037002e7220 */ /* 0x040fe20000410000 */
[C---:B------:R-:W-:Y:S01]  /*a260*/  FMUL.FTZ R55, R0.reuse, R64 ;  /* 0x0000004000377220 */ /* 0x040fe20000410000 */
[C---:B------:R-:W-:Y:S01]  /*a270*/  FMUL.FTZ R56, R0.reuse, R65 ;  /* 0x0000004100387220 */ /* 0x040fe20000410000 */
[C---:B------:R-:W-:Y:S01]  /*a280*/  FMUL.FTZ R64, R0.reuse, R73 ;  /* 0x0000004900407220 */ /* 0x040fe20000410000 */
[----:B------:R-:W2:Y:S01]  /*a290*/  MUFU.TANH R28, R28 ;  /* 0x0000001c001c7308 */ /* 0x000ea20000002400 */
        /* <DEDUP_REMOVED lines=8> */
[----:B0-----:R-:W-:Y:S01]  /*a320*/  FMNMX.FTZ R5, R11, R8, !PT ;  /* 0x000000080b057209 */ /* 0x001fe20007810000 */
[----:B------:R-:W-:Y:S01]  /*a330*/  FMUL.FTZ R66, R0, R75 ;  /* 0x0000004b00427220 */ /* 0x000fe20000410000 */
[----:B------:R-:W-:Y:S01]  /*a340*/  UMOV UR10, UR31 ;  /* 0x0000001f000a7c82 */ /* 0x000fe20008000000 */
[----:B------:R-:W0:Y:S04]  /*a350*/  S2R R206, SR_TID.X ;  /* 0x0000000000ce7919 */ /* 0x000e280000002100 */
[----:B------:R-:W3:Y:S01]  /*a360*/  MUFU.TANH R31, R31 ;  /* 0x0000001f001f7308 */ /* 0x000ee20000002400 */
[----:B--2---:R-:W-:-:S07]  /*a370*/  FMNMX.FTZ R70, R28, R69, !PT ;  /* 0x000000451c467209 */ /* 0x004fce0007810000 */
[----:B------:R-:W2:Y:S01]  /*a380*/  MUFU.TANH R15, R15 ;  /* 0x0000000f000f7308 */ /* 0x000ea20000002400 */
[----:B-1----:R-:W-:-:S07]  /*a390*/  FMNMX.FTZ R6, R12, R5, !PT ;  /* 0x000000050c067209 */ /* 0x002fce0007810000 */
[----:B------:R-:W1:Y:S01]  /*a3a0*/  MUFU.TANH R32, R32 ;  /* 0x0000002000207308 */ /* 0x000e620000002400 */
[----:B---3--:R-:W-:-:S07]  /*a3b0*/  FMNMX.FTZ R69, R31, R70, !PT ;  /* 0x000000461f457209 */ /* 0x008fce0007810000 */
[----:B------:R-:W3:Y:S01]  /*a3c0*/  MUFU.TANH R20, R20 ;  /* 0x0000001400147308 */ /* 0x000ee20000002400 */
[----:B--2---:R-:W-:Y:S02]  /*a3d0*/  FMNMX.FTZ R5, R15, R6, !PT ;  /* 0x000000060f057209 */ /* 0x004fe40007810000 */
[----:B0-----:R-:W-:-:S05]  /*a3e0*/  SHF.R.U32.HI R206, RZ, 0x7, R206 ;  /* 0x00000007ffce7819 */ /* 0x001fca00000116ce */
[----:B------:R-:W0:Y:S01]  /*a3f0*/  MUFU.TANH R35, R35 ;  /* 0x0000002300237308 */ /* 0x000e220000002400 */
[----:B-1----:R-:W-:Y:S01]  /*a400*/  FMNMX.FTZ R70, R32, R69, !PT ;  /* 0x0000004520467209 */ /* 0x002fe20007810000 */
[C---:B------:R-:W-:Y:S01]  /*a410*/  FMUL.FTZ R69, R0.reuse, R78 ;  /* 0x0000004e00457220 */ /* 0x040fe20000410000 */
[----:B------:R-:W-:-:S05]  /*a420*/  FMUL.FTZ R78, R0, R84 ;  /* 0x00000054004e7220 */ /* 0x000fca0000410000 */
[----:B------:R-:W1:Y:S01]  /*a430*/  MUFU.TANH R25, R25 ;  /* 0x0000001900197308 */ /* 0x000e620000002400 */
[----:B---3--:R-:W-:-:S07]  /*a440*/  FMNMX.FTZ R6, R20, R5, !PT ;  /* 0x0000000514067209 */ /* 0x008fce0007810000 */
[----:B------:R-:W2:Y:S01]  /*a450*/  MUFU.TANH R36, R36 ;  /* 0x0000002400247308 */ /* 0x000ea20000002400 */
[----:B0-----:R-:W-:Y:S01]  /*a460*/  FMNMX.FTZ R71, R35, R70, !PT ;  /* 0x0000004623477209 */ /* 0x001fe20007810000 */
[C---:B------:R-:W-:Y:S01]  /*a470*/  FMUL.FTZ R70, R0.reuse, R79 ;  /* 0x0000004f00467220 */ /* 0x040fe20000410000 */
[----:B------:R-:W-:-:S05]  /*a480*/  FMUL.FTZ R79, R0, R85 ;  /* 0x00000055004f7220 */ /* 0x000fca0000410000 */
        /* <DEDUP_REMOVED lines=11> */
[----:B------:R-:W-:-:S05]  /*a540*/  UIADD3 UR6, UR11, 0x4, URZ ;  /* 0x000000040b067890 */ /* 0x000fca000fffe03f */
[----:B------:R-:W1:Y:S01]  /*a550*/  MUFU.TANH R30, R30 ;  /* 0x0000001e001e7308 */ /* 0x000e620000002400 */
[----:B--2---:R-:W-:Y:S01]  /*a560*/  FMNMX.FTZ R5, R29, R6, !PT ;  /* 0x000000061d057209 */ /* 0x004fe20007810000 */
[----:B------:R-:W-:-:S06]  /*a570*/  UMOV UR7, 0x40000040 ;  /* 0x4000004000077882 */ /* 0x000fcc0000000000 */
        /* <DEDUP_REMOVED lines=41> */
[----:B------:R-:W-:Y:S01]  /*a810*/  UIADD3 UR6, UR11, 0x6, URZ ;  /* 0x000000060b067890 */ /* 0x000fe2000fffe03f */
        /* <DEDUP_REMOVED lines=15> */
[----:B------:R-:W-:-:S06]  /*a910*/  FMUL.FTZ R73, R0, R86 ;  /* 0x0000005600497220 */ /* 0x000fcc0000410000 */
        /* <DEDUP_REMOVED lines=27> */
[----:B------:R-:W-:Y:S04]  /*aad0*/  QGMMA.64x128x32.F32.E4M3.E4M3 R88, R152, gdesc[UR4], R88, gsb0 ;  /* 0x01e0000498587df3 */ /* 0x000fe80008000858 */
[----:B------:R-:W0:Y:S02]  /*aae0*/  SHFL.BFLY PT, R81, R80, 0x2, 0x1f ;  /* 0x0c401f0050517f89 */ /* 0x000e2400000e0000 */
[----:B------:R-:W3:Y:S01]  /*aaf0*/  MUFU.TANH R70, R70 ;  /* 0x0000004600467308 */ /* 0x000ee20000002400 */
[----:B-1----:R-:W-:-:S07]  /*ab00*/  FMNMX.FTZ R6, R66, R5, !PT ;  /* 0x0000000542067209 */ /* 0x002fce0007810000 */
[----:B------:R-:W1:Y:S01]  /*ab10*/  MUFU.TANH R71, R71 ;  /* 0x0000004700477308 */ /* 0x000e620000002400 */
[----:B--2---:R-:W-:-:S07]  /*ab20*/  FMNMX.FTZ R5, R69, R6, !PT ;  /* 0x0000000645057209 */ /* 0x004fce0007810000 */
[----:B------:R-:W2:Y:S01]  /*ab30*/  MUFU.TANH R72, R72 ;  /* 0x0000004800487308 */ /* 0x000ea20000002400 */
[----:B---3--:R-:W-:Y:S02]  /*ab40*/  FMNMX.FTZ R6, R70, R5, !PT ;  /* 0x0000000546067209 */ /* 0x008fe40007810000 */
[----:B0-----:R-:W-:-:S05]  /*ab50*/  FMNMX.FTZ R81, R80, R81, !PT ;  /* 0x0000005150517209 */ /* 0x001fca0007810000 */
[----:B------:R-:W0:Y:S01]  /*ab60*/  MUFU.TANH R73, R73 ;  /* 0x0000004900497308 */ /* 0x000e220000002400 */
[----:B-1----:R-:W-:-:S07]  /*ab70*/  FMNMX.FTZ R5, R71, R6, !PT ;  /* 0x0000000647057209 */ /* 0x002fce0007810000 */
[----:B------:R-:W1:Y:S01]  /*ab80*/  MUFU.TANH R74, R74 ;  /* 0x0000004a004a7308 */ /* 0x000e620000002400 */
[----:B--2---:R-:W-:-:S04]  /*ab90*/  FMNMX.FTZ R6, R72, R5, !PT ;  /* 0x0000000548067209 */ /* 0x004fc80007810000 */
[----:B0-----:R-:W-:Y:S02]  /*aba0*/  FMNMX.FTZ R5, R73, R6, !PT ;  /* 0x0000000649057209 */ /* 0x001fe40007810000 */
[----:B------:R-:W0:Y:S02]  /*abb0*/  SHFL.BFLY PT, R6, R81, 0x1, 0x1f ;  /* 0x0c201f0051067f89 */ /* 0x000e2400000e0000 */
[----:B-1----:R-:W-:-:S05]  /*abc0*/  FMNMX.FTZ R75, R74, R5, !PT ;  /* 0x000000054a4b7209 */ /* 0x002fca0007810000 */
[----:B------:R-:W1:Y:S01]  /*abd0*/  SHFL.BFLY PT, R82, R75, 0x2, 0x1f ;  /* 0x0c401f004b527f89 */ /* 0x000e6200000e0000 */
[----:B0-----:R-:W-:-:S05]  /*abe0*/  FMNMX.FTZ R6, R81, R6, !PT ;  /* 0x0000000651067209 */ /* 0x001fca0007810000 */
[----:B------:R-:W-:-:S04]  /*abf0*/  FADD.FTZ R7, -R6, R7 ;  /* 0x0000000706077221 */ /* 0x000fc80000010100 */
[----:B------:R-:W-:Y:S01]  /*ac00*/  FMUL.FTZ R83, R7, UR10 ;  /* 0x0000000a07537c20 */ /* 0x000fe20008410000 */
[----:B-1----:R-:W-:Y:S01]  /*ac10*/  FMNMX.FTZ R82, R75, R82, !PT ;  /* 0x000000524b527209 */ /* 0x002fe20007810000 */
[----:B------:R-:W-:-:S04]  /*ac20*/  IMAD.U32 R75, RZ, RZ, UR10 ;  /* 0x0000000aff4b7e24 */ /* 0x000fc8000f8e00ff */
[----:B------:R-:W0:Y:S01]  /*ac30*/  SHFL.BFLY PT, R5, R82, 0x1, 0x1f ;  /* 0x0c201f0052057f89 */ /* 0x000e2200000e0000 */
[----:B------:R-:W-:-:S04]  /*ac40*/  FFMA.FTZ R80, R6, R75, -8 ;  /* 0xc100000006507423 */ /* 0x000fc8000001004b */
        /* <DEDUP_REMOVED lines=18> */
[----:B------:R-:W-:Y:S01]  /*ad70*/  IMAD.U32 R78, RZ, RZ, UR10 ;  /* 0x0000000aff4e7e24 */ /* 0x000fe2000f8e00ff */
[----:B0-----:R-:W-:Y:S01]  /*ad80*/  FMNMX.FTZ R5, R82, R5, !PT ;  /* 0x0000000552057209 */ /* 0x001fe20007810000 */
[----:B------:R-:W-:Y:S01]  /*ad90*/  MUFU.EX2 R75, R75 ;  /* 0x0000004b004b7308 */ /* 0x000fe20000000800 */
[----:B------:R-:W-:-:S01]  /*ada0*/  FFMA.FTZ R14, R14, UR10, -R80 ;  /* 0x0000000a0e0e7c23 */ /* 0x000fc20008010850 */
[--C-:B------:R-:W-:Y:S01]  /*adb0*/  FFMA.FTZ R24, R24, UR10, -R80.reuse ;  /* 0x0000000a18187c23 */ /* 0x100fe20008010850 */
[----:B------:R-:W-:-:S01]  /*adc0*/  FFMA.FTZ R28, R28, UR10, -R80 ;  /* 0x0000000a1c1c7c23 */ /* 0x000fc20008010850 */
[C---:B------:R-:W-:Y:S01]  /*add0*/  FADD.FTZ R7, -R5.reuse, R8 ;  /* 0x0000000805077221 */ /* 0x040fe20000010100 */
[----:B------:R-:W-:-:S01]  /*ade0*/  FFMA.FTZ R78, R5, R78, -8 ;  /* 0xc1000000054e7423 */ /* 0x000fc2000001004e */
[--C-:B------:R-:W-:Y:S01]  /*adf0*/  FFMA.FTZ R32, R32, UR10, -R80.reuse ;  /* 0x0000000a20207c23 */ /* 0x100fe20008010850 */
[----:B------:R-:W-:-:S01]  /*ae00*/  FFMA.FTZ R36, R36, UR10, -R80 ;  /* 0x0000000a24247c23 */ /* 0x000fc20008010850 */
[----:B------:R-:W-:Y:S01]  /*ae10*/  FMUL.FTZ R7, R7, UR10 ;  /* 0x0000000a07077c20 */ /* 0x000fe20008410000 */
[----:B------:R-:W-:-:S01]  /*ae20*/  FFMA.FTZ R82, R11, UR10, -R78 ;  /* 0x0000000a0b527c23 */ /* 0x000fc2000801084e */
[--C-:B------:R-:W-:Y:S01]  /*ae30*/  FFMA.FTZ R11, R12, UR10, -R78.reuse ;  /* 0x0000000a0c0b7c23 */ /* 0x100fe2000801084e */
        /* <DEDUP_REMOVED lines=10> */
[----:B------:R-:W-:Y:S01]  /*aee0*/  FFMA.FTZ R34, R37, UR10, -R78 ;  /* 0x0000000a25227c23 */ /* 0x000fe2000801084e */
        /* <DEDUP_REMOVED lines=9> */
[----:B------:R-:W-:Y:S01]  /*af80*/  FFMA.FTZ R68, R68, UR10, -R80 ;  /* 0x0000000a44447c23 */ /* 0x000fe20008010850 */
[----:B------:R-:W-:-:S01]  /*af90*/  FFMA.FTZ R37, R38, UR10, -R78 ;  /* 0x0000000a26257c23 */ /* 0x000fc2000801084e */
[----:B------:R-:W-:Y:S01]  /*afa0*/  FFMA.FTZ R80, R79, UR10, -R80 ;  /* 0x0000000a4f507c23 */ /* 0x000fe20008010850 */
        /* <DEDUP_REMOVED lines=14> */
[----:B------:R-:W-:Y:S01]  /*b090*/  IADD3 R83, -R206, 0xb, RZ ;  /* 0x0000000bce537810 */ /* 0x000fe20007ffe1ff */
[----:B------:R-:W-:Y:S01]  /*b0a0*/  FFMA.FTZ R74, R74, UR10, -R78 ;  /* 0x0000000a4a4a7c23 */ /* 0x000fe2000801084e */
[----:B------:R-:W-:-:S02]  /*b0b0*/  WARPGROUP.DEPBAR.LE gsb0, 0x0 ;  /* 0x00008000000079c5 */ /* 0x000fc40000010000 */
        /* <DEDUP_REMOVED lines=18> */
[--C-:B------:R-:W-:Y:S01]  /*b1e0*/  FFMA.FTZ R57, R58, UR10, -R78.reuse ;  /* 0x0000000a3a397c23 */ /* 0x100fe2000801084e */
[----:B------:R-:W-:-:S05]  /*b1f0*/  FFMA.FTZ R58, R61, UR10, -R78 ;  /* 0x0000000a3d3a7c23 */ /* 0x000fca000801084e */
        /* <DEDUP_REMOVED lines=16> */
[--C-:B------:R-:W-:Y:S01]  /*b300*/  FFMA.FTZ R61, R62, UR10, -R78.reuse ;  /* 0x0000000a3e3d7c23 */ /* 0x100fe2000801084e */
[----:B------:R-:W-:-:S05]  /*b310*/  FFMA.FTZ R62, R65, UR10, -R78 ;  /* 0x0000000a413e7c23 */ /* 0x000fca000801084e */
        /* <DEDUP_REMOVED lines=16> */
[----:B------:R-:W-:-:S06]  /*b420*/  FFMA.FTZ R65, R66, UR10, -R78 ;  /* 0x0000000a42417c23 */ /* 0x000fcc000801084e */
        /* <DEDUP_REMOVED lines=34> */
[----:B------:R-:W-:Y:S01]  /*b650*/  FFMA.FTZ R69, R72, UR10, -R78 ;  /* 0x0000000a48457c23 */ /* 0x000fe2000801084e */
[----:B------:R-:W-:-:S05]  /*b660*/  IMAD.U32 R72, RZ, RZ, UR54 ;  /* 0x00000036ff487e24 */ /* 0x000fca000f8e00ff */
[----:B------:R-:W2:Y:S01]  /*b670*/  MUFU.EX2 R58, R58 ;  /* 0x0000003a003a7308 */ /* 0x000ea20000000800 */
[----:B-1----:R-:W-:-:S07]  /*b680*/  FADD.FTZ R3, R57, R2 ;  /* 0x0000000239037221 */ /* 0x002fce0000010000 */
[----:B------:R-:W-:Y:S01]  /*b690*/  MUFU.EX2 R60, R60 ;  /* 0x0000003c003c7308 */ /* 0x000fe20000000800 */
[----:B0-----:R-:W-:-:S07]  /*b6a0*/  FADD.FTZ R71, R55, R84 ;  /* 0x0000005437477221 */ /* 0x001fce0000010000 */
[----:B------:R-:W0:Y:S01]  /*b6b0*/  MUFU.EX2 R61, R61 ;  /* 0x0000003d003d7308 */ /* 0x000e220000000800 */
[----:B--2---:R-:W-:-:S07]  /*b6c0*/  FADD.FTZ R2, R58, R3 ;  /* 0x000000033a027221 */ /* 0x004fce0000010000 */
[----:B------:R-:W1:Y:S08]  /*b6d0*/  MUFU.EX2 R59, R59 ;  /* 0x0000003b003b7308 */ /* 0x000e700000000800 */
[----:B------:R-:W2:Y:S01]  /*b6e0*/  MUFU.EX2 R62, R62 ;  /* 0x0000003e003e7308 */ /* 0x000ea20000000800 */
[----:B0-----:R-:W-:-:S01]  /*b6f0*/  FADD.FTZ R3, R61, R2 ;  /* 0x000000023d037221 */ /* 0x001fc20000010000 */
[----:B------:R-:W-:-:S05]  /*b700*/  @!P1 LEA R2, R72, UR36, 0x3 ;  /* 0x0000002448029c11 */ /* 0x000fca000f8e18ff */
[----:B------:R-:W-:Y:S01]  /*b710*/  @!P1 VIADD R2, R2, 0x22840 ;  /* 0x0002284002029836 */ /* 0x000fe20000000000 */
[----:B------:R-:W0:Y:S04]  /*b720*/  MUFU.EX2 R64, R64 ;  /* 0x0000004000407308 */ /* 0x000e280000000800 */
[----:B------:R-:W-:Y:S01]  /*b730*/  @!P1 PRMT R2, RZ, 0x654, R2 ;  /* 0x00000654ff029816 */ /* 0x000fe20000000002 */
[----:B------:R3:W-:Y:S06]  /*b740*/  BAR.ARV R83, 0x100 ;  /* 0x000400530000751d */ /* 0x0007ec0000002000 */
[----:B------:R-:W4:Y:S01]  /*b750*/  MUFU.EX2 R65, R65 ;  /* 0x0000004100417308 */ /* 0x000f220000000800 */
[----:B------:R5:W-:Y:S07]  /*b760*/  @!P1 SYNCS.ARRIVE.TRANS64.RED.A1T0 RZ, [R2+URZ], RZ ;  /* 0x000000ff02ff99a7 */ /* 0x000bee000810043f */
[----:B------:R-:W3:Y:S08]  /*b770*/  MUFU.EX2 R63, R63 ;  /* 0x0000003f003f7308 */ /* 0x000ef00000000800 */
[----:B------:R-:W5:Y:S08]  /*b780*/  MUFU.EX2 R79, R79 ;  /* 0x0000004f004f7308 */ /* 0x000f700000000800 */
[----:B------:R-:W5:Y:S08]  /*b790*/  MUFU.EX2 R68, R68 ;  /* 0x0000004400447308 */ /* 0x000f700000000800 */
[----:B------:R1:W5:Y:S08]  /*b7a0*/  MUFU.EX2 R81, R70 ;  /* 0x0000004600517308 */ /* 0x0003700000000800 */
[----:B------:R-:W5:Y:S01]  /*b7b0*/  MUFU.EX2 R67, R67 ;  /* 0x0000004300437308 */ /* 0x000f620000000800 */
[----:B-1----:R-:W-:-:S04]  /*b7c0*/  FADD.FTZ R70, R60, R71 ;  /* 0x000000473c467221 */ /* 0x002fc80000010000 */
[----:B------:R-:W-:Y:S01]  /*b7d0*/  FADD.FTZ R71, R59, R70 ;  /* 0x000000463b477221 */ /* 0x000fe20000010000 */
[----:B--2---:R-:W-:-:S02]  /*b7e0*/  FADD.FTZ R70, R62, R3 ;  /* 0x000000033e467221 */ /* 0x004fc40000010000 */
[----:B------:R-:W1:Y:S01]  /*b7f0*/  MUFU.EX2 R66, R66 ;  /* 0x0000004200427308 */ /* 0x000e620000000800 */
[----:B0-----:R-:W-:-:S01]  /*b800*/  FADD.FTZ R72, R64, R71 ;  /* 0x0000004740487221 */ /* 0x001fc20000010000 */
[----:B----4-:R-:W-:-:S03]  /*b810*/  FADD.FTZ R70, R65, R70 ;  /* 0x0000004641467221 */ /* 0x010fc60000010000 */
[----:B---3--:R-:W-:Y:S01]  /*b820*/  FADD.FTZ R3, R63, R72 ;  /* 0x000000483f037221 */ /* 0x008fe20000010000 */
[----:B-----5:R-:W-:-:S02]  /*b830*/  FADD.FTZ R70, R79, R70 ;  /* 0x000000464f467221 */ /* 0x020fc40000010000 */
[----:B------:R-:W0:Y:S01]  /*b840*/  MUFU.EX2 R76, R76 ;  /* 0x0000004c004c7308 */ /* 0x000e220000000800 */
[----:B------:R-:W-:-:S01]  /*b850*/  FADD.FTZ R2, R68, R3 ;  /* 0x0000000344027221 */ /* 0x000fc20000010000 */
[----:B------:R-:W-:-:S03]  /*b860*/  FADD.FTZ R3, R81, R70 ;  /* 0x0000004651037221 */ /* 0x000fc60000010000 */
[----:B------:R-:W-:-:S03]  /*b870*/  FADD.FTZ R71, R67, R2 ;  /* 0x0000000243477221 */ /* 0x000fc60000010000 */
        /* <DEDUP_REMOVED lines=10> */
[----:B--2---:R-:W-:-:S03]  /*b920*/  FADD.FTZ R3, R80, R3 ;  /* 0x0000000350037221 */ /* 0x004fc60000010000 */
[----:B-1----:R-:W-:Y:S01]  /*b930*/  FADD.FTZ R2, R74, R2 ;  /* 0x000000024a027221 */ /* 0x002fe20000010000 */
[----:B------:R-:W-:Y:S06]  /*b940*/  @!P0 BRA `(.L_x_1117) ;  /* 0x0000000000048947 */ /* 0x000fec0003800000 */
[----:B------:R-:W-:Y:S01]  /*b950*/  BPT.TRAP 0x1 ;  /* 0x000000040000795c */ /* 0x000fe20000300000 */
.L_x_1117:
        /* <DEDUP_REMOVED lines=106> */
[----:B------:R-:W-:Y:S06]  /*c000*/  @P2 BRA `(.L_x_1118) ;  /* 0xffffffd800682947 */ /* 0x000fec000383ffff */
.L_x_1108:
[----:B------:R-:W-:-:S13]  /*c010*/  ISETP.GE.AND P2, PT, R4, UR39, PT ;  /* 0x0000002704007c0c */ /* 0x000fda000bf46270 */
[----:B------:R-:W-:Y:S05]  /*c020*/  @!P2 BRA `(.L_x_1119) ;  /* 0x0000003400d8a947 */ /* 0x000fea0003800000 */
[----:B------:R-:W-:Y:S01]  /*c030*/  IMAD.MOV.U32 R8, RZ, RZ, R5 ;  /* 0x000000ffff087224 */ /* 0x000fe200078e0005 */
[----:B------:R-:W-:Y:S01]  /*c040*/  UMOV UR34, UR51 ;  /* 0x0000003300227c82 */ /* 0x000fe20008000000 */
[----:B------:R-:W-:Y:S01]  /*c050*/  IMAD.MOV.U32 R7, RZ, RZ, R6 ;  /* 0x000000ffff077224 */ /* 0x000fe200078e0006 */
[----:B------:R-:W-:Y:S01]  /*c060*/  UMOV UR33, UR54 ;  /* 0x0000003600217c82 */ /* 0x000fe20008000000 */
[----:B------:R-:W-:Y:S01]  /*c070*/  ULDC UR31, c[0x0][0x9e4] ;  /* 0x00027900001f7ab9 */ /* 0x000fe20000000800 */
[----:B------:R-:W-:Y:S01]  /*c080*/  ULDC UR30, c[0x0][0x988] ;  /* 0x00026200001e7ab9 */ /* 0x000fe20000000800 */
[----:B------:R-:W-:-:S05]  /*c090*/  ULDC UR32, c[0x0][0x9e0] ;  /* 0x0002780000207ab9 */ /* 0x000fca0000000800 */
.L_x_1137:
[----:B------:R-:W-:Y:S01]  /*c0a0*/  ISETP.NE.AND P3, PT, RZ, UR45, PT ;  /* 0x0000002dff007c0c */ /* 0x000fe2000bf65270 */
[----:B------:R-:W-:-:S04]  /*c0b0*/  UISETP.NE.AND UP1, UPT, UR33, 0x1, UPT ;  /* 0x000000012100788c */ /* 0x000fc8000bf25270 */
[----:B------:R-:W-:-:S04]  /*c0c0*/  USEL UR51, URZ, 0x1, UP1 ;  /* 0x000000013f337887 */ /* 0x000fc80008800000 */
[----:B------:R-:W-:-:S04]  /*c0d0*/  ULOP3.LUT UR51, UR34, UR51, URZ, 0x3c, !UPT ;  /* 0x0000003322337292 */ /* 0x000fc8000f8e3c3f */
[----:B------:R-:W-:Y:S08]  /*c0e0*/  @P3 BRA `(.L_x_1120) ;  /* 0x0000000000383947 */ /* 0x000ff00003800000 */
[----:B------:R-:W-:Y:S05]  /*c0f0*/  @!P0 BRA `(.L_x_1121) ;  /* 0x0000000000048947 */ /* 0x000fea0003800000 */
[----:B------:R-:W-:Y:S01]  /*c100*/  BPT.TRAP 0x1 ;  /* 0x000000040000795c */ /* 0x000fe20000300000 */
.L_x_1121:
        /* <DEDUP_REMOVED lines=9> */
.L_x_1122:
[----:B-1----:R-:W-:Y:S05]  /*c1a0*/  @P2 BRA `(.L_x_1120) ;  /* 0x0000000000082947 */ /* 0x002fea0003800000 */
[----:B------:R-:W1:Y:S02]  /*c1b0*/  SYNCS.PHASECHK.TRANS64.TRYWAIT P2, [UR6+0x22830], R5 ;  /* 0x02283005ff0075a7 */ /* 0x000e640008040146 */
[----:B-1----:R-:W-:Y:S05]  /*c1c0*/  @!P2 BRA `(.L_x_1123) ;  /* 0x000000e000f8a947 */ /* 0x002fea0003800000 */
.L_x_1120:
        /* <DEDUP_REMOVED lines=40> */
.L_x_1125:
[----:B------:R-:W-:Y:S01]  /*c450*/  ULEA UR6, UR33, UR36, 0x3 ;  /* 0x0000002421067291 */ /* 0x000fe2000f8e183f */
[----:B------:R-:W-:-:S05]  /*c460*/  IMAD.U32 R5, RZ, RZ, UR34 ;  /* 0x00000022ff057e24 */ /* 0x000fca000f8e00ff */
[----:B------:R-:W-:-:S04]  /*c470*/  SHF.L.U32 R5, R5, 0x1f, RZ ;  /* 0x0000001f05057819 */ /* 0x000fc800000006ff */
[----:B------:R0:W1:Y:S01]  /*c480*/  SYNCS.PHASECHK.TRANS64.TRYWAIT P2, [UR6+0x22850], R5 ;  /* 0x02285005ff0075a7 */ /* 0x0000620008040146 */
[----:B------:R-:W-:Y:S05]  /*c490*/  @!P0 BRA `(.L_x_1126) ;  /* 0x0000000000048947 */ /* 0x000fea0003800000 */
[----:B------:R-:W-:Y:S01]  /*c4a0*/  BPT.TRAP 0x1 ;  /* 0x000000040000795c */ /* 0x000fe20000300000 */
.L_x_1126:
[----:B-1----:R-:W-:Y:S05]  /*c4b0*/  @P2 BRA `(.L_x_1124) ;  /* 0x0000000000082947 */ /* 0x002fea0003800000 */
[----:B------:R-:W1:Y:S02]  /*c4c0*/  SYNCS.PHASECHK.TRANS64.TRYWAIT P2, [UR6+0x22850], R5 ;  /* 0x02285005ff0075a7 */ /* 0x000e640008040146 */
[----:B-1----:R-:W-:Y:S05]  /*c4d0*/  @!P2 BRA `(.L_x_1127) ;  /* 0x000000e0004ca947 */ /* 0x002fea0003800000 */
.L_x_1124:
[----:B------:R-:W-:Y:S01]  /*c4e0*/  UIADD3 UR6, UR36, 0x400, URZ ;  /* 0x0000040024067890 */ /* 0x000fe2000fffe03f */
[----:B------:R-:W-:Y:S01]  /*c4f0*/  WARPGROUP.ARRIVE ;  /* 0x00000000000079c5 */ /* 0x000fe20000000000 */
[----:B------:R-:W-:-:S05]  /*c500*/  UMOV UR7, 0x40000040 ;  /* 0x4000004000077882 */ /* 0x000fca0000000000 */
[----:B------:R-:W2:Y:S01]  /*c510*/  S2R R208, SR_TID.X ;  /* 0x0000000000d07919 */ /* 0x000ea20000002100 */
[----:B------:R-:W-:Y:S01]  /*c520*/  USHF.R.U32.HI UR6, URZ, 0x4, UR6 ;  /* 0x000000043f067899 */ /* 0x000fe20008011606 */
[----:B------:R-:W-:Y:S01]  /*c530*/  PLOP3.LUT P2, PT, PT, PT, UP0, 0x80, 0x0 ;  /* 0x000000000000781c */ /* 0x000fe20003f4f008 */
[----:B------:R-:W-:Y:S02]  /*c540*/  IMAD.U32 R10, RZ, RZ, UR54 ;  /* 0x00000036ff0a7e24 */ /* 0x000fe4000f8e00ff */
[C---:B------:R-:W-:Y:S01]  /*c550*/  FMUL.FTZ R20, R0.reuse, R34 ;  /* 0x0000002200147220 */ /* 0x040fe20000410000 */
[----:B------:R-:W-:Y:S01]  /*c560*/  ULOP3.LUT UR6, UR6, 0x3fff, URZ, 0xc0, !UPT ;  /* 0x00003fff06067892 */ /* 0x000fe2000f8ec03f */
[C---:B------:R-:W-:Y:S01]  /*c570*/  FMUL.FTZ R34, R0.reuse, R55 ;  /* 0x0000003700227220 */ /* 0x040fe20000410000 */
[----:B------:R-:W-:Y:S01]  /*c580*/  FMUL.FTZ R55, R0, R60 ;  /* 0x0000003c00377220 */ /* 0x000fe20000410000 */
[----:B------:R-:W-:Y:S01]  /*c590*/  @!P1 LEA R10, R10, UR36, 0x3 ;  /* 0x000000240a0a9c11 */ /* 0x000fe2000f8e18ff */
[----:B------:R-:W-:Y:S01]  /*c5a0*/  ULOP3.LUT UR6, UR6, 0x10000, URZ, 0xfc, !UPT ;  /* 0x0001000006067892 */ /* 0x000fe2000f8efc3f */
[C---:B------:R-:W-:Y:S01]  /*c5b0*/  FMUL.FTZ R60, R0.reuse, R69 ;  /* 0x00000045003c7220 */ /* 0x040fe20000410000 */
[C---:B-1----:R-:W-:Y:S01]  /*c5c0*/  FMUL.FTZ R6, R0.reuse, R24 ;  /* 0x0000001800067220 */ /* 0x042fe20000410000 */
[----:B------:R-:W-:Y:S01]  /*c5d0*/  FMUL.FTZ R13, R0, R25 ;  /* 0x00000019000d7220 */ /* 0x000fe20000410000 */
[----:B------:R-:W-:Y:S01]  /*c5e0*/  ULEA UR10, UR33, UR6, 0xa ;  /* 0x00000006210a7291 */ /* 0x000fe2000f8e503f */
[----:B------:R-:W-:-:S02]  /*c5f0*/  @!P1 VIADD R10, R10, 0x22840 ;  /* 0x000228400a0a9836 */ /* 0x000fc40000000000 */
[C---:B0-----:R-:W-:Y:S01]  /*c600*/  FMUL.FTZ R5, R0.reuse, R26 ;  /* 0x0000001a00057220 */ /* 0x041fe20000410000 */
[C---:B------:R-:W-:Y:S01]  /*c610*/  FMUL.FTZ R24, R0.reuse, R35 ;  /* 0x0000002300187220 */ /* 0x040fe20000410000 */
[C---:B------:R-:W-:Y:S01]  /*c620*/  FMUL.FTZ R9, R0.reuse, R27 ;  /* 0x0000001b00097220 */ /* 0x040fe20000410000 */
        /* <DEDUP_REMOVED lines=34> */
[----:B------:R-:W-:Y:S01]  /*c850*/  IMAD.U32 R71, RZ, RZ, UR47 ;  /* 0x0000002fff477e24 */ /* 0x000fe2000f8e00ff */
        /* <DEDUP_REMOVED lines=23> */
[----:B------:R-:W-:Y:S01]  /*c9d0*/  FMUL.FTZ R61, R0, R72 ;  /* 0x00000048003d7220 */ /* 0x000fe20000410000 */
[----:B------:R-:W-:Y:S01]  /*c9e0*/  UMOV UR7, 0x40000040 ;  /* 0x4000004000077882 */ /* 0x000fe20000000000 */
[----:B------:R-:W-:-:S02]  /*c9f0*/  VIADD R72, R17, UR42 ;  /* 0x0000002a11487c36 */ /* 0x000fc40008000000 */
        /* <DEDUP_REMOVED lines=66> */
[----:B------:R-:W-:-:S04]  /*ce20*/  @P2 IMAD.HI.U32 R11, R72, UR6, RZ ;  /* 0x00000006480b2c27 */ /* 0x000fc8000f8e00ff */
[----:B------:R-:W0:Y:S01]  /*ce30*/  MUFU.TANH R61, R61 ;  /* 0x0000003d003d7308 */ /* 0x000e220000002400 */
[----:B------:R-:W-:Y:S02]  /*ce40*/  @P2 SHF.R.U32.HI R72, RZ, UR7, R11 ;  /* 0x00000007ff482c19 */ /* 0x000fe4000801160b */
[----:B------:R-:W-:-:S05]  /*ce50*/  IADD3 R11, -R208, 0xb, RZ ;  /* 0x0000000bd00b7810 */ /* 0x000fca0007ffe1ff */
[----:B------:R-:W0:Y:S01]  /*ce60*/  MUFU.TANH R62, R62 ;  /* 0x0000003e003e7308 */ /* 0x000e220000002400 */
[----:B------:R-:W5:Y:S07]  /*ce70*/  SHFL.IDX PT, R69, R72, RZ, 0x1c1f ;  /* 0x001c1fff48457589 */ /* 0x000f6e00000e0000 */
        /* <DEDUP_REMOVED lines=23> */
[----:B0-234-:R-:W-:Y:S06]  /*cff0*/  @!P5 BRA `(.L_x_1128) ;  /* 0x00000000005cd947 */ /* 0x01dfec0003800000 */
        /* <DEDUP_REMOVED lines=13> */
.L_x_1130:
[----:B------:R-:W-:-:S05]  /*d0d0*/  IMAD.U32 R82, RZ, RZ, UR31 ;  /* 0x0000001fff527e24 */ /* 0x000fca000f8e00ff */
[----:B------:R-:W-:-:S13]  /*d0e0*/  ISETP.NE.AND P2, PT, R82, 0x1, PT ;  /* 0x000000015200780c */ /* 0x000fda0003f45270 */
[----:B------:R-:W0:Y:S02]  /*d0f0*/  @P2 LDC.64 R10, c[0x0][0x9e8] ;  /* 0x00027a00ff0a2b82 */ /* 0x000e240000000a00 */
[----:B0-----:R-:W-:-:S05]  /*d100*/  @P2 IMAD.HI.U32 R10, R69, R10, RZ ;  /* 0x0000000a450a2227 */ /* 0x001fca00078e00ff */
[----:B------:R-:W-:-:S07]  /*d110*/  @P2 SHF.R.U32.HI R69, RZ, R11, R10 ;  /* 0x0000000bff452219 */ /* 0x000fce000001160a */
.L_x_1131:
[----:B------:R-:W-:Y:S05]  /*d120*/  BSYNC B0 ;  /* 0x0000000000007941 */ /* 0x000fea0003800000 */
.L_x_1129:
[----:B------:R-:W-:-:S04]  /*d130*/  IMAD R69, R69, R82, -R67 ;  /* 0x0000005245457224 */ /* 0x000fc800078e0a43 */
[----:B------:R-:W-:-:S05]  /*d140*/  IMAD.IADD R69, R69, 0x1, -R16 ;  /* 0x0000000145457824 */ /* 0x000fca00078e0a10 */
[----:B------:R-:W-:Y:S02]  /*d150*/  VIADDMNMX R74, R69, R82, R74, PT ;  /* 0x00000052454a7246 */ /* 0x000fe4000380014a */
[----:B------:R-:W-:-:S07]  /*d160*/  VIMNMX R76, R76, R69, !PT ;  /* 0x000000454c4c7248 */ /* 0x000fce0007fe0100 */
.L_x_1128:
[----:B------:R-:W-:Y:S01]  /*d170*/  ISETP.GT.AND P2, PT, R4, -0x1, PT ;  /* 0xffffffff0400780c */ /* 0x000fe20003f44270 */
[----:B------:R-:W0:Y:S03]  /*d180*/  SHFL.IDX PT, R11, R72, 0x1, 0x1c1f ;  /* 0x003c1f00480b7f89 */ /* 0x000e2600000e0000 */
[C---:B------:R-:W-:Y:S02]  /*d190*/  ISETP.GT.AND P4, PT, R76.reuse, RZ, P2 ;  /* 0x000000ff4c00720c */ /* 0x040fe40001784270 */
[----:B------:R-:W-:Y:S02]  /*d1a0*/  ISETP.GT.AND P6, PT, R76, 0x1, P2 ;  /* 0x000000014c00780c */ /* 0x000fe400017c4270 */
[C---:B------:R-:W-:Y:S02]  /*d1b0*/  ISETP.LT.OR P4, PT, R74.reuse, 0x1, P4 ;  /* 0x000000014a00780c */ /* 0x040fe40002781670 */
[----:B------:R-:W-:-:S02]  /*d1c0*/  ISETP.LT.OR P6, PT, R74, 0x2, P6 ;  /* 0x000000024a00780c */ /* 0x000fc400037c1670 */
[----:B------:R-:W-:Y:S02]  /*d1d0*/  ISETP.GT.AND P3, PT, R76, 0x8, P2 ;  /* 0x000000084c00780c */ /* 0x000fe40001764270 */
[----:B------:R-:W-:Y:S02]  /*d1e0*/  FSEL R83, R6, -INF , !P4 ;  /* 0xff80000006537808 */ /* 0x000fe40006000000 */
[----:B------:R-:W-:Y:S02]  /*d1f0*/  FSEL R81, R13, -INF , !P6 ;  /* 0xff8000000d517808 */ /* 0x000fe40007000000 */
[C---:B------:R-:W-:Y:S02]  /*d200*/  ISETP.GT.AND P4, PT, R76.reuse, 0x9, P2 ;  /* 0x000000094c00780c */ /* 0x040fe40001784270 */
[----:B------:R-:W-:Y:S02]  /*d210*/  ISETP.GT.AND P6, PT, R76, 0x10, P2 ;  /* 0x000000104c00780c */ /* 0x000fe400017c4270 */
[----:B------:R-:W-:-:S02]  /*d220*/  ISETP.LT.OR P3, PT, R74, 0x9, P3 ;  /* 0x000000094a00780c */ /* 0x000fc40001f61670 */
[----:B------:R-:W-:Y:S01]  /*d230*/  ISETP.LT.OR P4, PT, R74, 0xa, P4 ;  /* 0x0000000a4a00780c */ /* 0x000fe20002781670 */
[----:B0-----:R-:W-:Y:S01]  /*d240*/  IMAD.IADD R80, R80, 0x1, R11 ;  /* 0x0000000150507824 */ /* 0x001fe200078e020b */
[----:B------:R-:W-:Y:S02]  /*d250*/  ISETP.LT.OR P6, PT, R74, 0x11, P6 ;  /* 0x000000114a00780c */ /* 0x000fe400037c1670 */
[----:B------:R-:W-:Y:S02]  /*d260*/  FSEL R79, R15, -INF , !P3 ;  /* 0xff8000000f4f7808 */ /* 0x000fe40005800000 */
[----:B------:R-:W-:Y:S02]  /*d270*/  ISETP.GT.AND P3, PT, R76, 0x11, P2 ;  /* 0x000000114c00780c */ /* 0x000fe40001764270 */
[----:B------:R-:W-:Y:S02]  /*d280*/  FSEL R77, R21, -INF , !P4 ;  /* 0xff800000154d7808 */ /* 0x000fe40006000000 */
[----:B------:R-:W-:-:S02]  /*d290*/  FSEL R69, R164, -INF , !P6 ;  /* 0xff800000a4457808 */ /* 0x000fc40007000000 */
[C---:B------:R-:W-:Y:S02]  /*d2a0*/  ISETP.GT.AND P4, PT, R76.reuse, 0x18, P2 ;  /* 0x000000184c00780c */ /* 0x040fe40001784270 */
[----:B------:R-:W-:Y:S02]  /*d2b0*/  ISETP.GT.AND P6, PT, R76, 0x19, P2 ;  /* 0x000000194c00780c */ /* 0x000fe400017c4270 */
[C---:B------:R-:W-:Y:S02]  /*d2c0*/  ISETP.LT.OR P3, PT, R74.reuse, 0x12, P3 ;  /* 0x000000124a00780c */ /* 0x040fe40001f61670 */
[C---:B------:R-:W-:Y:S02]  /*d2d0*/  ISETP.LT.OR P4, PT, R74.reuse, 0x19, P4 ;  /* 0x000000194a00780c */ /* 0x040fe40002781670 */
[----:B------:R-:W-:Y:S02]  /*d2e0*/  ISETP.LT.OR P6, PT, R74, 0x1a, P6 ;  /* 0x0000001a4a00780c */ /* 0x000fe400037c1670 */
[----:B------:R-:W-:-:S02]  /*d2f0*/  FSEL R165, R165, -INF , !P3 ;  /* 0xff800000a5a57808 */ /* 0x000fc40005800000 */
[----:B------:R-:W-:Y:S02]  /*d300*/  ISETP.GT.AND P3, PT, R76, 0x20, P2 ;  /* 0x000000204c00780c */ /* 0x000fe40001764270 */
[----:B------:R-:W-:Y:S02]  /*d310*/  FSEL R71, R166, -INF , !P4 ;  /* 0xff800000a6477808 */ /* 0x000fe40006000000 */
[----:B------:R-:W-:Y:S02]  /*d320*/  FSEL R73, R160, -INF , !P6 ;  /* 0xff800000a0497808 */ /* 0x000fe40007000000 */
[C---:B------:R-:W-:Y:S02]  /*d330*/  ISETP.GT.AND P4, PT, R76.reuse, 0x21, P2 ;  /* 0x000000214c00780c */ /* 0x040fe40001784270 */
[----:B------:R-:W-:Y:S02]  /*d340*/  ISETP.GT.AND P6, PT, R76, 0x28, P2 ;  /* 0x000000284c00780c */ /* 0x000fe400017c4270 */
[----:B------:R-:W-:-:S02]  /*d350*/  ISETP.LT.OR P3, PT, R74, 0x21, P3 ;  /* 0x000000214a00780c */ /* 0x000fc40001f61670 */
[C---:B------:R-:W-:Y:S02]  /*d360*/  ISETP.LT.OR P4, PT, R74.reuse, 0x22, P4 ;  /* 0x000000224a00780c */ /* 0x040fe40002781670 */
        /* <DEDUP_REMOVED lines=49> */
[----:B------:R-:W-:Y:S01]  /*d680*/  FSEL R59, R62, -INF , !P6 ;  /* 0xff8000003e3b7808 */ /* 0x000fe20007000000 */
[----:B------:R-:W-:Y:S01]  /*d690*/  IMAD.IADD R62, R78, 0x1, R11 ;  /* 0x000000014e3e7824 */ /* 0x000fe200078e020b */
[C---:B------:R-:W-:Y:S02]  /*d6a0*/  ISETP.GT.AND P4, PT, R76.reuse, 0x69, P2 ;  /* 0x000000694c00780c */ /* 0x040fe40001784270 */
[----:B------:R-:W-:Y:S02]  /*d6b0*/  ISETP.GT.AND P6, PT, R76, 0x70, P2 ;  /* 0x000000704c00780c */ /* 0x000fe400017c4270 */
[----:B------:R-:W-:-:S02]  /*d6c0*/  ISETP.LT.OR P3, PT, R74, 0x69, P3 ;  /* 0x000000694a00780c */ /* 0x000fc40001f61670 */
[C---:B------:R-:W-:Y:S02]  /*d6d0*/  ISETP.LT.OR P4, PT, R74.reuse, 0x6a, P4 ;  /* 0x0000006a4a00780c */ /* 0x040fe40002781670 */
[----:B------:R-:W-:Y:S02]  /*d6e0*/  ISETP.LT.OR P6, PT, R74, 0x71, P6 ;  /* 0x000000714a00780c */ /* 0x000fe400037c1670 */
[----:B------:R-:W-:Y:S02]  /*d6f0*/  FSEL R60, R63, -INF , !P3 ;  /* 0xff8000003f3c7808 */ /* 0x000fe40005800000 */
[----:B------:R-:W-:Y:S02]  /*d700*/  FSEL R61, R64, -INF , !P4 ;  /* 0xff800000403d7808 */ /* 0x000fe40006000000 */
[----:B------:R-:W-:Y:S02]  /*d710*/  FSEL R63, R66, -INF , !P6 ;  /* 0xff800000423f7808 */ /* 0x000fe40007000000 */
[----:B------:R-:W-:-:S02]  /*d720*/  ISETP.GT.AND P3, PT, R76, 0x71, P2 ;  /* 0x000000714c00780c */ /* 0x000fc40001764270 */
[C---:B------:R-:W-:Y:S02]  /*d730*/  ISETP.GT.AND P4, PT, R76.reuse, 0x78, P2 ;  /* 0x000000784c00780c */ /* 0x040fe40001784270 */
[----:B------:R-:W-:Y:S02]  /*d740*/  ISETP.GT.AND P6, PT, R76, 0x79, P2 ;  /* 0x000000794c00780c */ /* 0x000fe400017c4270 */
[C---:B------:R-:W-:Y:S02]  /*d750*/  ISETP.LT.OR P3, PT, R74.reuse, 0x72, P3 ;  /* 0x000000724a00780c */ /* 0x040fe40001f61670 */
[C---:B------:R-:W-:Y:S02]  /*d760*/  ISETP.LT.OR P4, PT, R74.reuse, 0x79, P4 ;  /* 0x000000794a00780c */ /* 0x040fe40002781670 */
[----:B------:R-:W-:Y:S02]  /*d770*/  ISETP.LT.OR P6, PT, R74, 0x7a, P6 ;  /* 0x0000007a4a00780c */ /* 0x000fe400037c1670 */
[----:B------:R-:W-:-:S02]  /*d780*/  FSEL R65, R65, -INF , !P3 ;  /* 0xff80000041417808 */ /* 0x000fc40005800000 */
[----:B------:R-:W-:Y:S02]  /*d790*/  FSEL R66, R68, -INF , !P4 ;  /* 0xff80000044427808 */ /* 0x000fe40006000000 */
[----:B------:R-:W-:Y:S01]  /*d7a0*/  FSEL R64, R70, -INF , !P6 ;  /* 0xff80000046407808 */ /* 0x000fe20007000000 */
[----:B------:R-:W-:Y:S06]  /*d7b0*/  @!P5 BRA `(.L_x_1132) ;  /* 0x00000000005cd947 */ /* 0x000fec0003800000 */
        /* <DEDUP_REMOVED lines=13> */
.L_x_1134:
[----:B------:R-:W-:-:S05]  /*d890*/  IMAD.U32 R68, RZ, RZ, UR31 ;  /* 0x0000001fff447e24 */ /* 0x000fca000f8e00ff */
[----:B------:R-:W-:-:S13]  /*d8a0*/  ISETP.NE.AND P3, PT, R68, 0x1, PT ;  /* 0x000000014400780c */ /* 0x000fda0003f65270 */
[----:B------:R-:W0:Y:S02]  /*d8b0*/  @P3 LDC.64 R10, c[0x0][0x9e8] ;  /* 0x00027a00ff0a3b82 */ /* 0x000e240000000a00 */
[----:B0-----:R-:W-:-:S05]  /*d8c0*/  @P3 IMAD.HI.U32 R10, R6, R10, RZ ;  /* 0x0000000a060a3227 */ /* 0x001fca00078e00ff */
[----:B------:R-:W-:-:S07]  /*d8d0*/  @P3 SHF.R.U32.HI R6, RZ, R11, R10 ;  /* 0x0000000bff063219 */ /* 0x000fce000001160a */
.L_x_1135:
[----:B------:R-:W-:Y:S05]  /*d8e0*/  BSYNC B0 ;  /* 0x0000000000007941 */ /* 0x000fea0003800000 */
.L_x_1133:
[----:B------:R-:W-:-:S04]  /*d8f0*/  IMAD R67, R6, R68, -R67 ;  /* 0x0000004406437224 */ /* 0x000fc800078e0a43 */
[----:B------:R-:W-:-:S05]  /*d900*/  IMAD.IADD R67, R67, 0x1, -R16 ;  /* 0x0000000143437824 */ /* 0x000fca00078e0a10 */
[----:B------:R-:W-:Y:S02]  /*d910*/  VIADDMNMX R62, R67, R68, R62, PT ;  /* 0x00000044433e7246 */ /* 0x000fe4000380013e */
[----:B------:R-:W-:-:S07]  /*d920*/  VIMNMX R80, R80, R67, !PT ;  /* 0x0000004350507248 */ /* 0x000fce0007fe0100 */
.L_x_1132:
[----:B------:R-:W-:Y:S01]  /*d930*/  FMNMX.FTZ R6, R83, R7, !PT ;  /* 0x0000000753067209 */ /* 0x000fe20007810000 */
[----:B------:R-:W-:Y:S01]  /*d940*/  UMOV UR10, UR30 ;  /* 0x0000001e000a7c82 */ /* 0x000fe20008000000 */
        /* <DEDUP_REMOVED lines=18> */
[----:B------:R-:W-:Y:S02]  /*da70*/  ISETP.GT.AND P6, PT, R80, 0x8, P2 ;  /* 0x000000085000780c */ /* 0x000fe400017c4270 */
[----:B------:R-:W-:Y:S02]  /*da80*/  FMNMX.FTZ R6, R167, R6, !PT ;  /* 0x00000006a7067209 */ /* 0x000fe40007810000 */
[C---:B------:R-:W-:Y:S02]  /*da90*/  ISETP.LT.OR P4, PT, R62.reuse, 0x11, P4 ;  /* 0x000000113e00780c */ /* 0x040fe40002781670 */
[----:B------:R-:W-:Y:S02]  /*daa0*/  FMNMX.FTZ R6, R163, R6, !PT ;  /* 0x00000006a3067209 */ /* 0x000fe40007810000 */
[----:B------:R-:W-:-:S02]  /*dab0*/  ISETP.LT.OR P6, PT, R62, 0x9, P6 ;  /* 0x000000093e00780c */ /* 0x000fc400037c1670 */
[----:B------:R-:W-:Y:S02]  /*dac0*/  FMNMX.FTZ R11, R207, R6, !PT ;  /* 0x00000006cf0b7209 */ /* 0x000fe40007810000 */
[----:B------:R-:W-:Y:S02]  /*dad0*/  FSEL R20, R20, -INF , !P4 ;  /* 0xff80000014147808 */ /* 0x000fe40006000000 */
        /* <DEDUP_REMOVED lines=30> */
[----:B------:R-:W-:-:S04]  /*dcc0*/  FMNMX.FTZ R6, R63, R6, !PT ;  /* 0x000000063f067209 */ /* 0x000fc80007810000 */
[----:B------:R-:W-:-:S04]  /*dcd0*/  FMNMX.FTZ R11, R65, R6, !PT ;  /* 0x00000006410b7209 */ /* 0x000fc80007810000 */
[----:B------:R-:W-:-:S04]  /*dce0*/  FMNMX.FTZ R11, R66, R11, !PT ;  /* 0x0000000b420b7209 */ /* 0x000fc80007810000 */
[----:B------:R-:W-:-:S05]  /*dcf0*/  FMNMX.FTZ R11, R64, R11, !PT ;  /* 0x0000000b400b7209 */ /* 0x000fca0007810000 */
[----:B------:R-:W0:Y:S02]  /*dd00*/  SHFL.BFLY PT, R6, R11, 0x2, 0x1f ;  /* 0x0c401f000b067f89 */ /* 0x000e2400000e0000 */
        /* <DEDUP_REMOVED lines=9> */
[----:B------:R-:W-:-:S04]  /*dda0*/  ISETP.GT.AND P3, PT, R80, RZ, P2 ;  /* 0x000000ff5000720c */ /* 0x000fc80001764270 */
[----:B------:R-:W-:Y:S02]  /*ddb0*/  ISETP.LT.OR P3, PT, R62, 0x1, P3 ;  /* 0x000000013e00780c */ /* 0x000fe40001f61670 */
[----:B0-----:R-:W-:Y:S01]  /*ddc0*/  FMNMX.FTZ R6, R10, R67, !PT ;  /* 0x000000430a067209 */ /* 0x001fe20007810000 */
[----:B------:R-:W-:-:S03]  /*ddd0*/  IMAD.U32 R67, RZ, RZ, UR10 ;  /* 0x0000000aff437e24 */ /* 0x000fc6000f8e00ff */
[C---:B------:R-:W-:Y:S01]  /*dde0*/  FSETP.NEU.FTZ.AND P6, PT, R6.reuse, -INF , PT ;  /* 0xff8000000600780b */ /* 0x040fe20003fdd000 */
[----:B------:R-:W-:-:S05]  /*ddf0*/  FFMA.FTZ R10, R6, R67, -8 ;  /* 0xc1000000060a7423 */ /* 0x000fca0000010043 */
[----:B------:R-:W-:-:S05]  /*de00*/  FSEL R10, R10, RZ, P6 ;  /* 0x000000ff0a0a7208 */ /* 0x000fca0003000000 */
[--C-:B------:R-:W-:Y:S01]  /*de10*/  FFMA.FTZ R67, R81, UR10, -R10.reuse ;  /* 0x0000000a51437c23 */ /* 0x100fe2000801080a */
[----:B------:R-:W-:Y:S01]  /*de20*/  FSEL R81, R5, -INF , !P3 ;  /* 0xff80000005517808 */ /* 0x000fe20005800000 */
[--C-:B------:R-:W-:Y:S01]  /*de30*/  FFMA.FTZ R76, R71, UR10, -R10.reuse ;  /* 0x0000000a474c7c23 */ /* 0x100fe2000801080a */
[----:B------:R-:W-:Y:S01]  /*de40*/  ISETP.GT.AND P3, PT, R80, 0x30, P2 ;  /* 0x000000305000780c */ /* 0x000fe20001764270 */
[--C-:B------:R-:W-:Y:S01]  /*de50*/  FFMA.FTZ R70, R77, UR10, -R10.reuse ;  /* 0x0000000a4d467c23 */ /* 0x100fe2000801080a */
[----:B------:R-:W-:Y:S01]  /*de60*/  FMNMX.FTZ R72, R81, R8, !PT ;  /* 0x0000000851487209 */ /* 0x000fe20007810000 */
[--C-:B------:R-:W-:Y:S01]  /*de70*/  FFMA.FTZ R77, R75, UR10, -R10.reuse ;  /* 0x0000000a4b4d7c23 */ /* 0x100fe2000801080a */
[----:B------:R-:W-:Y:S01]  /*de80*/  ISETP.LT.OR P3, PT, R62, 0x31, P3 ;  /* 0x000000313e00780c */ /* 0x000fe20001f61670 */
[--C-:B------:R-:W-:Y:S01]  /*de90*/  FFMA.FTZ R83, R83, UR10, -R10.reuse ;  /* 0x0000000a53537c23 */ /* 0x100fe2000801080a */
[----:B------:R-:W-:Y:S01]  /*dea0*/  FMNMX.FTZ R5, R9, R72, !PT ;  /* 0x0000004809057209 */ /* 0x000fe20007810000 */
[--C-:B------:R-:W-:Y:S01]  /*deb0*/  FFMA.FTZ R79, R79, UR10, -R10.reuse ;  /* 0x0000000a4f4f7c23 */ /* 0x100fe2000801080a */
[----:B------:R-:W-:Y:S01]  /*dec0*/  FSEL R71, R32, -INF , !P4 ;  /* 0xff80000020477808 */ /* 0x000fe20006000000 */
[----:B------:R-:W-:Y:S01]  /*ded0*/  MUFU.EX2 R24, R83 ;  /* 0x0000005300187308 */ /* 0x000fe20000000800 */
[----:B------:R-:W-:Y:S01]  /*dee0*/  FMNMX.FTZ R5, R12, R5, !PT ;  /* 0x000000050c057209 */ /* 0x000fe20007810000 */
[--C-:B------:R-:W-:Y:S01]  /*def0*/  FFMA.FTZ R69, R69, UR10, -R10.reuse ;  /* 0x0000000a45457c23 */ /* 0x100fe2000801080a */
[----:B------:R-:W-:Y:S01]  /*df00*/  ISETP.GT.AND P4, PT, R80, 0x39, P2 ;  /* 0x000000395000780c */ /* 0x000fe20001784270 */
        /* <DEDUP_REMOVED lines=11> */
[C---:B------:R-:W-:Y:S01]  /*dfc0*/  ISETP.LT.OR P4, PT, R62.reuse, 0x3a, P4 ;  /* 0x0000003a3e00780c */ /* 0x040fe20002781670 */
[----:B------:R0:W-:Y:S01]  /*dfd0*/  MUFU.EX2 R27, R79 ;  /* 0x0000004f001b7308 */ /* 0x0001e20000000800 */
[----:B------:R-:W-:Y:S01]  /*dfe0*/  FMNMX.FTZ R5, R25, R74, !PT ;  /* 0x0000004a19057209 */ /* 0x000fe20007810000 */
[--C-:B------:R-:W-:Y:S01]  /*dff0*/  FFMA.FTZ R51, R51, UR10, -R10.reuse ;  /* 0x0000000a33337c23 */ /* 0x100fe2000801080a */
[----:B------:R-:W-:Y:S01]  /*e000*/  ISETP.LT.OR P3, PT, R62, 0x39, P3 ;  /* 0x000000393e00780c */ /* 0x000fe20001f61670 */
[----:B------:R-:W-:Y:S01]  /*e010*/  FFMA.FTZ R13, R13, UR10, -R10 ;  /* 0x0000000a0d0d7c23 */ /* 0x000fe2000801080a */
[----:B------:R-:W-:-:S02]  /*e020*/  FMNMX.FTZ R5, R26, R5, !PT ;  /* 0x000000051a057209 */ /* 0x000fc40007810000 */
[----:B------:R-:W-:Y:S01]  /*e030*/  FSEL R34, R34, -INF , !P4 ;  /* 0xff80000022227808 */ /* 0x000fe20006000000 */
[----:B------:R-:W-:Y:S01]  /*e040*/  MUFU.EX2 R67, R67 ;  /* 0x0000004300437308 */ /* 0x000fe20000000800 */
[----:B------:R-:W-:Y:S01]  /*e050*/  FMNMX.FTZ R5, R68, R5, !PT ;  /* 0x0000000544057209 */ /* 0x000fe20007810000 */
[--C-:B0-----:R-:W-:Y:S01]  /*e060*/  FFMA.FTZ R79, R206, UR10, -R10.reuse ;  /* 0x0000000ace4f7c23 */ /* 0x101fe2000801080a */
[----:B------:R-:W-:Y:S02]  /*e070*/  ISETP.GT.AND P4, PT, R80, 0x41, P2 ;  /* 0x000000415000780c */ /* 0x000fe40001784270 */
[----:B------:R-:W-:Y:S02]  /*e080*/  FMNMX.FTZ R76, R28, R5, !PT ;  /* 0x000000051c4c7209 */ /* 0x000fe40007810000 */
[----:B------:R-:W-:Y:S01]  /*e090*/  FSEL R33, R33, -INF , !P3 ;  /* 0xff80000021217808 */ /* 0x000fe20005800000 */
[----:B------:R-:W-:Y:S01]  /*e0a0*/  MUFU.EX2 R70, R70 ;  /* 0x0000004600467308 */ /* 0x000fe20000000800 */
[----:B------:R-:W-:Y:S01]  /*e0b0*/  FMNMX.FTZ R5, R29, R76, !PT ;  /* 0x0000004c1d057209 */ /* 0x000fe20007810000 */
[----:B------:R-:W-:Y:S01]  /*e0c0*/  FFMA.FTZ R76, R167, UR10, -R10 ;  /* 0x0000000aa74c7c23 */ /* 0x000fe2000801080a */
[----:B------:R-:W-:-:S02]  /*e0d0*/  ISETP.GT.AND P3, PT, R80, 0x40, P2 ;  /* 0x000000405000780c */ /* 0x000fc40001764270 */
[----:B------:R-:W-:Y:S02]  /*e0e0*/  ISETP.LT.OR P4, PT, R62, 0x42, P4 ;  /* 0x000000423e00780c */ /* 0x000fe40002781670 */
[----:B------:R-:W-:Y:S01]  /*e0f0*/  FMNMX.FTZ R78, R30, R5, !PT ;  /* 0x000000051e4e7209 */ /* 0x000fe20007810000 */
[----:B------:R-:W-:Y:S01]  /*e100*/  MUFU.EX2 R69, R69 ;  /* 0x0000004500457308 */ /* 0x000fe20000000800 */
[----:B------:R-:W-:Y:S02]  /*e110*/  ISETP.LT.OR P3, PT, R62, 0x41, P3 ;  /* 0x000000413e00780c */ /* 0x000fe40001f61670 */
[----:B------:R-:W-:Y:S02]  /*e120*/  FSEL R75, R36, -INF , !P4 ;  /* 0xff800000244b7808 */ /* 0x000fe40006000000 */
[----:B------:R-:W-:Y:S02]  /*e130*/  ISETP.GT.AND P4, PT, R80, 0x49, P2 ;  /* 0x000000495000780c */ /* 0x000fe40001784270 */
[----:B------:R-:W-:Y:S01]  /*e140*/  FMNMX.FTZ R78, R31, R78, !PT ;  /* 0x0000004e1f4e7209 */ /* 0x000fe20007810000 */
[----:B------:R-:W-:Y:S01]  /*e150*/  MUFU.EX2 R72, R165 ;  /* 0x000000a500487308 */ /* 0x000fe20000000800 */
[----:B------:R-:W-:-:S02]  /*e160*/  FSEL R74, R35, -INF , !P3 ;  /* 0xff800000234a7808 */ /* 0x000fc40005800000 */
[----:B------:R-:W-:Y:S02]  /*e170*/  ISETP.GT.AND P3, PT, R80, 0x48, P2 ;  /* 0x000000485000780c */ /* 0x000fe40001764270 */
[C---:B------:R-:W-:Y:S02]  /*e180*/  ISETP.LT.OR P4, PT, R62.reuse, 0x4a, P4 ;  /* 0x0000004a3e00780c */ /* 0x040fe40002781670 */
[----:B------:R-:W-:Y:S01]  /*e190*/  FMNMX.FTZ R78, R71, R78, !PT ;  /* 0x0000004e474e7209 */ /* 0x000fe20007810000 */
[----:B------:R0:W-:Y:S01]  /*e1a0*/  MUFU.EX2 R35, R77 ;  /* 0x0000004d00237308 */ /* 0x0001e20000000800 */
[----:B------:R-:W-:Y:S02]  /*e1b0*/  ISETP.LT.OR P3, PT, R62, 0x49, P3 ;  /* 0x000000493e00780c */ /* 0x000fe40001f61670 */
[----:B------:R-:W-:Y:S02]  /*e1c0*/  FSEL R38, R38, -INF , !P4 ;  /* 0xff80000026267808 */ /* 0x000fe40006000000 */
[----:B------:R-:W-:-:S02]  /*e1d0*/  FMNMX.FTZ R5, R33, R78, !PT ;  /* 0x0000004e21057209 */ /* 0x000fc40007810000 */
[----:B------:R-:W-:Y:S01]  /*e1e0*/  ISETP.GT.AND P4, PT, R80, 0x51, P2 ;  /* 0x000000515000780c */ /* 0x000fe20001784270 */
[----:B------:R-:W-:Y:S01]  /*e1f0*/  MUFU.EX2 R73, R73 ;  /* 0x0000004900497308 */ /* 0x000fe20000000800 */
[----:B------:R-:W-:Y:S02]  /*e200*/  FSEL R37, R37, -INF , !P3 ;  /* 0xff80000025257808 */ /* 0x000fe40005800000 */
[----:B------:R-:W-:Y:S02]  /*e210*/  FMNMX.FTZ R5, R34, R5, !PT ;  /* 0x0000000522057209 */ /* 0x000fe40007810000 */
[----:B------:R-:W-:Y:S02]  /*e220*/  ISETP.GT.AND P3, PT, R80, 0x50, P2 ;  /* 0x000000505000780c */ /* 0x000fe40001764270 */
[----:B------:R-:W-:Y:S01]  /*e230*/  ISETP.LT.OR P4, PT, R62, 0x52, P4 ;  /* 0x000000523e00780c */ /* 0x000fe20002781670 */
[----:B------:R-:W-:Y:S01]  /*e240*/  MUFU.EX2 R36, R161 ;  /* 0x000000a100247308 */ /* 0x000fe20000000800 */
[----:B------:R-:W-:-:S02]  /*e250*/  FMNMX.FTZ R82, R74, R5, !PT ;  /* 0x000000054a527209 */ /* 0x000fc40007810000 */
[----:B------:R-:W-:Y:S02]  /*e260*/  ISETP.LT.OR P3, PT, R62, 0x51, P3 ;  /* 0x000000513e00780c */ /* 0x000fe40001f61670 */
[----:B------:R-:W-:Y:S02]  /*e270*/  FSEL R78, R40, -INF , !P4 ;  /* 0xff800000284e7808 */ /* 0x000fe40006000000 */
[C---:B------:R-:W-:Y:S01]  /*e280*/  ISETP.GT.AND P4, PT, R80.reuse, 0x59, P2 ;  /* 0x000000595000780c */ /* 0x040fe20001784270 */
[----:B------:R-:W-:Y:S01]  /*e290*/  MUFU.EX2 R76, R76 ;  /* 0x0000004c004c7308 */ /* 0x000fe20000000800 */
[----:B------:R-:W-:Y:S02]  /*e2a0*/  FMNMX.FTZ R82, R75, R82, !PT ;  /* 0x000000524b527209 */ /* 0x000fe40007810000 */
[----:B0-----:R-:W-:Y:S02]  /*e2b0*/  FSEL R77, R39, -INF , !P3 ;  /* 0xff800000274d7808 */ /* 0x001fe40005800000 */
[----:B------:R-:W-:-:S02]  /*e2c0*/  ISETP.GT.AND P3, PT, R80, 0x58, P2 ;  /* 0x000000585000780c */ /* 0x000fc40001764270 */
[C---:B------:R-:W-:Y:S01]  /*e2d0*/  ISETP.LT.OR P4, PT, R62.reuse, 0x5a, P4 ;  /* 0x0000005a3e00780c */ /* 0x040fe20002781670 */
[----:B------:R-:W-:Y:S01]  /*e2e0*/  MUFU.EX2 R39, R163 ;  /* 0x000000a300277308 */ /* 0x000fe20000000800 */
[----:B------:R-:W-:Y:S02]  /*e2f0*/  FMNMX.FTZ R5, R37, R82, !PT ;  /* 0x0000005225057209 */ /* 0x000fe40007810000 */
[----:B------:R-:W-:Y:S02]  /*e300*/  ISETP.LT.OR P3, PT, R62, 0x59, P3 ;  /* 0x000000593e00780c */ /* 0x000fe40001f61670 */
[----:B------:R-:W-:Y:S01]  /*e310*/  FSEL R82, R42, -INF , !P4 ;  /* 0xff8000002a527808 */ /* 0x000fe20006000000 */
[----:B------:R-:W-:Y:S01]  /*e320*/  FFMA.FTZ R42, R52, UR10, -R10 ;  /* 0x0000000a342a7c23 */ /* 0x000fe2000801080a */
[----:B------:R-:W-:Y:S01]  /*e330*/  FMNMX.FTZ R52, R38, R5, !PT ;  /* 0x0000000526347209 */ /* 0x000fe20007810000 */
[----:B------:R-:W-:Y:S01]  /*e340*/  MUFU.EX2 R40, R207 ;  /* 0x000000cf00287308 */ /* 0x000fe20000000800 */
[----:B------:R-:W-:-:S02]  /*e350*/  FSEL R41, R41, -INF , !P3 ;  /* 0xff80000029297808 */ /* 0x000fc40005800000 */
[----:B------:R-:W-:Y:S02]  /*e360*/  ISETP.GT.AND P3, PT, R80, 0x60, P2 ;  /* 0x000000605000780c */ /* 0x000fe40001764270 */
[----:B------:R-:W-:Y:S02]  /*e370*/  FMNMX.FTZ R5, R77, R52, !PT ;  /* 0x000000344d057209 */ /* 0x000fe40007810000 */
[----:B------:R-:W-:Y:S01]  /*e380*/  ISETP.LT.OR P3, PT, R62, 0x61, P3 ;  /* 0x000000613e00780c */ /* 0x000fe20001f61670 */
[----:B------:R-:W-:Y:S01]  /*e390*/  MUFU.EX2 R79, R79 ;  /* 0x0000004f004f7308 */ /* 0x000fe20000000800 */
[----:B------:R-:W-:Y:S02]  /*e3a0*/  FMNMX.FTZ R52, R78, R5, !PT ;  /* 0x000000054e347209 */ /* 0x000fe40007810000 */
[----:B------:R-:W-:Y:S02]  /*e3b0*/  ISETP.GT.AND P4, PT, R80, 0x61, P2 ;  /* 0x000000615000780c */ /* 0x000fe40001784270 */
[----:B------:R-:W-:-:S02]  /*e3c0*/  FSEL R43, R43, -INF , !P3 ;  /* 0xff8000002b2b7808 */ /* 0x000fc40005800000 */
[----:B------:R-:W-:Y:S01]  /*e3d0*/  ISETP.GT.AND P3, PT, R80, 0x68, P2 ;  /* 0x000000685000780c */ /* 0x000fe20001764270 */
[----:B------:R-:W-:Y:S01]  /*e3e0*/  MUFU.EX2 R42, R42 ;  /* 0x0000002a002a7308 */ /* 0x000fe20000000800 */
[----:B------:R-:W-:Y:S02]  /*e3f0*/  FMNMX.FTZ R5, R41, R52, !PT ;  /* 0x0000003429057209 */ /* 0x000fe40007810000 */
[C---:B------:R-:W-:Y:S02]  /*e400*/  ISETP.LT.OR P4, PT, R62.reuse, 0x62, P4 ;  /* 0x000000623e00780c */ /* 0x040fe40002781670 */
[----:B------:R-:W-:Y:S02]  /*e410*/  ISETP.LT.OR P3, PT, R62, 0x69, P3 ;  /* 0x000000693e00780c */ /* 0x000fe40001f61670 */
[----:B------:R-:W-:Y:S01]  /*e420*/  FMNMX.FTZ R52, R82, R5, !PT ;  /* 0x0000000552347209 */ /* 0x000fe20007810000 */
[----:B------:R-:W-:Y:S01]  /*e430*/  MUFU.EX2 R51, R51 ;  /* 0x0000003300337308 */ /* 0x000fe20000000800 */
[----:B------:R-:W-:-:S02]  /*e440*/  FSEL R44, R44, -INF , !P4 ;  /* 0xff8000002c2c7808 */ /* 0x000fc40006000000 */
[----:B------:R-:W-:Y:S02]  /*e450*/  ISETP.GT.AND P4, PT, R80, 0x69, P2 ;  /* 0x000000695000780c */ /* 0x000fe40001784270 */
[----:B------:R-:W-:Y:S02]  /*e460*/  FSEL R45, R45, -INF , !P3 ;  /* 0xff8000002d2d7808 */ /* 0x000fe40005800000 */
[----:B------:R-:W-:Y:S01]  /*e470*/  FMNMX.FTZ R5, R43, R52, !PT ;  /* 0x000000342b057209 */ /* 0x000fe20007810000 */
[----:B------:R-:W-:-:S01]  /*e480*/  FFMA.FTZ R52, R15, UR10, -R10 ;  /* 0x0000000a0f347c23 */ /* 0x000fc2000801080a */
[----:B------:R-:W-:Y:S01]  /*e490*/  ISETP.GT.AND P3, PT, R80, 0x70, P2 ;  /* 0x000000705000780c */ /* 0x000fe20001764270 */
[----:B------:R-:W-:-:S01]  /*e4a0*/  FFMA.FTZ R15, R21, UR10, -R10 ;  /* 0x0000000a150f7c23 */ /* 0x000fc2000801080a */
[----:B------:R-:W-:Y:S01]  /*e4b0*/  ISETP.LT.OR P4, PT, R62, 0x6a, P4 ;  /* 0x0000006a3e00780c */ /* 0x000fe20002781670 */
[----:B------:R-:W-:-:S01]  /*e4c0*/  FFMA.FTZ R21, R54, UR10, -R10 ;  /* 0x0000000a36157c23 */ /* 0x000fc2000801080a */
[----:B------:R-:W-:Y:S01]  /*e4d0*/  FMNMX.FTZ R84, R44, R5, !PT ;  /* 0x000000052c547209 */ /* 0x000fe20007810000 */
[----:B------:R-:W-:-:S01]  /*e4e0*/  FFMA.FTZ R54, R55, UR10, -R10 ;  /* 0x0000000a37367c23 */ /* 0x000fc2000801080a */
[----:B------:R-:W-:Y:S01]  /*e4f0*/  ISETP.LT.OR P3, PT, R62, 0x71, P3 ;  /* 0x000000713e00780c */ /* 0x000fe20001f61670 */
[----:B------:R-:W-:-:S01]  /*e500*/  FFMA.FTZ R55, R58, UR10, -R10 ;  /* 0x0000000a3a377c23 */ /* 0x000fc2000801080a */
[----:B------:R-:W-:Y:S01]  /*e510*/  FSEL R46, R46, -INF , !P4 ;  /* 0xff8000002e2e7808 */ /* 0x000fe20006000000 */
[----:B------:R-:W-:-:S01]  /*e520*/  FFMA.FTZ R58, R59, UR10, -R10 ;  /* 0x0000000a3b3a7c23 */ /* 0x000fc2000801080a */
[----:B------:R-:W-:Y:S01]  /*e530*/  ISETP.GT.AND P4, PT, R80, 0x71, P2 ;  /* 0x000000715000780c */ /* 0x000fe20001784270 */
[----:B------:R-:W-:-:S01]  /*e540*/  FFMA.FTZ R59, R63, UR10, -R10 ;  /* 0x0000000a3f3b7c23 */ /* 0x000fc2000801080a */
[----:B------:R-:W-:Y:S01]  /*e550*/  FMNMX.FTZ R5, R45, R84, !PT ;  /* 0x000000542d057209 */ /* 0x000fe20007810000 */
[----:B------:R-:W-:Y:S01]  /*e560*/  MUFU.EX2 R13, R13 ;  /* 0x0000000d000d7308 */ /* 0x000fe20000000800 */
[----:B------:R-:W-:-:S02]  /*e570*/  FSEL R47, R47, -INF , !P3 ;  /* 0xff8000002f2f7808 */ /* 0x000fc40005800000 */
[C---:B------:R-:W-:Y:S02]  /*e580*/  ISETP.GT.AND P3, PT, R80.reuse, 0x78, P2 ;  /* 0x000000785000780c */ /* 0x040fe40001764270 */
[----:B------:R-:W-:Y:S02]  /*e590*/  ISETP.GT.AND P2, PT, R80, 0x79, P2 ;  /* 0x000000795000780c */ /* 0x000fe40001744270 */
[----:B------:R-:W-:Y:S01]  /*e5a0*/  ISETP.LT.OR P4, PT, R62, 0x72, P4 ;  /* 0x000000723e00780c */ /* 0x000fe20002781670 */
[----:B------:R-:W-:Y:S01]  /*e5b0*/  MUFU.EX2 R52, R52 ;  /* 0x0000003400347308 */ /* 0x000fe20000000800 */
[----:B------:R-:W-:Y:S02]  /*e5c0*/  FMNMX.FTZ R80, R46, R5, !PT ;  /* 0x000000052e507209 */ /* 0x000fe40007810000 */
[----:B------:R-:W-:Y:S02]  /*e5d0*/  ISETP.LT.OR P3, PT, R62, 0x79, P3 ;  /* 0x000000793e00780c */ /* 0x000fe40001f61670 */
[----:B------:R-:W-:-:S02]  /*e5e0*/  FSEL R48, R48, -INF , !P4 ;  /* 0xff80000030307808 */ /* 0x000fc40006000000 */
[----:B------:R-:W-:Y:S01]  /*e5f0*/  FMNMX.FTZ R5, R47, R80, !PT ;  /* 0x000000502f057209 */ /* 0x000fe20007810000 */
[----:B------:R-:W-:Y:S01]  /*e600*/  MUFU.EX2 R15, R15 ;  /* 0x0000000f000f7308 */ /* 0x000fe20000000800 */
[----:B------:R-:W-:Y:S01]  /*e610*/  ISETP.LT.OR P2, PT, R62, 0x7a, P2 ;  /* 0x0000007a3e00780c */ /* 0x000fe20001741670 */
[--C-:B------:R-:W-:Y:S01]  /*e620*/  FFMA.FTZ R62, R53, UR10, -R10.reuse ;  /* 0x0000000a353e7c23 */ /* 0x100fe2000801080a */
[----:B------:R-:W-:Y:S01]  /*e630*/  FSEL R49, R49, -INF , !P3 ;  /* 0xff80000031317808 */ /* 0x000fe20005800000 */
[--C-:B------:R-:W-:Y:S01]  /*e640*/  FFMA.FTZ R53, R56, UR10, -R10.reuse ;  /* 0x0000000a38357c23 */ /* 0x100fe2000801080a */
[----:B------:R-:W-:Y:S01]  /*e650*/  FMNMX.FTZ R80, R48, R5, !PT ;  /* 0x0000000530507209 */ /* 0x000fe20007810000 */
[--C-:B------:R-:W-:Y:S01]  /*e660*/  FFMA.FTZ R56, R57, UR10, -R10.reuse ;  /* 0x0000000a39387c23 */ /* 0x100fe2000801080a */
[----:B------:R-:W-:Y:S01]  /*e670*/  FSEL R50, R50, -INF , !P2 ;  /* 0xff80000032327808 */ /* 0x000fe20005000000 */
[--C-:B------:R-:W-:Y:S01]  /*e680*/  FFMA.FTZ R57, R60, UR10, -R10.reuse ;  /* 0x0000000a3c397c23 */ /* 0x100fe2000801080a */
[----:B------:R-:W-:Y:S01]  /*e690*/  FMNMX.FTZ R5, R49, R80, !PT ;  /* 0x0000005031057209 */ /* 0x000fe20007810000 */
[--C-:B------:R-:W-:Y:S01]  /*e6a0*/  FFMA.FTZ R60, R61, UR10, -R10.reuse ;  /* 0x0000000a3d3c7c23 */ /* 0x100fe2000801080a */
[----:B------:R-:W-:-:S01]  /*e6b0*/  FFMA.FTZ R61, R66, UR10, -R10 ;  /* 0x0000000a423d7c23 */ /* 0x000fc2000801080a */
[--C-:B------:R-:W-:Y:S01]  /*e6c0*/  FFMA.FTZ R66, R64, UR10, -R10.reuse ;  /* 0x0000000a40427c23 */ /* 0x100fe2000801080a */
[----:B------:R-:W-:Y:S01]  /*e6d0*/  FMNMX.FTZ R5, R50, R5, !PT ;  /* 0x0000000532057209 */ /* 0x000fe20007810000 */
[----:B------:R-:W-:Y:S01]  /*e6e0*/  IMAD.U32 R64, RZ, RZ, UR10 ;  /* 0x0000000aff407e24 */ /* 0x000fe2000f8e00ff */
[----:B------:R-:W-:Y:S03]  /*e6f0*/  MUFU.EX2 R62, R62 ;  /* 0x0000003e003e7308 */ /* 0x000fe60000000800 */
[----:B------:R-:W0:Y:S05]  /*e700*/  SHFL.BFLY PT, R80, R5, 0x2, 0x1f ;  /* 0x0c401f0005507f89 */ /* 0x000e2a00000e0000 */
[----:B------:R-:W-:Y:S08]  /*e710*/  MUFU.EX2 R21, R21 ;  /* 0x0000001500157308 */ /* 0x000ff00000000800 */
[----:B------:R-:W-:Y:S08]  /*e720*/  MUFU.EX2 R54, R54 ;  /* 0x0000003600367308 */ /* 0x000ff00000000800 */
[----:B------:R-:W-:Y:S01]  /*e730*/  MUFU.EX2 R53, R53 ;  /* 0x0000003500357308 */ /* 0x000fe20000000800 */
[----:B0-----:R-:W-:Y:S01]  /*e740*/  FMNMX.FTZ R83, R5, R80, !PT ;  /* 0x0000005005537209 */ /* 0x001fe20007810000 */
[----:B------:R-:W-:Y:S01]  /*e750*/  FFMA.FTZ R80, R65, UR10, -R10 ;  /* 0x0000000a41507c23 */ /* 0x000fe2000801080a */
[----:B------:R-:W-:-:S03]  /*e760*/  FSEL R10, R6, RZ, P6 ;  /* 0x000000ff060a7208 */ /* 0x000fc60003000000 */
[----:B------:R-:W0:Y:S02]  /*e770*/  SHFL.BFLY PT, R84, R83, 0x1, 0x1f ;  /* 0x0c201f0053547f89 */ /* 0x000e2400000e0000 */
[----:B------:R-:W-:Y:S01]  /*e780*/  MUFU.EX2 R56, R56 ;  /* 0x0000003800387308 */ /* 0x000fe20000000800 */
[----:B------:R-:W-:-:S04]  /*e790*/  FADD.FTZ R7, -R10, R7 ;  /* 0x000000070a077221 */ /* 0x000fc80000010100 */
[----:B------:R-:W-:-:S03]  /*e7a0*/  FMUL.FTZ R63, R7, UR10 ;  /* 0x0000000a073f7c20 */ /* 0x000fc60008410000 */
[----:B------:R1:W-:Y:S08]  /*e7b0*/  MUFU.EX2 R10, R66 ;  /* 0x00000042000a7308 */ /* 0x0003f00000000800 */
[----:B------:R-:W2:Y:S01]  /*e7c0*/  MUFU.EX2 R63, R63 ;  /* 0x0000003f003f7308 */ /* 0x000ea20000000800 */
[----:B0-----:R-:W-:-:S07]  /*e7d0*/  FMNMX.FTZ R5, R83, R84, !PT ;  /* 0x0000005453057209 */ /* 0x001fce0007810000 */
[----:B------:R-:W-:Y:S01]  /*e7e0*/  MUFU.EX2 R55, R55 ;  /* 0x0000003700377308 */ /* 0x000fe20000000800 */
[C---:B------:R-:W-:Y:S01]  /*e7f0*/  FSETP.NEU.FTZ.AND P2, PT, R5.reuse, -INF , PT ;  /* 0xff8000000500780b */ /* 0x040fe20003f5d000 */
[----:B------:R-:W-:-:S06]  /*e800*/  FFMA.FTZ R64, R5, R64, -8 ;  /* 0xc100000005407423 */ /* 0x000fcc0000010040 */
[----:B------:R-:W-:Y:S01]  /*e810*/  MUFU.EX2 R58, R58 ;  /* 0x0000003a003a7308 */ /* 0x000fe20000000800 */
[----:B------:R-:W-:-:S05]  /*e820*/  FSEL R7, R64, RZ, P2 ;  /* 0x000000ff40077208 */ /* 0x000fca0001000000 */
[--C-:B------:R-:W-:Y:S01]  /*e830*/  FFMA.FTZ R65, R81, UR10, -R7.reuse ;  /* 0x0000000a51417c23 */ /* 0x100fe20008010807 */
[----:B------:R-:W-:-:S01]  /*e840*/  FFMA.FTZ R81, R28, UR10, -R7 ;  /* 0x0000000a1c517c23 */ /* 0x000fc20008010807 */
[--C-:B------:R-:W-:Y:S01]  /*e850*/  FFMA.FTZ R28, R29, UR10, -R7.reuse ;  /* 0x0000000a1d1c7c23 */ /* 0x100fe20008010807 */
[----:B------:R-:W-:-:S01]  /*e860*/  FFMA.FTZ R29, R30, UR10, -R7 ;  /* 0x0000000a1e1d7c23 */ /* 0x000fc20008010807 */
[--C-:B------:R-:W-:Y:S01]  /*e870*/  FFMA.FTZ R30, R31, UR10, -R7.reuse ;  /* 0x0000000a1f1e7c23 */ /* 0x100fe20008010807 */
[----:B------:R-:W-:-:S01]  /*e880*/  FFMA.FTZ R31, R71, UR10, -R7 ;  /* 0x0000000a471f7c23 */ /* 0x000fc20008010807 */
[----:B------:R-:W-:Y:S01]  /*e890*/  FSEL R71, R5, RZ, P2 ;  /* 0x000000ff05477208 */ /* 0x000fe20001000000 */
[----:B------:R-:W-:-:S01]  /*e8a0*/  FFMA.FTZ R64, R9, UR10, -R7 ;  /* 0x0000000a09407c23 */ /* 0x000fc20008010807 */
[----:B------:R-:W-:Y:S01]  /*e8b0*/  MUFU.EX2 R65, R65 ;  /* 0x0000004100417308 */ /* 0x000fe20000000800 */
[----:B------:R-:W-:-:S01]  /*e8c0*/  FFMA.FTZ R9, R12, UR10, -R7 ;  /* 0x0000000a0c097c23 */ /* 0x000fc20008010807 */
[----:B------:R-:W-:Y:S01]  /*e8d0*/  FFMA.FTZ R12, R14, UR10, -R7 ;  /* 0x0000000a0e0c7c23 */ /* 0x000fe20008010807 */
[----:B------:R-:W-:-:S01]  /*e8e0*/  FADD.FTZ R71, -R71, R8 ;  /* 0x0000000847477221 */ /* 0x000fc20000010100 */
[--C-:B------:R-:W-:Y:S01]  /*e8f0*/  FFMA.FTZ R14, R20, UR10, -R7.reuse ;  /* 0x0000000a140e7c23 */ /* 0x100fe20008010807 */
[----:B------:R-:W-:-:S01]  /*e900*/  FFMA.FTZ R20, R25, UR10, -R7 ;  /* 0x0000000a19147c23 */ /* 0x000fc20008010807 */
[--C-:B------:R-:W-:Y:S01]  /*e910*/  FFMA.FTZ R25, R26, UR10, -R7.reuse ;  /* 0x0000000a1a197c23 */ /* 0x100fe20008010807 */
[----:B-1----:R-:W-:Y:S01]  /*e920*/  FMUL.FTZ R66, R71, UR10 ;  /* 0x0000000a47427c20 */ /* 0x002fe20008410000 */
[----:B------:R-:W-:Y:S01]  /*e930*/  MUFU.EX2 R64, R64 ;  /* 0x0000004000407308 */ /* 0x000fe20000000800 */
[----:B------:R-:W-:-:S01]  /*e940*/  FFMA.FTZ R26, R68, UR10, -R7 ;  /* 0x0000000a441a7c23 */ /* 0x000fc20008010807 */
[--C-:B------:R-:W-:Y:S01]  /*e950*/  FFMA.FTZ R68, R33, UR10, -R7.reuse ;  /* 0x0000000a21447c23 */ /* 0x100fe20008010807 */
[----:B------:R-:W-:-:S01]  /*e960*/  FFMA.FTZ R11, R11, UR10, -R7 ;  /* 0x0000000a0b0b7c23 */ /* 0x000fc20008010807 */
[--C-:B------:R-:W-:Y:S01]  /*e970*/  FFMA.FTZ R33, R34, UR10, -R7.reuse ;  /* 0x0000000a22217c23 */ /* 0x100fe20008010807 */
[----:B------:R-:W-:-:S01]  /*e980*/  FFMA.FTZ R34, R74, UR10, -R7 ;  /* 0x0000000a4a227c23 */ /* 0x000fc20008010807 */
[----:B--2---:R-:W-:Y:S01]  /*e990*/  FFMA.FTZ R74, R63, R3, R24 ;  /* 0x000000033f4a7223 */ /* 0x004fe20000010018 */
[----:B------:R-:W-:-:S01]  /*e9a0*/  FFMA.FTZ R71, R75, UR10, -R7 ;  /* 0x0000000a4b477c23 */ /* 0x000fc20008010807 */
[----:B------:R-:W0:Y:S01]  /*e9b0*/  MUFU.EX2 R66, R66 ;  /* 0x0000004200427308 */ /* 0x000e220000000800 */
[----:B------:R-:W-:-:S01]  /*e9c0*/  FFMA.FTZ R37, R37, UR10, -R7 ;  /* 0x0000000a25257c23 */ /* 0x000fc20008010807 */
[----:B------:R-:W-:Y:S01]  /*e9d0*/  FADD.FTZ R74, R67, R74 ;  /* 0x0000004a434a7221 */ /* 0x000fe20000010000 */
[----:B------:R-:W-:-:S01]  /*e9e0*/  FFMA.FTZ R38, R38, UR10, -R7 ;  /* 0x0000000a26267c23 */ /* 0x000fc20008010807 */
[--C-:B------:R-:W-:Y:S01]  /*e9f0*/  FFMA.FTZ R41, R41, UR10, -R7.reuse ;  /* 0x0000000a29297c23 */ /* 0x100fe20008010807 */
[----:B------:R-:W-:-:S01]  /*ea00*/  FFMA.FTZ R43, R43, UR10, -R7 ;  /* 0x0000000a2b2b7c23 */ /* 0x000fc20008010807 */
[--C-:B------:R-:W-:Y:S01]  /*ea10*/  FFMA.FTZ R44, R44, UR10, -R7.reuse ;  /* 0x0000000a2c2c7c23 */ /* 0x100fe20008010807 */
[----:B------:R-:W-:-:S01]  /*ea20*/  FFMA.FTZ R45, R45, UR10, -R7 ;  /* 0x0000000a2d2d7c23 */ /* 0x000fc20008010807 */
[----:B------:R-:W1:Y:S01]  /*ea30*/  MUFU.EX2 R9, R9 ;  /* 0x0000000900097308 */ /* 0x000e620000000800 */
[----:B------:R-:W-:-:S01]  /*ea40*/  FFMA.FTZ R46, R46, UR10, -R7 ;  /* 0x0000000a2e2e7c23 */ /* 0x000fc20008010807 */
[--C-:B------:R-:W-:Y:S01]  /*ea50*/  FFMA.FTZ R47, R47, UR10, -R7.reuse ;  /* 0x0000000a2f2f7c23 */ /* 0x100fe20008010807 */
[----:B------:R-:W-:-:S01]  /*ea60*/  FFMA.FTZ R48, R48, UR10, -R7 ;  /* 0x0000000a30307c23 */ /* 0x000fc20008010807 */
[----:B------:R-:W-:-:S04]  /*ea70*/  FFMA.FTZ R49, R49, UR10, -R7 ;  /* 0x0000000a31317c23 */ /* 0x000fc80008010807 */
[----:B------:R-:W2:Y:S01]  /*ea80*/  MUFU.EX2 R12, R12 ;  /* 0x0000000c000c7308 */ /* 0x000ea20000000800 */
[----:B0-----:R-:W-:-:S04]  /*ea90*/  FFMA.FTZ R3, R66, R2, R65 ;  /* 0x0000000242037223 */ /* 0x001fc80000010041 */
[----:B------:R-:W-:Y:S01]  /*eaa0*/  FADD.FTZ R2, R64, R3 ;  /* 0x0000000340027221 */ /* 0x000fe20000010000 */
[----:B------:R-:W-:-:S02]  /*eab0*/  FADD.FTZ R3, R27, R74 ;  /* 0x0000004a1b037221 */ /* 0x000fc40000010000 */
[----:B------:R-:W0:Y:S01]  /*eac0*/  MUFU.EX2 R14, R14 ;  /* 0x0000000e000e7308 */ /* 0x000e220000000800 */
[----:B-1----:R-:W-:-:S01]  /*ead0*/  FADD.FTZ R75, R9, R2 ;  /* 0x00000002094b7221 */ /* 0x002fc20000010000 */
[----:B------:R-:W-:-:S04]  /*eae0*/  FADD.FTZ R2, R70, R3 ;  /* 0x0000000346027221 */ /* 0x000fc80000010000 */
[----:B------:R-:W-:Y:S02]  /*eaf0*/  FADD.FTZ R3, R69, R2 ;  /* 0x0000000245037221 */ /* 0x000fe40000010000 */
[----:B------:R-:W1:Y:S01]  /*eb00*/  MUFU.EX2 R11, R11 ;  /* 0x0000000b000b7308 */ /* 0x000e620000000800 */
[----:B--2---:R-:W-:-:S01]  /*eb10*/  FADD.FTZ R75, R12, R75 ;  /* 0x0000004b0c4b7221 */ /* 0x004fc20000010000 */
[----:B------:R-:W-:-:S06]  /*eb20*/  FADD.FTZ R3, R72, R3 ;  /* 0x0000000348037221 */ /* 0x000fcc0000010000 */
[----:B------:R-:W2:Y:S01]  /*eb30*/  MUFU.EX2 R20, R20 ;  /* 0x0000001400147308 */ /* 0x000ea20000000800 */
[----:B0-----:R-:W-:-:S01]  /*eb40*/  FADD.FTZ R2, R14, R75 ;  /* 0x0000004b0e027221 */ /* 0x001fc20000010000 */
[----:B------:R-:W-:-:S06]  /*eb50*/  FFMA.FTZ R75, R78, UR10, -R7 ;  /* 0x0000000a4e4b7c23 */ /* 0x000fcc0008010807 */
[----:B------:R-:W0:Y:S08]  /*eb60*/  MUFU.EX2 R25, R25 ;  /* 0x0000001900197308 */ /* 0x000e300000000800 */
[----:B------:R-:W3:Y:S08]  /*eb70*/  MUFU.EX2 R26, R26 ;  /* 0x0000001a001a7308 */ /* 0x000ef00000000800 */
[----:B------:R4:W-:Y:S08]  /*eb80*/  MUFU.EX2 R8, R68 ;  /* 0x0000004400087308 */ /* 0x0009f00000000800 */
[----:B------:R-:W5:Y:S01]  /*eb90*/  MUFU.EX2 R81, R81 ;  /* 0x0000005100517308 */ /* 0x000f620000000800 */
[----:B----4-:R-:W-:-:S01]  /*eba0*/  FFMA.FTZ R68, R77, UR10, -R7 ;  /* 0x0000000a4d447c23 */ /* 0x010fc20008010807 */
[----:B-1----:R-:W-:Y:S01]  /*ebb0*/  FADD.FTZ R77, R11, R2 ;  /* 0x000000020b4d7221 */ /* 0x002fe20000010000 */
[----:B------:R-:W-:-:S03]  /*ebc0*/  FADD.FTZ R2, R32, R3 ;  /* 0x0000000320027221 */ /* 0x000fc60000010000 */
[----:B--2---:R-:W-:Y:S01]  /*ebd0*/  FADD.FTZ R74, R20, R77 ;  /* 0x0000004d144a7221 */ /* 0x004fe20000010000 */
[----:B------:R-:W-:-:S01]  /*ebe0*/  FADD.FTZ R2, R73, R2 ;  /* 0x0000000249027221 */ /* 0x000fc20000010000 */
[----:B------:R-:W1:Y:S02]  /*ebf0*/  MUFU.EX2 R28, R28 ;  /* 0x0000001c001c7308 */ /* 0x000e640000000800 */
[----:B0-----:R-:W-:-:S01]  /*ec00*/  FADD.FTZ R3, R25, R74 ;  /* 0x0000004a19037221 */ /* 0x001fc20000010000 */
[----:B------:R-:W-:Y:S01]  /*ec10*/  FADD.FTZ R77, R35, R2 ;  /* 0x00000002234d7221 */ /* 0x000fe20000010000 */
[----:B------:R-:W-:-:S01]  /*ec20*/  FFMA.FTZ R74, R82, UR10, -R7 ;  /* 0x0000000a524a7c23 */ /* 0x000fc20008010807 */
[----:B------:R-:W-:Y:S01]  /*ec30*/  FFMA.FTZ R7, R50, UR10, -R7 ;  /* 0x0000000a32077c23 */ /* 0x000fe20008010807 */
[----:B---3--:R-:W-:-:S01]  /*ec40*/  FADD.FTZ R2, R26, R3 ;  /* 0x000000031a027221 */ /* 0x008fc20000010000 */
[----:B------:R-:W-:Y:S01]  /*ec50*/  FADD.FTZ R77, R36, R77 ;  /* 0x0000004d244d7221 */ /* 0x000fe20000010000 */
[----:B------:R-:W0:Y:S02]  /*ec60*/  MUFU.EX2 R29, R29 ;  /* 0x0000001d001d7308 */ /* 0x000e240000000800 */
[----:B-----5:R-:W-:-:S01]  /*ec70*/  FADD.FTZ R3, R81, R2 ;  /* 0x0000000251037221 */ /* 0x020fc20000010000 */
[----:B------:R-:W-:-:S05]  /*ec80*/  FADD.FTZ R2, R76, R77 ;  /* 0x0000004d4c027221 */ /* 0x000fca0000010000 */
[----:B------:R-:W2:Y:S01]  /*ec90*/  MUFU.EX2 R30, R30 ;  /* 0x0000001e001e7308 */ /* 0x000ea20000000800 */
[----:B-1----:R-:W-:-:S01]  /*eca0*/  FADD.FTZ R78, R28, R3 ;  /* 0x000000031c4e7221 */ /* 0x002fc20000010000 */
[----:B------:R-:W-:-:S04]  /*ecb0*/  FADD.FTZ R3, R39, R2 ;  /* 0x0000000227037221 */ /* 0x000fc80000010000 */
[----:B------:R-:W-:Y:S02]  /*ecc0*/  FADD.FTZ R2, R40, R3 ;  /* 0x0000000328027221 */ /* 0x000fe40000010000 */
[----:B------:R-:W1:Y:S01]  /*ecd0*/  MUFU.EX2 R31, R31 ;  /* 0x0000001f001f7308 */ /* 0x000e620000000800 */
[----:B0-----:R-:W-:-:S01]  /*ece0*/  FADD.FTZ R77, R29, R78 ;  /* 0x0000004e1d4d7221 */ /* 0x001fc20000010000 */
[----:B------:R-:W-:-:S04]  /*ecf0*/  FADD.FTZ R3, R79, R2 ;  /* 0x000000024f037221 */ /* 0x000fc80000010000 */
[----:B------:R-:W-:Y:S02]  /*ed00*/  FADD.FTZ R2, R42, R3 ;  /* 0x000000032a027221 */ /* 0x000fe40000010000 */
[----:B------:R-:W0:Y:S01]  /*ed10*/  MUFU.EX2 R33, R33 ;  /* 0x0000002100217308 */ /* 0x000e220000000800 */
[----:B--2---:R-:W-:-:S01]  /*ed20*/  FADD.FTZ R78, R30, R77 ;  /* 0x0000004d1e4e7221 */ /* 0x004fc20000010000 */
[----:B------:R-:W-:-:S06]  /*ed30*/  FADD.FTZ R2, R51, R2 ;  /* 0x0000000233027221 */ /* 0x000fcc0000010000 */
[----:B------:R-:W2:Y:S01]  /*ed40*/  MUFU.EX2 R34, R34 ;  /* 0x0000002200227308 */ /* 0x000ea20000000800 */
[----:B-1----:R-:W-:-:S04]  /*ed50*/  FADD.FTZ R77, R31, R78 ;  /* 0x0000004e1f4d7221 */ /* 0x002fc80000010000 */
[----:B------:R-:W-:Y:S01]  /*ed60*/  FADD.FTZ R78, R8, R77 ;  /* 0x0000004d084e7221 */ /* 0x000fe20000010000 */
[----:B------:R-:W-:-:S02]  /*ed70*/  FADD.FTZ R77, R13, R2 ;  /* 0x000000020d4d7221 */ /* 0x000fc40000010000 */
[----:B------:R-:W1:Y:S01]  /*ed80*/  MUFU.EX2 R71, R71 ;  /* 0x0000004700477308 */ /* 0x000e620000000800 */
[----:B0-----:R-:W-:-:S01]  /*ed90*/  FADD.FTZ R3, R33, R78 ;  /* 0x0000004e21037221 */ /* 0x001fc20000010000 */
[----:B------:R-:W-:-:S06]  /*eda0*/  FADD.FTZ R78, R52, R77 ;  /* 0x0000004d344e7221 */ /* 0x000fcc0000010000 */
[----:B------:R-:W0:Y:S01]  /*edb0*/  MUFU.EX2 R37, R37 ;  /* 0x0000002500257308 */ /* 0x000e220000000800 */
[----:B--2---:R-:W-:-:S01]  /*edc0*/  FADD.FTZ R2, R34, R3 ;  /* 0x0000000322027221 */ /* 0x004fc20000010000 */
[----:B------:R-:W-:-:S06]  /*edd0*/  FADD.FTZ R3, R15, R78 ;  /* 0x0000004e0f037221 */ /* 0x000fcc0000010000 */
[----:B------:R-:W2:Y:S01]  /*ede0*/  MUFU.EX2 R38, R38 ;  /* 0x0000002600267308 */ /* 0x000ea20000000800 */
[----:B-1----:R-:W-:-:S07]  /*edf0*/  FADD.FTZ R2, R71, R2 ;  /* 0x0000000247027221 */ /* 0x002fce0000010000 */
[----:B------:R-:W1:Y:S01]  /*ee00*/  MUFU.EX2 R68, R68 ;  /* 0x0000004400447308 */ /* 0x000e620000000800 */
[----:B0-----:R-:W-:-:S01]  /*ee10*/  FADD.FTZ R77, R37, R2 ;  /* 0x00000002254d7221 */ /* 0x001fc20000010000 */
[----:B------:R-:W-:-:S04]  /*ee20*/  FADD.FTZ R2, R62, R3 ;  /* 0x000000033e027221 */ /* 0x000fc80000010000 */
[----:B------:R-:W-:Y:S02]  /*ee30*/  FADD.FTZ R3, R21, R2 ;  /* 0x0000000215037221 */ /* 0x000fe40000010000 */
[----:B------:R-:W0:Y:S01]  /*ee40*/  MUFU.EX2 R75, R75 ;  /* 0x0000004b004b7308 */ /* 0x000e220000000800 */
[----:B--2---:R-:W-:-:S01]  /*ee50*/  FADD.FTZ R77, R38, R77 ;  /* 0x0000004d264d7221 */ /* 0x004fc20000010000 */
[----:B------:R-:W-:-:S04]  /*ee60*/  FADD.FTZ R78, R54, R3 ;  /* 0x00000003364e7221 */ /* 0x000fc80000010000 */
[----:B------:R-:W-:Y:S02]  /*ee70*/  FADD.FTZ R3, R53, R78 ;  /* 0x0000004e35037221 */ /* 0x000fe40000010000 */
[----:B------:R-:W2:Y:S01]  /*ee80*/  MUFU.EX2 R41, R41 ;  /* 0x0000002900297308 */ /* 0x000ea20000000800 */
[----:B-1----:R-:W-:-:S07]  /*ee90*/  FADD.FTZ R2, R68, R77 ;  /* 0x0000004d44027221 */ /* 0x002fce0000010000 */
[----:B------:R-:W-:Y:S01]  /*eea0*/  MUFU.EX2 R74, R74 ;  /* 0x0000004a004a7308 */ /* 0x000fe20000000800 */
[----:B0-----:R-:W-:-:S07]  /*eeb0*/  FADD.FTZ R2, R75, R2 ;  /* 0x000000024b027221 */ /* 0x001fce0000010000 */
[----:B------:R-:W-:Y:S01]  /*eec0*/  MUFU.EX2 R43, R43 ;  /* 0x0000002b002b7308 */ /* 0x000fe20000000800 */
[----:B--2---:R-:W-:-:S01]  /*eed0*/  FADD.FTZ R77, R41, R2 ;  /* 0x00000002294d7221 */ /* 0x004fc20000010000 */
[----:B------:R-:W-:-:S04]  /*eee0*/  FADD.FTZ R2, R56, R3 ;  /* 0x0000000338027221 */ /* 0x000fc80000010000 */
[----:B------:R-:W-:Y:S02]  /*eef0*/  FADD.FTZ R3, R55, R2 ;  /* 0x0000000237037221 */ /* 0x000fe40000010000 */
[----:B------:R-:W-:Y:S02]  /*ef00*/  MUFU.EX2 R44, R44 ;  /* 0x0000002c002c7308 */ /* 0x000fe40000000800 */
[----:B------:R-:W-:-:S06]  /*ef10*/  FADD.FTZ R2, R58, R3 ;  /* 0x000000033a027221 */ /* 0x000fcc0000010000 */
[----:B------:R-:W0:Y:S08]  /*ef20*/  MUFU.EX2 R57, R57 ;  /* 0x0000003900397308 */ /* 0x000e300000000800 */
[----:B------:R-:W-:Y:S08]  /*ef30*/  MUFU.EX2 R82, R45 ;  /* 0x0000002d00527308 */ /* 0x000ff00000000800 */
[----:B------:R-:W1:Y:S01]  /*ef40*/  MUFU.EX2 R60, R60 ;  /* 0x0000003c003c7308 */ /* 0x000e620000000800 */
[----:B0-----:R-:W-:-:S07]  /*ef50*/  FADD.FTZ R3, R57, R2 ;  /* 0x0000000239037221 */ /* 0x001fce0000010000 */
[----:B------:R0:W-:Y:S08]  /*ef60*/  MUFU.EX2 R83, R46 ;  /* 0x0000002e00537308 */ /* 0x0001f00000000800 */
[----:B------:R-:W2:Y:S01]  /*ef70*/  MUFU.EX2 R59, R59 ;  /* 0x0000003b003b7308 */ /* 0x000ea20000000800 */
[----:B0-----:R-:W-:-:S01]  /*ef80*/  FADD.FTZ R46, R74, R77 ;  /* 0x0000004d4a2e7221 */ /* 0x001fc20000010000 */
[----:B-1----:R-:W-:-:S06]  /*ef90*/  FADD.FTZ R2, R60, R3 ;  /* 0x000000033c027221 */ /* 0x002fcc0000010000 */
[----:B------:R0:W1:Y:S08]  /*efa0*/  MUFU.EX2 R45, R47 ;  /* 0x0000002f002d7308 */ /* 0x0000700000000800 */
[----:B------:R-:W3:Y:S01]  /*efb0*/  MUFU.EX2 R80, R80 ;  /* 0x0000005000507308 */ /* 0x000ee20000000800 */
[----:B0-----:R-:W-:-:S01]  /*efc0*/  FADD.FTZ R47, R43, R46 ;  /* 0x0000002e2b2f7221 */ /* 0x001fc20000010000 */
[----:B--2---:R-:W-:-:S03]  /*efd0*/  FADD.FTZ R3, R59, R2 ;  /* 0x000000023b037221 */ /* 0x004fc60000010000 */
[----:B------:R-:W-:-:S03]  /*efe0*/  FADD.FTZ R47, R44, R47 ;  /* 0x0000002f2c2f7221 */ /* 0x000fc60000010000 */
[----:B------:R-:W0:Y:S01]  /*eff0*/  MUFU.EX2 R155, R48 ;  /* 0x00000030009b7308 */ /* 0x000e220000000800 */
[----:B------:R-:W-:-:S04]  /*f000*/  FADD.FTZ R47, R82, R47 ;  /* 0x0000002f522f7221 */ /* 0x000fc80000010000 */
[----:B------:R-:W-:-:S03]  /*f010*/  FADD.FTZ R46, R83, R47 ;  /* 0x0000002f532e7221 */ /* 0x000fc60000010000 */
[----:B------:R-:W2:Y:S01]  /*f020*/  MUFU.EX2 R61, R61 ;  /* 0x0000003d003d7308 */ /* 0x000ea20000000800 */
[----:B-1----:R-:W-:-:S01]  /*f030*/  FADD.FTZ R46, R45, R46 ;  /* 0x0000002e2d2e7221 */ /* 0x002fc20000010000 */
[----:B---3--:R-:W-:-:S06]  /*f040*/  FADD.FTZ R2, R80, R3 ;  /* 0x0000000350027221 */ /* 0x008fcc0000010000 */
[----:B------:R-:W1:Y:S01]  /*f050*/  MUFU.EX2 R49, R49 ;  /* 0x0000003100317308 */ /* 0x000e620000000800 */
[----:B0-----:R-:W-:-:S07]  /*f060*/  FADD.FTZ R46, R155, R46 ;  /* 0x0000002e9b2e7221 */ /* 0x001fce0000010000 */
[----:B------:R-:W0:Y:S01]  /*f070*/  MUFU.EX2 R48, R7 ;  /* 0x0000000700307308 */ /* 0x000e220000000800 */
[----:B--2---:R-:W-:-:S04]  /*f080*/  FADD.FTZ R3, R61, R2 ;  /* 0x000000023d037221 */ /* 0x004fc80000010000 */
[----:B------:R-:W-:Y:S01]  /*f090*/  FADD.FTZ R3, R10, R3 ;  /* 0x000000030a037221 */ /* 0x000fe20000010000 */
[----:B-1----:R-:W-:-:S04]  /*f0a0*/  FADD.FTZ R46, R49, R46 ;  /* 0x0000002e312e7221 */ /* 0x002fc80000010000 */
[----:B0-----:R-:W-:Y:S01]  /*f0b0*/  FADD.FTZ R2, R48, R46 ;  /* 0x0000002e30027221 */ /* 0x001fe20000010000 */
[----:B------:R-:W-:Y:S06]  /*f0c0*/  @!P0 BRA `(.L_x_1136) ;  /* 0x0000000000048947 */ /* 0x000fec0003800000 */
[----:B------:R-:W-:Y:S01]  /*f0d0*/  BPT.TRAP 0x1 ;  /* 0x000000040000795c */ /* 0x000fe20000300000 */
.L_x_1136:
        /* <DEDUP_REMOVED lines=107> */
.L_x_1119:
[----:B------:R-:W-:Y:S06]  /*f790*/  BAR.ARV 0x8, 0x180 ;  /* 0x0206000000007b1d */ /* 0x000fec0000002000 */
[----:B------:R-:W-:Y:S05]  /*f7a0*/  @!P0 BRA `(.L_x_1138) ;  /* 0x0000000000048947 */ /* 0x000fea0003800000 */
[----:B------:R-:W-:Y:S01]  /*f7b0*/  BPT.TRAP 0x1 ;  /* 0x000000040000795c */ /* 0x000fe20000300000 */
.L_x_1138:
[----:B------:R-:W-:Y:S01]  /*f7c0*/  ULEA UR9, UR54, UR36, 0x3 ;  /* 0x0000002436097291 */ /* 0x000fe2000f8e183f */
[----:B------:R-:W-:-:S05]  /*f7d0*/  IMAD.U32 R0, RZ, RZ, UR51 ;  /* 0x00000033ff007e24 */ /* 0x000fca000f8e00ff */
[----:B------:R-:W-:-:S04]  /*f7e0*/  SHF.L.U32 R0, R0, 0x1f, RZ ;  /* 0x0000001f00007819 */ /* 0x000fc800000006ff */
[----:B------:R0:W1:Y:S01]  /*f7f0*/  SYNCS.PHASECHK.TRANS64.TRYWAIT P1, [UR9+0x22850], R0 ;  /* 0x02285000ff0075a7 */ /* 0x0000620008020149 */
[----:B------:R-:W-:Y:S05]  /*f800*/  @!P0 BRA `(.L_x_1139) ;  /* 0x0000000000048947 */ /* 0x000fea0003800000 */
[----:B------:R-:W-:Y:S01]  /*f810*/  BPT.TRAP 0x1 ;  /* 0x000000040000795c */ /* 0x000fe20000300000 */
.L_x_1139:
[----:B-1----:R-:W-:Y:S05]  /*f820*/  @P1 BRA `(.L_x_1140) ;  /* 0x0000000000081947 */ /* 0x002fea0003800000 */
[----:B------:R-:W1:Y:S02]  /*f830*/  SYNCS.PHASECHK.TRANS64.TRYWAIT P1, [UR9+0x22850], R0 ;  /* 0x02285000ff0075a7 */ /* 0x000e640008020149 */
[----:B-1----:R-:W-:Y:S05]  /*f840*/  @!P1 BRA `(.L_x_1141) ;  /* 0x000000ac00889947 */ /* 0x002fea0003800000 */
.L_x_1140:
[----:B------:R-:W-:Y:S01]  /*f850*/  UIADD3 UR36, UR36, 0x400, URZ ;  /* 0x0000040024247890 */ /* 0x000fe2000fffe03f */
[----:B------:R-:W-:Y:S01]  /*f860*/  WARPGROUP.ARRIVE ;  /* 0x00000000000079c5 */ /* 0x000fe20000000000 */
[----:B------:R-:W-:Y:S01]  /*f870*/  UMOV UR7, 0x40000040 ;  /* 0x4000004000077882 */ /* 0x000fe20000000000 */
[----:B------:R-:W-:Y:S01]  /*f880*/  ULDC.64 UR12, c[0x0][0x9a0] ;  /* 0x00026800000c7ab9 */ /* 0x000fe20000000a00 */
[----:B------:R-:W-:Y:S01]  /*f890*/  USHF.R.U32.HI UR36, URZ, 0x4, UR36 ;  /* 0x000000043f247899 */ /* 0x000fe20008011624 */
[----:B------:R-:W-:Y:S01]  /*f8a0*/  IMAD.MOV.U32 R4, RZ, RZ, 0x3f800000 ;  /* 0x3f800000ff047424 */ /* 0x000fe200078e00ff */
[----:B------:R-:W-:Y:S02]  /*f8b0*/  UISETP.NE.U32.AND UP0, UPT, UR12, URZ, UPT ;  /* 0x0000003f0c00728c */ /* 0x000fe4000bf05070 */
[----:B------:R-:W-:Y:S02]  /*f8c0*/  ULOP3.LUT UR36, UR36, 0x3fff, URZ, 0xc0, !UPT ;  /* 0x00003fff24247892 */ /* 0x000fe4000f8ec03f */
[----:B------:R-:W-:-:S02]  /*f8d0*/  UISETP.NE.AND.EX UP0, UPT, UR13, URZ, UPT, UP0 ;  /* 0x0000003f0d00728c */ /* 0x000fc4000bf05300 */
[----:B------:R-:W-:-:S04]  /*f8e0*/  ULOP3.LUT UR8, UR36, 0x10000, URZ, 0xfc, !UPT ;  /* 0x0001000024087892 */ /* 0x000fc8000f8efc3f */
[----:B------:R-:W-:Y:S01]  /*f8f0*/  ULEA UR8, UR54, UR8, 0xa ;  /* 0x0000000836087291 */ /* 0x000fe2000f8e503f */
[----:B------:R-:W-:-:S04]  /*f900*/  PLOP3.LUT P1, PT, PT, PT, UP0, 0x80, 0x0 ;  /* 0x000000000000781c */ /* 0x000fc80003f2f008 */
[----:B------:R-:W-:Y:S02]  /*f910*/  @UP0 ULDC.64 UR14, c[0x0][0x9c8] ;  /* 0x00027200000e0ab9 */ /* 0x000fe40000000a00 */
[----:B------:R-:W-:Y:S01]  /*f920*/  UMOV UR6, UR8 ;  /* 0x0000000800067c82 */ /* 0x000fe20008000000 */
[----:B------:R-:W-:-:S09]  /*f930*/  @UP0 UIMAD.WIDE.U32 UR4, UR50, UR14, URZ ;  /* 0x0000000e320402a5 */ /* 0x000fd2000f8e003f */
[----:B------:R-:W-:Y:S01]  /*f940*/  QGMMA.64x128x32.F32.E4M3.E4M3 R88, R164, gdesc[UR4], R88, gsb0 ;  /* 0x01e00004a4587df3 */ /* 0x000fe20008000858 */
[----:B------:R-:W-:-:S04]  /*f950*/  @UP0 USHF.R.S32.HI UR6, URZ, 0x1f, UR50 ;  /* 0x0000001f3f060899 */ /* 0x000fc80008011432 */
[----:B------:R-:W-:-:S04]  /*f960*/  @UP0 UIMAD UR6, UR6, UR14, URZ ;  /* 0x0000000e060602a4 */ /* 0x000fc8000f8e023f */
[----:B------:R-:W-:-:S04]  /*f970*/  @UP0 UIMAD UR6, UR50, UR15, UR6 ;  /* 0x0000000f320602a4 */ /* 0x000fc8000f8e0206 */
[----:B------:R-:W-:-:S03]  /*f980*/  @UP0 UIADD3 UR5, UR5, UR6, URZ ;  /* 0x0000000605050290 */ /* 0x000fc6000fffe03f */
[----:B------:R-:W-:Y:S02]  /*f990*/  @UP0 ULDC.64 UR6, c[0x0][0x9d0] ;  /* 0x0002740000060ab9 */ /* 0x000fe40000000a00 */
[----:B------:R-:W-:-:S04]  /*f9a0*/  @UP0 UIMAD.WIDE.U32 UR4, UR43, UR6, UR4 ;  /* 0x000000062b0402a5 */ /* 0x000fc8000f8e0004 */
[----:B------:R-:W-:Y:S02]  /*f9b0*/  @UP0 ULEA UR6, UP1, UR4, UR12, 0x2 ;  /* 0x0000000c04060291 */ /* 0x000fe4000f82103f */
[----:B------:R-:W-:-:S04]  /*f9c0*/  @UP0 UIMAD UR5, UR43, UR7, UR5 ;  /* 0x000000072b0502a4 */ /* 0x000fc8000f8e0205 */
[----:B------:R-:W-:Y:S01]  /*f9d0*/  IMAD.U32 R8, RZ, RZ, UR6 ;  /* 0x00000006ff087e24 */ /* 0x000fe2000f8e00ff */
[----:B------:R-:W-:Y:S02]  /*f9e0*/  @UP0 ULEA.HI.X UR7, UR4, UR13, UR5, 0x2, UP1 ;  /* 0x0000000d04070291 */ /* 0x000fe400088f1405 */
[----:B------:R-:W-:-:S04]  /*f9f0*/  UIADD3 UR6, UR8, 0x2, URZ ;  /* 0x0000000208067890 */ /* 0x000fc8000fffe03f */
[----:B------:R-:W-:Y:S01]  /*fa00*/  IMAD.U32 R9, RZ, RZ, UR7 ;  /* 0x00000007ff097e24 */ /* 0x000fe2000f8e00ff */
[----:B------:R-:W-:-:S04]  /*fa10*/  UMOV UR7, 0x40000040 ;  /* 0x4000004000077882 */ /* 0x000fc80000000000 */
[----:B------:R2:W3:Y:S01]  /*fa20*/  @P1 LDG.E R4, desc[UR52][R8.64] ;  /* 0x0000003408041981 */ /* 0x0004e2000c1e1900 */
[----:B------:R-:W-:Y:S02]  /*fa30*/  WARPGROUP.DEPBAR.LE gsb0, 0x0 ;  /* 0x00008000000079c5 */ /* 0x000fe40000010000 */
[----:B------:R-:W-:-:S06]  /*fa40*/  WARPGROUP.ARRIVE ;  /* 0x00000000000079c5 */ /* 0x000fcc0000000000 */
[----:B------:R-:W-:Y:S01]  /*fa50*/  QGMMA.64x128x32.F32.E4M3.E4M3 R88, R160, gdesc[UR4], R88, gsb0 ;  /* 0x01e00004a0587df3 */ /* 0x000fe20008000858 */
[----:B------:R-:W-:Y:S01]  /*fa60*/  UIADD3 UR6, UR8, 0x4, URZ ;  /* 0x0000000408067890 */ /* 0x000fe2000fffe03f */
[----:B------:R-:W-:Y:S01]  /*fa70*/  UMOV UR7, 0x40000040 ;  /* 0x4000004000077882 */ /* 0x000fe20000000000 */
[----:B------:R-:W-:Y:S01]  /*fa80*/  UIADD3 UR8, UR8, 0x6, URZ ;  /* 0x0000000608087890 */ /* 0x000fe2000fffe03f */
[----:B01----:R-:W0:Y:S04]  /*fa90*/  SHFL.BFLY PT, R0, R3, 0x2, 0x1f ;  /* 0x0c401f0003007f89 */ /* 0x003e2800000e0000 */
[----:B------:R-:W1:Y:S01]  /*faa0*/  SHFL.BFLY PT, R11, R2, 0x2, 0x1f ;  /* 0x0c401f00020b7f89 */ /* 0x000e6200000e0000 */
[----:B------:R-:W-:Y:S02]  /*fab0*/  WARPGROUP.DEPBAR.LE gsb0, 0x0 ;  /* 0x00008000000079c5 */ /* 0x000fe40000010000 */
[----:B------:R-:W-:-:S06]  /*fac0*/  WARPGROUP.ARRIVE ;  /* 0x00000000000079c5 */ /* 0x000fcc0000000000 */
[----:B------:R-:W-:Y:S01]  /*fad0*/  QGMMA.64x128x32.F32.E4M3.E4M3 R88, R156, gdesc[UR4], R88, gsb0 ;  /* 0x01e000049c587df3 */ /* 0x000fe20008000858 */
[----:B------:R-:W-:Y:S01]  /*fae0*/  UMOV UR6, UR8 ;  /* 0x0000000800067c82 */ /* 0x000fe20008000000 */
[----:B------:R-:W-:Y:S01]  /*faf0*/  UMOV UR7, 0x40000040 ;  /* 0x4000004000077882 */ /* 0x000fe20000000000 */
[----:B0-----:R-:W-:-:S01]  /*fb00*/  FADD.FTZ R0, R0, R3 ;  /* 0x0000000300007221 */ /* 0x001fc20000010000 */
[----:B-1----:R-:W-:-:S04]  /*fb10*/  FADD.FTZ R11, R11, R2 ;  /* 0x000000020b0b7221 */ /* 0x002fc80000010000 */
[----:B------:R-:W0:Y:S04]  /*fb20*/  SHFL.BFLY PT, R7, R0, 0x1, 0x1f ;  /* 0x0c201f0000077f89 */ /* 0x000e2800000e0000 */
[----:B--2---:R-:W1:Y:S01]  /*fb30*/  SHFL.BFLY PT, R8, R11, 0x1, 0x1f ;  /* 0x0c201f000b087f89 */ /* 0x004e6200000e0000 */
        /* <DEDUP_REMOVED lines=16> */
[----:B------:R-:W2:Y:S01]  /*fc40*/  @P1 MUFU.RCP R9, R12 ;  /* 0x0000000c00091308 */ /* 0x000ea20000001000 */
[----:B------:R-:W-:-:S02]  /*fc50*/  IMAD.U32 R11, RZ, RZ, UR10 ;  /* 0x0000000aff0b7e24 */ /* 0x000fc4000f8e00ff */
[----:B------:R-:W-:Y:S02]  /*fc60*/  IMAD.U32 R15, RZ, RZ, UR10 ;  /* 0x0000000aff0f7e24 */ /* 0x000fe4000f8e00ff */
[----:B0-----:R-:W-:Y:S01]  /*fc70*/  @P2 FMUL.FTZ R8, R8, 0.69314718246459960938 ;  /* 0x3f31721808082820 */ /* 0x001fe20000410000 */
[----:B------:R-:W-:Y:S01]  /*fc80*/  @P2 FMUL.FTZ R7, R11, 0.69314718246459960938 ;  /* 0x3f3172180b072820 */ /* 0x000fe20000410000 */
[----:B------:R-:W-:Y:S01]  /*fc90*/  @P3 FMUL.FTZ R11, R15, 0.69314718246459960938 ;  /* 0x3f3172180f0b3820 */ /* 0x000fe20000410000 */
[----:B-1----:R-:W-:Y:S01]  /*fca0*/  @P3 FMUL.FTZ R10, R10, 0.69314718246459960938 ;  /* 0x3f3172180a0a3820 */ /* 0x002fe20000410000 */
[----:B------:R-:W-:Y:S02]  /*fcb0*/  IMAD.MOV.U32 R2, RZ, RZ, -0x800000 ;  /* 0xff800000ff027424 */ /* 0x000fe400078e00ff */
[----:B------:R-:W-:Y:S01]  /*fcc0*/  @P2 FFMA.FTZ R2, R7, R6, R8 ;  /* 0x0000000607022223 */ /* 0x000fe20000010008 */
[----:B------:R-:W-:Y:S02]  /*fcd0*/  IMAD.MOV.U32 R0, RZ, RZ, -0x800000 ;  /* 0xff800000ff007424 */ /* 0x000fe400078e00ff */
[----:B------:R-:W-:Y:S01]  /*fce0*/  @P3 FFMA.FTZ R0, R11, R5, R10 ;  /* 0x000000050b003223 */ /* 0x000fe2000001000a */
[-C--:B---3--:R-:W-:Y:S01]  /*fcf0*/  FMUL.FTZ R3, R3, R4.reuse ;  /* 0x0000000403037220 */ /* 0x088fe20000410000 */
[----:B--2---:R-:W-:Y:S01]  /*fd00*/  FMUL.FTZ R9, R9, R4 ;  /* 0x0000000409097220 */ /* 0x004fe20000410000 */
[----:B------:R-:W-:-:S02]  /*fd10*/  WARPGROUP.DEPBAR.LE gsb0, 0x0 ;  /* 0x00008000000079c5 */ /* 0x000fc40000010000 */
[----:B------:R-:W-:Y:S05]  /*fd20*/  @!P0 BRA `(.L_x_1142) ;  /* 0x0000000000048947 */ /* 0x000fea0003800000 */
[----:B------:R-:W-:Y:S01]  /*fd30*/  BPT.TRAP 0x1 ;  /* 0x000000040000795c */ /* 0x000fe20000300000 */
.L_x_1142:
[----:B------:R-:W-:Y:S01]  /*fd40*/  UIADD3 UR4, UR9, 0x22860, URZ ;  /* 0x0002286009047890 */ /* 0x000fe2000fffe03f */
[-C--:B------:R-:W-:Y:S01]  /*fd50*/  FMUL.FTZ R25, R88, R3.reuse ;  /* 0x0000000358197220 */ /* 0x080fe20000410000 */
[----:B------:R-:W-:Y:S01]  /*fd60*/  UIADD3 UR54, UR54, 0x1, URZ ;  /* 0x0000000136367890 */ /* 0x000fe2000fffe03f */
[-C--:B------:R-:W-:Y:S01]  /*fd70*/  FMUL.FTZ R6, R93, R3.reuse ;  /* 0x000000035d067220 */ /* 0x080fe20000410000 */
[----:B------:R-:W-:Y:S01]  /*fd80*/  UPRMT UR4, UR37, 0x654, UR4 ;  /* 0x0000065425047896 */ /* 0x000fe20008000004 */
[-C--:B------:R-:W-:Y:S01]  /*fd90*/  FMUL.FTZ R26, R96, R3.reuse ;  /* 0x00000003601a7220 */ /* 0x080fe20000410000 */
[----:B------:R-:W-:Y:S01]  /*fda0*/  UISETP.NE.AND UP0, UPT, UR54, 0x2, UPT ;  /* 0x000000023600788c */ /* 0x000fe2000bf05270 */
[-C--:B------:R-:W-:Y:S01]  /*fdb0*/  FMUL.FTZ R20, R101, R3.reuse ;  /* 0x0000000365147220 */ /* 0x080fe20000410000 */
[-C--:B------:R-:W-:Y:S01]  /*fdc0*/  FMUL.FTZ R28, R104, R3.reuse ;  /* 0x00000003681c7220 */ /* 0x080fe20000410000 */
[-C--:B------:R-:W-:Y:S01]  /*fdd0*/  FMUL.FTZ R109, R109, R3.reuse ;  /* 0x000000036d6d7220 */ /* 0x080fe20000410000 */
[-C--:B------:R-:W-:Y:S01]  /*fde0*/  FMUL.FTZ R30, R112, R3.reuse ;  /* 0x00000003701e7220 */ /* 0x080fe20000410000 */
[-C--:B------:R-:W-:Y:S01]  /*fdf0*/  FMUL.FTZ R117, R117, R3.reuse ;  /* 0x0000000375757220 */ /* 0x080fe20000410000 */
[-C--:B------:R-:W-:Y:S01]  /*fe00*/  FMUL.FTZ R31, R120, R3.reuse ;  /* 0x00000003781f7220 */ /* 0x080fe20000410000 */
[----:B------:R-:W-:Y:S01]  /*fe10*/  SYNCS.ARRIVE.TRANS64.RED.A1T0 RZ, [UR4], RZ ;  /* 0x000000ffffff79a7 */ /* 0x000fe20008100404 */
        /* <DEDUP_REMOVED lines=59> */
[----:B------:R-:W-:-:S12]  /*101d0*/  ULOP3.LUT UR51, UR51, UR4, URZ, 0x3c, !UPT ;  /* 0x0000000433337292 */ /* 0x000fd8000f8e3c3f */
.L_x_1068:
        /* <DEDUP_REMOVED lines=9> */
[----:B------:R-:W-:Y:S02]  /*10270*/  R2UR UR6, R14 ;  /* 0x000000000e0672ca */ /* 0x000fe400000e0000 */
[----:B------:R-:W-:Y:S01]  /*10280*/  R2UR UR50, R15 ;  /* 0x000000000f3272ca */ /* 0x000fe200000e0000 */
[----:B------:R-:W-:Y:S06]  /*10290*/  BAR.ARV 0x4, 0x180 ;  /* 0x0106000000007b1d */ /* 0x000fec0000002000 */
[----:B------:R-:W-:Y:S08]  /*102a0*/  @P0 BRA `(.L_x_1144) ;  /* 0x0000002c007c0947 */ /* 0x000ff00003800000 */
[----:B------:R-:W0:Y:S01]  /*102b0*/  S2R R7, SR_TID.X ;  /* 0x0000000000077919 */ /* 0x000e220000002100 */
[----:B------:R-:W-:Y:S01]  /*102c0*/  ULDC.64 UR8, c[0x4][0x40] ;  /* 0x0100100000087ab9 */ /* 0x000fe20000000a00 */
[----:B------:R-:W-:Y:S01]  /*102d0*/  ULDC.64 UR10, c[0x0][0xc00] ;  /* 0x00030000000a7ab9 */ /* 0x000fe20000000a00 */
[----:B0-----:R-:W-:-:S05]  /*102e0*/  IMAD.SHL.U32 R4, R7, 0x4, RZ ;  /* 0x0000000407047824 */ /* 0x001fca00078e00ff */
[----:B------:R-:W-:Y:S01]  /*102f0*/  LOP3.LUT R4, R4, 0xc, RZ, 0xc0, !PT ;  /* 0x0000000c04047812 */ /* 0x000fe200078ec0ff */
[----:B------:R-:W-:Y:S03]  /*10300*/  BAR.SYNC.DEFER_BLOCKING 0x1, 0x100 ;  /* 0x0044000000007b1d */ /* 0x000fe60000010000 */
[----:B------:R-:W-:-:S05]  /*10310*/  IADD3 R4, P0, R4, UR8, RZ ;  /* 0x0000000804047c10 */ /* 0x000fca000ff1e0ff */
[----:B------:R-:W-:Y:S01]  /*10320*/  IMAD.X R5, RZ, RZ, UR9, P0 ;  /* 0x00000009ff057e24 */ /* 0x000fe200080e06ff */
[----:B------:R-:W-:-:S04]  /*10330*/  ULDC.64 UR8, c[0x0][0xc00] ;  /* 0x0003000000087ab9 */ /* 0x000fc80000000a00 */
[----:B------:R0:W2:Y:S01]  /*10340*/  LDG.E.CONSTANT R24, desc[UR52][R4.64] ;  /* 0x0000003404187981 */ /* 0x0000a2000c1e9900 */
[----:B------:R-:W-:Y:S01]  /*10350*/  LOP3.LUT P0, R7, R7, 0x3, RZ, 0xc0, !PT ;  /* 0x0000000307077812 */ /* 0x000fe2000780c0ff */
[----:B------:R-:W-:-:S03]  /*10360*/  UIMAD.WIDE UR8, UR44, 0x4, UR8 ;  /* 0x000000042c0878a5 */ /* 0x000fc6000f8e0208 */
[----:B------:R-:W-:-:S04]  /*10370*/  ISETP.EQ.OR P0, PT, R7, 0x3, !P0 ;  /* 0x000000030700780c */ /* 0x000fc80004702670 */
        /* <DEDUP_REMOVED lines=25> */
[----:B------:R-:W-:-:S02]  /*10510*/  IADD3 R93, P1, R10, 0x40, RZ ;  /* 0x000000400a5d7810 */ /* 0x000fc40007f3e0ff */
[----:B------:R-:W-:Y:S02]  /*10520*/  IADD3 R91, P6, R10, 0x20, RZ ;  /* 0x000000200a5b7810 */ /* 0x000fe40007fde0ff */
[----:B------:R-:W-:Y:S02]  /*10530*/  LOP3.LUT R6, R93, 0x380, RZ, 0xc0, !PT ;  /* 0x000003805d067812 */ /* 0x000fe400078ec0ff */
[----:B------:R-:W-:Y:S01]  /*10540*/  LOP3.LUT R4, R91, 0x380, RZ, 0xc0, !PT ;  /* 0x000003805b047812 */ /* 0x000fe200078ec0ff */
[----:B------:R-:W-:Y:S01]  /*10550*/  IMAD.X R15, RZ, RZ, R11, P6 ;  /* 0x000000ffff0f7224 */ /* 0x000fe200030e060b */
[----:B------:R-:W-:Y:S02]  /*10560*/  SHF.R.U64 R6, R6, 0x3, RZ ;  /* 0x0000000306067819 */ /* 0x000fe400000012ff */
[C---:B------:R-:W-:Y:S02]  /*10570*/  IADD3 R123, P4, R10.reuse, 0x4020, RZ ;  /* 0x000040200a7b7810 */ /* 0x040fe40007f9e0ff */
[----:B------:R-:W-:-:S02]  /*10580*/  IADD3 R99, P2, R10, 0x60, RZ ;  /* 0x000000600a637810 */ /* 0x000fc40007f5e0ff */
[----:B------:R-:W-:Y:S01]  /*10590*/  SHF.R.U64 R4, R4, 0x3, RZ ;  /* 0x0000000304047819 */ /* 0x000fe200000012ff */
[--C-:B------:R-:W-:Y:S01]  /*105a0*/  IMAD.X R7, RZ, RZ, R11.reuse, P4 ;  /* 0x000000ffff077224 */ /* 0x100fe200020e060b */
[----:B------:R-:W-:Y:S01]  /*105b0*/  LOP3.LUT R96, R6, R93, RZ, 0x3c, !PT ;  /* 0x0000005d06607212 */ /* 0x000fe200078e3cff */
[----:B------:R-:W-:Y:S01]  /*105c0*/  IMAD.X R13, RZ, RZ, R11, P2 ;  /* 0x000000ffff0d7224 */ /* 0x000fe200010e060b */
[----:B------:R-:W-:Y:S02]  /*105d0*/  SEL R38, R133, R132, P0 ;  /* 0x0000008485267207 */ /* 0x000fe40000000000 */
[----:B------:R-:W-:Y:S02]  /*105e0*/  SEL R67, R134, R135, P0 ;  /* 0x0000008786437207 */ /* 0x000fe40000000000 */
[----:B------:R-:W-:Y:S02]  /*105f0*/  SEL R103, R135, R134, P0 ;  /* 0x0000008687677207 */ /* 0x000fe40000000000 */
[----:B------:R-:W-:-:S02]  /*10600*/  IADD3 R115, P3, R10, 0x4000, RZ ;  /* 0x000040000a737810 */ /* 0x000fc40007f7e0ff */
[----:B------:R-:W-:Y:S02]  /*10610*/  LOP3.LUT R6, R123, 0x380, RZ, 0xc0, !PT ;  /* 0x000003807b067812 */ /* 0x000fe400078ec0ff */
[----:B------:R-:W-:Y:S01]  /*10620*/  SEL R153, R25, R8, P0 ;  /* 0x0000000819997207 */ /* 0x000fe20000000000 */
[--C-:B------:R-:W-:Y:S01]  /*10630*/  IMAD.X R9, RZ, RZ, R11.reuse, P3 ;  /* 0x000000ffff097224 */ /* 0x100fe200018e060b */
[C---:B------:R-:W-:Y:S02]  /*10640*/  IADD3 R133, P5, R10.reuse, 0x4040, RZ ;  /* 0x000040400a857810 */ /* 0x040fe40007fbe0ff */
[----:B------:R-:W-:Y:S02]  /*10650*/  IADD3 R135, P6, R10, 0x4060, RZ ;  /* 0x000040600a877810 */ /* 0x000fe40007fde0ff */
[----:B------:R-:W-:Y:S01]  /*10660*/  SEL R25, R8, R25, P0 ;  /* 0x0000001908197207 */ /* 0x000fe20000000000 */
[----:B------:R-:W-:Y:S01]  /*10670*/  IMAD.X R95, RZ, RZ, R11, P5 ;  /* 0x000000ffff5f7224 */ /* 0x000fe200028e060b */
[----:B------:R-:W-:-:S02]  /*10680*/  SEL R87, R39, R52, P0 ;  /* 0x0000003427577207 */ /* 0x000fc40000000000 */
[----:B------:R-:W-:Y:S02]  /*10690*/  SEL R57, R49, R50, P0 ;  /* 0x0000003231397207 */ /* 0x000fe40000000000 */
[----:B------:R-:W-:Y:S02]  /*106a0*/  LOP3.LUT R8, R99, 0x380, RZ, 0xc0, !PT ;  /* 0x0000038063087812 */ /* 0x000fe400078ec0ff */
[----:B------:R-:W-:Y:S02]  /*106b0*/  LOP3.LUT R14, R4, R91, RZ, 0x3c, !PT ;  /* 0x0000005b040e7212 */ /* 0x000fe400078e3cff */
[----:B------:R-:W-:Y:S02]  /*106c0*/  SEL R39, R52, R39, P0 ;  /* 0x0000002734277207 */ /* 0x000fe40000000000 */
[----:B------:R-:W-:Y:S02]  /*106d0*/  SEL R49, R50, R49, P0 ;  /* 0x0000003132317207 */ /* 0x000fe40000000000 */
[----:B------:R-:W-:-:S02]  /*106e0*/  LOP3.LUT R5, R10, 0x380, RZ, 0xc0, !PT ;  /* 0x000003800a057812 */ /* 0x000fc400078ec0ff */
[----:B------:R-:W-:Y:S02]  /*106f0*/  LOP3.LUT R4, R115, 0x380, RZ, 0xc0, !PT ;  /* 0x0000038073047812 */ /* 0x000fe400078ec0ff */
[----:B------:R-:W-:Y:S02]  /*10700*/  SHF.R.U64 R6, R6, 0x3, RZ ;  /* 0x0000000306067819 */ /* 0x000fe400000012ff */
[----:B------:R-:W-:Y:S02]  /*10710*/  LOP3.LUT R50, R133, 0x380, RZ, 0xc0, !PT ;  /* 0x0000038085327812 */ /* 0x000fe400078ec0ff */
[----:B------:R-:W-:Y:S02]  /*10720*/  LOP3.LUT R52, R135, 0x380, RZ, 0xc0, !PT ;  /* 0x0000038087347812 */ /* 0x000fe400078ec0ff */
[----:B------:R-:W-:Y:S02]  /*10730*/  SHF.R.U64 R8, R8, 0x3, RZ ;  /* 0x0000000308087819 */ /* 0x000fe400000012ff */
[----:B------:R-:W-:-:S02]  /*10740*/  SHF.R.U64 R5, R5, 0x3, RZ ;  /* 0x0000000305057819 */ /* 0x000fc400000012ff */
[----:B------:R-:W-:Y:S02]  /*10750*/  SHF.R.U64 R4, R4, 0x3, RZ ;  /* 0x0000000304047819 */ /* 0x000fe400000012ff */
[----:B------:R-:W-:Y:S02]  /*10760*/  LOP3.LUT R6, R6, R123, RZ, 0x3c, !PT ;  /* 0x0000007b06067212 */ /* 0x000fe400078e3cff */
[----:B------:R-:W-:Y:S02]  /*10770*/  SHF.R.U64 R50, R50, 0x3, RZ ;  /* 0x0000000332327819 */ /* 0x000fe400000012ff */
[----:B------:R-:W-:Y:S02]  /*10780*/  SHF.R.U64 R52, R52, 0x3, RZ ;  /* 0x0000000334347819 */ /* 0x000fe400000012ff */
[----:B------:R-:W-:Y:S02]  /*10790*/  LOP3.LUT R12, R8, R99, RZ, 0x3c, !PT ;  /* 0x00000063080c7212 */ /* 0x000fe400078e3cff */
[----:B------:R-:W-:-:S02]  /*107a0*/  SEL R141, R26, R97, P0 ;  /* 0x000000611a8d7207 */ /* 0x000fc40000000000 */
[----:B------:R-:W-:Y:S02]  /*107b0*/  SEL R85, R136, R137, P0 ;  /* 0x0000008988557207 */ /* 0x000fe40000000000 */
[----:B------:R-:W-:Y:S01]  /*107c0*/  LOP3.LUT R10, R5, R10, RZ, 0x3c, !PT ;  /* 0x0000000a050a7212 */ /* 0x000fe200078e3cff */
[--C-:B------:R-:W-:Y:S01]  /*107d0*/  IMAD.X R5, RZ, RZ, R11.reuse, P6 ;  /* 0x000000ffff057224 */ /* 0x100fe200030e060b */
[----:B------:R-:W-:Y:S02]  /*107e0*/  LOP3.LUT R8, R4, R115, RZ, 0x3c, !PT ;  /* 0x0000007304087212 */ /* 0x000fe400078e3cff */
[----:B------:R-:W-:Y:S02]  /*107f0*/  MOV R92, R6 ;  /* 0x00000006005c7202 */ /* 0x000fe40000000f00 */
[----:B------:R-:W-:Y:S01]  /*10800*/  SEL R26, R97, R26, P0 ;  /* 0x0000001a611a7207 */ /* 0x000fe20000000000 */
[----:B------:R-:W-:Y:S01]  /*10810*/  IMAD.X R97, RZ, RZ, R11, P1 ;  /* 0x000000ffff617224 */ /* 0x000fe200008e060b */
[----:B------:R-:W-:-:S02]  /*10820*/  SEL R125, R28, R105, P0 ;  /* 0x000000691c7d7207 */ /* 0x000fc40000000000 */
[----:B------:R-:W-:Y:S02]  /*10830*/  SEL R121, R34, R117, P0 ;  /* 0x0000007522797207 */ /* 0x000fe40000000000 */
[----:B------:R-:W-:Y:S02]  /*10840*/  SEL R79, R45, R44, P0 ;  /* 0x0000002c2d4f7207 */ /* 0x000fe40000000000 */
[----:B------:R-:W-:Y:S02]  /*10850*/  LOP3.LUT R94, R50, R133, RZ, 0x3c, !PT ;  /* 0x00000085325e7212 */ /* 0x000fe400078e3cff */
[----:B------:R-:W-:Y:S02]  /*10860*/  LOP3.LUT R4, R52, R135, RZ, 0x3c, !PT ;  /* 0x0000008734047212 */ /* 0x000fe400078e3cff */
        /* <DEDUP_REMOVED lines=23> */
[----:B------:R-:W-:Y:S02]  /*109e0*/  MOV R94, R94 ;  /* 0x0000005e005e7202 */ /* 0x000fe40000000f00 */
[----:B------:R-:W-:Y:S02]  /*109f0*/  MOV R95, R4 ;  /* 0x00000004005f7202 */ /* 0x000fe40000000f00 */
[----:B------:R-:W-:-:S02]  /*10a00*/  SEL R40, R149, R148, P0 ;  /* 0x0000009495287207 */ /* 0x000fc40000000000 */
[----:B------:R-:W-:Y:S02]  /*10a10*/  MOV R93, R8 ;  /* 0x00000008005d7202 */ /* 0x000fe40000000f00 */
[----:B------:R-:W-:Y:S02]  /*10a20*/  MOV R98, R10 ;  /* 0x0000000a00627202 */ /* 0x000fe40000000f00 */
[----:B------:R-:W-:Y:S02]  /*10a30*/  MOV R96, R96 ;  /* 0x0000006000607202 */ /* 0x000fe40000000f00 */
[----:B------:R-:W-:Y:S02]  /*10a40*/  SEL R131, R131, R130, P0 ;  /* 0x0000008283837207 */ /* 0x000fe40000000000 */
[----:B------:R-:W-:Y:S02]  /*10a50*/  SEL R107, R143, R142, P0 ;  /* 0x0000008e8f6b7207 */ /* 0x000fe40000000000 */
[----:B------:R-:W-:-:S02]  /*10a60*/  MOV R97, R12 ;  /* 0x0000000c00617202 */ /* 0x000fc40000000f00 */
[----:B------:R-:W-:Y:S02]  /*10a70*/  SEL R139, R139, R138, P0 ;  /* 0x0000008a8b8b7207 */ /* 0x000fe40000000000 */
[----:B------:R-:W-:Y:S02]  /*10a80*/  SEL R109, R147, R146, P0 ;  /* 0x00000092936d7207 */ /* 0x000fe40000000000 */
        /* <DEDUP_REMOVED lines=12> */
[----:B------:R-:W2:Y:S01]  /*10b50*/  SHFL.IDX PT, R27, R27, R6, 0x1c1f ;  /* 0x001c1f061b1b7589 */ /* 0x000ea200000e0000 */
[----:B0-----:R-:W-:-:S02]  /*10b60*/  SEL R90, R86, R25, P0 ;  /* 0x00000019565a7207 */ /* 0x001fc40000000000 */
[----:B------:R-:W-:Y:S01]  /*10b70*/  SEL R86, R25, R86, P0 ;  /* 0x0000005619567207 */ /* 0x000fe20000000000 */
[----:B------:R-:W0:Y:S01]  /*10b80*/  SHFL.IDX PT, R81, R28, R6, 0x1c1f ;  /* 0x001c1f061c517589 */ /* 0x000e2200000e0000 */
[----:B-1----:R-:W-:Y:S02]  /*10b90*/  SEL R88, R84, R85, P0 ;  /* 0x0000005554587207 */ /* 0x002fe40000000000 */
[----:B------:R-:W-:Y:S01]  /*10ba0*/  SEL R84, R85, R84, P0 ;  /* 0x0000005455547207 */ /* 0x000fe20000000000 */
[----:B------:R-:W-:Y:S04]  /*10bb0*/  SHFL.IDX PT, R42, R42, R6, 0x1c1f ;  /* 0x001c1f062a2a7589 */ /* 0x000fe800000e0000 */
[----:B------:R-:W-:Y:S04]  /*10bc0*/  SHFL.IDX PT, R43, R43, R6, 0x1c1f ;  /* 0x001c1f062b2b7589 */ /* 0x000fe800000e0000 */
[----:B------:R-:W-:Y:S04]  /*10bd0*/  SHFL.IDX PT, R5, R145, R24, 0x1c1f ;  /* 0x001c1f1891057589 */ /* 0x000fe800000e0000 */
[----:B------:R-:W-:Y:S04]  /*10be0*/  SHFL.IDX PT, R76, R119, R24, 0x1c1f ;  /* 0x001c1f18774c7589 */ /* 0x000fe800000e0000 */
[----:B------:R-:W-:Y:S01]  /*10bf0*/  SHFL.IDX PT, R53, R53, R24, 0x1c1f ;  /* 0x001c1f1835357589 */ /* 0x000fe200000e0000 */
[----:B--2---:R-:W-:-:S03]  /*10c00*/  SEL R91, R4, R27, P0 ;  /* 0x0000001b045b7207 */ /* 0x004fc60000000000 */
[----:B------:R-:W-:Y:S01]  /*10c10*/  SHFL.IDX PT, R52, R79, R24, 0x1c1f ;  /* 0x001c1f184f347589 */ /* 0x000fe200000e0000 */
[----:B0-----:R-:W-:Y:S02]  /*10c20*/  SEL R82, R80, R81, P0 ;  /* 0x0000005150527207 */ /* 0x001fe40000000000 */
[----:B------:R-:W-:Y:S01]  /*10c30*/  SEL R80, R81, R80, P0 ;  /* 0x0000005051507207 */ /* 0x000fe20000000000 */
        /* <DEDUP_REMOVED lines=16> */
[----:B------:R-:W-:Y:S04]  /*10d40*/  SHFL.IDX PT, R108, R59, R24, 0x1c1f ;  /* 0x001c1f183b6c7589 */ /* 0x000fe800000e0000 */
[----:B------:R0:W1:Y:S04]  /*10d50*/  SHFL.IDX PT, R10, R32, R6, 0x1c1f ;  /* 0x001c1f06200a7589 */ /* 0x00006800000e0000 */
[----:B------:R-:W2:Y:S04]  /*10d60*/  SHFL.IDX PT, R75, R75, R6, 0x1c1f ;  /* 0x001c1f064b4b7589 */ /* 0x000ea800000e0000 */
[----:B------:R3:W4:Y:S01]  /*10d70*/  SHFL.IDX PT, R73, R31, R6, 0x1c1f ;  /* 0x001c1f061f497589 */ /* 0x00072200000e0000 */
[----:B0-----:R-:W-:-:S03]  /*10d80*/  SEL R32, R51, R42, P0 ;  /* 0x0000002a33207207 */ /* 0x001fc60000000000 */
[----:B------:R-:W0:Y:S04]  /*10d90*/  SHFL.IDX PT, R47, R47, R6, 0x1c1f ;  /* 0x001c1f062f2f7589 */ /* 0x000e2800000e0000 */
[----:B------:R-:W-:Y:S04]  /*10da0*/  SHFL.IDX PT, R44, R44, R6, 0x1c1f ;  /* 0x001c1f062c2c7589 */ /* 0x000fe800000e0000 */
[----:B------:R-:W-:Y:S04]  /*10db0*/  SHFL.IDX PT, R67, R127, R6, 0x1c1f ;  /* 0x001c1f067f437589 */ /* 0x000fe800000e0000 */
[----:B------:R-:W0:Y:S01]  /*10dc0*/  SHFL.IDX PT, R71, R48, R6, 0x1c1f ;  /* 0x001c1f0630477589 */ /* 0x000e2200000e0000 */
[----:B-1----:R-:W-:-:S03]  /*10dd0*/  SEL R81, R10, R7, P0 ;  /* 0x000000070a517207 */ /* 0x002fc60000000000 */
[----:B------:R-:W-:Y:S01]  /*10de0*/  SHFL.IDX PT, R9, R121, R24, 0x1c1f ;  /* 0x001c1f1879097589 */ /* 0x000fe200000e0000 */
[----:B--2---:R-:W-:Y:S02]  /*10df0*/  SEL R29, R70, R75, P0 ;  /* 0x0000004b461d7207 */ /* 0x004fe40000000000 */
[----:B---3--:R-:W-:Y:S01]  /*10e00*/  SEL R31, R75, R70, P0 ;  /* 0x000000464b1f7207 */ /* 0x008fe20000000000 */
[----:B------:R1:W-:Y:S01]  /*10e10*/  SHFL.IDX PT, R68, R89, R24, 0x1c1f ;  /* 0x001c1f1859447589 */ /* 0x0003e200000e0000 */
[----:B----4-:R-:W-:Y:S02]  /*10e20*/  SEL R74, R72, R73, P0 ;  /* 0x00000049484a7207 */ /* 0x010fe40000000000 */
[----:B------:R-:W-:Y:S01]  /*10e30*/  SEL R72, R73, R72, P0 ;  /* 0x0000004849487207 */ /* 0x000fe20000000000 */
[----:B------:R2:W-:Y:S01]  /*10e40*/  SHFL.IDX PT, R60, R83, R24, 0x1c1f ;  /* 0x001c1f18533c7589 */ /* 0x0005e200000e0000 */
[----:B0-----:R-:W-:-:S03]  /*10e50*/  SEL R41, R54, R47, P0 ;  /* 0x0000002f36297207 */ /* 0x001fc60000000000 */
[----:B------:R-:W-:Y:S01]  /*10e60*/  SHFL.IDX PT, R57, R57, R24, 0x1c1f ;  /* 0x001c1f1839397589 */ /* 0x000fe200000e0000 */
[----:B-1----:R-:W-:-:S03]  /*10e70*/  SEL R89, R5, R8, P0 ;  /* 0x0000000805597207 */ /* 0x002fc60000000000 */
[----:B------:R0:W1:Y:S01]  /*10e80*/  SHFL.IDX PT, R12, R34, R6, 0x1c1f ;  /* 0x001c1f06220c7589 */ /* 0x00006200000e0000 */
[----:B--2---:R-:W-:-:S03]  /*10e90*/  SEL R83, R7, R10, P0 ;  /* 0x0000000a07537207 */ /* 0x004fc60000000000 */
[----:B------:R2:W3:Y:S01]  /*10ea0*/  SHFL.IDX PT, R69, R33, R6, 0x1c1f ;  /* 0x001c1f0621457589 */ /* 0x0004e200000e0000 */
[----:B------:R-:W-:Y:S02]  /*10eb0*/  SEL R48, R66, R71, P0 ;  /* 0x0000004742307207 */ /* 0x000fe40000000000 */
[----:B------:R-:W-:Y:S01]  /*10ec0*/  F2FP.BF16.F32.PACK_AB R8, R89, R88 ;  /* 0x000000585908723e */ /* 0x000fe200000010ff */
[----:B------:R4:W-:Y:S01]  /*10ed0*/  SHFL.IDX PT, R65, R36, R6, 0x1c1f ;  /* 0x001c1f0624417589 */ /* 0x0009e200000e0000 */
[----:B------:R-:W-:Y:S02]  /*10ee0*/  F2FP.BF16.F32.PACK_AB R10, R85, R84 ;  /* 0x00000054550a723e */ /* 0x000fe400000010ff */
[----:B0-----:R-:W-:Y:S01]  /*10ef0*/  SEL R34, R42, R51, P0 ;  /* 0x000000332a227207 */ /* 0x001fe20000000000 */
[----:B------:R0:W3:Y:S01]  /*10f00*/  SHFL.IDX PT, R63, R37, R6, 0x1c1f ;  /* 0x001c1f06253f7589 */ /* 0x0000e200000e0000 */
[----:B------:R-:W-:Y:S02]  /*10f10*/  SEL R42, R44, R55, P0 ;  /* 0x000000372c2a7207 */ /* 0x000fe40000000000 */
[----:B--2---:R-:W-:Y:S01]  /*10f20*/  SEL R33, R50, R43, P0 ;  /* 0x0000002b32217207 */ /* 0x004fe20000000000 */
[----:B------:R2:W-:Y:S01]  /*10f30*/  SHFL.IDX PT, R30, R49, R6, 0x1c1f ;  /* 0x001c1f06311e7589 */ /* 0x0005e200000e0000 */
[----:B------:R-:W-:-:S02]  /*10f40*/  SEL R51, R67, R62, P0 ;  /* 0x0000003e43337207 */ /* 0x000fc40000000000 */
[----:B----4-:R-:W-:Y:S01]  /*10f50*/  SEL R36, R53, R28, P0 ;  /* 0x0000001c35247207 */ /* 0x010fe20000000000 */
[----:B------:R-:W4:Y:S01]  /*10f60*/  SHFL.IDX PT, R59, R46, R6, 0x1c1f ;  /* 0x001c1f062e3b7589 */ /* 0x000f2200000e0000 */
[----:B------:R-:W-:Y:S02]  /*10f70*/  F2FP.BF16.F32.PACK_AB R5, R33, R32 ;  /* 0x000000202105723e */ /* 0x000fe400000010ff */
[----:B0-----:R-:W-:Y:S01]  /*10f80*/  SEL R37, R52, R45, P0 ;  /* 0x0000002d34257207 */ /* 0x001fe20000000000 */
[----:B------:R-:W-:Y:S01]  /*10f90*/  SHFL.IDX PT, R11, R117, R24, 0x1c1f ;  /* 0x001c1f18750b7589 */ /* 0x000fe200000e0000 */
[----:B-1----:R-:W-:Y:S02]  /*10fa0*/  SEL R79, R9, R12, P0 ;  /* 0x0000000c094f7207 */ /* 0x002fe40000000000 */
[----:B--2---:R-:W-:Y:S01]  /*10fb0*/  SEL R49, R62, R67, P0 ;  /* 0x000000433e317207 */ /* 0x004fe20000000000 */
[----:B------:R-:W-:Y:S01]  /*10fc0*/  SHFL.IDX PT, R13, R111, R24, 0x1c1f ;  /* 0x001c1f186f0d7589 */ /* 0x000fe200000e0000 */
[----:B------:R-:W-:-:S02]  /*10fd0*/  SEL R77, R12, R9, P0 ;  /* 0x000000090c4d7207 */ /* 0x000fc40000000000 */
[----:B---3--:R-:W-:Y:S01]  /*10fe0*/  SEL R70, R68, R69, P0 ;  /* 0x0000004544467207 */ /* 0x008fe20000000000 */
[----:B------:R0:W-:Y:S01]  /*10ff0*/  SHFL.IDX PT, R15, R87, R24, 0x1c1f ;  /* 0x001c1f18570f7589 */ /* 0x0001e200000e0000 */
[----:B------:R-:W-:Y:S02]  /*11000*/  SEL R68, R69, R68, P0 ;  /* 0x0000004445447207 */ /* 0x000fe40000000000 */
[----:B------:R-:W-:Y:S01]  /*11010*/  F2FP.BF16.F32.PACK_AB R9, R37, R36 ;  /* 0x000000242509723e */ /* 0x000fe200000010ff */
[----:B------:R-:W-:Y:S01]  /*11020*/  SHFL.IDX PT, R61, R61, R24, 0x1c1f ;  /* 0x001c1f183d3d7589 */ /* 0x000fe200000e0000 */
[----:B------:R-:W-:Y:S02]  /*11030*/  SEL R62, R60, R63, P0 ;  /* 0x0000003f3c3e7207 */ /* 0x000fe40000000000 */
[----:B------:R-:W-:Y:S01]  /*11040*/  SEL R60, R63, R60, P0 ;  /* 0x0000003c3f3c7207 */ /* 0x000fe20000000000 */
[----:B------:R-:W-:Y:S01]  /*11050*/  SHFL.IDX PT, R101, R101, R24, 0x1c1f ;  /* 0x001c1f1865657589 */ /* 0x000fe200000e0000 */
[----:B------:R-:W-:-:S02]  /*11060*/  F2FP.BF16.F32.PACK_AB R12, R83, R82 ;  /* 0x00000052530c723e */ /* 0x000fc400000010ff */
[----:B0-----:R-:W-:Y:S01]  /*11070*/  SEL R87, R27, R4, P0 ;  /* 0x000000041b577207 */ /* 0x001fe20000000000 */
[----:B------:R-:W-:Y:S01]  /*11080*/  SHFL.IDX PT, R105, R105, R24, 0x1c1f ;  /* 0x001c1f1869697589 */ /* 0x000fe200000e0000 */
[----:B----4-:R-:W-:Y:S02]  /*11090*/  SEL R46, R59, R58, P0 ;  /* 0x0000003a3b2e7207 */ /* 0x010fe40000000000 */
[----:B------:R-:W-:Y:S01]  /*110a0*/  F2FP.BF16.F32.PACK_AB R4, R91, R90 ;  /* 0x0000005a5b04723e */ /* 0x000fe200000010ff */
[----:B------:R0:W1:Y:S04]  /*110b0*/  SHFL.IDX PT, R14, R35, R6, 0x1c1f ;  /* 0x001c1f06230e7589 */ /* 0x00006800000e0000 */
[----:B------:R2:W3:Y:S04]  /*110c0*/  SHFL.IDX PT, R24, R38, R6, 0x1c1f ;  /* 0x001c1f0626187589 */ /* 0x0004e800000e0000 */
[----:B------:R4:W3:Y:S01]  /*110d0*/  SHFL.IDX PT, R56, R39, R6, 0x1c1f ;  /* 0x001c1f0627387589 */ /* 0x0008e200000e0000 */
[----:B0-----:R-:W-:-:S03]  /*110e0*/  SEL R35, R43, R50, P0 ;  /* 0x000000322b237207 */ /* 0x001fc60000000000 */
[----:B------:R0:W3:Y:S01]  /*110f0*/  SHFL.IDX PT, R26, R40, R6, 0x1c1f ;  /* 0x001c1f06281a7589 */ /* 0x0000e200000e0000 */
[----:B------:R-:W-:Y:S02]  /*11100*/  SEL R43, R47, R54, P0 ;  /* 0x000000362f2b7207 */ /* 0x000fe40000000000 */
[----:B--2---:R-:W-:Y:S01]  /*11110*/  SEL R38, R28, R53, P0 ;  /* 0x000000351c267207 */ /* 0x004fe20000000000 */
[----:B------:R-:W-:Y:S01]  /*11120*/  SHFL.IDX PT, R103, R103, R6, 0x1c1f ;  /* 0x001c1f0667677589 */ /* 0x000fe200000e0000 */
[----:B------:R-:W-:Y:S02]  /*11130*/  SEL R50, R71, R66, P0 ;  /* 0x0000004247327207 */ /* 0x000fe40000000000 */
[----:B----4-:R-:W-:Y:S01]  /*11140*/  SEL R39, R45, R52, P0 ;  /* 0x000000342d277207 */ /* 0x010fe20000000000 */
[----:B------:R-:W2:Y:S01]  /*11150*/  SHFL.IDX PT, R102, R131, R6, 0x1c1f ;  /* 0x001c1f0683667589 */ /* 0x000ea200000e0000 */
[----:B------:R-:W-:Y:S02]  /*11160*/  SEL R45, R57, R30, P0 ;  /* 0x0000001e392d7207 */ /* 0x000fe40000000000 */
[----:B0-----:R-:W-:Y:S01]  /*11170*/  SEL R40, R55, R44, P0 ;  /* 0x0000002c37287207 */ /* 0x001fe20000000000 */
[----:B------:R-:W-:Y:S01]  /*11180*/  SHFL.IDX PT, R107, R107, R6, 0x1c1f ;  /* 0x001c1f066b6b7589 */ /* 0x000fe200000e0000 */
[----:B------:R-:W-:-:S02]  /*11190*/  SEL R44, R58, R59, P0 ;  /* 0x0000003b3a2c7207 */ /* 0x000fc40000000000 */
[----:B------:R-:W-:Y:S01]  /*111a0*/  SEL R47, R30, R57, P0 ;  /* 0x000000391e2f7207 */ /* 0x000fe20000000000 */
[----:B------:R-:W0:Y:S01]  /*111b0*/  SHFL.IDX PT, R106, R139, R6, 0x1c1f ;  /* 0x001c1f068b6a7589 */ /* 0x000e2200000e0000 */
[----:B------:R-:W-:Y:S02]  /*111c0*/  SEL R66, R64, R65, P0 ;  /* 0x0000004140427207 */ /* 0x000fe40000000000 */
[----:B-1----:R-:W-:Y:S01]  /*111d0*/  SEL R75, R11, R14, P0 ;  /* 0x0000000e0b4b7207 */ /* 0x002fe20000000000 */
[----:B------:R1:W4:Y:S01]  /*111e0*/  SHFL.IDX PT, R109, R109, R6, 0x1c1f ;  /* 0x001c1f066d6d7589 */ /* 0x00032200000e0000 */
[----:B------:R-:W-:Y:S02]  /*111f0*/  SEL R73, R14, R11, P0 ;  /* 0x0000000b0e497207 */ /* 0x000fe40000000000 */
[----:B------:R-:W-:Y:S02]  /*11200*/  SEL R64, R65, R64, P0 ;  /* 0x0000004041407207 */ /* 0x000fe40000000000 */
[----:B------:R-:W-:-:S02]  /*11210*/  F2FP.BF16.F32.PACK_AB R7, R35, R34 ;  /* 0x000000222307723e */ /* 0x000fc400000010ff */
[----:B---3--:R-:W-:Y:S02]  /*11220*/  SEL R71, R13, R24, P0 ;  /* 0x000000180d477207 */ /* 0x008fe40000000000 */
[----:B------:R-:W-:Y:S02]  /*11230*/  SEL R69, R24, R13, P0 ;  /* 0x0000000d18457207 */ /* 0x000fe40000000000 */
[----:B-1----:R-:W-:Y:S02]  /*11240*/  F2FP.BF16.F32.PACK_AB R6, R87, R86 ;  /* 0x000000565706723e */ /* 0x002fe400000010ff */
[----:B------:R-:W-:Y:S02]  /*11250*/  SEL R67, R15, R56, P0 ;  /* 0x000000380f437207 */ /* 0x000fe40000000000 */
[----:B------:R-:W-:Y:S01]  /*11260*/  SEL R65, R56, R15, P0 ;  /* 0x0000000f38417207 */ /* 0x000fe20000000000 */
[----:B------:R-:W-:Y:S01]  /*11270*/  STSM.16.M88.4 [R98], R4 ;  /* 0x0000000462007844 */ /* 0x000fe20000000200 */
[----:B------:R-:W-:-:S02]  /*11280*/  SEL R63, R61, R26, P0 ;  /* 0x0000001a3d3f7207 */ /* 0x000fc40000000000 */
[----:B------:R-:W-:Y:S02]  /*11290*/  F2FP.BF16.F32.PACK_AB R11, R39, R38 ;  /* 0x00000026270b723e */ /* 0x000fe400000010ff */
[----:B------:R-:W-:Y:S02]  /*112a0*/  SEL R61, R26, R61, P0 ;  /* 0x0000003d1a3d7207 */ /* 0x000fe40000000000 */
[----:B------:R-:W-:Y:S01]  /*112b0*/  F2FP.BF16.F32.PACK_AB R13, R41, R40 ;  /* 0x00000028290d723e */ /* 0x000fe200000010ff */
[----:B------:R-:W-:Y:S01]  /*112c0*/  STSM.16.M88.4 [R99], R8 ;  /* 0x0000000863007844 */ /* 0x000fe20000000200 */
[----:B------:R-:W-:Y:S02]  /*112d0*/  F2FP.BF16.F32.PACK_AB R14, R81, R80 ;  /* 0x00000050510e723e */ /* 0x000fe400000010ff */
[----:B------:R-:W-:Y:S02]  /*112e0*/  F2FP.BF16.F32.PACK_AB R15, R43, R42 ;  /* 0x0000002a2b0f723e */ /* 0x000fe400000010ff */
[----:B--2---:R-:W-:-:S02]  /*112f0*/  SEL R52, R101, R102, P0 ;  /* 0x0000006665347207 */ /* 0x004fc40000000000 */
[----:B------:R-:W-:Y:S01]  /*11300*/  SEL R54, R102, R101, P0 ;  /* 0x0000006566367207 */ /* 0x000fe20000000000 */
[----:B------:R1:W-:Y:S01]  /*11310*/  STSM.16.M88.4 [R96], R12 ;  /* 0x0000000c60007844 */ /* 0x0003e20000000200 */
[----:B------:R-:W-:Y:S02]  /*11320*/  SEL R53, R100, R103, P0 ;  /* 0x0000006764357207 */ /* 0x000fe40000000000 */
[----:B------:R-:W-:Y:S02]  /*11330*/  SEL R55, R103, R100, P0 ;  /* 0x0000006467377207 */ /* 0x000fe40000000000 */
[----:B------:R-:W-:Y:S02]  /*11340*/  F2FP.BF16.F32.PACK_AB R24, R79, R78 ;  /* 0x0000004e4f18723e */ /* 0x000fe400000010ff */
[----:B------:R-:W-:Y:S02]  /*11350*/  F2FP.BF16.F32.PACK_AB R25, R45, R44 ;  /* 0x0000002c2d19723e */ /* 0x000fe400000010ff */
[----:B------:R-:W-:-:S02]  /*11360*/  F2FP.BF16.F32.PACK_AB R26, R77, R76 ;  /* 0x0000004c4d1a723e */ /* 0x000fc400000010ff */
[----:B------:R-:W-:Y:S02]  /*11370*/  F2FP.BF16.F32.PACK_AB R27, R47, R46 ;  /* 0x0000002e2f1b723e */ /* 0x000fe400000010ff */
[----:B0-----:R-:W-:Y:S02]  /*11380*/  SEL R56, R105, R106, P0 ;  /* 0x0000006a69387207 */ /* 0x001fe40000000000 */
[----:B------:R-:W-:Y:S01]  /*11390*/  SEL R58, R106, R105, P0 ;  /* 0x000000696a3a7207 */ /* 0x000fe20000000000 */
[----:B------:R0:W-:Y:S01]  /*113a0*/  STSM.16.M88.4 [R97], R24 ;  /* 0x0000001861007844 */ /* 0x0001e20000000200 */
[----:B------:R-:W-:Y:S01]  /*113b0*/  SEL R57, R104, R107, P0 ;  /* 0x0000006b68397207 */ /* 0x000fe20000000000 */
[----:B-1----:R-:W-:Y:S01]  /*113c0*/  IMAD.U32 R96, RZ, RZ, UR8 ;  /* 0x00000008ff607e24 */ /* 0x002fe2000f8e00ff */
[----:B------:R-:W-:Y:S02]  /*113d0*/  SEL R59, R107, R104, P0 ;  /* 0x000000686b3b7207 */ /* 0x000fe40000000000 */
[----:B----4-:R-:W-:-:S02]  /*113e0*/  SEL R28, R108, R109, P0 ;  /* 0x0000006d6c1c7207 */ /* 0x010fc40000000000 */
[----:B------:R-:W-:Y:S02]  /*113f0*/  SEL R30, R109, R108, P0 ;  /* 0x0000006c6d1e7207 */ /* 0x000fe40000000000 */
[----:B------:R-:W-:Y:S02]  /*11400*/  F2FP.BF16.F32.PACK_AB R4, R75, R74 ;  /* 0x0000004a4b04723e */ /* 0x000fe400000010ff */
[----:B------:R-:W-:Y:S02]  /*11410*/  F2FP.BF16.F32.PACK_AB R5, R49, R48 ;  /* 0x000000303105723e */ /* 0x000fe400000010ff */
[----:B------:R-:W-:Y:S02]  /*11420*/  F2FP.BF16.F32.PACK_AB R6, R73, R72 ;  /* 0x000000484906723e */ /* 0x000fe400000010ff */
[----:B------:R-:W-:Y:S01]  /*11430*/  F2FP.BF16.F32.PACK_AB R7, R51, R50 ;  /* 0x000000323307723e */ /* 0x000fe200000010ff */
[----:B0-----:R-:W-:Y:S01]  /*11440*/  IMAD.U32 R97, RZ, RZ, UR9 ;  /* 0x00000009ff617e24 */ /* 0x001fe2000f8e00ff */
[----:B------:R-:W-:Y:S01]  /*11450*/  F2FP.BF16.F32.PACK_AB R8, R71, R70 ;  /* 0x000000464708723e */ /* 0x000fe200000010ff */
[----:B------:R-:W-:Y:S01]  /*11460*/  ULDC.64 UR8, c[0x0][0xc08] ;  /* 0x0003020000087ab9 */ /* 0x000fe20000000a00 */
[----:B------:R-:W-:Y:S01]  /*11470*/  F2FP.BF16.F32.PACK_AB R9, R53, R52 ;  /* 0x000000343509723e */ /* 0x000fe200000010ff */
[----:B------:R0:W-:Y:S01]  /*11480*/  STSM.16.M88.4 [R93], R4 ;  /* 0x000000045d007844 */ /* 0x0001e20000000200 */
[----:B------:R-:W-:-:S02]  /*11490*/  F2FP.BF16.F32.PACK_AB R10, R69, R68 ;  /* 0x00000044450a723e */ /* 0x000fc400000010ff */
[----:B------:R-:W-:Y:S02]  /*114a0*/  F2FP.BF16.F32.PACK_AB R11, R55, R54 ;  /* 0x00000036370b723e */ /* 0x000fe400000010ff */
[----:B------:R-:W-:Y:S02]  /*114b0*/  F2FP.BF16.F32.PACK_AB R12, R67, R66 ;  /* 0x00000042430c723e */ /* 0x000fe400000010ff */
[----:B------:R-:W-:Y:S01]  /*114c0*/  F2FP.BF16.F32.PACK_AB R13, R57, R56 ;  /* 0x00000038390d723e */ /* 0x000fe200000010ff */
[----:B------:R1:W-:Y:S01]  /*114d0*/  STSM.16.M88.4 [R92], R8 ;  /* 0x000000085c007844 */ /* 0x0003e20000000200 */
[----:B------:R-:W-:Y:S02]  /*114e0*/  F2FP.BF16.F32.PACK_AB R14, R65, R64 ;  /* 0x00000040410e723e */ /* 0x000fe400000010ff */
[----:B------:R-:W-:Y:S02]  /*114f0*/  F2FP.BF16.F32.PACK_AB R15, R59, R58 ;  /* 0x0000003a3b0f723e */ /* 0x000fe400000010ff */
[----:B------:R-:W-:-:S02]  /*11500*/  F2FP.BF16.F32.PACK_AB R24, R63, R62 ;  /* 0x0000003e3f18723e */ /* 0x000fc400000010ff */
[----:B------:R-:W-:Y:S01]  /*11510*/  F2FP.BF16.F32.PACK_AB R25, R29, R28 ;  /* 0x0000001c1d19723e */ /* 0x000fe200000010ff */
[----:B------:R2:W-:Y:S01]  /*11520*/  STSM.16.M88.4 [R94], R12 ;  /* 0x0000000c5e007844 */ /* 0x0005e20000000200 */
[----:B------:R-:W-:Y:S01]  /*11530*/  F2FP.BF16.F32.PACK_AB R26, R61, R60 ;  /* 0x0000003c3d1a723e */ /* 0x000fe200000010ff */
[----:B0-----:R-:W0:Y:S01]  /*11540*/  LDC R93, c[0x0][0xbe8] ;  /* 0x0002fa00ff5d7b82 */ /* 0x001e220000000800 */
[----:B------:R-:W-:Y:S02]  /*11550*/  F2FP.BF16.F32.PACK_AB R27, R31, R30 ;  /* 0x0000001e1f1b723e */ /* 0x000fe400000010ff */
[----:B------:R-:W-:-:S03]  /*11560*/  ISETP.NE.U32.AND P0, PT, RZ, UR10, PT ;  /* 0x0000000aff007c0c */ /* 0x000fc6000bf05070 */
[----:B------:R3:W-:Y:S01]  /*11570*/  STSM.16.M88.4 [R95], R24 ;  /* 0x000000185f007844 */ /* 0x0007e20000000200 */
[----:B------:R-:W-:Y:S01]  /*11580*/  ISETP.NE.AND.EX P0, PT, RZ, UR11, PT, P0 ;  /* 0x0000000bff007c0c */ /* 0x000fe2000bf05300 */
[----:B------:R-:W-:-:S12]  /*11590*/  BAR.SYNC.DEFER_BLOCKING 0x1, 0x100 ;  /* 0x0044000000007b1d */ /* 0x000fd80000010000 */
[----:B------:R-:W4:Y:S01]  /*115a0*/  @P0 LDG.E R98, desc[UR52][R96.64] ;  /* 0x0000003460620981 */ /* 0x000f22000c1e1900 */
[----:B0-----:R-:W-:Y:S01]  /*115b0*/  ISETP.NE.AND P1, PT, R93, 0x1, PT ;  /* 0x000000015d00780c */ /* 0x001fe20003f25270 */
[----:B------:R-:W-:Y:S02]  /*115c0*/  UISETP.NE.U32.AND UP0, UPT, UR8, URZ, UPT ;  /* 0x0000003f0800728c */ /* 0x000fe4000bf05070 */
[----:B------:R-:W-:Y:S02]  /*115d0*/  UISETP.GT.AND UP1, UPT, UR46, 0x1, UPT ;  /* 0x000000012e00788c */ /* 0x000fe4000bf24270 */
[----:B------:R-:W-:Y:S01]  /*115e0*/  UISETP.NE.AND.EX UP0, UPT, UR9, URZ, UPT, UP0 ;  /* 0x0000003f0900728c */ /* 0x000fe2000bf05300 */
[----:B------:R-:W-:Y:S01]  /*115f0*/  UMOV UR18, 0x9b8 ;  /* 0x000009b800127882 */ /* 0x000fe20000000000 */
[----:B------:R-:W-:-:S06]  /*11600*/  ULDC UR4, c[0x0][0xa88] ;  /* 0x0002a20000047ab9 */ /* 0x000fcc0000000800 */
[----:B------:R-:W0:Y:S01]  /*11610*/  @P1 LDC R6, c[0x0][0xbec] ;  /* 0x0002fb00ff061b82 */ /* 0x000e220000000800 */
[----:B------:R-:W-:Y:S01]  /*11620*/  USEL UR18, UR18, 0x978, UP1 ;  /* 0x0000097812127887 */ /* 0x000fe20008800000 */
[----:B------:R-:W-:Y:S01]  /*11630*/  PLOP3.LUT P4, PT, PT, PT, UP0, 0x80, 0x0 ;  /* 0x000000000000781c */ /* 0x000fe20003f8f008 */
[----:B------:R-:W-:Y:S01]  /*11640*/  @UP0 ULDC.64 UR8, c[0x0][0xc08] ;  /* 0x0003020000080ab9 */ /* 0x000fe20000000a00 */
[----:B-1----:R-:W-:Y:S01]  /*11650*/  IMAD.U32 R92, RZ, RZ, UR4 ;  /* 0x00000004ff5c7e24 */ /* 0x002fe2000f8e00ff */
[----:B------:R-:W-:-:S03]  /*11660*/  @UP0 UIMAD.WIDE UR8, UR44, 0x4, UR8 ;  /* 0x000000042c0808a5 */ /* 0x000fc6000f8e0208 */
[----:B------:R-:W1:Y:S01]  /*11670*/  @P1 LDC R9, c[0x0][0xbf0] ;  /* 0x0002fc00ff091b82 */ /* 0x000e620000000800 */
[----:B------:R-:W-:Y:S02]  /*11680*/  UISETP.NE.U32.AND UP0, UPT, UR10, URZ, UPT ;  /* 0x0000003f0a00728c */ /* 0x000fe4000bf05070 */
[----:B------:R-:W-:Y:S01]  /*11690*/  IMAD.U32 R4, RZ, RZ, UR8 ;  /* 0x00000008ff047e24 */ /* 0x000fe2000f8e00ff */
[----:B------:R-:W-:Y:S01]  /*116a0*/  USEL UR16, UR40, URZ, UP1 ;  /* 0x0000003f28107287 */ /* 0x000fe20008800000 */
[----:B------:R-:W-:Y:S01]  /*116b0*/  IMAD.U32 R5, RZ, RZ, UR9 ;  /* 0x00000009ff057e24 */ /* 0x000fe2000f8e00ff */
[----:B------:R-:W-:Y:S01]  /*116c0*/  UISETP.NE.AND.EX UP0, UPT, UR11, URZ, UPT, UP0 ;  /* 0x0000003f0b00728c */ /* 0x000fe2000bf05300 */
[----:B------:R-:W-:Y:S01]  /*116d0*/  ULDC.64 UR12, c[0x0][UR18+0x218] ;  /* 0x00008600120c7abb */ /* 0x000fe20008000a00 */
[----:B------:R-:W-:Y:S01]  /*116e0*/  UMOV UR4, URZ ;  /* 0x0000003f00047c82 */ /* 0x000fe20008000000 */
[----:B------:R-:W-:Y:S01]  /*116f0*/  UIMAD.WIDE.U32 UR8, UR12, UR43, URZ ;  /* 0x0000002b0c0872a5 */ /* 0x000fe2000f8e003f */
[----:B--2---:R-:W-:Y:S01]  /*11700*/  VIADD R13, R17, UR42 ;  /* 0x0000002a110d7c36 */ /* 0x004fe20008000000 */
[----:B------:R-:W-:Y:S01]  /*11710*/  ULDC.64 UR14, c[0x0][UR18+0x228] ;  /* 0x00008a00120e7abb */ /* 0x000fe20008000a00 */
[----:B------:R-:W-:Y:S01]  /*11720*/  UIMAD UR12, UR13, UR43, URZ ;  /* 0x0000002b0d0c72a4 */ /* 0x000fe2000f8e023f */
[----:B------:R0:W5:Y:S01]  /*11730*/  @P4 LDG.E R92, desc[UR52][R4.64] ;  /* 0x00000034045c4981 */ /* 0x000162000c1e1900 */
[----:B------:R-:W-:Y:S01]  /*11740*/  USHF.R.S32.HI UR17, URZ, 0x1f, UR44 ;  /* 0x0000001f3f117899 */ /* 0x000fe2000801142c */
[----:B------:R-:W-:Y:S01]  /*11750*/  IMAD.MOV.U32 R7, RZ, RZ, R13 ;  /* 0x000000ffff077224 */ /* 0x000fe200078e000d */
[----:B------:R-:W-:-:S02]  /*11760*/  USEL UR7, UR44, URZ, !UP0 ;  /* 0x0000003f2c077287 */ /* 0x000fc4000c000000 */
[----:B------:R-:W-:Y:S01]  /*11770*/  UIMAD.WIDE.U32 UR20, UR14, UR16, URZ ;  /* 0x000000100e1472a5 */ /* 0x000fe2000f8e003f */
[----:B------:R-:W-:Y:S01]  /*11780*/  ULDC.64 UR10, c[0x0][UR18+0x220] ;  /* 0x00008800120a7abb */ /* 0x000fe20008000a00 */
[----:B------:R-:W-:Y:S02]  /*11790*/  UIMAD UR14, UR15, UR16, URZ ;  /* 0x000000100f0e72a4 */ /* 0x000fe4000f8e023f */
[----:B------:R-:W-:Y:S01]  /*117a0*/  UIADD3 UR15, UR9, UR12, URZ ;  /* 0x0000000c090f7290 */ /* 0x000fe2000fffe03f */
[----:B0-----:R-:W-:Y:S01]  /*117b0*/  @P1 IMAD.HI.U32 R4, R13, R6, RZ ;  /* 0x000000060d041227 */ /* 0x001fe200078e00ff */
[----:B------:R-:W-:Y:S02]  /*117c0*/  USEL UR17, UR17, URZ, !UP0 ;  /* 0x0000003f11117287 */ /* 0x000fe4000c000000 */
[----:B------:R-:W-:Y:S01]  /*117d0*/  UIMAD UR9, UR11, UR7, URZ ;  /* 0x000000070b0972a4 */ /* 0x000fe2000f8e023f */
[----:B------:R-:W-:Y:S01]  /*117e0*/  IMAD.U32 R5, RZ, RZ, UR21 ;  /* 0x00000015ff057e24 */ /* 0x000fe2000f8e00ff */
[----:B------:R-:W-:Y:S01]  /*117f0*/  UIMAD.WIDE.U32 UR12, UR10, UR7, URZ ;  /* 0x000000070a0c72a5 */ /* 0x000fe2000f8e003f */
[----:B-1----:R-:W-:Y:S01]  /*11800*/  @P1 SHF.R.U32.HI R7, RZ, R9, R4 ;  /* 0x00000009ff071219 */ /* 0x002fe20000011604 */
[----:B------:R-:W-:Y:S01]  /*11810*/  UIMAD UR9, UR10, UR17, UR9 ;  /* 0x000000110a0972a4 */ /* 0x000fe2000f8e0209 */
[----:B------:R-:W-:Y:S01]  /*11820*/  IMAD.U32 R4, RZ, RZ, UR20 ;  /* 0x00000014ff047e24 */ /* 0x000fe2000f8e00ff */
[----:B------:R-:W-:Y:S01]  /*11830*/  UIADD3 UR14, UR21, UR14, URZ ;  /* 0x0000000e150e7290 */ /* 0x000fe2000fffe03f */
[--C-:B------:R-:W-:Y:S01]  /*11840*/  SHF.R.S32.HI R5, RZ, 0x1f, R7.reuse ;  /* 0x0000001fff057819 */ /* 0x100fe20000011407 */
[----:B------:R-:W-:Y:S01]  /*11850*/  UIADD3 UR9, UR13, UR9, URZ ;  /* 0x000000090d097290 */ /* 0x000fe2000fffe03f */
[----:B------:R-:W-:-:S03]  /*11860*/  IMAD.MOV R6, RZ, RZ, -R7 ;  /* 0x000000ffff067224 */ /* 0x000fc600078e0a07 */
[----:B------:R-:W-:Y:S02]  /*11870*/  IMAD.U32 R8, RZ, RZ, UR14 ;  /* 0x0000000eff087e24 */ /* 0x000fe4000f8e00ff */
[----:B------:R-:W-:-:S05]  /*11880*/  IMAD R9, R93, R6, R13 ;  /* 0x000000065d097224 */ /* 0x000fca00078e020d */
[----:B------:R-:W-:Y:S02]  /*11890*/  SHF.R.S32.HI R6, RZ, 0x1f, R9 ;  /* 0x0000001fff067819 */ /* 0x000fe40000011409 */
[----:B----4-:R-:W-:-:S13]  /*118a0*/  @P0 R2UR UR4, R98 ;  /* 0x00000000620402ca */ /* 0x010fda00000e0000 */
        /* <DEDUP_REMOVED lines=15> */
[----:B---3--:R-:W-:Y:S08]  /*119a0*/  @P4 BRA `(.L_x_1145) ;  /* 0x0000000000104947 */ /* 0x008ff00003800000 */
[----:B------:R-:W-:Y:S05]  /*119b0*/  @!P0 BRA `(.L_x_1145) ;  /* 0x00000000000c8947 */ /* 0x000fea0003800000 */
[----:B------:R-:W2:Y:S04]  /*119c0*/  LDG.E R5, desc[UR52][R96.64] ;  /* 0x0000003460057981 */ /* 0x000ea8000c1e1900 */
[----:B-----5:R-:W2:Y:S02]  /*119d0*/  LDG.E R92, desc[UR52][R96.64+0x4] ;  /* 0x00000434605c7981 */ /* 0x020ea4000c1e1900 */
[----:B--2---:R-:W-:-:S07]  /*119e0*/  IMAD.IADD R92, R92, 0x1, -R5 ;  /* 0x000000015c5c7824 */ /* 0x004fce00078e0a05 */
.L_x_1145:
[----:B------:R-:W-:Y:S01]  /*119f0*/  SHFL.IDX PT, R4, R8, RZ, 0x1c1f ;  /* 0x001c1fff08047589 */ /* 0x000fe200000e0000 */
[----:B------:R-:W-:Y:S01]  /*11a00*/  VIADD R11, R201, UR42 ;  /* 0x0000002ac90b7c36 */ /* 0x000fe20008000000 */
[----:B------:R-:W-:Y:S01]  /*11a10*/  LOP3.LUT P0, RZ, R183, 0x3, RZ, 0xc0, !PT ;  /* 0x00000003b7ff7812 */ /* 0x000fe2000780c0ff */
[----:B-----5:R-:W-:Y:S01]  /*11a20*/  IMAD R92, R92, R93, RZ ;  /* 0x0000005d5c5c7224 */ /* 0x020fe200078e02ff */
[----:B------:R-:W0:Y:S01]  /*11a30*/  SHFL.IDX PT, R5, R9, RZ, 0x1c1f ;  /* 0x001c1fff09057589 */ /* 0x000e2200000e0000 */
[----:B------:R-:W-:-:S03]  /*11a40*/  VIADD R15, R11, 0x8 ;  /* 0x000000080b0f7836 */ /* 0x000fc60000000000 */
[----:B------:R-:W-:Y:S01]  /*11a50*/  SHFL.IDX PT, R6, R8, 0x1, 0x1c1f ;  /* 0x003c1f0008067f89 */ /* 0x000fe200000e0000 */
[-C--:B------:R-:W-:Y:S02]  /*11a60*/  ISETP.GE.OR P2, PT, R11, R92.reuse, P0 ;  /* 0x0000005c0b00720c */ /* 0x080fe40000746670 */
[----:B------:R-:W-:Y:S01]  /*11a70*/  ISETP.GE.OR P0, PT, R15, R92, P0 ;  /* 0x0000005c0f00720c */ /* 0x000fe20000706670 */
[----:B------:R-:W1:Y:S10]  /*11a80*/  SHFL.IDX PT, R7, R9, 0x1, 0x1c1f ;  /* 0x003c1f0009077f89 */ /* 0x000e7400000e0000 */
[----:B0-----:R0:W-:Y:S04]  /*11a90*/  @!P2 ST.E desc[UR52][R4.64], R2 ;  /* 0x000000020400a985 */ /* 0x0011e8000c101934 */
[----:B-1----:R0:W-:Y:S01]  /*11aa0*/  @!P0 ST.E desc[UR52][R6.64], R0 ;  /* 0x0000000006008985 */ /* 0x0021e2000c101934 */
[----:B------:R-:W-:-:S13]  /*11ab0*/  PLOP3.LUT P0, PT, PT, PT, UP1, 0x80, 0x0 ;  /* 0x000000000000781c */ /* 0x000fda0003f0f018 */
[----:B0-----:R-:W-:Y:S05]  /*11ac0*/  @P0 BRA `(.L_x_1146) ;  /* 0x0000000800880947 */ /* 0x001fea0003800000 */
[----:B------:R-:W-:Y:S01]  /*11ad0*/  IMAD R5, R182, 0x40, R18 ;  /* 0x00000040b6057824 */ /* 0x000fe200078e0212 */
[----:B------:R-:W-:Y:S01]  /*11ae0*/  ULDC.64 UR12, c[0x0][0xaa0] ;  /* 0x0002a800000c7ab9 */ /* 0x000fe20000000a00 */
[----:B------:R-:W0:Y:S02]  /*11af0*/  @P1 LDC R47, c[0x0][0xbf0] ;  /* 0x0002fc00ff2f1b82 */ /* 0x000e240000000800 */
[----:B------:R-:W-:-:S03]  /*11b00*/  IMAD.WIDE R20, R5, 0x2, R20 ;  /* 0x0000000205147825 */ /* 0x000fc600078e0214 */
[C---:B------:R-:W-:Y:S02]  /*11b10*/  IADD3 R9, P6, R20.reuse, 0x1000, RZ ;  /* 0x0000100014097810 */ /* 0x040fe40007fde0ff */
[C---:B------:R-:W-:Y:S02]  /*11b20*/  IADD3 R13, P5, R20.reuse, 0x2000, RZ ;  /* 0x00002000140d7810 */ /* 0x040fe40007fbe0ff */
[----:B------:R-:W-:Y:S02]  /*11b30*/  LOP3.LUT R8, R9, 0x380, RZ, 0xc0, !PT ;  /* 0x0000038009087812 */ /* 0x000fe400078ec0ff */
[----:B------:R-:W-:Y:S02]  /*11b40*/  IADD3 R25, P4, R20, 0x3000, RZ ;  /* 0x0000300014197810 */ /* 0x000fe40007f9e0ff */
[----:B------:R-:W-:Y:S02]  /*11b50*/  SHF.R.U64 R8, R8, 0x3, RZ ;  /* 0x0000000308087819 */ /* 0x000fe400000012ff */
[----:B------:R-:W-:-:S02]  /*11b60*/  IADD3 R29, P3, R20, 0x4000, RZ ;  /* 0x00004000141d7810 */ /* 0x000fc40007f7e0ff */
[----:B------:R-:W-:Y:S01]  /*11b70*/  LOP3.LUT R8, R8, R9, RZ, 0x3c, !PT ;  /* 0x0000000908087212 */ /* 0x000fe200078e3cff */
[--C-:B------:R-:W-:Y:S01]  /*11b80*/  IMAD.X R9, RZ, RZ, R21.reuse, P6 ;  /* 0x000000ffff097224 */ /* 0x100fe200030e0615 */
[C---:B------:R-:W-:Y:S02]  /*11b90*/  IADD3 R33, P2, R20.reuse, 0x5000, RZ ;  /* 0x0000500014217810 */ /* 0x040fe40007f5e0ff */
[C---:B------:R-:W-:Y:S02]  /*11ba0*/  IADD3 R37, P0, R20.reuse, 0x6000, RZ ;  /* 0x0000600014257810 */ /* 0x040fe40007f1e0ff */
[C---:B------:R-:W-:Y:S01]  /*11bb0*/  LOP3.LUT R7, R20.reuse, 0x380, RZ, 0xc0, !PT ;  /* 0x0000038014077812 */ /* 0x040fe200078ec0ff */
[----:B------:R-:W-:Y:S01]  /*11bc0*/  UIMAD UR10, UR11, UR12, URZ ;  /* 0x0000000c0b0a72a4 */ /* 0x000fe2000f8e023f */
[----:B------:R-:W-:Y:S01]  /*11bd0*/  IADD3 R5, P6, R20, 0x7000, RZ ;  /* 0x0000700014057810 */ /* 0x000fe20007fde0ff */
[----:B------:R-:W-:Y:S01]  /*11be0*/  UIMAD.WIDE.U32 UR8, UR4, UR12, URZ ;  /* 0x0000000c040872a5 */ /* 0x000fe2000f8e003f */
[----:B------:R-:W-:Y:S01]  /*11bf0*/  LOP3.LUT R12, R13, 0x380, RZ, 0xc0, !PT ;  /* 0x000003800d0c7812 */ /* 0x000fe200078ec0ff */
[----:B------:R-:W5:Y:S01]  /*11c00*/  LD.E.128 R8, desc[UR52][R8.64] ;  /* 0x0000003408087980 */ /* 0x000f62000c101d00 */
[----:B------:R-:W-:Y:S01]  /*11c10*/  LOP3.LUT R24, R25, 0x380, RZ, 0xc0, !PT ;  /* 0x0000038019187812 */ /* 0x000fe200078ec0ff */
[----:B------:R-:W-:Y:S01]  /*11c20*/  IMAD.X R41, RZ, RZ, R21, P6 ;  /* 0x000000ffff297224 */ /* 0x000fe200030e0615 */
[----:B------:R-:W-:-:S02]  /*11c30*/  LOP3.LUT R28, R29, 0x380, RZ, 0xc0, !PT ;  /* 0x000003801d1c7812 */ /* 0x000fc400078ec0ff */
[----:B------:R-:W-:Y:S02]  /*11c40*/  LOP3.LUT R32, R33, 0x380, RZ, 0xc0, !PT ;  /* 0x0000038021207812 */ /* 0x000fe400078ec0ff */
[----:B------:R-:W-:Y:S02]  /*11c50*/  LOP3.LUT R36, R37, 0x380, RZ, 0xc0, !PT ;  /* 0x0000038025247812 */ /* 0x000fe400078ec0ff */
[----:B------:R-:W-:Y:S02]  /*11c60*/  SHF.R.U64 R7, R7, 0x3, RZ ;  /* 0x0000000307077819 */ /* 0x000fe400000012ff */
[----:B------:R-:W-:Y:S02]  /*11c70*/  LOP3.LUT R0, R5, 0x380, RZ, 0xc0, !PT ;  /* 0x0000038005007812 */ /* 0x000fe400078ec0ff */
[----:B------:R-:W-:Y:S02]  /*11c80*/  SHF.R.U64 R12, R12, 0x3, RZ ;  /* 0x000000030c0c7819 */ /* 0x000fe400000012ff */
[----:B------:R-:W-:-:S02]  /*11c90*/  SHF.R.U64 R24, R24, 0x3, RZ ;  /* 0x0000000318187819 */ /* 0x000fc400000012ff */
[----:B------:R-:W-:Y:S02]  /*11ca0*/  SHF.R.U64 R28, R28, 0x3, RZ ;  /* 0x000000031c1c7819 */ /* 0x000fe400000012ff */
[----:B------:R-:W-:Y:S02]  /*11cb0*/  SHF.R.U64 R32, R32, 0x3, RZ ;  /* 0x0000000320207819 */ /* 0x000fe400000012ff */
[----:B------:R-:W-:Y:S02]  /*11cc0*/  SHF.R.U64 R36, R36, 0x3, RZ ;  /* 0x0000000324247819 */ /* 0x000fe400000012ff */
[----:B------:R-:W-:Y:S02]  /*11cd0*/  LOP3.LUT R20, R7, R20, RZ, 0x3c, !PT ;  /* 0x0000001407147212 */ /* 0x000fe400078e3cff */
        /* <DEDUP_REMOVED lines=11> */
[----:B------:R-:W-:Y:S01]  /*11d90*/  LOP3.LUT R40, R0, R5, RZ, 0x3c, !PT ;  /* 0x0000000500287212 */ /* 0x000fe200078e3cff */
[----:B------:R-:W-:Y:S01]  /*11da0*/  UIMAD UR10, UR4, UR13, UR10 ;  /* 0x0000000d040a72a4 */ /* 0x000fe2000f8e020a */
[----:B------:R1:W5:Y:S01]  /*11db0*/  LD.E.128 R4, desc[UR52][R20.64] ;  /* 0x0000003414047980 */ /* 0x000362000c101d00 */
[----:B------:R-:W-:-:S03]  /*11dc0*/  IMAD R0, R22, 0x20, R182 ;  /* 0x0000002016007824 */ /* 0x000fc600078e02b6 */
[----:B------:R-:W5:Y:S04]  /*11dd0*/  LD.E.128 R12, desc[UR52][R12.64] ;  /* 0x000000340c0c7980 */ /* 0x000f68000c101d00 */
[----:B------:R-:W5:Y:S01]  /*11de0*/  LD.E.128 R24, desc[UR52][R24.64] ;  /* 0x0000003418187980 */ /* 0x000f62000c101d00 */
[----:B-1----:R-:W1:Y:S01]  /*11df0*/  @P1 LDC R21, c[0x0][0xbec] ;  /* 0x0002fb00ff151b82 */ /* 0x002e620000000800 */
[----:B------:R-:W-:Y:S02]  /*11e00*/  UIADD3 UR9, UR9, UR10, URZ ;  /* 0x0000000a09097290 */ /* 0x000fe4000fffe03f */
[----:B------:R-:W5:Y:S01]  /*11e10*/  LD.E.128 R28, desc[UR52][R28.64] ;  /* 0x000000341c1c7980 */ /* 0x000f62000c101d00 */
[----:B------:R-:W-:Y:S01]  /*11e20*/  ULDC.64 UR10, c[0x0][0xae8] ;  /* 0x0002ba00000a7ab9 */ /* 0x000fe20000000a00 */
[----:B------:R-:W-:Y:S01]  /*11e30*/  VIADD R44, R0, UR42 ;  /* 0x0000002a002c7c36 */ /* 0x000fe20008000000 */
[----:B------:R-:W-:Y:S01]  /*11e40*/  UIMAD.WIDE.U32 UR8, UR43, UR10, UR8 ;  /* 0x0000000a2b0872a5 */ /* 0x000fe2000f8e0008 */
[----:B------:R-:W5:Y:S01]  /*11e50*/  LD.E.128 R32, desc[UR52][R32.64] ;  /* 0x0000003420207980 */ /* 0x000f62000c101d00 */
[----:B------:R-:W-:-:S02]  /*11e60*/  USHF.R.S32.HI UR4, URZ, 0x1f, UR7 ;  /* 0x0000001f3f047899 */ /* 0x000fc40008011407 */
[----:B------:R-:W-:Y:S01]  /*11e70*/  UIMAD UR9, UR43, UR11, UR9 ;  /* 0x0000000b2b0972a4 */ /* 0x000fe2000f8e0209 */
[----:B------:R-:W5:Y:S02]  /*11e80*/  LD.E.128 R36, desc[UR52][R36.64] ;  /* 0x0000003424247980 */ /* 0x000f64000c101d00 */
[----:B------:R-:W-:Y:S02]  /*11e90*/  ULDC.64 UR10, c[0x0][0xaf0] ;  /* 0x0002bc00000a7ab9 */ /* 0x000fe40000000a00 */
[----:B------:R-:W-:Y:S01]  /*11ea0*/  UIMAD UR4, UR4, UR10, URZ ;  /* 0x0000000a040472a4 */ /* 0x000fe2000f8e023f */
[----:B------:R-:W-:Y:S01]  /*11eb0*/  IMAD.MOV.U32 R45, RZ, RZ, R44 ;  /* 0x000000ffff2d7224 */ /* 0x000fe200078e002c */
[----:B------:R-:W-:Y:S01]  /*11ec0*/  UIMAD.WIDE.U32 UR8, UR7, UR10, UR8 ;  /* 0x0000000a070872a5 */ /* 0x000fe2000f8e0008 */
[----:B------:R-:W5:Y:S01]  /*11ed0*/  LD.E.128 R40, desc[UR52][R40.64] ;  /* 0x0000003428287980 */ /* 0x000f62000c101d00 */
[----:B-1----:R-:W-:Y:S01]  /*11ee0*/  @P1 IMAD.HI.U32 R0, R44, R21, RZ ;  /* 0x000000152c001227 */ /* 0x002fe200078e00ff */
[----:B------:R-:W-:Y:S01]  /*11ef0*/  UIMAD UR4, UR7, UR11, UR4 ;  /* 0x0000000b070472a4 */ /* 0x000fe2000f8e0204 */
[----:B------:R-:W-:Y:S01]  /*11f00*/  @!PT LDS RZ, [RZ] ;  /* 0x00000000fffff984 */ /* 0x000fe20000000800 */
[----:B------:R-:W-:Y:S01]  /*11f10*/  @!PT LDS RZ, [RZ] ;  /* 0x00000000fffff984 */ /* 0x000fe20000000800 */
[----:B------:R-:W-:Y:S01]  /*11f20*/  @!PT LDS RZ, [RZ] ;  /* 0x00000000fffff984 */ /* 0x000fe20000000800 */
[----:B------:R-:W-:Y:S01]  /*11f30*/  @!PT LDS RZ, [RZ] ;  /* 0x00000000fffff984 */ /* 0x000fe20000000800 */
[----:B------:R1:W-:Y:S06]  /*11f40*/  MEMBAR.ALL.CTA ;  /* 0x0000000000007992 */ /* 0x0003ec0000008000 */
[----:B-1----:R-:W1:Y:S01]  /*11f50*/  FENCE.VIEW.ASYNC.S ;  /* 0x00000000000073c6 */ /* 0x002e620000000000 */
[----:B------:R-:W-:Y:S01]  /*11f60*/  ULDC.64 UR10, c[0x0][0xae0] ;  /* 0x0002b800000a7ab9 */ /* 0x000fe20000000a00 */
[----:B0-----:R-:W-:Y:S01]  /*11f70*/  @P1 SHF.R.U32.HI R45, RZ, R47, R0 ;  /* 0x0000002fff2d1219 */ /* 0x001fe20000011600 */
[----:B------:R-:W-:-:S03]  /*11f80*/  UIADD3 UR4, UR9, UR4, URZ ;  /* 0x0000000409047290 */ /* 0x000fc6000fffe03f */
[--C-:B------:R-:W-:Y:S01]  /*11f90*/  SHF.R.S32.HI R0, RZ, 0x1f, R45.reuse ;  /* 0x0000001fff007819 */ /* 0x100fe2000001142d */
[----:B------:R-:W-:Y:S02]  /*11fa0*/  IMAD.MOV R2, RZ, RZ, -R45 ;  /* 0x000000ffff027224 */ /* 0x000fe400078e0a2d */
[----:B------:R-:W-:Y:S02]  /*11fb0*/  IMAD.U32 R21, RZ, RZ, UR9 ;  /* 0x00000009ff157e24 */ /* 0x000fe4000f8e00ff */
[----:B------:R-:W-:Y:S02]  /*11fc0*/  IMAD R0, R0, UR10, RZ ;  /* 0x0000000a00007c24 */ /* 0x000fe4000f8e02ff */
[----:B------:R-:W-:Y:S02]  /*11fd0*/  IMAD R93, R93, R2, R44 ;  /* 0x000000025d5d7224 */ /* 0x000fe400078e022c */
[----:B------:R-:W-:Y:S01]  /*11fe0*/  IMAD.U32 R20, RZ, RZ, UR8 ;  /* 0x00000008ff147e24 */ /* 0x000fe2000f8e00ff */
[----:B------:R-:W-:Y:S01]  /*11ff0*/  ULDC.64 UR8, c[0x0][0xad8] ;  /* 0x0002b60000087ab9 */ /* 0x000fe20000000a00 */
[----:B------:R-:W-:-:S02]  /*12000*/  IMAD.U32 R21, RZ, RZ, UR4 ;  /* 0x00000004ff157e24 */ /* 0x000fc4000f8e00ff */
[C---:B------:R-:W-:Y:S01]  /*12010*/  IMAD R47, R45.reuse, UR11, R0 ;  /* 0x0000000b2d2f7c24 */ /* 0x040fe2000f8e0200 */
[----:B------:R-:W-:Y:S01]  /*12020*/  SHF.R.S32.HI R0, RZ, 0x1f, R93 ;  /* 0x0000001fff007819 */ /* 0x000fe2000001145d */
[----:B------:R-:W-:-:S04]  /*12030*/  IMAD.WIDE.U32 R20, R45, UR10, R20 ;  /* 0x0000000a2d147c25 */ /* 0x000fc8000f8e0014 */
[----:B------:R-:W-:Y:S02]  /*12040*/  IMAD.IADD R21, R21, 0x1, R47 ;  /* 0x0000000115157824 */ /* 0x000fe400078e022f */
[----:B------:R-:W-:Y:S02]  /*12050*/  IMAD R0, R0, UR8, RZ ;  /* 0x0000000800007c24 */ /* 0x000fe4000f8e02ff */
[----:B------:R-:W-:Y:S02]  /*12060*/  VIADD R49, R182, UR42 ;  /* 0x0000002ab6317c36 */ /* 0x000fe40008000000 */
[C---:B------:R-:W-:Y:S02]  /*12070*/  IMAD R47, R93.reuse, UR9, R0 ;  /* 0x000000095d2f7c24 */ /* 0x040fe4000f8e0200 */
[----:B------:R-:W-:Y:S01]  /*12080*/  IMAD.WIDE.U32 R20, R93, UR8, R20 ;  /* 0x000000085d147c25 */ /* 0x000fe2000f8e0014 */
[----:B------:R-:W-:Y:S01]  /*12090*/  ISETP.GE.AND P2, PT, R49, R92, PT ;  /* 0x0000005c3100720c */ /* 0x000fe20003f46270 */
[----:B------:R-:W-:-:S02]  /*120a0*/  ULDC.64 UR8, c[0x0][0xa80] ;  /* 0x0002a00000087ab9 */ /* 0x000fc40000000a00 */
[----:B------:R-:W-:Y:S01]  /*120b0*/  IMAD.IADD R21, R21, 0x1, R47 ;  /* 0x0000000115157824 */ /* 0x000fe200078e022f */
[C---:B------:R-:W-:Y:S01]  /*120c0*/  LEA R0, P3, R20.reuse, UR8, 0x1 ;  /* 0x0000000814007c11 */ /* 0x040fe2000f8608ff */
[----:B------:R-:W-:Y:S02]  /*120d0*/  VIADD R3, R3, 0x22820 ;  /* 0x0002282003037836 */ /* 0x000fe40000000000 */
[----:B------:R-:W-:Y:S01]  /*120e0*/  VIADD R45, R49, 0x20 ;  /* 0x00000020312d7836 */ /* 0x000fe20000000000 */
[----:B------:R-:W-:Y:S02]  /*120f0*/  LEA.HI.X R44, R20, UR9, R21, 0x1, P3 ;  /* 0x00000009142c7c11 */ /* 0x000fe400098f0c15 */
[----:B------:R-:W-:Y:S02]  /*12100*/  PRMT R3, RZ, 0x654, R3 ;  /* 0x00000654ff037816 */ /* 0x000fe40000000003 */
[-C--:B------:R-:W-:Y:S01]  /*12110*/  ISETP.GE.AND P0, PT, R45, R92.reuse, PT ;  /* 0x0000005c2d00720c */ /* 0x080fe20003f06270 */
[----:B------:R-:W-:Y:S01]  /*12120*/  VIADD R45, R49, 0x40 ;  /* 0x00000040312d7836 */ /* 0x000fe20000000000 */
[----:B-1----:R0:W-:Y:S01]  /*12130*/  SYNCS.ARRIVE.TRANS64.RED.A1T0 RZ, [R3+URZ], RZ ;  /* 0x000000ff03ff79a7 */ /* 0x0021e2000810043f */
        /* <DEDUP_REMOVED lines=8> */
[CC--:B-1----:R-:W-:Y:S02]  /*121c0*/  @!P2 LEA R2, P4, R18.reuse, R20.reuse, 0x1 ;  /* 0x000000141202a211 */ /* 0x0c2fe400078808ff */
[C---:B------:R-:W-:Y:S02]  /*121d0*/  @!P3 LEA R20, P5, R19.reuse, R20, 0x1 ;  /* 0x000000141314b211 */ /* 0x040fe400078a08ff */
[-C--:B0-2---:R-:W-:Y:S02]  /*121e0*/  @!P2 LEA.HI.X R3, R18, R21.reuse, R204, 0x1, P4 ;  /* 0x000000151203a211 */ /* 0x085fe400020f0ccc */
[----:B------:R-:W-:-:S03]  /*121f0*/  @!P3 LEA.HI.X R21, R19, R21, R203, 0x1, P5 ;  /* 0x000000151315b211 */ /* 0x000fc600028f0ccb */
[----:B-----5:R3:W-:Y:S04]  /*12200*/  @!P2 ST.E.128 desc[UR52][R2.64], R4 ;  /* 0x000000040200a985 */ /* 0x0207e8000c101d34 */
[----:B------:R3:W-:Y:S02]  /*12210*/  @!P3 ST.E.128 desc[UR52][R20.64], R28 ;  /* 0x0000001c1400b985 */ /* 0x0007e4000c101d34 */
.L_x_1148:
[----:B------:R-:W-:Y:S05]  /*12220*/  BSYNC B1 ;  /* 0x0000000000017941 */ /* 0x000fea0003800000 */
.L_x_1147:
[----:B---3-5:R3:W4:Y:S01]  /*12230*/  SHFL.IDX PT, R5, R44, 0x1, 0x181f ;  /* 0x00381f002c057f89 */ /* 0x02872200000e0000 */
[----:B------:R-:W-:Y:S03]  /*12240*/  BSSY B1, `(.L_x_1149) ;  /* 0x000000c000017945 */ /* 0x000fe60003800000 */
[----:B------:R3:W0:Y:S01]  /*12250*/  SHFL.IDX PT, R4, R0, 0x1, 0x181f ;  /* 0x00381f0000047f89 */ /* 0x00062200000e0000 */
[----:B------:R-:W-:Y:S05]  /*12260*/  @P0 BRA `(.L_x_1150) ;  /* 0x0000000000240947 */ /* 0x000fea0003800000 */
[----:B------:R-:W-:Y:S02]  /*12270*/  ULDC UR4, c[0x0][0xac8] ;  /* 0x0002b20000047ab9 */ /* 0x000fe40000000800 */
[----:B------:R-:W-:Y:S02]  /*12280*/  ISETP.GE.AND P3, PT, R18, UR4, PT ;  /* 0x0000000412007c0c */ /* 0x000fe4000bf66270 */
[----:B------:R-:W-:-:S11]  /*12290*/  ISETP.GE.AND P4, PT, R19, UR4, PT ;  /* 0x0000000413007c0c */ /* 0x000fd6000bf86270 */
[CC--:B0-----:R-:W-:Y:S02]  /*122a0*/  @!P3 LEA R2, P0, R18.reuse, R4.reuse, 0x1 ;  /* 0x000000041202b211 */ /* 0x0c1fe400078008ff */
[C---:B------:R-:W-:Y:S02]  /*122b0*/  @!P4 LEA R4, P2, R19.reuse, R4, 0x1 ;  /* 0x000000041304c211 */ /* 0x040fe400078408ff */
[-C--:B----4-:R-:W-:Y:S02]  /*122c0*/  @!P3 LEA.HI.X R3, R18, R5.reuse, R204, 0x1, P0 ;  /* 0x000000051203b211 */ /* 0x090fe400000f0ccc */
[----:B------:R-:W-:-:S03]  /*122d0*/  @!P4 LEA.HI.X R5, R19, R5, R203, 0x1, P2 ;  /* 0x000000051305c211 */ /* 0x000fc600010f0ccb */
[----:B------:R0:W-:Y:S04]  /*122e0*/  @!P3 ST.E.128 desc[UR52][R2.64], R8 ;  /* 0x000000080200b985 */ /* 0x0001e8000c101d34 */
[----:B------:R0:W-:Y:S02]  /*122f0*/  @!P4 ST.E.128 desc[UR52][R4.64], R32 ;  /* 0x000000200400c985 */ /* 0x0001e4000c101d34 */
.L_x_1150:
[----:B------:R-:W-:Y:S05]  /*12300*/  BSYNC B1 ;  /* 0x0000000000017941 */ /* 0x000fea0003800000 */
.L_x_1149:
[----:B0---4-:R0:W4:Y:S01]  /*12310*/  SHFL.IDX PT, R5, R44, 0x2, 0x181f ;  /* 0x00581f002c057f89 */ /* 0x01112200000e0000 */
        /* <DEDUP_REMOVED lines=12> */
.L_x_1152:
[----:B------:R-:W-:Y:S05]  /*123e0*/  BSYNC B1 ;  /* 0x0000000000017941 */ /* 0x000fea0003800000 */
.L_x_1151:
[----:B0-----:R-:W-:Y:S01]  /*123f0*/  VIADD R3, R49, 0x60 ;  /* 0x0000006031037836 */ /* 0x001fe20000000000 */
[----:B---3--:R-:W0:Y:S04]  /*12400*/  SHFL.IDX PT, R44, R44, 0x3, 0x181f ;  /* 0x00781f002c2c7f89 */ /* 0x008e2800000e0000 */
[----:B------:R-:W-:Y:S01]  /*12410*/  ISETP.GE.AND P0, PT, R3, R92, PT ;  /* 0x0000005c0300720c */ /* 0x000fe20003f06270 */
[----:B------:R-:W3:-:S12]  /*12420*/  SHFL.IDX PT, R0, R0, 0x3, 0x181f ;  /* 0x00781f0000007f89 */ /* 0x000ed800000e0000 */
[----:B------:R-:W-:Y:S05]  /*12430*/  @P0 BRA `(.L_x_1153) ;  /* 0x0000001800280947 */ /* 0x000fea0003800000 */
[----:B------:R-:W-:Y:S02]  /*12440*/  ULDC UR4, c[0x0][0xac8] ;  /* 0x0002b20000047ab9 */ /* 0x000fe40000000800 */
[----:B------:R-:W-:-:S13]  /*12450*/  ISETP.GE.AND P1, PT, R18, UR4, PT ;  /* 0x0000000412007c0c */ /* 0x000fda000bf26270 */
[----:B---3--:R-:W-:-:S04]  /*12460*/  @!P1 LEA R2, P0, R18, R0, 0x1 ;  /* 0x0000000012029211 */ /* 0x008fc800078008ff */
        /* <DEDUP_REMOVED lines=8> */
.L_x_1146:
[----:B------:R-:W-:Y:S01]  /*124f0*/  ULDC.64 UR12, c[0x0][0xb08] ;  /* 0x0002c200000c7ab9 */ /* 0x000fe20000000a00 */
[----:B------:R-:W0:Y:S01]  /*12500*/  @P1 LDC R0, c[0x0][0xbec] ;  /* 0x0002fb00ff001b82 */ /* 0x000e220000000800 */
[----:B------:R-:W-:Y:S01]  /*12510*/  UIMAD UR10, UR11, UR12, URZ ;  /* 0x0000000c0b0a72a4 */ /* 0x000fe2000f8e023f */
[----:B------:R-:W-:Y:S01]  /*12520*/  IMAD.MOV.U32 R7, RZ, RZ, R13 ;  /* 0x000000ffff077224 */ /* 0x000fe200078e000d */
[----:B------:R-:W-:Y:S01]  /*12530*/  UIMAD.WIDE.U32 UR8, UR4, UR12, URZ ;  /* 0x0000000c040872a5 */ /* 0x000fe2000f8e003f */
[----:B------:R-:W-:Y:S01]  /*12540*/  ISETP.GE.AND P0, PT, R11, R92, PT ;  /* 0x0000005c0b00720c */ /* 0x000fe20003f06270 */
[----:B------:R-:W-:Y:S01]  /*12550*/  UIMAD UR10, UR4, UR13, UR10 ;  /* 0x0000000d040a72a4 */ /* 0x000fe2000f8e020a */
[----:B------:R-:W-:Y:S01]  /*12560*/  BSSY B1, `(.L_x_1154) ;  /* 0x000006c000017945 */ /* 0x000fe20003800000 */
[----:B------:R-:W-:Y:S01]  /*12570*/  USHF.R.S32.HI UR4, URZ, 0x1f, UR7 ;  /* 0x0000001f3f047899 */ /* 0x000fe20008011407 */
[----:B------:R-:W1:Y:S01]  /*12580*/  @P1 LDC R5, c[0x0][0xbf0] ;  /* 0x0002fc00ff051b82 */ /* 0x000e620000000800 */
[----:B------:R-:W-:-:S03]  /*12590*/  UIADD3 UR9, UR9, UR10, URZ ;  /* 0x0000000a09097290 */ /* 0x000fc6000fffe03f */
[----:B------:R-:W-:Y:S02]  /*125a0*/  ULDC.64 UR10, c[0x0][0xb38] ;  /* 0x0002ce00000a7ab9 */ /* 0x000fe40000000a00 */
[----:B------:R-:W-:-:S04]  /*125b0*/  UIMAD.WIDE.U32 UR8, UR43, UR10, UR8 ;  /* 0x0000000a2b0872a5 */ /* 0x000fc8000f8e0008 */
[----:B------:R-:W-:-:S03]  /*125c0*/  UIMAD UR9, UR43, UR11, UR9 ;  /* 0x0000000b2b0972a4 */ /* 0x000fc6000f8e0209 */
[----:B------:R-:W-:Y:S02]  /*125d0*/  ULDC.64 UR10, c[0x0][0xb40] ;  /* 0x0002d000000a7ab9 */ /* 0x000fe40000000a00 */
[----:B------:R-:W-:Y:S01]  /*125e0*/  UIMAD UR4, UR4, UR10, URZ ;  /* 0x0000000a040472a4 */ /* 0x000fe2000f8e023f */
[----:B0-----:R-:W-:Y:S01]  /*125f0*/  @P1 IMAD.HI.U32 R0, R13, R0, RZ ;  /* 0x000000000d001227 */ /* 0x001fe200078e00ff */
[----:B------:R-:W-:Y:S02]  /*12600*/  UIMAD.WIDE.U32 UR8, UR7, UR10, UR8 ;  /* 0x0000000a070872a5 */ /* 0x000fe4000f8e0008 */
[----:B------:R-:W-:-:S03]  /*12610*/  UIMAD UR4, UR7, UR11, UR4 ;  /* 0x0000000b070472a4 */ /* 0x000fc6000f8e0204 */
[----:B------:R-:W-:Y:S01]  /*12620*/  ULDC.64 UR10, c[0x0][0xb48] ;  /* 0x0002d200000a7ab9 */ /* 0x000fe20000000a00 */
[----:B------:R-:W-:Y:S01]  /*12630*/  UIADD3 UR9, UR9, UR4, URZ ;  /* 0x0000000409097290 */ /* 0x000fe2000fffe03f */
[----:B-1----:R-:W-:-:S03]  /*12640*/  @P1 SHF.R.U32.HI R7, RZ, R5, R0 ;  /* 0x00000005ff071219 */ /* 0x002fc60000011600 */
[----:B------:R-:W-:Y:S01]  /*12650*/  UIMAD.WIDE.U32 UR8, UR40, UR10, UR8 ;  /* 0x0000000a280872a5 */ /* 0x000fe2000f8e0008 */
[--C-:B------:R-:W-:Y:S01]  /*12660*/  SHF.R.S32.HI R0, RZ, 0x1f, R7.reuse ;  /* 0x0000001fff007819 */ /* 0x100fe20000011407 */
[----:B------:R-:W-:Y:S02]  /*12670*/  IMAD.MOV R2, RZ, RZ, -R7 ;  /* 0x000000ffff027224 */ /* 0x000fe400078e0a07 */
[----:B------:R-:W-:Y:S02]  /*12680*/  UIMAD UR40, UR40, UR11, UR9 ;  /* 0x0000000b282872a4 */ /* 0x000fe4000f8e0209 */
[----:B------:R-:W-:Y:S01]  /*12690*/  IMAD R93, R93, R2, R13 ;  /* 0x000000025d5d7224 */ /* 0x000fe200078e020d */
[----:B------:R-:W-:Y:S01]  /*126a0*/  ULDC.64 UR10, c[0x0][0xb30] ;  /* 0x0002cc00000a7ab9 */ /* 0x000fe20000000a00 */
[----:B------:R-:W-:Y:S02]  /*126b0*/  IMAD.U32 R5, RZ, RZ, UR9 ;  /* 0x00000009ff057e24 */ /* 0x000fe4000f8e00ff */
[----:B------:R-:W-:-:S02]  /*126c0*/  IMAD R0, R0, UR10, RZ ;  /* 0x0000000a00007c24 */ /* 0x000fc4000f8e02ff */
        /* <DEDUP_REMOVED lines=11> */
[----:B------:R-:W-:Y:S01]  /*12780*/  VIADD R2, R3, 0x22820 ;  /* 0x0002282003027836 */ /* 0x000fe20000000000 */
[----:B------:R-:W-:Y:S01]  /*12790*/  LEA R0, P1, R4, UR8, 0x2 ;  /* 0x0000000804007c11 */ /* 0x000fe2000f8210ff */
[----:B------:R-:W-:-:S03]  /*127a0*/  IMAD.IADD R3, R5, 0x1, R7 ;  /* 0x0000000105037824 */ /* 0x000fc600078e0207 */
[----:B------:R-:W-:Y:S01]  /*127b0*/  PRMT R2, RZ, 0x654, R2 ;  /* 0x00000654ff027816 */ /* 0x000fe20000000002 */
[----:B------:R0:W1:Y:S01]  /*127c0*/  SHFL.IDX PT, R21, R0, RZ, 0x1c1f ;  /* 0x001c1fff00157589 */ /* 0x00006200000e0000 */
[----:B------:R-:W-:Y:S02]  /*127d0*/  LEA.HI.X R14, R4, UR9, R3, 0x2, P1 ;  /* 0x00000009040e7c11 */ /* 0x000fe400088f1403 */
[----:B------:R0:W-:Y:S03]  /*127e0*/  SYNCS.ARRIVE.TRANS64.RED.A1T0 RZ, [R2+URZ], RZ ;  /* 0x000000ff02ff79a7 */ /* 0x0001e6000810043f */
[----:B------:R0:W2:Y:S01]  /*127f0*/  SHFL.IDX PT, R20, R14, RZ, 0x1c1f ;  /* 0x001c1fff0e147589 */ /* 0x0000a200000e0000 */
[----:B------:R-:W-:Y:S05]  /*12800*/  @P0 BRA `(.L_x_1155) ;  /* 0x0000000400040947 */ /* 0x000fea0003800000 */
[----:B------:R-:W-:Y:S02]  /*12810*/  ULDC UR4, c[0x0][0xac8] ;  /* 0x0002b20000047ab9 */ /* 0x000fe40000000800 */
[----:B------:R-:W-:Y:S02]  /*12820*/  ISETP.GE.AND P2, PT, R16, UR4, PT ;  /* 0x0000000410007c0c */ /* 0x000fe4000bf46270 */
[----:B------:R-:W-:Y:S02]  /*12830*/  ISETP.GE.AND P3, PT, R181, UR4, PT ;  /* 0x00000004b5007c0c */ /* 0x000fe4000bf66270 */
[----:B------:R-:W-:Y:S02]  /*12840*/  ISETP.GE.AND P1, PT, R180, UR4, PT ;  /* 0x00000004b4007c0c */ /* 0x000fe4000bf26270 */
[----:B------:R-:W-:-:S07]  /*12850*/  ISETP.GE.AND P0, PT, R179, UR4, PT ;  /* 0x00000004b3007c0c */ /* 0x000fce000bf06270 */
[CC--:B01----:R-:W-:Y:S02]  /*12860*/  @!P2 LEA R2, P4, R16.reuse, R21.reuse, 0x2 ;  /* 0x000000151002a211 */ /* 0x0c3fe400078810ff */
[CC--:B------:R-:W-:Y:S02]  /*12870*/  @!P3 LEA R4, P5, R181.reuse, R21.reuse, 0x2 ;  /* 0x00000015b504b211 */ /* 0x0c0fe400078a10ff */
[-C--:B--2---:R-:W-:Y:S02]  /*12880*/  @!P2 LEA.HI.X R3, R16, R20.reuse, R199, 0x2, P4 ;  /* 0x000000141003a211 */ /* 0x084fe400020f14c7 */
[----:B------:R-:W-:Y:S02]  /*12890*/  ISETP.GE.AND P4, PT, R178, UR4, PT ;  /* 0x00000004b2007c0c */ /* 0x000fe4000bf86270 */
[----:B------:R-:W-:Y:S01]  /*128a0*/  @!P3 LEA.HI.X R5, R181, R20, R198, 0x2, P5 ;  /* 0x00000014b505b211 */ /* 0x000fe200028f14c6 */
[----:B------:R0:W-:Y:S01]  /*128b0*/  @!P2 ST.E.64 desc[UR52][R2.64], R90 ;  /* 0x0000005a0200a985 */ /* 0x0001e2000c101b34 */
[----:B------:R-:W-:-:S02]  /*128c0*/  @!P1 LEA R6, P6, R180, R21, 0x2 ;  /* 0x00000015b4069211 */ /* 0x000fc400078c10ff */
[----:B------:R-:W-:Y:S01]  /*128d0*/  ISETP.GE.AND P2, PT, R177, UR4, PT ;  /* 0x00000004b1007c0c */ /* 0x000fe2000bf46270 */
[----:B------:R1:W-:Y:S01]  /*128e0*/  @!P3 ST.E.64 desc[UR52][R4.64], R86 ;  /* 0x000000560400b985 */ /* 0x0003e2000c101b34 */
[----:B------:R-:W-:Y:S02]  /*128f0*/  ISETP.GE.AND P3, PT, R176, UR4, PT ;  /* 0x00000004b0007c0c */ /* 0x000fe4000bf66270 */
[C---:B------:R-:W-:Y:S02]  /*12900*/  @!P0 LEA R8, P5, R179.reuse, R21, 0x2 ;  /* 0x00000015b3088211 */ /* 0x040fe400078a10ff */
[-C--:B------:R-:W-:Y:S02]  /*12910*/  @!P1 LEA.HI.X R7, R180, R20.reuse, R197, 0x2, P6 ;  /* 0x00000014b4079211 */ /* 0x080fe400030f14c5 */
[----:B------:R-:W-:-:S03]  /*12920*/  @!P0 LEA.HI.X R9, R179, R20, R196, 0x2, P5 ;  /* 0x00000014b3098211 */ /* 0x000fc600028f14c4 */
[----:B------:R2:W-:Y:S01]  /*12930*/  @!P1 ST.E.64 desc[UR52][R6.64], R88 ;  /* 0x0000005806009985 */ /* 0x0005e2000c101b34 */
[CC--:B0-----:R-:W-:Y:S02]  /*12940*/  @!P4 LEA R2, P1, R178.reuse, R21.reuse, 0x2 ;  /* 0x00000015b202c211 */ /* 0x0c1fe400078210ff */
[-C--:B------:R-:W-:Y:S01]  /*12950*/  @!P2 LEA R10, P6, R177, R21.reuse, 0x2 ;  /* 0x00000015b10aa211 */ /* 0x080fe200078c10ff */
[----:B------:R0:W-:Y:S01]  /*12960*/  @!P0 ST.E.64 desc[UR52][R8.64], R84 ;  /* 0x0000005408008985 */ /* 0x0001e2000c101b34 */
[----:B------:R-:W-:Y:S02]  /*12970*/  ISETP.GE.AND P0, PT, R175, UR4, PT ;  /* 0x00000004af007c0c */ /* 0x000fe4000bf06270 */
[-C--:B------:R-:W-:Y:S02]  /*12980*/  @!P4 LEA.HI.X R3, R178, R20.reuse, R195, 0x2, P1 ;  /* 0x00000014b203c211 */ /* 0x080fe400008f14c3 */
[----:B------:R-:W-:Y:S02]  /*12990*/  ISETP.GE.AND P1, PT, R174, UR4, PT ;  /* 0x00000004ae007c0c */ /* 0x000fe4000bf26270 */
[----:B------:R-:W-:Y:S01]  /*129a0*/  @!P3 LEA R12, P5, R176, R21, 0x2 ;  /* 0x00000015b00cb211 */ /* 0x000fe200078a10ff */
[----:B------:R3:W-:Y:S01]  /*129b0*/  @!P4 ST.E.64 desc[UR52][R2.64], R82 ;  /* 0x000000520200c985 */ /* 0x0007e2000c101b34 */
[----:B------:R-:W-:-:S02]  /*129c0*/  @!P2 LEA.HI.X R11, R177, R20, R194, 0x2, P6 ;  /* 0x00000014b10ba211 */ /* 0x000fc400030f14c2 */
[----:B------:R-:W-:Y:S02]  /*129d0*/  ISETP.GE.AND P4, PT, R173, UR4, PT ;  /* 0x00000004ad007c0c */ /* 0x000fe4000bf86270 */
[----:B------:R-:W-:Y:S01]  /*129e0*/  @!P3 LEA.HI.X R13, R176, R20, R193, 0x2, P5 ;  /* 0x00000014b00db211 */ /* 0x000fe200028f14c1 */
[----:B------:R4:W-:Y:S01]  /*129f0*/  @!P2 ST.E.64 desc[UR52][R10.64], R80 ;  /* 0x000000500a00a985 */ /* 0x0009e2000c101b34 */
[----:B-1----:R-:W-:-:S03]  /*12a00*/  @!P0 LEA R4, P2, R175, R21, 0x2 ;  /* 0x00000015af048211 */ /* 0x002fc600078410ff */
[----:B------:R-:W-:Y:S01]  /*12a10*/  @!P3 ST.E.64 desc[UR52][R12.64], R78 ;  /* 0x0000004e0c00b985 */ /* 0x000fe2000c101b34 */
[----:B------:R-:W-:Y:S02]  /*12a20*/  ISETP.GE.AND P3, PT, R172, UR4, PT ;  /* 0x00000004ac007c0c */ /* 0x000fe4000bf66270 */
[CC--:B--2---:R-:W-:Y:S02]  /*12a30*/  @!P1 LEA R6, P5, R174.reuse, R21.reuse, 0x2 ;  /* 0x00000015ae069211 */ /* 0x0c4fe400078a10ff */
        /* <DEDUP_REMOVED lines=8> */
[C---:B---3--:R-:W-:Y:S02]  /*12ac0*/  @!P3 LEA R2, P1, R172.reuse, R21, 0x2 ;  /* 0x00000015ac02b211 */ /* 0x048fe400078210ff */
[----:B------:R-:W-:Y:S01]  /*12ad0*/  ISETP.GE.AND P5, PT, R169, UR4, PT ;  /* 0x00000004a9007c0c */ /* 0x000fe2000bfa6270 */
[----:B------:R2:W-:Y:S01]  /*12ae0*/  @!P4 ST.E.64 desc[UR52][R8.64], R72 ;  /* 0x000000480800c985 */ /* 0x0005e2000c101b34 */
[----:B------:R-:W-:Y:S02]  /*12af0*/  @!P3 LEA.HI.X R3, R172, R20, R189, 0x2, P1 ;  /* 0x00000014ac03b211 */ /* 0x000fe400008f14bd */
[----:B------:R-:W-:-:S02]  /*12b00*/  ISETP.GE.AND P4, PT, R168, UR4, PT ;  /* 0x00000004a8007c0c */ /* 0x000fc4000bf86270 */
[----:B------:R-:W-:Y:S01]  /*12b10*/  ISETP.GE.AND P1, PT, R23, UR4, PT ;  /* 0x0000000417007c0c */ /* 0x000fe2000bf26270 */
[----:B------:R3:W-:Y:S01]  /*12b20*/  @!P3 ST.E.64 desc[UR52][R2.64], R70 ;  /* 0x000000460200b985 */ /* 0x0007e2000c101b34 */
[CC--:B----4-:R-:W-:Y:S02]  /*12b30*/  @!P2 LEA R10, P6, R171.reuse, R21.reuse, 0x2 ;  /* 0x00000015ab0aa211 */ /* 0x0d0fe400078c10ff */
[C---:B0-----:R-:W-:Y:S02]  /*12b40*/  @!P0 LEA R4, P3, R170.reuse, R21, 0x2 ;  /* 0x00000015aa048211 */ /* 0x041fe400078610ff */
[-C--:B------:R-:W-:Y:S02]  /*12b50*/  @!P2 LEA.HI.X R11, R171, R20.reuse, R188, 0x2, P6 ;  /* 0x00000014ab0ba211 */ /* 0x080fe400030f14bc */
[----:B------:R-:W-:-:S03]  /*12b60*/  @!P0 LEA.HI.X R5, R170, R20, R187, 0x2, P3 ;  /* 0x00000014aa058211 */ /* 0x000fc600018f14bb */
[----:B------:R3:W-:Y:S01]  /*12b70*/  @!P2 ST.E.64 desc[UR52][R10.64], R68 ;  /* 0x000000440a00a985 */ /* 0x0007e2000c101b34 */
[-C--:B-1----:R-:W-:Y:S02]  /*12b80*/  @!P5 LEA R6, P2, R169, R21.reuse, 0x2 ;  /* 0x00000015a906d211 */ /* 0x082fe400078410ff */
[CC--:B--2---:R-:W-:Y:S01]  /*12b90*/  @!P4 LEA R8, P3, R168.reuse, R21.reuse, 0x2 ;  /* 0x00000015a808c211 */ /* 0x0c4fe200078610ff */
        /* <DEDUP_REMOVED lines=8> */
.L_x_1155:
[----:B------:R-:W-:Y:S05]  /*12c20*/  BSYNC B1 ;  /* 0x0000000000017941 */ /* 0x000fea0003800000 */
.L_x_1154:
[----:B------:R-:W-:Y:S01]  /*12c30*/  ISETP.GE.AND P0, PT, R15, R92, PT ;  /* 0x0000005c0f00720c */ /* 0x000fe20003f06270 */
[----:B0-----:R-:W0:Y:S04]  /*12c40*/  SHFL.IDX PT, R14, R14, 0x1, 0x1c1f ;  /* 0x003c1f000e0e7f89 */ /* 0x001e2800000e0000 */
[----:B------:R-:W4:Y:S08]  /*12c50*/  SHFL.IDX PT, R0, R0, 0x1, 0x1c1f ;  /* 0x003c1f0000007f89 */ /* 0x000f3000000e0000 */
[----:B------:R-:W-:Y:S05]  /*12c60*/  @P0 BRA `(.L_x_1153) ;  /* 0x00000010001c0947 */ /* 0x000fea0003800000 */
[----:B------:R-:W-:Y:S02]  /*12c70*/  ULDC UR4, c[0x0][0xac8] ;  /* 0x0002b20000047ab9 */ /* 0x000fe40000000800 */
[----:B------:R-:W-:Y:S02]  /*12c80*/  ISETP.GE.AND P3, PT, R16, UR4, PT ;  /* 0x0000000410007c0c */ /* 0x000fe4000bf66270 */
[----:B------:R-:W-:Y:S02]  /*12c90*/  ISETP.GE.AND P1, PT, R181, UR4, PT ;  /* 0x00000004b5007c0c */ /* 0x000fe4000bf26270 */
[----:B------:R-:W-:Y:S02]  /*12ca0*/  ISETP.GE.AND P0, PT, R180, UR4, PT ;  /* 0x00000004b4007c0c */ /* 0x000fe4000bf06270 */
[----:B------:R-:W-:-:S07]  /*12cb0*/  ISETP.GE.AND P4, PT, R179, UR4, PT ;  /* 0x00000004b3007c0c */ /* 0x000fce000bf86270 */
[CC--:B---34-:R-:W-:Y:S02]  /*12cc0*/  @!P3 LEA R2, P2, R16.reuse, R0.reuse, 0x2 ;  /* 0x000000001002b211 */ /* 0x0d8fe400078410ff */
[----:B------:R-:W-:Y:S02]  /*12cd0*/  @!P1 LEA R4, P6, R181, R0, 0x2 ;  /* 0x00000000b5049211 */ /* 0x000fe400078c10ff */
[----:B0-----:R-:W-:Y:S02]  /*12ce0*/  @!P3 LEA.HI.X R3, R16, R14, R199, 0x2, P2 ;  /* 0x0000000e1003b211 */ /* 0x001fe400010f14c7 */
[----:B------:R-:W-:Y:S02]  /*12cf0*/  ISETP.GE.AND P2, PT, R178, UR4, PT ;  /* 0x00000004b2007c0c */ /* 0x000fe4000bf46270 */
[----:B------:R-:W-:Y:S01]  /*12d00*/  @!P0 LEA R6, P5, R180, R0, 0x2 ;  /* 0x00000000b4068211 */ /* 0x000fe200078a10ff */
[----:B------:R0:W-:Y:S01]  /*12d10*/  @!P3 ST.E.64 desc[UR52][R2.64], R32 ;  /* 0x000000200200b985 */ /* 0x0001e2000c101b34 */
[----:B------:R-:W-:-:S02]  /*12d20*/  ISETP.GE.AND P3, PT, R177, UR4, PT ;  /* 0x00000004b1007c0c */ /* 0x000fc4000bf66270 */
[-C--:B------:R-:W-:Y:S02]  /*12d30*/  @!P1 LEA.HI.X R5, R181, R14.reuse, R198, 0x2, P6 ;  /* 0x0000000eb5059211 */ /* 0x080fe400030f14c6 */
[----:B------:R-:W-:-:S03]  /*12d40*/  @!P0 LEA.HI.X R7, R180, R14, R197, 0x2, P5 ;  /* 0x0000000eb4078211 */ /* 0x000fc600028f14c5 */
[----:B------:R3:W-:Y:S01]  /*12d50*/  @!P1 ST.E.64 desc[UR52][R4.64], R34 ;  /* 0x0000002204009985 */ /* 0x0007e2000c101b34 */
[CC--:B------:R-:W-:Y:S02]  /*12d60*/  @!P4 LEA R8, P1, R179.reuse, R0.reuse, 0x2 ;  /* 0x00000000b308c211 */ /* 0x0c0fe400078210ff */
[----:B------:R-:W-:Y:S01]  /*12d70*/  @!P2 LEA R10, P6, R178, R0, 0x2 ;  /* 0x00000000b20aa211 */ /* 0x000fe200078c10ff */
[----:B------:R4:W-:Y:S01]  /*12d80*/  @!P0 ST.E.64 desc[UR52][R6.64], R36 ;  /* 0x0000002406008985 */ /* 0x0009e2000c101b34 */
[----:B------:R-:W-:Y:S02]  /*12d90*/  ISETP.GE.AND P0, PT, R176, UR4, PT ;  /* 0x00000004b0007c0c */ /* 0x000fe4000bf06270 */
[----:B------:R-:W-:Y:S02]  /*12da0*/  @!P4 LEA.HI.X R9, R179, R14, R196, 0x2, P1 ;  /* 0x0000000eb309c211 */ /* 0x000fe400008f14c4 */
[----:B------:R-:W-:Y:S02]  /*12db0*/  ISETP.GE.AND P1, PT, R175, UR4, PT ;  /* 0x00000004af007c0c */ /* 0x000fe4000bf26270 */
[----:B------:R-:W-:Y:S01]  /*12dc0*/  @!P3 LEA R12, P5, R177, R0, 0x2 ;  /* 0x00000000b10cb211 */ /* 0x000fe200078a10ff */
[----:B------:R5:W-:Y:S01]  /*12dd0*/  @!P4 ST.E.64 desc[UR52][R8.64], R38 ;  /* 0x000000260800c985 */ /* 0x000be2000c101b34 */
[----:B------:R-:W-:-:S02]  /*12de0*/  @!P2 LEA.HI.X R11, R178, R14, R195, 0x2, P6 ;  /* 0x0000000eb20ba211 */ /* 0x000fc400030f14c3 */
[----:B------:R-:W-:Y:S02]  /*12df0*/  ISETP.GE.AND P4, PT, R174, UR4, PT ;  /* 0x00000004ae007c0c */ /* 0x000fe4000bf86270 */
[----:B------:R-:W-:Y:S01]  /*12e00*/  @!P3 LEA.HI.X R13, R177, R14, R194, 0x2, P5 ;  /* 0x0000000eb10db211 */ /* 0x000fe200028f14c2 */
[----:B------:R1:W-:Y:S01]  /*12e10*/  @!P2 ST.E.64 desc[UR52][R10.64], R40 ;  /* 0x000000280a00a985 */ /* 0x0003e2000c101b34 */
[----:B0-----:R-:W-:-:S03]  /*12e20*/  @!P0 LEA R2, P2, R176, R0, 0x2 ;  /* 0x00000000b0028211 */ /* 0x001fc600078410ff */
[----:B------:R-:W-:Y:S01]  /*12e30*/  @!P3 ST.E.64 desc[UR52][R12.64], R42 ;  /* 0x0000002a0c00b985 */ /* 0x000fe2000c101b34 */
[----:B------:R-:W-:Y:S02]  /*12e40*/  ISETP.GE.AND P3, PT, R173, UR4, PT ;  /* 0x00000004ad007c0c */ /* 0x000fe4000bf66270 */
[C---:B---3--:R-:W-:Y:S02]  /*12e50*/  @!P1 LEA R4, P5, R175.reuse, R0, 0x2 ;  /* 0x00000000af049211 */ /* 0x048fe400078a10ff */
[----:B------:R-:W-:Y:S02]  /*12e60*/  @!P0 LEA.HI.X R3, R176, R14, R193, 0x2, P2 ;  /* 0x0000000eb0038211 */ /* 0x000fe400010f14c1 */
[----:B------:R-:W-:Y:S02]  /*12e70*/  ISETP.GE.AND P2, PT, R172, UR4, PT ;  /* 0x00000004ac007c0c */ /* 0x000fe4000bf46270 */
[----:B----4-:R-:W-:Y:S01]  /*12e80*/  @!P4 LEA R6, P6, R174, R0, 0x2 ;  /* 0x00000000ae06c211 */ /* 0x010fe200078c10ff */
[----:B------:R0:W-:Y:S01]  /*12e90*/  @!P0 ST.E.64 desc[UR52][R2.64], R44 ;  /* 0x0000002c02008985 */ /* 0x0001e2000c101b34 */
[----:B------:R-:W-:-:S02]  /*12ea0*/  @!P1 LEA.HI.X R5, R175, R14, R192, 0x2, P5 ;  /* 0x0000000eaf059211 */ /* 0x000fc400028f14c0 */
[----:B------:R-:W-:Y:S02]  /*12eb0*/  @!P4 LEA.HI.X R7, R174, R14, R191, 0x2, P6 ;  /* 0x0000000eae07c211 */ /* 0x000fe400030f14bf */
[----:B------:R-:W-:Y:S01]  /*12ec0*/  ISETP.GE.AND P0, PT, R171, UR4, PT ;  /* 0x00000004ab007c0c */ /* 0x000fe2000bf06270 */
[----:B------:R3:W-:Y:S01]  /*12ed0*/  @!P1 ST.E.64 desc[UR52][R4.64], R46 ;  /* 0x0000002e04009985 */ /* 0x0007e2000c101b34 */
[C---:B-----5:R-:W-:Y:S02]  /*12ee0*/  @!P3 LEA R8, P1, R173.reuse, R0, 0x2 ;  /* 0x00000000ad08b211 */ /* 0x060fe400078210ff */
[----:B------:R-:W-:Y:S01]  /*12ef0*/  ISETP.GE.AND P5, PT, R170, UR4, PT ;  /* 0x00000004aa007c0c */ /* 0x000fe2000bfa6270 */
[----:B------:R4:W-:Y:S01]  /*12f00*/  @!P4 ST.E.64 desc[UR52][R6.64], R48 ;  /* 0x000000300600c985 */ /* 0x0009e2000c101b34 */
[----:B------:R-:W-:Y:S02]  /*12f10*/  @!P3 LEA.HI.X R9, R173, R14, R190, 0x2, P1 ;  /* 0x0000000ead09b211 */ /* 0x000fe400008f14be */
[----:B------:R-:W-:-:S02]  /*12f20*/  ISETP.GE.AND P4, PT, R169, UR4, PT ;  /* 0x00000004a9007c0c */ /* 0x000fc4000bf86270 */
[----:B------:R-:W-:Y:S01]  /*12f30*/  ISETP.GE.AND P1, PT, R168, UR4, PT ;  /* 0x00000004a8007c0c */ /* 0x000fe2000bf26270 */
[----:B------:R2:W-:Y:S01]  /*12f40*/  @!P3 ST.E.64 desc[UR52][R8.64], R50 ;  /* 0x000000320800b985 */ /* 0x0005e2000c101b34 */
[CC--:B-1----:R-:W-:Y:S02]  /*12f50*/  @!P2 LEA R10, P6, R172.reuse, R0.reuse, 0x2 ;  /* 0x00000000ac0aa211 */ /* 0x0c2fe400078c10ff */
[C---:B0-----:R-:W-:Y:S02]  /*12f60*/  @!P0 LEA R2, P3, R171.reuse, R0, 0x2 ;  /* 0x00000000ab028211 */ /* 0x041fe400078610ff */
[-C--:B------:R-:W-:Y:S02]  /*12f70*/  @!P2 LEA.HI.X R11, R172, R14.reuse, R189, 0x2, P6 ;  /* 0x0000000eac0ba211 */ /* 0x080fe400030f14bd */
[----:B------:R-:W-:-:S03]  /*12f80*/  @!P0 LEA.HI.X R3, R171, R14, R188, 0x2, P3 ;  /* 0x0000000eab038211 */ /* 0x000fc600018f14bc */
[----:B------:R0:W-:Y:S01]  /*12f90*/  @!P2 ST.E.64 desc[UR52][R10.64], R52 ;  /* 0x000000340a00a985 */ /* 0x0001e2000c101b34 */
[-C--:B---3--:R-:W-:Y:S02]  /*12fa0*/  @!P5 LEA R4, P2, R170, R0.reuse, 0x2 ;  /* 0x00000000aa04d211 */ /* 0x088fe400078410ff */
[CC--:B----4-:R-:W-:Y:S01]  /*12fb0*/  @!P4 LEA R6, P3, R169.reuse, R0.reuse, 0x2 ;  /* 0x00000000a906c211 */ /* 0x0d0fe200078610ff */
        /* <DEDUP_REMOVED lines=9> */
[----:B--2---:R-:W-:Y:S05]  /*13050*/  @P0 BRA `(.L_x_1153) ;  /* 0x0000000c00200947 */ /* 0x004fea0003800000 */
[----:B0-----:R-:W-:-:S04]  /*13060*/  LEA R2, P0, R23, R0, 0x2 ;  /* 0x0000000017027211 */ /* 0x001fc800078010ff */
[----:B------:R-:W-:-:S05]  /*13070*/  LEA.HI.X R3, R23, R14, R184, 0x2, P0 ;  /* 0x0000000e17037211 */ /* 0x000fca00000f14b8 */
[----:B------:R0:W-:Y:S01]  /*13080*/  ST.E.64 desc[UR52][R2.64], R30 ;  /* 0x0000001e02007985 */ /* 0x0001e2000c101b34 */
[----:B------:R-:W-:Y:S05]  /*13090*/  BRA `(.L_x_1153) ;  /* 0x0000000c00107947 */ /* 0x000fea0003800000 */
.L_x_1144:
        /* <DEDUP_REMOVED lines=9> */
[----:B------:R-:W-:Y:S01]  /*13130*/  UISETP.NE.U32.AND UP1, UPT, UR8, URZ, UPT ;  /* 0x0000003f0800728c */ /* 0x000fe2000bf25070 */
[----:B------:R-:W-:Y:S02]  /*13140*/  ULDC UR4, c[0x0][0xa88] ;  /* 0x0002a20000047ab9 */ /* 0x000fe40000000800 */
[----:B------:R-:W2:Y:S01]  /*13150*/  @P1 LDG.E R6, desc[UR52][R2.64] ;  /* 0x0000003402061981 */ /* 0x000ea2000c1e1900 */
[----:B------:R-:W-:Y:S01]  /*13160*/  UISETP.NE.AND.EX UP1, UPT, UR9, URZ, UPT, UP1 ;  /* 0x0000003f0900728c */ /* 0x000fe2000bf25310 */
[----:B------:R-:W-:-:S05]  /*13170*/  IMAD.U32 R0, RZ, RZ, UR4 ;  /* 0x00000004ff007e24 */ /* 0x000fca000f8e00ff */
        /* <DEDUP_REMOVED lines=8> */
[----:B--2---:R-:W-:Y:S01]  /*13200*/  @P1 R2UR UR4, R6 ;  /* 0x00000000060412ca */ /* 0x004fe200000e0000 */
[----:B0-----:R-:W-:-:S14]  /*13210*/  @P2 BRA `(.L_x_1156) ;  /* 0x0000000000102947 */ /* 0x001fdc0003800000 */
[----:B------:R-:W-:Y:S05]  /*13220*/  @!P1 BRA `(.L_x_1156) ;  /* 0x00000000000c9947 */ /* 0x000fea0003800000 */
[----:B------:R-:W2:Y:S04]  /*13230*/  LDG.E R5, desc[UR52][R2.64] ;  /* 0x0000003402057981 */ /* 0x000ea8000c1e1900 */
[----:B-----5:R-:W2:Y:S02]  /*13240*/  LDG.E R0, desc[UR52][R2.64+0x4] ;  /* 0x0000043402007981 */ /* 0x020ea4000c1e1900 */
[----:B--2---:R-:W-:-:S07]  /*13250*/  IMAD.IADD R0, R0, 0x1, -R5 ;  /* 0x0000000100007824 */ /* 0x004fce00078e0a05 */
.L_x_1156:
[----:B------:R-:W-:Y:S01]  /*13260*/  USHF.R.S32.HI UR12, URZ, 0x1f, UR44 ;  /* 0x0000001f3f0c7899 */ /* 0x000fe2000801142c */
[----:B------:R-:W-:Y:S01]  /*13270*/  BSSY B1, `(.L_x_1157) ;  /* 0x000003a000017945 */ /* 0x000fe20003800000 */
[----:B------:R-:W-:Y:S02]  /*13280*/  USHF.R.S32.HI UR18, URZ, 0x1f, UR4 ;  /* 0x0000001f3f127899 */ /* 0x000fe40008011404 */
[----:B------:R-:W-:Y:S02]  /*13290*/  USEL UR7, UR44, URZ, !UP0 ;  /* 0x0000003f2c077287 */ /* 0x000fe4000c000000 */
[----:B------:R-:W-:Y:S01]  /*132a0*/  USEL UR12, UR12, URZ, !UP0 ;  /* 0x0000003f0c0c7287 */ /* 0x000fe2000c000000 */
[----:B------:R-:W-:Y:S11]  /*132b0*/  @P0 BRA `(.L_x_1158) ;  /* 0x0000000000d40947 */ /* 0x000ff60003800000 */
[----:B------:R-:W0:Y:S01]  /*132c0*/  S2R R3, SR_TID.X ;  /* 0x0000000000037919 */ /* 0x000e220000002100 */
[----:B------:R-:W1:Y:S01]  /*132d0*/  LDC R9, c[0x0][0xbe8] ;  /* 0x0002fa00ff097b82 */ /* 0x000e620000000800 */
[----:B------:R-:W-:Y:S02]  /*132e0*/  IMAD.U32 R4, RZ, RZ, UR42 ;  /* 0x0000002aff047e24 */ /* 0x000fe4000f8e00ff */
[----:B-1---5:R-:W-:-:S03]  /*132f0*/  IMAD R2, R0, R9, RZ ;  /* 0x0000000900027224 */ /* 0x022fc600078e02ff */
[----:B0-----:R-:W-:-:S04]  /*13300*/  IADD3 R4, R4, -0x80, R3 ;  /* 0xffffff8004047810 */ /* 0x001fc80007ffe003 */
[----:B------:R-:W-:-:S13]  /*13310*/  ISETP.GE.AND P0, PT, R4, R2, PT ;  /* 0x000000020400720c */ /* 0x000fda0003f06270 */
[----:B------:R-:W-:Y:S05]  /*13320*/  @P0 BRA `(.L_x_1158) ;  /* 0x0000000000b80947 */ /* 0x000fea0003800000 */
[----:B------:R-:W-:Y:S01]  /*13330*/  ISETP.NE.AND P0, PT, R9, 0x1, PT ;  /* 0x000000010900780c */ /* 0x000fe20003f05270 */
[----:B------:R-:W-:Y:S01]  /*13340*/  UISETP.GT.AND UP2, UPT, UR46, 0x1, UPT ;  /* 0x000000012e00788c */ /* 0x000fe2000bf44270 */
[----:B------:R-:W-:Y:S01]  /*13350*/  IMAD.MOV.U32 R5, RZ, RZ, R4 ;  /* 0x000000ffff057224 */ /* 0x000fe200078e0004 */
[----:B------:R-:W-:Y:S02]  /*13360*/  UMOV UR8, 0x9b8 ;  /* 0x000009b800087882 */ /* 0x000fe40000000000 */
[----:B------:R-:W-:Y:S02]  /*13370*/  USEL UR19, UR8, 0x978, UP2 ;  /* 0x0000097808137887 */ /* 0x000fe40009000000 */
[----:B------:R-:W-:-:S06]  /*13380*/  USEL UR21, UR40, URZ, UP2 ;  /* 0x0000003f28157287 */ /* 0x000fcc0009000000 */
[----:B------:R-:W0:Y:S04]  /*13390*/  @P0 LDC R3, c[0x0][0xbec] ;  /* 0x0002fb00ff030b82 */ /* 0x000e280000000800 */
[----:B------:R-:W-:Y:S01]  /*133a0*/  ULDC.64 UR8, c[0x0][UR19+0x218] ;  /* 0x0000860013087abb */ /* 0x000fe20008000a00 */
[----:B------:R-:W-:Y:S01]  /*133b0*/  ULDC.64 UR14, c[0x0][UR19+0x220] ;  /* 0x00008800130e7abb */ /* 0x000fe20008000a00 */
[----:B------:R-:W-:Y:S01]  /*133c0*/  ULDC.64 UR16, c[0x0][UR19+0x228] ;  /* 0x00008a0013107abb */ /* 0x000fe20008000a00 */
[----:B------:R-:W-:Y:S01]  /*133d0*/  UIMAD.WIDE.U32 UR10, UR8, UR43, URZ ;  /* 0x0000002b080a72a5 */ /* 0x000fe2000f8e003f */
[----:B------:R-:W1:Y:S01]  /*133e0*/  @P0 LDC R7, c[0x0][0xbf0] ;  /* 0x0002fc00ff070b82 */ /* 0x000e620000000800 */
[----:B------:R-:W-:Y:S02]  /*133f0*/  UIMAD UR20, UR9, UR43, URZ ;  /* 0x0000002b091472a4 */ /* 0x000fe4000f8e023f */
        /* <DEDUP_REMOVED lines=10> */
[----:B------:R-:W-:Y:S02]  /*134a0*/  IMAD.U32 R3, RZ, RZ, UR23 ;  /* 0x00000017ff037e24 */ /* 0x000fe4000f8e00ff */
[----:B------:R-:W-:Y:S01]  /*134b0*/  IMAD.U32 R6, RZ, RZ, UR8 ;  /* 0x00000008ff067e24 */ /* 0x000fe2000f8e00ff */
[----:B------:R-:W-:Y:S01]  /*134c0*/  ULDC.64 UR8, c[0x0][UR19+0x210] ;  /* 0x0000840013087abb */ /* 0x000fe20008000a00 */
[----:B-1----:R-:W-:Y:S01]  /*134d0*/  @P0 SHF.R.U32.HI R5, RZ, R7, R2 ;  /* 0x00000007ff050219 */ /* 0x002fe20000011602 */
[----:B------:R-:W-:-:S04]  /*134e0*/  IMAD.U32 R2, RZ, RZ, UR22 ;  /* 0x00000016ff027e24 */ /* 0x000fc8000f8e00ff */
[--C-:B------:R-:W-:Y:S01]  /*134f0*/  IMAD.MOV R7, RZ, RZ, -R5.reuse ;  /* 0x000000ffff077224 */ /* 0x100fe200078e0a05 */
[----:B------:R-:W-:Y:S01]  /*13500*/  IADD3 R2, P0, P1, R5, UR10, R2 ;  /* 0x0000000a05027c10 */ /* 0x000fe2000f91e002 */
[----:B------:R-:W-:Y:S01]  /*13510*/  UIADD3.X UR10, UR13, UR11, UR18, UP0, UP1 ;  /* 0x0000000b0d0a7290 */ /* 0x000fe200087e2412 */
[----:B------:R-:W-:Y:S01]  /*13520*/  SHF.R.S32.HI R5, RZ, 0x1f, R5 ;  /* 0x0000001fff057819 */ /* 0x000fe20000011405 */
[----:B------:R-:W-:-:S04]  /*13530*/  IMAD R7, R9, R7, R4 ;  /* 0x0000000709077224 */ /* 0x000fc800078e0204 */
[----:B------:R-:W-:Y:S01]  /*13540*/  IADD3.X R3, R5, UR10, R6, P0, P1 ;  /* 0x0000000a05037c10 */ /* 0x000fe200087e2406 */
[C---:B------:R-:W-:Y:S01]  /*13550*/  IMAD R9, R7.reuse, UR9, RZ ;  /* 0x0000000907097c24 */ /* 0x040fe2000f8e02ff */
[----:B------:R-:W-:Y:S01]  /*13560*/  SHF.R.S32.HI R4, RZ, 0x1f, R7 ;  /* 0x0000001fff047819 */ /* 0x000fe20000011407 */
[----:B------:R-:W-:Y:S01]  /*13570*/  ULDC.64 UR10, c[0x0][0xba8] ;  /* 0x0002ea00000a7ab9 */ /* 0x000fe20000000a00 */
[----:B------:R-:W-:Y:S01]  /*13580*/  @!UP2 ULDC UR10, c[0x0][0xb50] ;  /* 0x0002d400000aaab9 */ /* 0x000fe20000000800 */
[----:B------:R-:W-:Y:S01]  /*13590*/  IMAD.WIDE.U32 R2, R7, UR8, R2 ;  /* 0x0000000807027c25 */ /* 0x000fe2000f8e0002 */
[----:B------:R-:W-:-:S03]  /*135a0*/  @!UP2 ULDC UR11, c[0x0][0xb54] ;  /* 0x0002d500000baab9 */ /* 0x000fc60000000800 */
[----:B------:R-:W-:Y:S01]  /*135b0*/  IMAD R9, R4, UR8, R9 ;  /* 0x0000000804097c24 */ /* 0x000fe2000f8e0209 */
[----:B------:R-:W-:-:S03]  /*135c0*/  LEA R4, P0, R2, UR10, 0x2 ;  /* 0x0000000a02047c11 */ /* 0x000fc6000f8010ff */
[----:B------:R-:W-:-:S05]  /*135d0*/  IMAD.IADD R3, R3, 0x1, R9 ;  /* 0x0000000103037824 */ /* 0x000fca00078e0209 */
[----:B------:R-:W-:Y:S01]  /*135e0*/  LEA.HI.X R5, R2, UR11, R3, 0x2, P0 ;  /* 0x0000000b02057c11 */ /* 0x000fe200080f1403 */
[----:B------:R-:W-:-:S05]  /*135f0*/  IMAD.MOV.U32 R3, RZ, RZ, -0x800000 ;  /* 0xff800000ff037424 */ /* 0x000fca00078e00ff */
[----:B------:R0:W-:Y:S02]  /*13600*/  STG.E desc[UR52][R4.64], R3 ;  /* 0x0000000304007986 */ /* 0x0001e4000c101934 */
.L_x_1158:
[----:B------:R-:W-:Y:S05]  /*13610*/  BSYNC B1 ;  /* 0x0000000000017941 */ /* 0x000fea0003800000 */
.L_x_1157:
[----:B------:R-:W-:-:S06]  /*13620*/  UISETP.GT.AND UP0, UPT, UR46, 0x1, UPT ;  /* 0x000000012e00788c */ /* 0x000fcc000bf04270 */
[----:B------:R-:W-:-:S13]  /*13630*/  PLOP3.LUT P0, PT, PT, PT, UP0, 0x80, 0x0 ;  /* 0x000000000000781c */ /* 0x000fda0003f0f008 */
[----:B------:R-:W-:Y:S05]  /*13640*/  @P0 BRA `(.L_x_1153) ;  /* 0x0000000400a40947 */ /* 0x000fea0003800000 */
[----:B------:R-:W1:Y:S01]  /*13650*/  LDC R11, c[0x0][0xbe8] ;  /* 0x0002fa00ff0b7b82 */ /* 0x000e620000000800 */
[----:B------:R-:W-:Y:S01]  /*13660*/  ULDC.64 UR14, c[0x0][0xaa0] ;  /* 0x0002a800000e7ab9 */ /* 0x000fe20000000a00 */
[----:B------:R-:W-:Y:S01]  /*13670*/  IMAD R2, R22, 0x20, R182 ;  /* 0x0000002016027824 */ /* 0x000fe200078e02b6 */
[----:B------:R-:W-:Y:S01]  /*13680*/  UIMAD UR10, UR18, UR14, URZ ;  /* 0x0000000e120a72a4 */ /* 0x000fe2000f8e023f */
[----:B------:R-:W-:Y:S01]  /*13690*/  BSSY B1, `(.L_x_1159) ;  /* 0x000003a000017945 */ /* 0x000fe20003800000 */
[----:B------:R-:W-:Y:S01]  /*136a0*/  UIMAD.WIDE.U32 UR8, UR4, UR14, URZ ;  /* 0x0000000e040872a5 */ /* 0x000fe2000f8e003f */
[----:B------:R-:W-:Y:S01]  /*136b0*/  VIADD R6, R2, UR42 ;  /* 0x0000002a02067c36 */ /* 0x000fe20008000000 */
[----:B------:R-:W-:-:S03]  /*136c0*/  UIMAD UR10, UR4, UR15, UR10 ;  /* 0x0000000f040a72a4 */ /* 0x000fc6000f8e020a */
[----:B0-----:R-:W-:Y:S01]  /*136d0*/  IMAD.MOV.U32 R5, RZ, RZ, R6 ;  /* 0x000000ffff057224 */ /* 0x001fe200078e0006 */
[----:B------:R-:W-:-:S03]  /*136e0*/  UIADD3 UR9, UR9, UR10, URZ ;  /* 0x0000000a09097290 */ /* 0x000fc6000fffe03f */
[----:B------:R-:W-:Y:S02]  /*136f0*/  ULDC.64 UR10, c[0x0][0xae8] ;  /* 0x0002ba00000a7ab9 */ /* 0x000fe40000000a00 */
[----:B------:R-:W-:-:S04]  /*13700*/  UIMAD.WIDE.U32 UR8, UR43, UR10, UR8 ;  /* 0x0000000a2b0872a5 */ /* 0x000fc8000f8e0008 */
[----:B------:R-:W-:-:S03]  /*13710*/  UIMAD UR9, UR43, UR11, UR9 ;  /* 0x0000000b2b0972a4 */ /* 0x000fc6000f8e0209 */
[----:B------:R-:W-:Y:S01]  /*13720*/  ULDC.64 UR10, c[0x0][0xaf0] ;  /* 0x0002bc00000a7ab9 */ /* 0x000fe20000000a00 */
[----:B-1----:R-:W-:Y:S01]  /*13730*/  ISETP.NE.AND P0, PT, R11, 0x1, PT ;  /* 0x000000010b00780c */ /* 0x002fe20003f05270 */
[----:B------:R-:W-:Y:S02]  /*13740*/  UIMAD UR12, UR12, UR10, URZ ;  /* 0x0000000a0c0c72a4 */ /* 0x000fe4000f8e023f */
[----:B------:R-:W-:Y:S02]  /*13750*/  UIMAD.WIDE.U32 UR8, UR7, UR10, UR8 ;  /* 0x0000000a070872a5 */ /* 0x000fe4000f8e0008 */
[----:B------:R-:W-:-:S03]  /*13760*/  UIMAD UR4, UR7, UR11, UR12 ;  /* 0x0000000b070472a4 */ /* 0x000fc6000f8e020c */
[----:B------:R-:W-:Y:S01]  /*13770*/  ULDC.64 UR10, c[0x0][0xae0] ;  /* 0x0002b800000a7ab9 */ /* 0x000fe20000000a00 */
[----:B------:R-:W-:-:S04]  /*13780*/  UIADD3 UR4, UR9, UR4, URZ ;  /* 0x0000000409047290 */ /* 0x000fc8000fffe03f */
        /* <DEDUP_REMOVED lines=9> */
[----:B------:R-:W-:Y:S02]  /*13820*/  IMAD R7, R11, R7, R6 ;  /* 0x000000070b077224 */ /* 0x000fe400078e0206 */
[----:B------:R-:W-:Y:S01]  /*13830*/  IMAD.U32 R2, RZ, RZ, UR8 ;  /* 0x00000008ff027e24 */ /* 0x000fe2000f8e00ff */
[----:B------:R-:W-:Y:S01]  /*13840*/  ULDC.64 UR8, c[0x0][0xad8] ;  /* 0x0002b60000087ab9 */ /* 0x000fe20000000a00 */
[C---:B------:R-:W-:Y:S01]  /*13850*/  IMAD R9, R5.reuse, UR11, R4 ;  /* 0x0000000b05097c24 */ /* 0x040fe2000f8e0204 */
[----:B------:R-:W-:Y:S01]  /*13860*/  SHF.R.S32.HI R4, RZ, 0x1f, R7 ;  /* 0x0000001fff047819 */ /* 0x000fe20000011407 */
[----:B------:R-:W-:-:S04]  /*13870*/  IMAD.WIDE.U32 R2, R5, UR10, R2 ;  /* 0x0000000a05027c25 */ /* 0x000fc8000f8e0002 */
[----:B------:R-:W-:Y:S02]  /*13880*/  IMAD.IADD R3, R3, 0x1, R9 ;  /* 0x0000000103037824 */ /* 0x000fe400078e0209 */
[----:B------:R-:W-:Y:S02]  /*13890*/  IMAD R4, R4, UR8, RZ ;  /* 0x0000000804047c24 */ /* 0x000fe4000f8e02ff */
[----:B------:R-:W-:Y:S02]  /*138a0*/  VIADD R6, R182, UR42 ;  /* 0x0000002ab6067c36 */ /* 0x000fe40008000000 */
[----:B-----5:R-:W-:Y:S02]  /*138b0*/  IMAD R11, R0, R11, RZ ;  /* 0x0000000b000b7224 */ /* 0x020fe400078e02ff */
[C---:B------:R-:W-:Y:S02]  /*138c0*/  IMAD R5, R7.reuse, UR9, R4 ;  /* 0x0000000907057c24 */ /* 0x040fe4000f8e0204 */
[----:B------:R-:W-:Y:S01]  /*138d0*/  IMAD.WIDE.U32 R2, R7, UR8, R2 ;  /* 0x0000000807027c25 */ /* 0x000fe2000f8e0002 */
[----:B------:R-:W-:Y:S01]  /*138e0*/  ISETP.GE.AND P2, PT, R6, R11, PT ;  /* 0x0000000b0600720c */ /* 0x000fe20003f46270 */
[----:B------:R-:W-:-:S02]  /*138f0*/  ULDC.64 UR8, c[0x0][0xa80] ;  /* 0x0002a00000087ab9 */ /* 0x000fc40000000a00 */
[----:B------:R-:W-:Y:S01]  /*13900*/  VIADD R0, R6, 0x20 ;  /* 0x0000002006007836 */ /* 0x000fe20000000000 */
[----:B------:R-:W-:Y:S01]  /*13910*/  LEA R4, P3, R2, UR8, 0x1 ;  /* 0x0000000802047c11 */ /* 0x000fe2000f8608ff */
[----:B------:R-:W-:-:S03]  /*13920*/  IMAD.IADD R3, R3, 0x1, R5 ;  /* 0x0000000103037824 */ /* 0x000fc600078e0205 */
[-C--:B------:R-:W-:Y:S01]  /*13930*/  ISETP.GE.AND P1, PT, R0, R11.reuse, PT ;  /* 0x0000000b0000720c */ /* 0x080fe20003f26270 */
[----:B------:R-:W-:Y:S01]  /*13940*/  VIADD R0, R6, 0x40 ;  /* 0x0000004006007836 */ /* 0x000fe20000000000 */
[----:B------:R-:W-:Y:S02]  /*13950*/  LEA.HI.X R5, R2, UR9, R3, 0x1, P3 ;  /* 0x0000000902057c11 */ /* 0x000fe400098f0c03 */
[----:B------:R0:W1:Y:S02]  /*13960*/  SHFL.IDX PT, R2, R4, RZ, 0x181f ;  /* 0x00181fff04027589 */ /* 0x00006400000e0000 */
[----:B------:R-:W-:Y:S02]  /*13970*/  ISETP.GE.AND P0, PT, R0, R11, PT ;  /* 0x0000000b0000720c */ /* 0x000fe40003f06270 */
[----:B------:R0:W2:Y:S01]  /*13980*/  SHFL.IDX PT, R0, R5, RZ, 0x181f ;  /* 0x00181fff05007589 */ /* 0x0000a200000e0000 */
[----:B------:R-:W-:Y:S10]  /*13990*/  @P2 BRA `(.L_x_1160) ;  /* 0x0000000000242947 */ /* 0x000ff40003800000 */
[----:B------:R-:W-:Y:S02]  /*139a0*/  ULDC UR4, c[0x0][0xac8] ;  /* 0x0002b20000047ab9 */ /* 0x000fe40000000800 */
[----:B------:R-:W-:Y:S02]  /*139b0*/  ISETP.GE.AND P4, PT, R18, UR4, PT ;  /* 0x0000000412007c0c */ /* 0x000fe4000bf86270 */
[----:B------:R-:W-:-:S11]  /*139c0*/  ISETP.GE.AND P5, PT, R19, UR4, PT ;  /* 0x0000000413007c0c */ /* 0x000fd6000bfa6270 */
[CC--:B-1----:R-:W-:Y:S02]  /*139d0*/  @!P4 LEA R8, P2, R18.reuse, R2.reuse, 0x1 ;  /* 0x000000021208c211 */ /* 0x0c2fe400078408ff */
[C---:B------:R-:W-:Y:S02]  /*139e0*/  @!P5 LEA R2, P3, R19.reuse, R2, 0x1 ;  /* 0x000000021302d211 */ /* 0x040fe400078608ff */
[-C--:B--2---:R-:W-:Y:S02]  /*139f0*/  @!P4 LEA.HI.X R9, R18, R0.reuse, R204, 0x1, P2 ;  /* 0x000000001209c211 */ /* 0x084fe400010f0ccc */
[----:B------:R-:W-:-:S03]  /*13a00*/  @!P5 LEA.HI.X R3, R19, R0, R203, 0x1, P3 ;  /* 0x000000001303d211 */ /* 0x000fc600018f0ccb */
[----:B------:R3:W-:Y:S04]  /*13a10*/  @!P4 ST.E.128 desc[UR52][R8.64], RZ ;  /* 0x000000ff0800c985 */ /* 0x0007e8000c101d34 */
[----:B------:R3:W-:Y:S02]  /*13a20*/  @!P5 ST.E.128 desc[UR52][R2.64], RZ ;  /* 0x000000ff0200d985 */ /* 0x0007e4000c101d34 */
.L_x_1160:
[----:B------:R-:W-:Y:S05]  /*13a30*/  BSYNC B1 ;  /* 0x0000000000017941 */ /* 0x000fea0003800000 */
.L_x_1159:
[----:B--2---:R2:W4:Y:S01]  /*13a40*/  SHFL.IDX PT, R0, R5, 0x1, 0x181f ;  /* 0x00381f0005007f89 */ /* 0x00452200000e0000 */
[----:B------:R-:W-:Y:S03]  /*13a50*/  BSSY B1, `(.L_x_1161) ;  /* 0x000000c000017945 */ /* 0x000fe60003800000 */
[----:B-1-3--:R2:W1:Y:S01]  /*13a60*/  SHFL.IDX PT, R2, R4, 0x1, 0x181f ;  /* 0x00381f0004027f89 */ /* 0x00a46200000e0000 */
[----:B------:R-:W-:Y:S05]  /*13a70*/  @P1 BRA `(.L_x_1162) ;  /* 0x0000000000241947 */ /* 0x000fea0003800000 */
[----:B------:R-:W-:Y:S02]  /*13a80*/  ULDC UR4, c[0x0][0xac8] ;  /* 0x0002b20000047ab9 */ /* 0x000fe40000000800 */
[----:B------:R-:W-:Y:S02]  /*13a90*/  ISETP.GE.AND P3, PT, R18, UR4, PT ;  /* 0x0000000412007c0c */ /* 0x000fe4000bf66270 */
[----:B------:R-:W-:-:S11]  /*13aa0*/  ISETP.GE.AND P4, PT, R19, UR4, PT ;  /* 0x0000000413007c0c */ /* 0x000fd6000bf86270 */
[CC--:B-1----:R-:W-:Y:S02]  /*13ab0*/  @!P3 LEA R8, P1, R18.reuse, R2.reuse, 0x1 ;  /* 0x000000021208b211 */ /* 0x0c2fe400078208ff */
[C---:B------:R-:W-:Y:S02]  /*13ac0*/  @!P4 LEA R2, P2, R19.reuse, R2, 0x1 ;  /* 0x000000021302c211 */ /* 0x040fe400078408ff */
[-C--:B----4-:R-:W-:Y:S02]  /*13ad0*/  @!P3 LEA.HI.X R9, R18, R0.reuse, R204, 0x1, P1 ;  /* 0x000000001209b211 */ /* 0x090fe400008f0ccc */
[----:B------:R-:W-:-:S03]  /*13ae0*/  @!P4 LEA.HI.X R3, R19, R0, R203, 0x1, P2 ;  /* 0x000000001303c211 */ /* 0x000fc600010f0ccb */
[----:B------:R3:W-:Y:S04]  /*13af0*/  @!P3 ST.E.128 desc[UR52][R8.64], RZ ;  /* 0x000000ff0800b985 */ /* 0x0007e8000c101d34 */
[----:B------:R3:W-:Y:S02]  /*13b00*/  @!P4 ST.E.128 desc[UR52][R2.64], RZ ;  /* 0x000000ff0200c985 */ /* 0x0007e4000c101d34 */
.L_x_1162:
[----:B------:R-:W-:Y:S05]  /*13b10*/  BSYNC B1 ;  /* 0x0000000000017941 */ /* 0x000fea0003800000 */
.L_x_1161:
[----:B----4-:R4:W0:Y:S01]  /*13b20*/  SHFL.IDX PT, R0, R5, 0x2, 0x181f ;  /* 0x00581f0005007f89 */ /* 0x01082200000e0000 */
        /* <DEDUP_REMOVED lines=8> */
[-C--:B0-----:R-:W-:Y:S02]  /*13bb0*/  @!P2 LEA.HI.X R9, R18, R0.reuse, R204, 0x1, P0 ;  /* 0x000000001209a211 */ /* 0x081fe400000f0ccc */
[----:B------:R-:W-:-:S03]  /*13bc0*/  @!P3 LEA.HI.X R3, R19, R0, R203, 0x1, P1 ;  /* 0x000000001303b211 */ /* 0x000fc600008f0ccb */
[----:B------:R3:W-:Y:S04]  /*13bd0*/  @!P2 ST.E.128 desc[UR52][R8.64], RZ ;  /* 0x000000ff0800a985 */ /* 0x0007e8000c101d34 */
[----:B------:R3:W-:Y:S02]  /*13be0*/  @!P3 ST.E.128 desc[UR52][R2.64], RZ ;  /* 0x000000ff0200b985 */ /* 0x0007e4000c101d34 */
.L_x_1164:
[----:B------:R-:W-:Y:S05]  /*13bf0*/  BSYNC B1 ;  /* 0x0000000000017941 */ /* 0x000fea0003800000 */
.L_x_1163:
[----:B0-----:R-:W-:Y:S01]  /*13c00*/  VIADD R0, R6, 0x60 ;  /* 0x0000006006007836 */ /* 0x001fe20000000000 */
[----:B--2-4-:R-:W0:Y:S04]  /*13c10*/  SHFL.IDX PT, R5, R5, 0x3, 0x181f ;  /* 0x00781f0005057f89 */ /* 0x014e2800000e0000 */
[----:B------:R-:W-:Y:S01]  /*13c20*/  ISETP.GE.AND P0, PT, R0, R11, PT ;  /* 0x0000000b0000720c */ /* 0x000fe20003f06270 */
[----:B-1-3--:R1:W2:-:S12]  /*13c30*/  SHFL.IDX PT, R2, R4, 0x3, 0x181f ;  /* 0x00781f0004027f89 */ /* 0x00a29800000e0000 */
[----:B-1----:R-:W-:Y:S05]  /*13c40*/  @P0 BRA `(.L_x_1153) ;  /* 0x0000000000240947 */ /* 0x002fea0003800000 */
[----:B------:R-:W-:Y:S02]  /*13c50*/  ULDC UR4, c[0x0][0xac8] ;  /* 0x0002b20000047ab9 */ /* 0x000fe40000000800 */
[----:B------:R-:W-:Y:S02]  /*13c60*/  ISETP.GE.AND P2, PT, R18, UR4, PT ;  /* 0x0000000412007c0c */ /* 0x000fe4000bf46270 */
[----:B------:R-:W-:-:S11]  /*13c70*/  ISETP.GE.AND P3, PT, R19, UR4, PT ;  /* 0x0000000413007c0c */ /* 0x000fd6000bf66270 */
[CC--:B--2---:R-:W-:Y:S02]  /*13c80*/  @!P2 LEA R6, P0, R18.reuse, R2.reuse, 0x1 ;  /* 0x000000021206a211 */ /* 0x0c4fe400078008ff */
[C---:B------:R-:W-:Y:S02]  /*13c90*/  @!P3 LEA R2, P1, R19.reuse, R2, 0x1 ;  /* 0x000000021302b211 */ /* 0x040fe400078208ff */
[-C--:B0-----:R-:W-:Y:S02]  /*13ca0*/  @!P2 LEA.HI.X R7, R18, R5.reuse, R204, 0x1, P0 ;  /* 0x000000051207a211 */ /* 0x081fe400000f0ccc */
[----:B------:R-:W-:-:S03]  /*13cb0*/  @!P3 LEA.HI.X R3, R19, R5, R203, 0x1, P1 ;  /* 0x000000051303b211 */ /* 0x000fc600008f0ccb */
[----:B------:R0:W-:Y:S04]  /*13cc0*/  @!P2 ST.E.128 desc[UR52][R6.64], RZ ;  /* 0x000000ff0600a985 */ /* 0x0001e8000c101d34 */
[----:B------:R0:W-:Y:S02]  /*13cd0*/  @!P3 ST.E.128 desc[UR52][R2.64], RZ ;  /* 0x000000ff0200b985 */ /* 0x0001e4000c101d34 */
.L_x_1153:
[----:B------:R-:W-:Y:S05]  /*13ce0*/  BSYNC B0 ;  /* 0x0000000000007941 */ /* 0x000fea0003800000 */
.L_x_1143:
[----:B------:R-:W-:Y:S02]  /*13cf0*/  ULDC UR4, c[0x0][0xc3c] ;  /* 0x00030f0000047ab9 */ /* 0x000fe40000000800 */
[----:B------:R-:W-:-:S06]  /*13d00*/  UISETP.GE.AND UP0, UPT, UR50, UR4, UPT ;  /* 0x000000043200728c */ /* 0x000fcc000bf06270 */
[----:B------:R-:W-:-:S13]  /*13d10*/  PLOP3.LUT P0, PT, PT, PT, UP0, 0x80, 0x0 ;  /* 0x000000000000781c */ /* 0x000fda0003f0f008 */
[----:B------:R-:W-:Y:S05]  /*13d20*/  @!P0 BRA `(.L_x_1165) ;  /* 0xfffffed000b88947 */ /* 0x000fea000383ffff */
[----:B------:R-:W-:Y:S05]  /*13d30*/  EXIT ;  /* 0x000000000000794d */ /* 0x000fea0003800000 */
.L_x_1056:
        /* <DEDUP_REMOVED lines=22> */
.L_x_1166:
        /* <DEDUP_REMOVED lines=21> */
[----:B------:R-:W-:Y:S02]  /*13ff0*/  IMAD.IADD R7, R4, 0x1, R7 ;  /* 0x0000000104077824 */ /* 0x000fe400078e0207 */
[----:B------:R-:W0:Y:S03]  /*14000*/  LDC R4, c[0x0][0xc38] ;  /* 0x00030e00ff047b82 */ /* 0x000e260000000800 */
[----:B------:R-:W1:Y:S02]  /*14010*/  SHFL.UP PT, R8, R7, 0x2, RZ ;  /* 0x0440000007087989 */ /* 0x000e6400000e00ff */
[----:B-1----:R-:W-:-:S05]  /*14020*/  SEL R8, R8, RZ, P2 ;  /* 0x000000ff08087207 */ /* 0x002fca0001000000 */
[----:B------:R-:W-:Y:S02]  /*14030*/  IMAD.IADD R8, R7, 0x1, R8 ;  /* 0x0000000107087824 */ /* 0x000fe400078e0208 */
[----:B------:R-:W1:Y:S03]  /*14040*/  S2R R7, SR_CTAID.X ;  /* 0x0000000000077919 */ /* 0x000e660000002500 */
[----:B------:R-:W2:Y:S02]  /*14050*/  SHFL.UP PT, R9, R8, 0x4, RZ ;  /* 0x0480000008097989 */ /* 0x000ea400000e00ff */
[----:B--2---:R-:W-:-:S05]  /*14060*/  SEL R9, R9, RZ, P3 ;  /* 0x000000ff09097207 */ /* 0x004fca0001800000 */
[----:B------:R-:W-:-:S05]  /*14070*/  IMAD.IADD R9, R8, 0x1, R9 ;  /* 0x0000000108097824 */ /* 0x000fca00078e0209 */
[----:B------:R-:W2:Y:S02]  /*14080*/  SHFL.UP PT, R2, R9, 0x8, RZ ;  /* 0x0500000009027989 */ /* 0x000ea400000e00ff */
[----:B--2---:R-:W-:-:S05]  /*14090*/  SEL R2, R2, RZ, P4 ;  /* 0x000000ff02027207 */ /* 0x004fca0002000000 */
[----:B------:R-:W-:-:S05]  /*140a0*/  IMAD.IADD R2, R9, 0x1, R2 ;  /* 0x0000000109027824 */ /* 0x000fca00078e0202 */
[----:B------:R-:W2:Y:S02]  /*140b0*/  SHFL.UP PT, R3, R2, 0x10, RZ ;  /* 0x0600000002037989 */ /* 0x000ea400000e00ff */
[----:B--2---:R-:W-:-:S05]  /*140c0*/  SEL R3, R3, RZ, P5 ;  /* 0x000000ff03037207 */ /* 0x004fca0002800000 */
[----:B------:R-:W-:-:S05]  /*140d0*/  IMAD.IADD R3, R2, 0x1, R3 ;  /* 0x0000000102037824 */ /* 0x000fca00078e0203 */
[----:B------:R-:W0:Y:S02]  /*140e0*/  SHFL.IDX PT, R11, R3, 0x1f, 0x1f ;  /* 0x03e01f00030b7f89 */ /* 0x000e2400000e0000 */
[----:B0-----:R-:W-:-:S04]  /*140f0*/  IMAD R8, R11, R4, RZ ;  /* 0x000000040b087224 */ /* 0x001fc800078e02ff */
[----:B------:R-:W-:Y:S01]  /*14100*/  IMAD.MOV.U32 R9, RZ, RZ, R8 ;  /* 0x000000ffff097224 */ /* 0x000fe200078e0008 */
[----:B-1----:R-:W-:-:S13]  /*14110*/  ISETP.GT.AND P6, PT, R8, R7, PT ;  /* 0x000000070800720c */ /* 0x002fda0003fc4270 */
[----:B------:R-:W-:Y:S05]  /*14120*/  @P6 BRA `(.L_x_1168) ;  /* 0x0000000000a86947 */ /* 0x000fea0003800000 */
[----:B------:R-:W-:Y:S01]  /*14130*/  IMAD.MOV.U32 R8, RZ, RZ, R9 ;  /* 0x000000ffff087224 */ /* 0x000fe200078e0009 */
[----:B------:R-:W-:Y:S01]  /*14140*/  UMOV UR42, URZ ;  /* 0x0000003f002a7c82 */ /* 0x000fe20008000000 */
[----:B------:R-:W-:-:S05]  /*14150*/  ULDC UR5, c[0x0][0xc3c] ;  /* 0x00030f0000057ab9 */ /* 0x000fca0000000800 */
.L_x_1170:
        /* <DEDUP_REMOVED lines=22> */
[----:B------:R-:W-:Y:S02]  /*142c0*/  IMAD.IADD R9, R4, 0x1, R9 ;  /* 0x0000000104097824 */ /* 0x000fe400078e0209 */
[----:B------:R-:W0:Y:S03]  /*142d0*/  LDC R4, c[0x0][0xc38] ;  /* 0x00030e00ff047b82 */ /* 0x000e260000000800 */
[----:B------:R-:W1:Y:S02]  /*142e0*/  SHFL.UP PT, R10, R9, 0x4, RZ ;  /* 0x04800000090a7989 */ /* 0x000e6400000e00ff */
[----:B-1----:R-:W-:-:S05]  /*142f0*/  SEL R10, R10, RZ, P3 ;  /* 0x000000ff0a0a7207 */ /* 0x002fca0001800000 */
[----:B------:R-:W-:-:S05]  /*14300*/  IMAD.IADD R10, R9, 0x1, R10 ;  /* 0x00000001090a7824 */ /* 0x000fca00078e020a */
[----:B------:R-:W1:Y:S02]  /*14310*/  SHFL.UP PT, R2, R10, 0x8, RZ ;  /* 0x050000000a027989 */ /* 0x000e6400000e00ff */
[----:B-1----:R-:W-:-:S05]  /*14320*/  SEL R3, R2, RZ, P4 ;  /* 0x000000ff02037207 */ /* 0x002fca0002000000 */
[----:B------:R-:W-:-:S05]  /*14330*/  IMAD.IADD R3, R10, 0x1, R3 ;  /* 0x000000010a037824 */ /* 0x000fca00078e0203 */
[----:B------:R-:W1:Y:S02]  /*14340*/  SHFL.UP PT, R2, R3, 0x10, RZ ;  /* 0x0600000003027989 */ /* 0x000e6400000e00ff */
[----:B-1----:R-:W-:-:S05]  /*14350*/  SEL R2, R2, RZ, P5 ;  /* 0x000000ff02027207 */ /* 0x002fca0002800000 */
[----:B------:R-:W-:-:S05]  /*14360*/  IMAD.IADD R2, R3, 0x1, R2 ;  /* 0x0000000103027824 */ /* 0x000fca00078e0202 */
[----:B------:R-:W0:Y:S02]  /*14370*/  SHFL.IDX PT, R11, R2, 0x1f, 0x1f ;  /* 0x03e01f00020b7f89 */ /* 0x000e2400000e0000 */
[----:B0-----:R-:W-:-:S04]  /*14380*/  IMAD R9, R11, R4, RZ ;  /* 0x000000040b097224 */ /* 0x001fc800078e02ff */
[----:B------:R-:W-:-:S05]  /*14390*/  IMAD.IADD R8, R9, 0x1, R8 ;  /* 0x0000000109087824 */ /* 0x000fca00078e0208 */
[----:B------:R-:W-:-:S13]  /*143a0*/  ISETP.GT.AND P6, PT, R8, R7, PT ;  /* 0x000000070800720c */ /* 0x000fda0003fc4270 */
[----:B------:R-:W-:Y:S05]  /*143b0*/  @!P6 BRA `(.L_x_1170) ;  /* 0xfffffffc0068e947 */ /* 0x000fea000383ffff */
[----:B------:R-:W-:-:S07]  /*143c0*/  IMAD.MOV.U32 R3, RZ, RZ, R2 ;  /* 0x000000ffff037224 */ /* 0x000fce00078e0002 */
.L_x_1168:
        /* <DEDUP_REMOVED lines=8> */
[----:B------:R-:W-:-:S04]  /*14450*/  IMAD.U32 R11, RZ, RZ, UR4 ;  /* 0x00000004ff0b7e24 */ /* 0x000fc8000f8e00ff */
[----:B------:R0:W1:Y:S04]  /*14460*/  SHFL.IDX PT, R8, R5, R8, 0x1f ;  /* 0x00001f0805087589 */ /* 0x00006800000e0000 */
[----:B------:R0:W2:Y:S01]  /*14470*/  SHFL.IDX PT, R6, R6, R11, 0x1f ;  /* 0x00001f0b06067589 */ /* 0x0000a200000e0000 */
[----:B------:R-:W-:Y:S05]  /*14480*/  @!P0 BRA `(.L_x_1171) ;  /* 0x00000000000c8947 */ /* 0x000fea0003800000 */
[----:B------:R-:W-:-:S06]  /*14490*/  UIADD3 UR5, UR4, -0x1, URZ ;  /* 0xffffffff04057890 */ /* 0x000fcc000fffe03f */
[----:B------:R-:W-:-:S05]  /*144a0*/  IMAD.U32 R2, RZ, RZ, UR5 ;  /* 0x00000005ff027e24 */ /* 0x000fca000f8e00ff */
[----:B------:R3:W4:Y:S02]  /*144b0*/  SHFL.IDX PT, R9, R3, R2, 0x1f ;  /* 0x00001f0203097589 */ /* 0x00072400000e0000 */
.L_x_1171:
[----:B---34-:R-:W-:Y:S01]  /*144c0*/  IMAD R2, R9, R4, R10 ;  /* 0x0000000409027224 */ /* 0x018fe200078e020a */
[----:B-1----:R-:W-:Y:S01]  /*144d0*/  ISETP.NE.AND P0, PT, R8, 0x1, PT ;  /* 0x000000010800780c */ /* 0x002fe20003f05270 */
[----:B------:R-:W-:Y:S02]  /*144e0*/  UIADD3 UR42, UR4, UR42, URZ ;  /* 0x0000002a042a7290 */ /* 0x000fe4000fffe03f */
[----:B0-----:R-:W-:Y:S01]  /*144f0*/  IMAD.IADD R5, R7, 0x1, -R2 ;  /* 0x0000000107057824 */ /* 0x001fe200078e0a02 */
[----:B------:R0:W-:Y:S09]  /*14500*/  STL [R1+0x10], R2 ;  /* 0x0000100201007387 */ /* 0x0001f20000100800 */
[----:B------:R-:W-:Y:S05]  /*14510*/  @!P0 BRA `(.L_x_1172) ;  /* 0x0000000000e08947 */ /* 0x000fea0003800000 */
[----:B--2---:R-:W-:Y:S02]  /*14520*/  IABS R4, R6 ;  /* 0x0000000600047213 */ /* 0x004fe40000000000 */
[----:B------:R-:W-:Y:S02]  /*14530*/  IABS R7, R8 ;  /* 0x0000000800077213 */ /* 0x000fe40000000000 */
[----:B------:R-:W1:Y:S08]  /*14540*/  I2F.RP R9, R4 ;  /* 0x0000000400097306 */ /* 0x000e700000209400 */
[----:B------:R-:W2:Y:S08]  /*14550*/  I2F.RP R10, R7 ;  /* 0x00000007000a7306 */ /* 0x000eb00000209400 */
[----:B-1----:R-:W0:Y:S08]  /*14560*/  MUFU.RCP R9, R9 ;  /* 0x0000000900097308 */ /* 0x002e300000001000 */
[----:B--2---:R-:W-:Y:S01]  /*14570*/  MUFU.RCP R10, R10 ;  /* 0x0000000a000a7308 */ /* 0x004fe20000001000 */
[----:B0-----:R-:W-:Y:S01]  /*14580*/  VIADD R2, R9, 0xffffffe ;  /* 0x0ffffffe09027836 */ /* 0x001fe20000000000 */
[----:B------:R-:W-:-:S06]  /*14590*/  IABS R9, R6 ;  /* 0x0000000600097213 */ /* 0x000fcc0000000000 */
[----:B------:R0:W1:Y:S02]  /*145a0*/  F2I.FTZ.U32.TRUNC.NTZ R3, R2 ;  /* 0x0000000200037305 */ /* 0x000064000021f000 */
[----:B0-----:R-:W-:Y:S02]  /*145b0*/  IMAD.MOV.U32 R2, RZ, RZ, RZ ;  /* 0x000000ffff027224 */ /* 0x001fe400078e00ff */
[----:B-1----:R-:W-:-:S04]  /*145c0*/  IMAD.MOV R11, RZ, RZ, -R3 ;  /* 0x000000ffff0b7224 */ /* 0x002fc800078e0a03 */
[----:B------:R-:W-:-:S04]  /*145d0*/  IMAD R11, R11, R4, RZ ;  /* 0x000000040b0b7224 */ /* 0x000fc800078e02ff */
[----:B------:R-:W-:Y:S01]  /*145e0*/  IMAD.HI.U32 R3, R3, R11, R2 ;  /* 0x0000000b03037227 */ /* 0x000fe200078e0002 */
[----:B------:R-:W-:-:S03]  /*145f0*/  IABS R2, R5 ;  /* 0x0000000500027213 */ /* 0x000fc60000000000 */
[----:B------:R-:W-:Y:S02]  /*14600*/  IMAD.MOV R11, RZ, RZ, -R9 ;  /* 0x000000ffff0b7224 */ /* 0x000fe400078e0a09 */
[----:B------:R-:W-:-:S04]  /*14610*/  IMAD.HI.U32 R9, R3, R2, RZ ;  /* 0x0000000203097227 */ /* 0x000fc800078e00ff */
[----:B------:R-:W-:Y:S02]  /*14620*/  VIADD R3, R10, 0xffffffe ;  /* 0x0ffffffe0a037836 */ /* 0x000fe40000000000 */
[----:B------:R-:W-:-:S04]  /*14630*/  IMAD R11, R9, R11, R2 ;  /* 0x0000000b090b7224 */ /* 0x000fc800078e0202 */
[----:B------:R-:W0:Y:S01]  /*14640*/  F2I.FTZ.U32.TRUNC.NTZ R3, R3 ;  /* 0x0000000300037305 */ /* 0x000e22000021f000 */
[----:B------:R-:W-:-:S13]  /*14650*/  ISETP.GT.U32.AND P1, PT, R4, R11, PT ;  /* 0x0000000b0400720c */ /* 0x000fda0003f24070 */
[----:B------:R-:W-:Y:S02]  /*14660*/  @!P1 IMAD.IADD R11, R11, 0x1, -R4 ;  /* 0x000000010b0b9824 */ /* 0x000fe400078e0a04 */
[----:B0-----:R-:W-:Y:S02]  /*14670*/  IMAD.MOV R2, RZ, RZ, -R3 ;  /* 0x000000ffff027224 */ /* 0x001fe400078e0a03 */
[----:B------:R-:W-:Y:S01]  /*14680*/  @!P1 VIADD R9, R9, 0x1 ;  /* 0x0000000109099836 */ /* 0x000fe20000000000 */
[----:B------:R-:W-:Y:S01]  /*14690*/  ISETP.GE.U32.AND P0, PT, R11, R4, PT ;  /* 0x000000040b00720c */ /* 0x000fe20003f06070 */
[----:B------:R-:W-:Y:S01]  /*146a0*/  IMAD R11, R2, R7, RZ ;  /* 0x00000007020b7224 */ /* 0x000fe200078e02ff */
[----:B------:R-:W-:Y:S01]  /*146b0*/  ISETP.NE.AND P1, PT, R6, RZ, PT ;  /* 0x000000ff0600720c */ /* 0x000fe20003f25270 */
[----:B------:R-:W-:-:S04]  /*146c0*/  IMAD.MOV.U32 R2, RZ, RZ, RZ ;  /* 0x000000ffff027224 */ /* 0x000fc800078e00ff */
[----:B------:R-:W-:Y:S01]  /*146d0*/  IMAD.HI.U32 R4, R3, R11, R2 ;  /* 0x0000000b03047227 */ /* 0x000fe200078e0002 */
[----:B------:R-:W-:-:S04]  /*146e0*/  LOP3.LUT R2, R5, R6, RZ, 0x3c, !PT ;  /* 0x0000000605027212 */ /* 0x000fc800078e3cff */
[----:B------:R-:W-:Y:S01]  /*146f0*/  ISETP.GE.AND P2, PT, R2, RZ, PT ;  /* 0x000000ff0200720c */ /* 0x000fe20003f46270 */
[----:B------:R-:W-:Y:S01]  /*14700*/  @P0 VIADD R9, R9, 0x1 ;  /* 0x0000000109090836 */ /* 0x000fe20000000000 */
[----:B------:R-:W-:-:S05]  /*14710*/  IABS R2, R8 ;  /* 0x0000000800027213 */ /* 0x000fca0000000000 */
[----:B------:R-:W-:-:S06]  /*14720*/  IMAD.MOV R2, RZ, RZ, -R2 ;  /* 0x000000ffff027224 */ /* 0x000fcc00078e0a02 */
[----:B------:R-:W-:Y:S01]  /*14730*/  @!P2 IMAD.MOV R9, RZ, RZ, -R9 ;  /* 0x000000ffff09a224 */ /* 0x000fe200078e0a09 */
[----:B------:R-:W-:-:S04]  /*14740*/  @!P1 LOP3.LUT R9, RZ, R6, RZ, 0x33, !PT ;  /* 0x00000006ff099212 */ /* 0x000fc800078e33ff */
        /* <DEDUP_REMOVED lines=15> */
[--C-:B------:R-:W-:Y:S02]  /*14840*/  IMAD R8, R8, R2, R9.reuse ;  /* 0x0000000208087224 */ /* 0x100fe400078e0209 */
[----:B------:R-:W-:Y:S02]  /*14850*/  IMAD.MOV R2, RZ, RZ, -R9 ;  /* 0x000000ffff027224 */ /* 0x000fe400078e0a09 */
[----:B------:R-:W-:Y:S02]  /*14860*/  IMAD R3, R8, 0x10000, R3 ;  /* 0x0001000008037824 */ /* 0x000fe400078e0203 */
[----:B------:R-:W-:-:S03]  /*14870*/  IMAD R2, R6, R2, R5 ;  /* 0x0000000206027224 */ /* 0x000fc600078e0205 */
[----:B------:R0:W-:Y:S01]  /*14880*/  STL [R1+0x18], R3 ;  /* 0x0000180301007387 */ /* 0x0001e20000100800 */
[----:B------:R-:W-:Y:S05]  /*14890*/  BRA `(.L_x_1173) ;  /* 0x0000000000fc7947 */ /* 0x000fea0003800000 */
.L_x_1172:
[----:B------:R-:W-:Y:S02]  /*148a0*/  ULDC.64 UR4, c[0x0][0xc90] ;  /* 0x0003240000047ab9 */ /* 0x000fe40000000a00 */
[----:B------:R-:W-:-:S06]  /*148b0*/  UIMAD.WIDE UR4, UR42, 0x4, UR4 ;  /* 0x000000042a0478a5 */ /* 0x000fcc000f8e0204 */
[----:B0-----:R-:W-:Y:S02]  /*148c0*/  IMAD.U32 R2, RZ, RZ, UR4 ;  /* 0x00000004ff027e24 */ /* 0x001fe4000f8e00ff */
[----:B------:R-:W-:-:S05]  /*148d0*/  IMAD.U32 R3, RZ, RZ, UR5 ;  /* 0x00000005ff037e24 */ /* 0x000fca000f8e00ff */
[----:B------:R0:W2:Y:S02]  /*148e0*/  LDG.E R7, desc[UR52][R2.64] ;  /* 0x0000003402077981 */ /* 0x0000a4000c1e1900 */
[----:B0-----:R-:W-:Y:S02]  /*148f0*/  IMAD.MOV.U32 R2, RZ, RZ, RZ ;  /* 0x000000ffff027224 */ /* 0x001fe400078e00ff */
[----:B--2---:R-:W-:-:S05]  /*14900*/  IMAD R8, R6, R7, RZ ;  /* 0x0000000706087224 */ /* 0x004fca00078e02ff */
[----:B------:R-:W-:-:S04]  /*14910*/  IABS R9, R8 ;  /* 0x0000000800097213 */ /* 0x000fc80000000000 */
[----:B------:R-:W0:Y:S08]  /*14920*/  I2F.RP R10, R9 ;  /* 0x00000009000a7306 */ /* 0x000e300000209400 */
[----:B0-----:R-:W0:Y:S02]  /*14930*/  MUFU.RCP R10, R10 ;  /* 0x0000000a000a7308 */ /* 0x001e240000001000 */
[----:B0-----:R-:W-:-:S06]  /*14940*/  VIADD R11, R10, 0xffffffe ;  /* 0x0ffffffe0a0b7836 */ /* 0x001fcc0000000000 */
[----:B------:R-:W0:Y:S02]  /*14950*/  F2I.FTZ.U32.TRUNC.NTZ R3, R11 ;  /* 0x0000000b00037305 */ /* 0x000e24000021f000 */
[----:B0-----:R-:W-:-:S04]  /*14960*/  IMAD.MOV R12, RZ, RZ, -R3 ;  /* 0x000000ffff0c7224 */ /* 0x001fc800078e0a03 */
[----:B------:R-:W-:-:S04]  /*14970*/  IMAD R13, R12, R9, RZ ;  /* 0x000000090c0d7224 */ /* 0x000fc800078e02ff */
[----:B------:R-:W-:Y:S01]  /*14980*/  IMAD.HI.U32 R2, R3, R13, R2 ;  /* 0x0000000d03027227 */ /* 0x000fe200078e0002 */
[----:B------:R-:W-:Y:S02]  /*14990*/  IABS R13, R5 ;  /* 0x00000005000d7213 */ /* 0x000fe40000000000 */
[----:B------:R-:W-:-:S03]  /*149a0*/  IABS R3, R8 ;  /* 0x0000000800037213 */ /* 0x000fc60000000000 */
[----:B------:R-:W-:-:S04]  /*149b0*/  IMAD.HI.U32 R2, R2, R13, RZ ;  /* 0x0000000d02027227 */ /* 0x000fc800078e00ff */
[----:B------:R-:W-:-:S04]  /*149c0*/  IMAD.MOV R3, RZ, RZ, -R3 ;  /* 0x000000ffff037224 */ /* 0x000fc800078e0a03 */
[----:B------:R-:W-:Y:S01]  /*149d0*/  IMAD R10, R2, R3, R13 ;  /* 0x00000003020a7224 */ /* 0x000fe200078e020d */
[----:B------:R-:W-:-:S04]  /*149e0*/  LOP3.LUT R3, R5, R8, RZ, 0x3c, !PT ;  /* 0x0000000805037212 */ /* 0x000fc800078e3cff */
[----:B------:R-:W-:Y:S02]  /*149f0*/  ISETP.GT.U32.AND P1, PT, R9, R10, PT ;  /* 0x0000000a0900720c */ /* 0x000fe40003f24070 */
[----:B------:R-:W-:-:S11]  /*14a00*/  ISETP.GE.AND P2, PT, R3, RZ, PT ;  /* 0x000000ff0300720c */ /* 0x000fd60003f46270 */
[----:B------:R-:W-:Y:S02]  /*14a10*/  @!P1 IMAD.IADD R10, R10, 0x1, -R9 ;  /* 0x000000010a0a9824 */ /* 0x000fe400078e0a09 */
[----:B------:R-:W-:Y:S01]  /*14a20*/  @!P1 VIADD R2, R2, 0x1 ;  /* 0x0000000102029836 */ /* 0x000fe20000000000 */
[----:B------:R-:W-:Y:S02]  /*14a30*/  ISETP.NE.AND P1, PT, R8, RZ, PT ;  /* 0x000000ff0800720c */ /* 0x000fe40003f25270 */
[----:B------:R-:W-:-:S13]  /*14a40*/  ISETP.GE.U32.AND P0, PT, R10, R9, PT ;  /* 0x000000090a00720c */ /* 0x000fda0003f06070 */
[----:B------:R-:W-:-:S04]  /*14a50*/  @P0 VIADD R2, R2, 0x1 ;  /* 0x0000000102020836 */ /* 0x000fc80000000000 */
[----:B------:R-:W-:Y:S01]  /*14a60*/  @!P2 IMAD.MOV R2, RZ, RZ, -R2 ;  /* 0x000000ffff02a224 */ /* 0x000fe200078e0a02 */
[----:B------:R-:W-:-:S05]  /*14a70*/  @!P1 LOP3.LUT R2, RZ, R8, RZ, 0x33, !PT ;  /* 0x00000008ff029212 */ /* 0x000fca00078e33ff */
[----:B------:R-:W-:Y:S02]  /*14a80*/  IMAD R9, R7, R2, RZ ;  /* 0x0000000207097224 */ /* 0x000fe400078e02ff */
[----:B------:R-:W-:Y:S02]  /*14a90*/  IMAD.MOV R2, RZ, RZ, -R2 ;  /* 0x000000ffff027224 */ /* 0x000fe400078e0a02 */
[----:B------:R-:W-:Y:S02]  /*14aa0*/  IMAD.MOV R3, RZ, RZ, -R9 ;  /* 0x000000ffff037224 */ /* 0x000fe400078e0a09 */
[----:B------:R-:W-:-:S03]  /*14ab0*/  IMAD R5, R8, R2, R5 ;  /* 0x0000000208057224 */ /* 0x000fc600078e0205 */
[----:B------:R-:W-:-:S04]  /*14ac0*/  VIADDMNMX R4, R3, R4, R7, PT ;  /* 0x0000000403047246 */ /* 0x000fc80003800107 */
[-C--:B------:R-:W-:Y:S02]  /*14ad0*/  IABS R7, R4.reuse ;  /* 0x0000000400077213 */ /* 0x080fe40000000000 */
[----:B------:R-:W-:Y:S02]  /*14ae0*/  IABS R8, R4 ;  /* 0x0000000400087213 */ /* 0x000fe40000000000 */
[----:B------:R-:W0:Y:S03]  /*14af0*/  I2F.RP R10, R7 ;  /* 0x00000007000a7306 */ /* 0x000e260000209400 */
[----:B------:R-:W-:-:S05]  /*14b00*/  IMAD.MOV R8, RZ, RZ, -R8 ;  /* 0x000000ffff087224 */ /* 0x000fca00078e0a08 */
[----:B0-----:R-:W0:Y:S02]  /*14b10*/  MUFU.RCP R10, R10 ;  /* 0x0000000a000a7308 */ /* 0x001e240000001000 */
[----:B0-----:R-:W-:-:S06]  /*14b20*/  VIADD R3, R10, 0xffffffe ;  /* 0x0ffffffe0a037836 */ /* 0x001fcc0000000000 */
[----:B------:R-:W0:Y:S02]  /*14b30*/  F2I.FTZ.U32.TRUNC.NTZ R3, R3 ;  /* 0x0000000300037305 */ /* 0x000e24000021f000 */
[----:B0-----:R-:W-:-:S04]  /*14b40*/  IMAD.MOV R2, RZ, RZ, -R3 ;  /* 0x000000ffff027224 */ /* 0x001fc800078e0a03 */
[----:B------:R-:W-:Y:S02]  /*14b50*/  IMAD R11, R2, R7, RZ ;  /* 0x00000007020b7224 */ /* 0x000fe400078e02ff */
[----:B------:R-:W-:-:S04]  /*14b60*/  IMAD.MOV.U32 R2, RZ, RZ, RZ ;  /* 0x000000ffff027224 */ /* 0x000fc800078e00ff */
[----:B------:R-:W-:Y:S01]  /*14b70*/  IMAD.HI.U32 R2, R3, R11, R2 ;  /* 0x0000000b03027227 */ /* 0x000fe200078e0002 */
[----:B------:R-:W-:Y:S02]  /*14b80*/  IABS R11, R5 ;  /* 0x00000005000b7213 */ /* 0x000fe40000000000 */
[----:B------:R-:W-:Y:S02]  /*14b90*/  LOP3.LUT R3, R5, R4, RZ, 0x3c, !PT ;  /* 0x0000000405037212 */ /* 0x000fe400078e3cff */
[----:B------:R-:W-:Y:S01]  /*14ba0*/  IADD3 R5, R9, 0x1000000, R5 ;  /* 0x0100000009057810 */ /* 0x000fe20007ffe005 */
        /* <DEDUP_REMOVED lines=10> */
[----:B------:R-:W-:Y:S01]  /*14c50*/  @!P1 LOP3.LUT R2, RZ, R4, RZ, 0x33, !PT ;  /* 0x00000004ff029212 */ /* 0x000fe200078e33ff */
[----:B------:R-:W-:-:S04]  /*14c60*/  IMAD.MOV R4, RZ, RZ, -R4 ;  /* 0x000000ffff047224 */ /* 0x000fc800078e0a04 */
[----:B------:R-:W-:-:S05]  /*14c70*/  IMAD R3, R2, R4, R5 ;  /* 0x0000000402037224 */ /* 0x000fca00078e0205 */
[----:B------:R1:W-:Y:S02]  /*14c80*/  STL [R1+0x18], R3 ;  /* 0x0000180301007387 */ /* 0x0003e40000100800 */
.L_x_1173:
[----:B01----:R-:W-:-:S05]  /*14c90*/  LOP3.LUT R3, RZ, R2, RZ, 0x33, !PT ;  /* 0x00000002ff037212 */ /* 0x003fca00078e33ff */
[----:B------:R-:W-:-:S05]  /*14ca0*/  IMAD.IADD R2, R6, 0x1, R3 ;  /* 0x0000000106027824 */ /* 0x000fca00078e0203 */
[----:B------:R1:W-:Y:S01]  /*14cb0*/  STL [R1+0x14], R2 ;  /* 0x0000140201007387 */ /* 0x0003e20000100800 */
[----:B------:R-:W-:Y:S05]  /*14cc0*/  BRA `(.L_x_1174) ;  /* 0x00000000000c7947 */ /* 0x000fea0003800000 */
.L_x_1169:
[----:B------:R0:W-:Y:S04]  /*14cd0*/  STL [R1+0x10], R7 ;  /* 0x0000100701007387 */ /* 0x0001e80000100800 */
[----:B------:R0:W-:Y:S04]  /*14ce0*/  STL [R1+0x14], RZ ;  /* 0x000014ff01007387 */ /* 0x0001e80000100800 */
[----:B------:R0:W-:Y:S02]  /*14cf0*/  STL [R1+0x18], RZ ;  /* 0x000018ff01007387 */ /* 0x0001e40000100800 */
.L_x_1174:
[----:B------:R-:W2:Y:S04]  /*14d00*/  LDL R4, [R1+0x10] ;  /* 0x0000100001047983 */ /* 0x000ea80000100800 */
[----:B------:R-:W2:Y:S04]  /*14d10*/  LDL R5, [R1+0x14] ;  /* 0x0000140001057983 */ /* 0x000ea80000100800 */
[----:B------:R-:W2:Y:S01]  /*14d20*/  LDL R6, [R1+0x18] ;  /* 0x0000180001067983 */ /* 0x000ea20000100800 */
[----:B------:R-:W-:Y:S01]  /*14d30*/  ISETP.NE.AND P0, PT, R0, RZ, PT ;  /* 0x000000ff0000720c */ /* 0x000fe20003f05270 */
[----:B-1----:R-:W-:-:S12]  /*14d40*/  IMAD.U32 R2, RZ, RZ, UR42 ;  /* 0x0000002aff027e24 */ /* 0x002fd8000f8e00ff */
[----:B------:R-:W1:Y:S01]  /*14d50*/  @!P0 S2R R3, SR_CgaCtaId ;  /* 0x0000000000038919 */ /* 0x000e620000008800 */
[----:B------:R-:W-:Y:S01]  /*14d60*/  @!P0 MOV R0, 0x400 ;  /* 0x0000040000008802 */ /* 0x000fe20000000f00 */
[----:B0-----:R-:W-:-:S03]  /*14d70*/  @!P0 IMAD.MOV.U32 R7, RZ, RZ, R2 ;  /* 0x000000ffff078224 */ /* 0x001fc600078e0002 */
[----:B-1----:R-:W-:-:S05]  /*14d80*/  @!P0 LEA R0, R3, R0, 0x18 ;  /* 0x0000000003008211 */ /* 0x002fca00078ec0ff */
[----:B--2---:R0:W-:Y:S01]  /*14d90*/  @!P0 STS.128 [R0+0x228d0], R4 ;  /* 0x0228d00400008388 */ /* 0x0041e20000000c00 */
[----:B------:R-:W-:Y:S06]  /*14da0*/  BAR.ARV 0x5, 0x180 ;  /* 0x0146000000007b1d */ /* 0x000fec0000002000 */
.L_x_1167:
        /* <DEDUP_REMOVED lines=8> */
[----:B------:R-:W1:Y:S01]  /*14e30*/  S2R R8, SR_TID.X ;  /* 0x0000000000087919 */ /* 0x000e620000002100 */
[----:B------:R-:W0:Y:S01]  /*14e40*/  S2UR UR5, SR_CgaCtaId ;  /* 0x00000000000579c3 */ /* 0x000e220000008800 */
[----:B------:R-:W-:Y:S01]  /*14e50*/  UMOV UR4, 0x400 ;  /* 0x0000040000047882 */ /* 0x000fe20000000000 */
[----:B------:R-:W-:Y:S01]  /*14e60*/  IMAD.MOV.U32 R19, RZ, RZ, RZ ;  /* 0x000000ffff137224 */ /* 0x000fe200078e00ff */
[----:B------:R-:W-:Y:S01]  /*14e70*/  ULDC UR40, c[0x0][0xc] ;  /* 0x0000030000287ab9 */ /* 0x000fe20000000800 */
[----:B------:R-:W-:Y:S02]  /*14e80*/  ULOP3.LUT UR39, UR38, 0x1, URZ, 0xfc, !UPT ;  /* 0x0000000126277892 */ /* 0x000fe4000f8efc3f */
[----:B------:R-:W-:Y:S01]  /*14e90*/  ULOP3.LUT UR41, UR38, 0x2, URZ, 0xfc, !UPT ;  /* 0x0000000226297892 */ /* 0x000fe2000f8efc3f */
[----:B------:R-:W-:Y:S01]  /*14ea0*/  ULDC.64 UR44, c[0x0][0x198] ;  /* 0x00006600002c7ab9 */ /* 0x000fe20000000a00 */
[----:B0-----:R-:W-:-:S06]  /*14eb0*/  ULEA UR4, UR5, UR4, 0x18 ;  /* 0x0000000405047291 */ /* 0x001fcc000f8ec03f */
[----:B------:R-:W-:Y:S01]  /*14ec0*/  IMAD.U32 R17, RZ, RZ, UR4 ;  /* 0x00000004ff117e24 */ /* 0x000fe2000f8e00ff */
[C---:B-1----:R-:W-:Y:S01]  /*14ed0*/  LOP3.LUT R6, R8.reuse, 0x7f, RZ, 0xc0, !PT ;  /* 0x0000007f08067812 */ /* 0x042fe200078ec0ff */
[C---:B------:R-:W-:Y:S01]  /*14ee0*/  IMAD.SHL.U32 R2, R8.reuse, 0x80, RZ ;  /* 0x0000008008027824 */ /* 0x040fe200078e00ff */
[----:B------:R-:W-:Y:S02]  /*14ef0*/  R2P PR, R8, 0x6 ;  /* 0x0000000608007804 */ /* 0x000fe40000000000 */
[----:B------:R-:W-:Y:S02]  /*14f00*/  SHF.R.U32.HI R3, RZ, 0x5, R6 ;  /* 0x00000005ff037819 */ /* 0x000fe40000011606 */
[C---:B------:R-:W-:Y:S02]  /*14f10*/  LOP3.LUT R0, R2.reuse, 0x380, RZ, 0xc0, !PT ;  /* 0x0000038002007812 */ /* 0x040fe400078ec0ff */
[----:B------:R-:W-:Y:S02]  /*14f20*/  LOP3.LUT R4, R2, 0x400, RZ, 0xc0, !PT ;  /* 0x0000040002047812 */ /* 0x000fe400078ec0ff */
[----:B------:R-:W-:Y:S01]  /*14f30*/  LOP3.LUT R7, R0, 0x10, R8, 0xf8, !PT ;  /* 0x0000001000077812 */ /* 0x000fe200078ef808 */
[----:B------:R-:W-:-:S02]  /*14f40*/  IMAD R5, R3, 0x10, R0 ;  /* 0x0000001003057824 */ /* 0x000fc400078e0200 */
[----:B------:R-:W-:Y:S02]  /*14f50*/  IMAD.SHL.U32 R0, R8, 0x10, RZ ;  /* 0x0000001008007824 */ /* 0x000fe400078e00ff */
[----:B------:R-:W-:-:S03]  /*14f60*/  IMAD R4, R3, 0x800, R4 ;  /* 0x0000080003047824 */ /* 0x000fc600078e0204 */
[--C-:B------:R-:W-:Y:S02]  /*14f70*/  LOP3.LUT R5, R5, 0x70, R0.reuse, 0x78, !PT ;  /* 0x0000007005057812 */ /* 0x100fe400078e7800 */
[----:B------:R-:W-:Y:S02]  /*14f80*/  LOP3.LUT R7, R7, 0x70, R0, 0x78, !PT ;  /* 0x0000007007077812 */ /* 0x000fe400078e7800 */
[----:B------:R-:W-:Y:S02]  /*14f90*/  LOP3.LUT R9, R5, 0xc00, R2, 0xf8, !PT ;  /* 0x00000c0005097812 */ /* 0x000fe400078ef802 */
[----:B------:R-:W-:Y:S01]  /*14fa0*/  LOP3.LUT R2, R0, 0x40, RZ, 0xc0, !PT ;  /* 0x0000004000027812 */ /* 0x000fe200078ec0ff */
[----:B------:R-:W-:Y:S02]  /*14fb0*/  IMAD.IADD R5, R4, 0x1, R7 ;  /* 0x0000000104057824 */ /* 0x000fe400078e0207 */
[----:B------:R-:W-:Y:S02]  /*14fc0*/  STL [R1+0x28], R9 ;  /* 0x0000280901007387 */ /* 0x000fe40000100800 */
[----:B------:R-:W-:Y:S01]  /*14fd0*/  IMAD R4, R3, 0x200, R2 ;  /* 0x0000020003047824 */ /* 0x000fe200078e0202 */
[----:B------:R-:W-:Y:S01]  /*14fe0*/  LOP3.LUT R2, R0, 0x1b0, RZ, 0xc0, !PT ;  /* 0x000001b000027812 */ /* 0x000fe200078ec0ff */
[----:B------:R-:W-:Y:S01]  /*14ff0*/  IMAD.SHL.U32 R3, R8, 0x2, RZ ;  /* 0x0000000208037824 */ /* 0x000fe200078e00ff */
[----:B------:R0:W-:Y:S04]  /*15000*/  STL [R1+0x24], R5 ;  /* 0x0000240501007387 */ /* 0x0001e80000100800 */
[----:B------:R-:W-:Y:S01]  /*15010*/  LOP3.LUT R2, R2, 0x30, R3, 0x78, !PT ;  /* 0x0000003002027812 */ /* 0x000fe200078e7803 */
[----:B------:R-:W-:-:S03]  /*15020*/  IMAD.MOV.U32 R3, RZ, RZ, 0x20 ;  /* 0x00000020ff037424 */ /* 0x000fc600078e00ff */
[----:B------:R-:W-:Y:S02]  /*15030*/  IADD3 R2, R17, R4, R2 ;  /* 0x0000000411027210 */ /* 0x000fe40007ffe002 */
[----:B------:R-:W-:Y:S01]  /*15040*/  LOP3.LUT R4, R0, 0x30, RZ, 0xc0, !PT ;  /* 0x0000003000047812 */ /* 0x000fe200078ec0ff */
[----:B------:R-:W-:Y:S01]  /*15050*/  IMAD.MOV.U32 R0, RZ, RZ, 0x40 ;  /* 0x00000040ff007424 */ /* 0x000fe200078e00ff */
[----:B------:R-:W-:Y:S01]  /*15060*/  SEL R3, R3, 0xffffffe0, !P1 ;  /* 0xffffffe003037807 */ /* 0x000fe20004800000 */
[----:B------:R1:W-:Y:S01]  /*15070*/  STL [R1+0x2c], R2 ;  /* 0x00002c0201007387 */ /* 0x0003e20000100800 */
[----:B0-----:R-:W-:Y:S02]  /*15080*/  SHF.R.U32.HI R5, RZ, 0x2, R6 ;  /* 0x00000002ff057819 */ /* 0x001fe40000011606 */
[----:B------:R-:W-:-:S05]  /*15090*/  SEL R0, R0, 0xffffffc0, !P2 ;  /* 0xffffffc000007807 */ /* 0x000fca0005000000 */
[----:B------:R0:W-:Y:S01]  /*150a0*/  STL [R1+0xc], R0 ;  /* 0x00000c0001007387 */ /* 0x0001e20000100800 */
[----:B-1----:R-:W-:-:S03]  /*150b0*/  IMAD.SHL.U32 R2, R8, 0x20, RZ ;  /* 0x0000002008027824 */ /* 0x002fc600078e00ff */
[----:B------:R-:W-:Y:S02]  /*150c0*/  STL [R1+0x8], R3 ;  /* 0x0000080301007387 */ /* 0x000fe40000100800 */
[----:B------:R-:W-:Y:S02]  /*150d0*/  LOP3.LUT R2, R5, 0x60, R2, 0xf8, !PT ;  /* 0x0000006005027812 */ /* 0x000fe400078ef802 */
[----:B------:R-:W-:Y:S01]  /*150e0*/  STL [R1+0x38], RZ ;  /* 0x000038ff01007387 */ /* 0x000fe20000100800 */
[----:B------:R-:W-:Y:S01]  /*150f0*/  LOP3.LUT R2, R4, 0x40, RZ, 0xfc, !PT ;  /* 0x0000004004027812 */ /* 0x000fe200078efcff */
[----:B0-----:R-:W-:-:S05]  /*15100*/  IMAD.MOV.U32 R0, RZ, RZ, 0x1 ;  /* 0x00000001ff007424 */ /* 0x001fca00078e00ff */
[----:B------:R0:W-:Y:S02]  /*15110*/  STL [R1], R0 ;  /* 0x0000000001007387 */ /* 0x0001e40000100800 */
[----:B0-----:R-:W-:-:S07]  /*15120*/  LOP3.LUT R0, R4, 0x80, RZ, 0xfc, !PT ;  /* 0x0000008004007812 */ /* 0x001fce00078efcff */
.L_x_1253:
[----:B------:R-:W-:Y:S01]  /*15130*/  ULDC.64 UR4, c[0x0][0xa28] ;  /* 0x00028a0000047ab9 */ /* 0x000fe20000000a00 */
[----:B------:R-:W-:Y:S01]  /*15140*/  ULDC.64 UR8, c[0x0][0xa00] ;  /* 0x0002800000087ab9 */ /* 0x000fe20000000a00 */
[----:B------:R-:W-:Y:S01]  /*15150*/  UISETP.NE.U32.AND UP0, UPT, UR4, URZ, UPT ;  /* 0x0000003f0400728c */ /* 0x000fe2000bf05070 */
[----:B------:R-:W-:Y:S01]  /*15160*/  ISETP.NE.U32.AND P0, PT, RZ, UR8, PT ;  /* 0x00000008ff007c0c */ /* 0x000fe2000bf05070 */
[----:B------:R-:W-:Y:S01]  /*15170*/  ULDC.64 UR6, c[0x0][0xa00] ;  /* 0x0002800000067ab9 */ /* 0x000fe20000000a00 */
[----:B------:R-:W-:Y:S01]  /*15180*/  IMAD.MOV.U32 R0, RZ, RZ, RZ ;  /* 0x000000ffff007224 */ /* 0x000fe200078e00ff */
[----:B------:R-:W-:Y:S01]  /*15190*/  UISETP.NE.AND.EX UP0, UPT, UR5, URZ, UPT, UP0 ;  /* 0x0000003f0500728c */ /* 0x000fe2000bf05300 */
[----:B------:R-:W-:Y:S01]  /*151a0*/  ISETP.NE.AND.EX P0, PT, RZ, UR9, PT, P0 ;  /* 0x00000009ff007c0c */ /* 0x000fe2000bf05300 */
[----:B------:R-:W-:Y:S01]  /*151b0*/  UIMAD.WIDE UR6, UR42, 0x4, UR6 ;  /* 0x000000042a0678a5 */ /* 0x000fe2000f8e0206 */
[----:B0-----:R-:W2:Y:S01]  /*151c0*/  LDL.LU R7, [R1+0x18] ;  /* 0x0000180001077983 */ /* 0x001ea20000300800 */
[----:B------:R-:W-:Y:S01]  /*151d0*/  ULDC.64 UR10, c[0x0][0xa18] ;  /* 0x00028600000a7ab9 */ /* 0x000fe20000000a00 */
[----:B-1----:R-:W0:Y:S01]  /*151e0*/  LDC R6, c[0x0][0x288] ;  /* 0x0000a200ff067b82 */ /* 0x002e220000000800 */
[----:B------:R-:W-:Y:S01]  /*151f0*/  PLOP3.LUT P1, PT, PT, PT, UP0, 0x80, 0x0 ;  /* 0x000000000000781c */ /* 0x000fe20003f2f008 */
[----:B------:R-:W-:Y:S01]  /*15200*/  ULDC.64 UR8, c[0x0][0xa08] ;  /* 0x0002820000087ab9 */ /* 0x000fe20000000a00 */
[----:B---3--:R-:W-:-:S02]  /*15210*/  IMAD.U32 R2, RZ, RZ, UR6 ;  /* 0x00000006ff027e24 */ /* 0x008fc4000f8e00ff */
[----:B------:R-:W-:Y:S01]  /*15220*/  IMAD.U32 R3, RZ, RZ, UR7 ;  /* 0x00000007ff037e24 */ /* 0x000fe2000f8e00ff */
[----:B------:R-:W-:Y:S02]  /*15230*/  @UP0 ULDC.64 UR4, c[0x0][0xa28] ;  /* 0x00028a0000040ab9 */ /* 0x000fe40000000a00 */
[----:B------:R-:W-:Y:S02]  /*15240*/  @UP0 UIMAD.WIDE UR4, UR42, 0x4, UR4 ;  /* 0x000000042a0408a5 */ /* 0x000fe4000f8e0204 */
[----:B------:R1:W3:Y:S01]  /*15250*/  @P0 LDG.E R5, desc[UR52][R2.64] ;  /* 0x0000003402050981 */ /* 0x0002e2000c1e1900 */
[----:B------:R-:W-:-:S04]  /*15260*/  UISETP.NE.U32.AND UP0, UPT, UR10, URZ, UPT ;  /* 0x0000003f0a00728c */ /* 0x000fc8000bf05070 */
[----:B------:R-:W-:Y:S01]  /*15270*/  UISETP.NE.AND.EX UP0, UPT, UR11, URZ, UPT, UP0 ;  /* 0x0000003f0b00728c */ /* 0x000fe2000bf05300 */
[----:B-1----:R-:W-:Y:S02]  /*15280*/  IMAD.U32 R2, RZ, RZ, UR4 ;  /* 0x00000004ff027e24 */ /* 0x002fe4000f8e00ff */
[----:B------:R-:W-:Y:S01]  /*15290*/  IMAD.U32 R3, RZ, RZ, UR5 ;  /* 0x00000005ff037e24 */ /* 0x000fe2000f8e00ff */
[----:B------:R-:W-:-:S04]  /*152a0*/  ULDC.64 UR4, c[0x0][0xa08] ;  /* 0x0002820000047ab9 */ /* 0x000fc80000000a00 */
[----:B------:R1:W5:Y:S01]  /*152b0*/  @P1 LDG.E R0, desc[UR52][R2.64] ;  /* 0x0000003402001981 */ /* 0x000362000c1e1900 */
[----:B------:R-:W-:Y:S01]  /*152c0*/  ISETP.NE.U32.AND P1, PT, RZ, UR4, PT ;  /* 0x00000004ff007c0c */ /* 0x000fe2000bf25070 */
[----:B------:R-:W-:Y:S01]  /*152d0*/  UIMAD.WIDE UR8, UR42, 0x4, UR8 ;  /* 0x000000042a0878a5 */ /* 0x000fe2000f8e0208 */
[----:B------:R-:W-:Y:S02]  /*152e0*/  IMAD.MOV.U32 R4, RZ, RZ, RZ ;  /* 0x000000ffff047224 */ /* 0x000fe400078e00ff */
[----:B------:R-:W-:Y:S01]  /*152f0*/  ISETP.NE.AND.EX P1, PT, RZ, UR5, PT, P1 ;  /* 0x00000005ff007c0c */ /* 0x000fe2000bf25310 */
[----:B------:R-:W-:Y:S01]  /*15300*/  @UP0 ULDC.64 UR4, c[0x0][0xa18] ;  /* 0x0002860000040ab9 */ /* 0x000fe20000000a00 */
[----:B------:R-:W-:Y:S01]  /*15310*/  PLOP3.LUT P4, PT, PT, PT, UP0, 0x80, 0x0 ;  /* 0x000000000000781c */ /* 0x000fe20003f8f008 */
[----:B------:R-:W-:Y:S01]  /*15320*/  @UP0 UIMAD.WIDE UR4, UR42, 0x4, UR4 ;  /* 0x000000042a0408a5 */ /* 0x000fe2000f8e0204 */
[----:B-1----:R-:W-:Y:S02]  /*15330*/  IMAD.U32 R2, RZ, RZ, UR8 ;  /* 0x00000008ff027e24 */ /* 0x002fe4000f8e00ff */
[----:B------:R-:W-:-:S07]  /*15340*/  IMAD.U32 R3, RZ, RZ, UR9 ;  /* 0x00000009ff037e24 */ /* 0x000fce000f8e00ff */
[----:B------:R1:W5:Y:S02]  /*15350*/  @P1 LDG.E R4, desc[UR52][R2.64] ;  /* 0x0000003402041981 */ /* 0x000364000c1e1900 */
[----:B-1----:R-:W-:Y:S02]  /*15360*/  IMAD.U32 R2, RZ, RZ, UR4 ;  /* 0x00000004ff027e24 */ /* 0x002fe4000f8e00ff */
[----:B------:R-:W-:Y:S01]  /*15370*/  IMAD.U32 R3, RZ, RZ, UR5 ;  /* 0x00000005ff037e24 */ /* 0x000fe2000f8e00ff */
[----:B------:R-:W-:Y:S01]  /*15380*/  UMOV UR43, URZ ;  /* 0x0000003f002b7c82 */ /* 0x000fe20008000000 */
[----:B------:R-:W-:-:S03]  /*15390*/  ULDC.64 UR4, c[0x0][0xa20] ;  /* 0x0002880000047ab9 */ /* 0x000fc60000000a00 */
[----:B0-----:R0:W4:Y:S01]  /*153a0*/  @P4 LDG.E R6, desc[UR52][R2.64] ;  /* 0x0000003402064981 */ /* 0x001122000c1e1900 */
[----:B------:R-:W-:-:S04]  /*153b0*/  ISETP.NE.U32.AND P3, PT, RZ, UR4, PT ;  /* 0x00000004ff007c0c */ /* 0x000fc8000bf65070 */
[----:B------:R-:W-:Y:S01]  /*153c0*/  ISETP.NE.AND.EX P3, PT, RZ, UR5, PT, P3 ;  /* 0x00000005ff007c0c */ /* 0x000fe2000bf65330 */
[----:B0-----:R-:W0:Y:S02]  /*153d0*/  LDC.64 R2, c[0x0][0x418] ;  /* 0x00010600ff027b82 */ /* 0x001e240000000a00 */
[----:B0-----:R-:W-:-:S04]  /*153e0*/  ISETP.NE.U32.AND P2, PT, R2, RZ, PT ;  /* 0x000000ff0200720c */ /* 0x001fc80003f45070 */
[----:B------:R-:W-:Y:S02]  /*153f0*/  ISETP.NE.AND.EX P2, PT, R3, RZ, PT, P2 ;  /* 0x000000ff0300720c */ /* 0x000fe40003f45320 */
[C---:B--2---:R-:W-:Y:S02]  /*15400*/  R2UR UR36, R7.reuse ;  /* 0x00000000072472ca */ /* 0x044fe400000e0000 */
[C---:B------:R-:W-:Y:S02]  /*15410*/  LOP3.LUT R2, R7.reuse, 0xff000000, RZ, 0xc0, !PT ;  /* 0xff00000007027812 */ /* 0x040fe400078ec0ff */
[----:B------:R-:W-:Y:S02]  /*15420*/  LOP3.LUT R7, R7, 0xff0000, RZ, 0xc0, !PT ;  /* 0x00ff000007077812 */ /* 0x000fe400078ec0ff */
[----:B------:R-:W-:-:S04]  /*15430*/  SHF.R.U32.HI R2, RZ, 0x8, R2 ;  /* 0x00000008ff027819 */ /* 0x000fc80000011602 */
[----:B------:R-:W-:Y:S02]  /*15440*/  LEA.HI R7, R7, R2, RZ, 0x10 ;  /* 0x0000000207077211 */ /* 0x000fe400078f80ff */
[----:B---3--:R-:W-:Y:S01]  /*15450*/  @P0 R2UR UR43, R5 ;  /* 0x00000000052b02ca */ /* 0x008fe200000e0000 */
[----:B------:R-:W-:Y:S01]  /*15460*/  ULOP3.LUT UR36, UR36, 0xffff, URZ, 0xc0, !UPT ;  /* 0x0000ffff24247892 */ /* 0x000fe2000f8ec03f */
[----:B------:R-:W0:Y:S02]  /*15470*/  LDC R5, c[0x0][0x424] ;  /* 0x00010900ff057b82 */ /* 0x000e240000000800 */
[----:B0-----:R-:W-:Y:S01]  /*15480*/  SEL R5, R5, 0x1, P2 ;  /* 0x0000000105057807 */ /* 0x001fe20001000000 */
[----:B----4-:R0:W-:Y:S01]  /*15490*/  STL [R1+0x30], R6 ;  /* 0x0000300601007387 */ /* 0x0101e20000100800 */
[----:B------:R-:W-:-:S04]  /*154a0*/  IMAD.MOV.U32 R9, RZ, RZ, R6 ;  /* 0x000000ffff097224 */ /* 0x000fc800078e0006 */
[----:B0-----:R-:W0:Y:S02]  /*154b0*/  LDC R6, c[0x0][0x2f0] ;  /* 0x0000bc00ff067b82 */ /* 0x001e240000000800 */
[----:B0-----:R-:W-:Y:S01]  /*154c0*/  IMAD R5, R5, R6, RZ ;  /* 0x0000000605057224 */ /* 0x001fe200078e02ff */
[----:B------:R-:W-:Y:S06]  /*154d0*/  @P4 BRA `(.L_x_1176) ;  /* 0x00000000001c4947 */ /* 0x000fec0003800000 */
[----:B------:R-:W-:Y:S05]  /*154e0*/  @!P0 BRA `(.L_x_1176) ;  /* 0x0000000000188947 */ /* 0x000fea0003800000 */
[----:B------:R-:W-:Y:S02]  /*154f0*/  IMAD.U32 R2, RZ, RZ, UR6 ;  /* 0x00000006ff027e24 */ /* 0x000fe4000f8e00ff */
[----:B------:R-:W-:-:S05]  /*15500*/  IMAD.U32 R3, RZ, RZ, UR7 ;  /* 0x00000007ff037e24 */ /* 0x000fca000f8e00ff */
[----:B------:R-:W2:Y:S04]  /*15510*/  LDG.E R6, desc[UR52][R2.64] ;  /* 0x0000003402067981 */ /* 0x000ea8000c1e1900 */
[----:B------:R-:W2:Y:S02]  /*15520*/  LDG.E R2, desc[UR52][R2.64+0x4] ;  /* 0x0000043402027981 */ /* 0x000ea4000c1e1900 */
[----:B--2---:R-:W-:-:S05]  /*15530*/  IMAD.IADD R9, R2, 0x1, -R6 ;  /* 0x0000000102097824 */ /* 0x004fca00078e0a06 */
[----:B------:R0:W-:Y:S02]  /*15540*/  STL [R1+0x30], R9 ;  /* 0x0000300901007387 */ /* 0x0001e40000100800 */
.L_x_1176:
[----:B-----5:R-:W-:-:S05]  /*15550*/  IMAD.IADD R2, R4, 0x1, R0 ;  /* 0x0000000104027824 */ /* 0x020fca00078e0200 */
[----:B------:R1:W-:Y:S01]  /*15560*/  STL [R1+0x1c], R2 ;  /* 0x00001c0201007387 */ /* 0x0003e20000100800 */
[----:B------:R-:W-:Y:S05]  /*15570*/  @!P3 BRA `(.L_x_1177) ;  /* 0x000000000018b947 */ /* 0x000fea0003800000 */
[----:B------:R-:W-:Y:S02]  /*15580*/  ULDC.64 UR4, c[0x0][0xa20] ;  /* 0x0002880000047ab9 */ /* 0x000fe40000000a00 */
[----:B------:R-:W-:-:S06]  /*15590*/  UIMAD.WIDE UR4, UR42, 0x4, UR4 ;  /* 0x000000042a0478a5 */ /* 0x000fcc000f8e0204 */
[----:B-1----:R-:W-:Y:S02]  /*155a0*/  IMAD.U32 R2, RZ, RZ, UR4 ;  /* 0x00000004ff027e24 */ /* 0x002fe4000f8e00ff */
[----:B------:R-:W-:-:S05]  /*155b0*/  IMAD.U32 R3, RZ, RZ, UR5 ;  /* 0x00000005ff037e24 */ /* 0x000fca000f8e00ff */
[----:B------:R1:W5:Y:S01]  /*155c0*/  LDG.E R5, desc[UR52][R2.64] ;  /* 0x0000003402057981 */ /* 0x000362000c1e1900 */
[----:B------:R-:W-:Y:S05]  /*155d0*/  BRA `(.L_x_1178) ;  /* 0x0000000000187947 */ /* 0x000fea0003800000 */
.L_x_1177:
[----:B------:R-:W-:Y:S05]  /*155e0*/  @!P1 BRA `(.L_x_1178) ;  /* 0x0000000000149947 */ /* 0x000fea0003800000 */
[----:B-1----:R-:W-:Y:S02]  /*155f0*/  IMAD.U32 R2, RZ, RZ, UR8 ;  /* 0x00000008ff027e24 */ /* 0x002fe4000f8e00ff */
[----:B------:R-:W-:-:S05]  /*15600*/  IMAD.U32 R3, RZ, RZ, UR9 ;  /* 0x00000009ff037e24 */ /* 0x000fca000f8e00ff */
[----:B------:R-:W2:Y:S04]  /*15610*/  LDG.E R5, desc[UR52][R2.64] ;  /* 0x0000003402057981 */ /* 0x000ea8000c1e1900 */
[----:B------:R-:W2:Y:S02]  /*15620*/  LDG.E R2, desc[UR52][R2.64+0x4] ;  /* 0x0000043402027981 */ /* 0x000ea4000c1e1900 */
[----:B--2---:R-:W-:-:S07]  /*15630*/  IMAD.IADD R5, R2, 0x1, -R5 ;  /* 0x0000000102057824 */ /* 0x004fce00078e0a05 */
.L_x_1178:
[----:B------:R-:W2:Y:S01]  /*15640*/  LDL.LU R4, [R1+0x14] ;  /* 0x0000140001047983 */ /* 0x000ea20000300800 */
[----:B-1----:R-:W1:Y:S01]  /*15650*/  LDC R2, c[0x0][0x448] ;  /* 0x00011200ff027b82 */ /* 0x002e620000000800 */
[----:B-----5:R-:W-:Y:S01]  /*15660*/  IMAD.IADD R0, R5, 0x1, -R0 ;  /* 0x0000000105007824 */ /* 0x020fe200078e0a00 */
[----:B-1----:R-:W-:-:S13]  /*15670*/  ISETP.NE.AND P1, PT, R2, 0x1, PT ;  /* 0x000000010200780c */ /* 0x002fda0003f25270 */
[----:B------:R-:W1:Y:S08]  /*15680*/  @P1 LDC R3, c[0x0][0x44c] ;  /* 0x00011300ff031b82 */ /* 0x000e700000000800 */
[----:B------:R-:W3:Y:S01]  /*15690*/  @P1 LDC R2, c[0x0][0x450] ;  /* 0x00011400ff021b82 */ /* 0x000ee20000000800 */
[----:B--2---:R-:W-:-:S04]  /*156a0*/  IMAD.SHL.U32 R18, R4, 0x80, RZ ;  /* 0x0000008004127824 */ /* 0x004fc800078e00ff */
[----:B------:R-:W-:-:S04]  /*156b0*/  VIADD R4, R18, 0x7f ;  /* 0x0000007f12047836 */ /* 0x000fc80000000000 */
[----:B-1----:R-:W-:-:S04]  /*156c0*/  @P1 IMAD.HI.U32 R3, R4, R3, RZ ;  /* 0x0000000304031227 */ /* 0x002fc800078e00ff */
[----:B------:R-:W-:Y:S01]  /*156d0*/  IMAD.MOV.U32 R6, RZ, RZ, R4 ;  /* 0x000000ffff067224 */ /* 0x000fe200078e0004 */
[----:B---3--:R-:W-:Y:S02]  /*156e0*/  @P1 SHF.R.U32.HI R6, RZ, R2, R3 ;  /* 0x00000002ff061219 */ /* 0x008fe40000011603 */
[----:B------:R-:W-:-:S05]  /*156f0*/  IADD3 R2, R0, 0x1, -R9 ;  /* 0x0000000100027810 */ /* 0x000fca0007ffe809 */
[----:B------:R-:W-:Y:S02]  /*15700*/  IMAD.IADD R6, R2, 0x1, R6 ;  /* 0x0000000102067824 */ /* 0x000fe400078e0206 */
[----:B------:R-:W1:Y:S02]  /*15710*/  LDC.64 R2, c[0x0][0x9e0] ;  /* 0x00027800ff027b82 */ /* 0x000e640000000a00 */
[----:B-1----:R-:W-:Y:S01]  /*15720*/  ISETP.GE.AND P2, PT, R3, 0x1, PT ;  /* 0x000000010300780c */ /* 0x002fe20003f46270 */
[----:B------:R-:W-:-:S12]  /*15730*/  IMAD.IADD R2, R6, 0x1, R2 ;  /* 0x0000000106027824 */ /* 0x000fd800078e0202 */
[----:B------:R-:W-:Y:S05]  /*15740*/  @!P2 BRA `(.L_x_1179) ;  /* 0x000000000040a947 */ /* 0x000fea0003800000 */
[C---:B------:R-:W-:Y:S01]  /*15750*/  ISETP.GT.AND P0, PT, R6.reuse, RZ, PT ;  /* 0x000000ff0600720c */ /* 0x040fe20003f04270 */
[----:B------:R-:W-:-:S12]  /*15760*/  VIADD R8, R6, 0xffffffff ;  /* 0xffffffff06087836 */ /* 0x000fd80000000000 */
[----:B------:R-:W-:Y:S05]  /*15770*/  @P0 BRA `(.L_x_1180) ;  /* 0x00000000001c0947 */ /* 0x000fea0003800000 */
[----:B------:R-:W-:Y:S01]  /*15780*/  ISETP.NE.AND P0, PT, R3, 0x1, PT ;  /* 0x000000010300780c */ /* 0x000fe20003f05270 */
[----:B------:R-:W-:-:S12]  /*15790*/  IMAD.MOV R6, RZ, RZ, -R6 ;  /* 0x000000ffff067224 */ /* 0x000fd800078e0a06 */
[----:B------:R-:W1:Y:S02]  /*157a0*/  @P0 LDC.64 R4, c[0x0][0x9e8] ;  /* 0x00027a00ff040b82 */ /* 0x000e640000000a00 */
[----:B-1----:R-:W-:-:S05]  /*157b0*/  @P0 IMAD.HI.U32 R4, R6, R4, RZ ;  /* 0x0000000406040227 */ /* 0x002fca00078e00ff */
[----:B------:R-:W-:-:S04]  /*157c0*/  @P0 SHF.R.U32.HI R6, RZ, R5, R4 ;  /* 0x00000005ff060219 */ /* 0x000fc80000011604 */
[----:B------:R-:W-:Y:S01]  /*157d0*/  LOP3.LUT R8, RZ, R6, RZ, 0x33, !PT ;  /* 0x00000006ff087212 */ /* 0x000fe200078e33ff */
[----:B------:R-:W-:Y:S06]  /*157e0*/  BRA `(.L_x_1181) ;  /* 0x0000000000107947 */ /* 0x000fec0003800000 */
.L_x_1180:
[----:B------:R-:W-:-:S13]  /*157f0*/  ISETP.NE.AND P0, PT, R3, 0x1, PT ;  /* 0x000000010300780c */ /* 0x000fda0003f05270 */
[----:B------:R-:W1:Y:S02]  /*15800*/  @P0 LDC.64 R4, c[0x0][0x9e8] ;  /* 0x00027a00ff040b82 */ /* 0x000e640000000a00 */
[----:B-1----:R-:W-:-:S05]  /*15810*/  @P0 IMAD.HI.U32 R4, R8, R4, RZ ;  /* 0x0000000408040227 */ /* 0x002fca00078e00ff */
[----:B------:R-:W-:-:S07]  /*15820*/  @P0 SHF.R.U32.HI R8, RZ, R5, R4 ;  /* 0x00000005ff080219 */ /* 0x000fce0000011604 */
.L_x_1181:
[----:B------:R-:W-:-:S05]  /*15830*/  IMAD R8, R8, R3, R3 ;  /* 0x0000000308087224 */ /* 0x000fca00078e0203 */
[----:B------:R-:W-:-:S07]  /*15840*/  VIMNMX R2, R2, R8, PT ;  /* 0x0000000802027248 */ /* 0x000fce0003fe0100 */
.L_x_1179:
[----:B------:R-:W1:Y:S01]  /*15850*/  @P1 LDC R4, c[0x0][0x44c] ;  /* 0x00011300ff041b82 */ /* 0x000e620000000800 */
[----:B------:R-:W-:Y:S01]  /*15860*/  IMAD.MOV.U32 R5, RZ, RZ, R18 ;  /* 0x000000ffff057224 */ /* 0x000fe200078e0012 */
[----:B------:R-:W-:Y:S01]  /*15870*/  ULDC UR4, c[0x0][0x9dc] ;  /* 0x0002770000047ab9 */ /* 0x000fe20000000800 */
[----:B------:R-:W-:-:S05]  /*15880*/  VIADD R2, R2, 0x7f ;  /* 0x0000007f02027836 */ /* 0x000fca0000000000 */
[----:B------:R-:W2:Y:S01]  /*15890*/  @P1 LDC R6, c[0x0][0x450] ;  /* 0x00011400ff061b82 */ /* 0x000ea20000000800 */
[----:B-1----:R-:W-:-:S05]  /*158a0*/  @P1 IMAD.HI.U32 R4, R18, R4, RZ ;  /* 0x0000000412041227 */ /* 0x002fca00078e00ff */
[----:B--2---:R-:W-:Y:S02]  /*158b0*/  @P1 SHF.R.U32.HI R5, RZ, R6, R4 ;  /* 0x00000006ff051219 */ /* 0x004fe40000011604 */
[----:B------:R-:W-:Y:S02]  /*158c0*/  SHF.R.S32.HI R4, RZ, 0x1f, R2 ;  /* 0x0000001fff047819 */ /* 0x000fe40000011402 */
[----:B------:R-:W-:Y:S01]  /*158d0*/  IADD3 R6, R5, R0, -R9 ;  /* 0x0000000005067210 */ /* 0x000fe20007ffe809 */
[----:B------:R-:W-:Y:S01]  /*158e0*/  VIADD R0, R0, 0x7f ;  /* 0x0000007f00007836 */ /* 0x000fe20000000000 */
[----:B------:R-:W-:-:S04]  /*158f0*/  LEA.HI R4, R4, R2, RZ, 0x7 ;  /* 0x0000000204047211 */ /* 0x000fc800078f38ff */
[----:B------:R-:W-:-:S04]  /*15900*/  SHF.R.S32.HI R2, RZ, 0x1f, R0 ;  /* 0x0000001fff027819 */ /* 0x000fc80000011400 */
[----:B------:R-:W-:Y:S02]  /*15910*/  LEA.HI R2, R2, R0, RZ, 0x7 ;  /* 0x0000000002027211 */ /* 0x000fe400078f38ff */
[----:B------:R-:W-:Y:S02]  /*15920*/  SHF.R.S32.HI R0, RZ, 0x7, R4 ;  /* 0x00000007ff007819 */ /* 0x000fe40000011404 */
[----:B------:R-:W-:-:S04]  /*15930*/  SHF.R.S32.HI R2, RZ, 0x7, R2 ;  /* 0x00000007ff027819 */ /* 0x000fc80000011402 */
[----:B------:R-:W-:Y:S01]  /*15940*/  VIMNMX R0, R2, R0, PT ;  /* 0x0000000002007248 */ /* 0x000fe20003fe0100 */
[----:B------:R-:W-:Y:S01]  /*15950*/  VIADD R2, R6, -UR4 ;  /* 0x8000000406027c36 */ /* 0x000fe20008000000 */
[----:B------:R-:W-:Y:S06]  /*15960*/  @!P2 BRA `(.L_x_1182) ;  /* 0x00000000003ca947 */ /* 0x000fec0003800000 */
[----:B------:R-:W-:-:S13]  /*15970*/  ISETP.GT.AND P0, PT, R6, -0x1, PT ;  /* 0xffffffff0600780c */ /* 0x000fda0003f04270 */
[----:B------:R-:W-:Y:S05]  /*15980*/  @P0 BRA `(.L_x_1183) ;  /* 0x00000000001c0947 */ /* 0x000fea0003800000 */
[----:B------:R-:W-:Y:S02]  /*15990*/  ISETP.NE.AND P0, PT, R3, 0x1, PT ;  /* 0x000000010300780c */ /* 0x000fe40003f05270 */
[----:B------:R-:W-:-:S11]  /*159a0*/  LOP3.LUT R6, RZ, R6, RZ, 0x33, !PT ;  /* 0x00000006ff067212 */ /* 0x000fd600078e33ff */
[----:B------:R-:W1:Y:S02]  /*159b0*/  @P0 LDC.64 R4, c[0x0][0x9e8] ;  /* 0x00027a00ff040b82 */ /* 0x000e640000000a00 */
[----:B-1----:R-:W-:-:S05]  /*159c0*/  @P0 IMAD.HI.U32 R4, R6, R4, RZ ;  /* 0x0000000406040227 */ /* 0x002fca00078e00ff */
[----:B------:R-:W-:-:S04]  /*159d0*/  @P0 SHF.R.U32.HI R6, RZ, R5, R4 ;  /* 0x00000005ff060219 */ /* 0x000fc80000011604 */
[----:B------:R-:W-:Y:S01]  /*159e0*/  LOP3.LUT R6, RZ, R6, RZ, 0x33, !PT ;  /* 0x00000006ff067212 */ /* 0x000fe200078e33ff */
[----:B------:R-:W-:Y:S06]  /*159f0*/  BRA `(.L_x_1184) ;  /* 0x0000000000107947 */ /* 0x000fec0003800000 */
.L_x_1183:
[----:B------:R-:W-:-:S13]  /*15a00*/  ISETP.NE.AND P0, PT, R3, 0x1, PT ;  /* 0x000000010300780c */ /* 0x000fda0003f05270 */
[----:B------:R-:W1:Y:S02]  /*15a10*/  @P0 LDC.64 R4, c[0x0][0x9e8] ;  /* 0x00027a00ff040b82 */ /* 0x000e640000000a00 */
[----:B-1----:R-:W-:-:S05]  /*15a20*/  @P0 IMAD.HI.U32 R4, R6, R4, RZ ;  /* 0x0000000406040227 */ /* 0x002fca00078e00ff */
[----:B------:R-:W-:-:S07]  /*15a30*/  @P0 SHF.R.U32.HI R6, RZ, R5, R4 ;  /* 0x00000005ff060219 */ /* 0x000fce0000011604 */
.L_x_1184:
[----:B------:R-:W-:-:S05]  /*15a40*/  IMAD R3, R6, R3, RZ ;  /* 0x0000000306037224 */ /* 0x000fca00078e02ff */
[----:B------:R-:W-:-:S07]  /*15a50*/  VIMNMX R2, R2, R3, !PT ;  /* 0x0000000302027248 */ /* 0x000fce0007fe0100 */
.L_x_1182:
[----:B------:R-:W-:Y:S02]  /*15a60*/  SHF.R.U32.HI R5, RZ, 0x10, R7 ;  /* 0x00000010ff057819 */ /* 0x000fe40000011607 */
[----:B------:R-:W-:Y:S02]  /*15a70*/  SHF.R.S32.HI R3, RZ, 0x1f, R2 ;  /* 0x0000001fff037819 */ /* 0x000fe40000011402 */
[----:B------:R-:W-:Y:S02]  /*15a80*/  ISETP.NE.AND P0, PT, R5, RZ, PT ;  /* 0x000000ff0500720c */ /* 0x000fe40003f05270 */
[----:B------:R-:W-:Y:S01]  /*15a90*/  LEA.HI R3, R3, R2, RZ, 0x7 ;  /* 0x0000000203037211 */ /* 0x000fe200078f38ff */
[----:B------:R-:W-:-:S03]  /*15aa0*/  IMAD.MOV.U32 R2, RZ, RZ, RZ ;  /* 0x000000ffff027224 */ /* 0x000fc600078e00ff */
[----:B------:R-:W-:-:S04]  /*15ab0*/  SHF.R.S32.HI R3, RZ, 0x7, R3 ;  /* 0x00000007ff037819 */ /* 0x000fc80000011403 */
[----:B------:R-:W-:-:S03]  /*15ac0*/  VIMNMX R4, RZ, R3, !PT ;  /* 0x00000003ff047248 */ /* 0x000fc60007fe0100 */
[----:B------:R-:W1:Y:S01]  /*15ad0*/  @!P0 LDC R5, c[0x0][0x9f0] ;  /* 0x00027c00ff058b82 */ /* 0x000e620000000800 */
[----:B------:R-:W-:-:S13]  /*15ae0*/  ISETP.GT.AND P1, PT, R0, R4, PT ;  /* 0x000000040000720c */ /* 0x000fda0003f24270 */
[----:B------:R-:W-:Y:S05]  /*15af0*/  @!P1 BRA `(.L_x_1185) ;  /* 0x0000000000689947 */ /* 0x000fea0003800000 */
[-C--:B-1----:R-:W-:Y:S02]  /*15b00*/  IABS R6, R5.reuse ;  /* 0x0000000500067213 */ /* 0x082fe40000000000 */
[----:B0-----:R-:W-:Y:S02]  /*15b10*/  IABS R9, R5 ;  /* 0x0000000500097213 */ /* 0x001fe40000000000 */
        /* <DEDUP_REMOVED lines=9> */
[----:B------:R-:W-:-:S05]  /*15bb0*/  IADD3 R8, R5, -0x1, R0 ;  /* 0xffffffff05087810 */ /* 0x000fca0007ffe000 */
[----:B------:R-:W-:-:S05]  /*15bc0*/  IMAD.IADD R8, R8, 0x1, -R4 ;  /* 0x0000000108087824 */ /* 0x000fca00078e0a04 */
[----:B------:R-:W-:Y:S02]  /*15bd0*/  IABS R3, R8 ;  /* 0x0000000800037213 */ /* 0x000fe40000000000 */
[----:B------:R-:W-:-:S03]  /*15be0*/  LOP3.LUT R8, R8, R5, RZ, 0x3c, !PT ;  /* 0x0000000508087212 */ /* 0x000fc600078e3cff */
        /* <DEDUP_REMOVED lines=10> */
[----:B------:R-:W-:-:S07]  /*15c90*/  @!P1 LOP3.LUT R2, RZ, R5, RZ, 0x33, !PT ;  /* 0x00000005ff029212 */ /* 0x000fce00078e33ff */
.L_x_1185:
[----:B------:R-:W-:Y:S01]  /*15ca0*/  LOP3.LUT R7, R7, 0xff, RZ, 0xc0, !PT ;  /* 0x000000ff07077812 */ /* 0x000fe200078ec0ff */
[----:B------:R-:W-:Y:S04]  /*15cb0*/  BSSY B7, `(.L_x_1186) ;  /* 0x000031e000077945 */ /* 0x000fe80003800000 */
[----:B------:R-:W-:-:S05]  /*15cc0*/  IMAD R3, R7, R2, R4 ;  /* 0x0000000207037224 */ /* 0x000fca00078e0204 */
        /* <DEDUP_REMOVED lines=10> */
[----:B------:R-:W-:Y:S02]  /*15d70*/  VOTEU.ANY UR4, UPT, PT ;  /* 0x0000000000047886 */ /* 0x000fe400038e0100 */
[----:B------:R-:W2:Y:S08]  /*15d80*/  FLO.U32 R0, UR4 ;  /* 0x0000000400007d00 */ /* 0x000eb000080e0000 */
[----:B------:R-:W3:Y:S01]  /*15d90*/  POPC R4, UR4 ;  /* 0x0000000400047d09 */ /* 0x000ee20008000000 */
[----:B--2---:R-:W-:-:S02]  /*15da0*/  ISETP.EQ.U32.AND P0, PT, R0, R3, PT ;  /* 0x000000030000720c */ /* 0x004fc40003f02070 */
[----:B------:R-:W3:Y:S11]  /*15db0*/  LDC.64 R2, c[0x0][0xc60] ;  /* 0x00031800ff027b82 */ /* 0x000ef60000000a00 */
[----:B---3--:R-:W2:Y:S01]  /*15dc0*/  @P0 ATOMG.E.ADD.STRONG.GPU PT, R3, desc[UR52][R2.64], R4 ;  /* 0x00000004020309a8 */ /* 0x008ea200081ee1f4 */
[----:B-1----:R-:W1:Y:S02]  /*15dd0*/  S2R R5, SR_LTMASK ;  /* 0x0000000000057919 */ /* 0x002e640000003900 */
[----:B-1----:R-:W-:-:S06]  /*15de0*/  LOP3.LUT R5, R5, UR4, RZ, 0xc0, !PT ;  /* 0x0000000405057c12 */ /* 0x002fcc000f8ec0ff */
[----:B------:R-:W1:Y:S01]  /*15df0*/  POPC R5, R5 ;  /* 0x0000000500057309 */ /* 0x000e620000000000 */
[----:B--2---:R-:W1:Y:S02]  /*15e00*/  SHFL.IDX PT, R0, R3, R0, 0x1f ;  /* 0x00001f0003007589 */ /* 0x004e6400000e0000 */
[----:B-1----:R-:W-:-:S05]  /*15e10*/  IADD3 R0, R0, UR40, R5 ;  /* 0x0000002800007c10 */ /* 0x002fca000fffe005 */
[----:B------:R2:W-:Y:S01]  /*15e20*/  STL [R1+0x10], R0 ;  /* 0x0000100001007387 */ /* 0x0005e20000100800 */
[----:B------:R-:W-:Y:S05]  /*15e30*/  BRA `(.L_x_1188) ;  /* 0x0000003000147947 */ /* 0x000fea0003800000 */
.L_x_1187:
        /* <DEDUP_REMOVED lines=9> */
[----:B------:R-:W2:Y:S01]  /*15ed0*/  LDC.64 R2, c[0x4][R2] ;  /* 0x0100000002027b82 */ /* 0x000ea20000000a00 */
[----:B-1----:R-:W-:Y:S02]  /*15ee0*/  IMAD.U32 R5, RZ, RZ, UR7 ;  /* 0x00000007ff057e24 */ /* 0x002fe4000f8e00ff */
        /* <DEDUP_REMOVED lines=9> */
.L_x_1190:
[----:B------:R-:W-:Y:S05]  /*15f80*/  BSYNC B6 ;  /* 0x0000000000067941 */ /* 0x000fea0003800000 */
.L_x_1189:
        /* <DEDUP_REMOVED lines=13> */
[----:B------:R-:W3:Y:S01]  /*16060*/  LDC.64 R2, c[0x4][R2] ;  /* 0x0100000002027b82 */ /* 0x000ee20000000a00 */
        /* <DEDUP_REMOVED lines=9> */
[----:B0-23--:R-:W-:Y:S05]  /*16100*/  CALL.ABS.NOINC R2 ;  /* 0x0000000002007343 */ /* 0x00dfea0003c00000 */
.L_x_1192:
[----:B------:R-:W-:Y:S05]  /*16110*/  BSYNC B6 ;  /* 0x0000000000067941 */ /* 0x000fea0003800000 */
.L_x_1191:
        /* <DEDUP_REMOVED lines=20> */
.L_x_1194:
[----:B------:R-:W-:Y:S05]  /*16260*/  BSYNC B6 ;  /* 0x0000000000067941 */ /* 0x000fea0003800000 */
.L_x_1193:
        /* <DEDUP_REMOVED lines=19> */
.L_x_1196:
[----:B------:R-:W-:Y:S05]  /*163a0*/  BSYNC B6 ;  /* 0x0000000000067941 */ /* 0x000fea0003800000 */
.L_x_1195:
[----:B------:R-:W-:Y:S01]  /*163b0*/  ULDC.64 UR4, c[0x0][0x9f8] ;  /* 0x00027e0000047ab9 */ /* 0x000fe20000000a00 */
[----:B------:R-:W-:Y:S01]  /*163c0*/  IMAD.U32 R8, RZ, RZ, UR42 ;  /* 0x0000002aff087e24 */ /* 0x000fe2000f8e00ff */
[----:B------:R-:W-:-:S04]  /*163d0*/  UISETP.NE.U32.AND UP0, UPT, UR4, URZ, UPT ;  /* 0x0000003f0400728c */ /* 0x000fc8000bf05070 */
[----:B------:R-:W-:-:S06]  /*163e0*/  UISETP.NE.AND.EX UP0, UPT, UR5, URZ, UPT, UP0 ;  /* 0x0000003f0500728c */ /* 0x000fcc000bf05300 */
[----:B------:R-:W-:-:S05]  /*163f0*/  PLOP3.LUT P0, PT, PT, PT, UP0, 0x80, 0x0 ;  /* 0x000000000000781c */ /* 0x000fca0003f0f008 */
[----:B------:R-:W-:Y:S02]  /*16400*/  @UP0 ULDC.64 UR4, c[0x0][0x9f8] ;  /* 0x00027e0000040ab9 */ /* 0x000fe40000000a00 */
[----:B------:R-:W-:-:S06]  /*16410*/  @UP0 UIMAD.WIDE UR4, UR42, 0x4, UR4 ;  /* 0x000000042a0408a5 */ /* 0x000fcc000f8e0204 */
[----:B------:R-:W-:Y:S02]  /*16420*/  IMAD.U32 R2, RZ, RZ, UR4 ;  /* 0x00000004ff027e24 */ /* 0x000fe4000f8e00ff */
[----:B------:R-:W-:Y:S01]  /*16430*/  IMAD.U32 R3, RZ, RZ, UR5 ;  /* 0x00000005ff037e24 */ /* 0x000fe2000f8e00ff */
[----:B------:R-:W3:Y:S01]  /*16440*/  S2R R0, SR_TID.X ;  /* 0x0000000000007919 */ /* 0x000ee20000002100 */
[----:B------:R-:W-:-:S03]  /*16450*/  ULDC.64 UR4, c[0x0][0xa08] ;  /* 0x0002820000047ab9 */ /* 0x000fc60000000a00 */
[----:B------:R4:W0:Y:S02]  /*16460*/  @P0 LDG.E R8, desc[UR52][R2.64] ;  /* 0x0000003402080981 */ /* 0x000824000c1e1900 */
[----:B----4-:R-:W4:Y:S01]  /*16470*/  LDC.64 R2, c[0x0][0x418] ;  /* 0x00010600ff027b82 */ /* 0x010f220000000a00 */
[----:B---3--:R-:W-:-:S04]  /*16480*/  SHF.R.U32.HI R0, RZ, 0x5, R0 ;  /* 0x00000005ff007819 */ /* 0x008fc80000011600 */
[----:B------:R-:W-:Y:S02]  /*16490*/  LOP3.LUT R0, R0, 0x3, RZ, 0xc0, !PT ;  /* 0x0000000300007812 */ /* 0x000fe400078ec0ff */
[----:B----4-:R-:W-:Y:S01]  /*164a0*/  LOP3.LUT P0, RZ, R2, UR4, RZ, 0xfc, !PT ;  /* 0x0000000402ff7c12 */ /* 0x010fe2000f80fcff */
[----:B------:R-:W-:-:S03]  /*164b0*/  UMOV UR4, 0xffffffff ;  /* 0xffffffff00047882 */ /* 0x000fc60000000000 */
[----:B------:R-:W-:Y:S02]  /*164c0*/  LOP3.LUT P0, RZ, R3, UR5, RZ, 0xfc, P0 ;  /* 0x0000000503ff7c12 */ /* 0x000fe4000800fcff */
[----:B0-----:R-:W-:Y:S01]  /*164d0*/  SHF.R.S32.HI R9, RZ, 0x1f, R8 ;  /* 0x0000001fff097819 */ /* 0x001fe20000011408 */
[----:B------:R0:W-:Y:S01]  /*164e0*/  STL [R1+0x4], R8 ;  /* 0x0000040801007387 */ /* 0x0001e20000100800 */
[----:B--2---:R-:W-:-:S03]  /*164f0*/  SEL R16, R8, RZ, !P0 ;  /* 0x000000ff08107207 */ /* 0x004fc60004000000 */
[----:B------:R0:W-:Y:S01]  /*16500*/  STL [R1+0x18], R9 ;  /* 0x0000180901007387 */ /* 0x0001e20000100800 */
[----:B------:R-:W-:Y:S05]  /*16510*/  BRA.DIV UR4, `(.L_x_1197) ;  /* 0x00000042046c7947 */ /* 0x000fea000b800000 */
[----:B------:R2:W3:Y:S02]  /*16520*/  SHFL.IDX PT, R14, R0, RZ, 0x1f ;  /* 0x00001fff000e7589 */ /* 0x0004e400000e0000 */
.L_x_1272:
[----:B--2---:R-:W2:Y:S01]  /*16530*/  LDL.LU R0, [R1+0x20] ;  /* 0x0000200001007983 */ /* 0x004ea20000300800 */
[----:B------:R-:W-:Y:S02]  /*16540*/  PLOP3.LUT P1, PT, PT, PT, PT, 0x8, 0x0 ;  /* 0x000000000000781c */ /* 0x000fe40003f2e170 */
[----:B---3--:R-:W-:Y:S02]  /*16550*/  ISETP.NE.AND P0, PT, R14, RZ, PT ;  /* 0x000000ff0e00720c */ /* 0x008fe40003f05270 */
[----:B--2---:R-:W-:-:S09]  /*16560*/  LOP3.LUT R0, R0, 0xfffffffe, RZ, 0xc0, !PT ;  /* 0xfffffffe00007812 */ /* 0x004fd200078ec0ff */
[----:B------:R-:W-:-:S05]  /*16570*/  @P1 LOP3.LUT R0, R0, 0x1, RZ, 0xfc, !PT ;  /* 0x0000000100001812 */ /* 0x000fca00078efcff */
[----:B------:R2:W-:Y:S01]  /*16580*/  STL [R1+0x20], R0 ;  /* 0x0000200001007387 */ /* 0x0005e20000100800 */
[----:B------:R-:W-:Y:S05]  /*16590*/  @P0 BRA `(.L_x_1198) ;  /* 0x0000000400940947 */ /* 0x000fea0003800000 */
[----:B--2---:R-:W2:Y:S01]  /*165a0*/  LDL R0, [R1+0x34] ;  /* 0x0000340001007983 */ /* 0x004ea20000100800 */
[----:B------:R-:W-:Y:S01]  /*165b0*/  UMOV UR4, 0xffffffff ;  /* 0xffffffff00047882 */ /* 0x000fe20000000000 */
[----:B--2---:R-:W-:Y:S02]  /*165c0*/  VIADD R0, R0, 0xffffffff ;  /* 0xffffffff00007836 */ /* 0x004fe40000000000 */
[----:B------:R-:W-:Y:S05]  /*165d0*/  BRA.DIV UR4, `(.L_x_1199) ;  /* 0x00000042045c7947 */ /* 0x000fea000b800000 */
[----:B------:R-:W-:-:S13]  /*165e0*/  ELECT P6, URZ, PT ;  /* 0x00000000003f782f */ /* 0x000fda00038c0000 */
.L_x_1275:
[----:B------:R-:W-:Y:S05]  /*165f0*/  @!P6 BRA `(.L_x_1198) ;  /* 0x00000004007ce947 */ /* 0x000fea0003800000 */
[----:B------:R-:W-:-:S04]  /*16600*/  ISETP.NE.U32.AND P0, PT, R2, RZ, PT ;  /* 0x000000ff0200720c */ /* 0x000fc80003f05070 */
[----:B------:R-:W-:-:S13]  /*16610*/  ISETP.NE.AND.EX P0, PT, R3, RZ, PT, P0 ;  /* 0x000000ff0300720c */ /* 0x000fda0003f05300 */
[----:B------:R-:W-:Y:S05]  /*16620*/  @!P0 BRA `(.L_x_1200) ;  /* 0x0000000000448947 */ /* 0x000fea0003800000 */
[----:B------:R-:W2:Y:S01]  /*16630*/  LDC R7, c[0x0][0x43c] ;  /* 0x00010f00ff077b82 */ /* 0x000ea20000000800 */
[----:B------:R-:W-:Y:S01]  /*16640*/  ULDC.64 UR4, c[0x0][0x428] ;  /* 0x00010a0000047ab9 */ /* 0x000fe20000000a00 */
[----:B--2---:R-:W-:-:S13]  /*16650*/  ISETP.NE.AND P0, PT, R7, 0x1, PT ;  /* 0x000000010700780c */ /* 0x004fda0003f05270 */
[----:B-1----:R-:W1:Y:S02]  /*16660*/  @P0 LDC.64 R4, c[0x0][0x440] ;  /* 0x00011000ff040b82 */ /* 0x002e640000000a00 */
        /* <DEDUP_REMOVED lines=13> */
.L_x_1200:
[----:B--2---:R-:W2:Y:S01]  /*16740*/  LDL R3, [R1] ;  /* 0x0000000001037983 */ /* 0x004ea20000100800 */
[----:B------:R-:W-:Y:S01]  /*16750*/  IMAD R2, R19, 0x8, R17 ;  /* 0x0000000813027824 */ /* 0x000fe200078e0211 */
[----:B0-----:R-:W0:Y:S02]  /*16760*/  S2R R8, SR_TID.X ;  /* 0x0000000000087919 */ /* 0x001e240000002100 */
[----:B0-----:R-:W-:-:S04]  /*16770*/  LOP3.LUT R8, R8, 0x7f, RZ, 0xc0, !PT ;  /* 0x0000007f08087812 */ /* 0x001fc800078ec0ff */
[----:B------:R-:W-:Y:S02]  /*16780*/  ISETP.NE.AND P1, PT, R8, RZ, PT ;  /* 0x000000ff0800720c */ /* 0x000fe40003f25270 */
[----:B--2---:R-:W-:-:S04]  /*16790*/  SHF.L.U32 R3, R3, 0x1f, RZ ;  /* 0x0000001f03037819 */ /* 0x004fc800000006ff */
[----:B------:R-:W0:Y:S02]  /*167a0*/  SYNCS.PHASECHK.TRANS64.TRYWAIT P0, [R2+URZ+0x22880], R3 ;  /* 0x02288003020075a7 */ /* 0x000e24000800017f */
[----:B0-----:R-:W-:Y:S05]  /*167b0*/  @!P0 BRA `(.L_x_1201) ;  /* 0x0000004000048947 */ /* 0x001fea0003800000 */
.L_x_1276:
[----:B------:R-:W-:Y:S05]  /*167c0*/  @P1 BRA `(.L_x_1202) ;  /* 0x00000000001c1947 */ /* 0x000fea0003800000 */
[----:B------:R-:W1:Y:S02]  /*167d0*/  S2R R4, SR_TID.X ;  /* 0x0000000000047919 */ /* 0x000e640000002100 */
[----:B-1----:R-:W-:Y:S01]  /*167e0*/  LOP3.LUT R5, R4, 0x1f, RZ, 0xc0, !PT ;  /* 0x0000001f04057812 */ /* 0x002fe200078ec0ff */
[----:B------:R-:W-:-:S03]  /*167f0*/  IMAD.MOV.U32 R4, RZ, RZ, 0x4000 ;  /* 0x00004000ff047424 */ /* 0x000fc600078e00ff */
[----:B------:R-:W-:Y:S01]  /*16800*/  ISETP.NE.AND P0, PT, R5, RZ, PT ;  /* 0x000000ff0500720c */ /* 0x000fe20003f05270 */
[----:B------:R2:W-:-:S12]  /*16810*/  SYNCS.ARRIVE.TRANS64 RZ, [R2+URZ+0x22870], R4 ;  /* 0x0228700402ff79a7 */ /* 0x0005d8000800003f */
[----:B--2---:R-:W-:Y:S05]  /*16820*/  @!P0 BRA `(.L_x_1202) ;  /* 0x0000000000048947 */ /* 0x004fea0003800000 */
[----:B------:R-:W-:Y:S01]  /*16830*/  BPT.TRAP 0x1 ;  /* 0x000000040000795c */ /* 0x000fe20000300000 */
.L_x_1202:
[----:B-1----:R-:W2:Y:S01]  /*16840*/  LDL R5, [R1+0x1c] ;  /* 0x00001c0001057983 */ /* 0x002ea20000100800 */
[----:B------:R-:W-:Y:S01]  /*16850*/  IMAD R4, R19, 0x4000, R17 ;  /* 0x0000400013047824 */ /* 0x000fe200078e0211 */
[----:B------:R-:W-:Y:S01]  /*16860*/  R2UR UR33, R2 ;  /* 0x00000000022172ca */ /* 0x000fe200000e0000 */
[----:B------:R-:W-:Y:S01]  /*16870*/  UIADD3 UR4, UP0, UR44, 0x470, URZ ;  /* 0x000004702c047890 */ /* 0x000fe2000ff1e03f */
[----:B-----5:R-:W-:Y:S01]  /*16880*/  R2UR UR37, R16 ;  /* 0x00000000102572ca */ /* 0x020fe200000e0000 */
[----:B------:R-:W-:Y:S01]  /*16890*/  UMOV UR6, 0x0 ;  /* 0x0000000000067882 */ /* 0x000fe20000000000 */
[----:B------:R-:W-:Y:S01]  /*168a0*/  R2UR UR32, R4 ;  /* 0x00000000042072ca */ /* 0x000fe200000e0000 */
[----:B------:R-:W-:Y:S01]  /*168b0*/  UIADD3.X UR5, URZ, UR45, URZ, UP0, !UPT ;  /* 0x0000002d3f057290 */ /* 0x000fe200087fe43f */
[----:B------:R-:W-:Y:S01]  /*168c0*/  UMOV UR7, 0x14f00000 ;  /* 0x14f0000000077882 */ /* 0x000fe20000000000 */
[----:B------:R-:W-:-:S06]  /*168d0*/  UMOV UR34, URZ ;  /* 0x0000003f00227c82 */ /* 0x000fcc0008000000 */
[----:B------:R-:W-:-:S04]  /*168e0*/  UIADD3 UR33, UR33, 0x22870, URZ ;  /* 0x0002287021217890 */ /* 0x000fc8000fffe03f */
[----:B------:R-:W-:Y:S01]  /*168f0*/  UIADD3 UR32, UR32, 0x8400, URZ ;  /* 0x0000840020207890 */ /* 0x000fe2000fffe03f */
[----:B--2---:R-:W-:-:S05]  /*16900*/  IMAD R0, R0, 0x80, R5 ;  /* 0x0000008000007824 */ /* 0x004fca00078e0205 */
[----:B------:R-:W-:-:S13]  /*16910*/  R2UR UR35, R0 ;  /* 0x00000000002372ca */ /* 0x000fda00000e0000 */
[----:B------:R1:W-:Y:S01]  /*16920*/  UTMALDG.4D [UR32], [UR4], desc[UR6] ;  /* 0x00000620040075b4 */ /* 0x0003e20008019000 */
[----:B------:R-:W2:Y:S02]  /*16930*/  SYNCS.PHASECHK.TRANS64.TRYWAIT P0, [R2+URZ+0x22840], R3 ;  /* 0x02284003020075a7 */ /* 0x000ea4000800017f */
[----:B-12---:R-:W-:Y:S05]  /*16940*/  @!P0 BRA `(.L_x_1203) ;  /* 0x0000003c00b48947 */ /* 0x006fea0003800000 */
.L_x_1277:
        /* <DEDUP_REMOVED lines=8> */
.L_x_1204:
        /* <DEDUP_REMOVED lines=34> */
.L_x_1198:
[----:B------:R-:W-:Y:S05]  /*16bf0*/  WARPSYNC.ALL ;  /* 0x0000000000007948 */ /* 0x000fea0003800000 */
[----:B--2---:R-:W-:Y:S01]  /*16c00*/  VIADD R0, R17, 0x10400 ;  /* 0x0001040011007836 */ /* 0x004fe20000000000 */
[----:B---3--:R-:W-:Y:S01]  /*16c10*/  USHF.R.S32.HI UR4, URZ, 0x1f, UR43 ;  /* 0x0000001f3f047899 */ /* 0x008fe2000801142b */
[----:B------:R-:W-:Y:S03]  /*16c20*/  BAR.SYNC.DEFER_BLOCKING 0x8, 0x180 ;  /* 0x0206000000007b1d */ /* 0x000fe60000010000 */
[----:B------:R-:W-:-:S03]  /*16c30*/  LOP3.LUT P0, RZ, R0, 0x1bf, RZ, 0xc0, !PT ;  /* 0x000001bf00ff7812 */ /* 0x000fc6000780c0ff */
[----:B------:R-:W-:Y:S01]  /*16c40*/  ULDC.64 UR6, c[0x0][0x298] ;  /* 0x0000a60000067ab9 */ /* 0x000fe20000000a00 */
[----:B------:R-:W-:Y:S01]  /*16c50*/  BSSY B6, `(.L_x_1205) ;  /* 0x0000016000067945 */ /* 0x000fe20003800000 */
[----:B------:R-:W-:Y:S02]  /*16c60*/  UIMAD UR4, UR4, UR6, URZ ;  /* 0x00000006040472a4 */ /* 0x000fe4000f8e023f */
[----:B------:R-:W-:Y:S02]  /*16c70*/  UIMAD.WIDE.U32 UR46, UR43, UR6, URZ ;  /* 0x000000062b2e72a5 */ /* 0x000fe4000f8e003f */
[----:B------:R-:W-:-:S04]  /*16c80*/  UIMAD UR4, UR43, UR7, UR4 ;  /* 0x000000072b0472a4 */ /* 0x000fc8000f8e0204 */
[----:B------:R-:W-:Y:S01]  /*16c90*/  UIADD3 UR37, UR47, UR4, URZ ;  /* 0x000000042f257290 */ /* 0x000fe2000fffe03f */
[----:B------:R-:W-:Y:S11]  /*16ca0*/  @!P0 BRA `(.L_x_1206) ;  /* 0x0000000000408947 */ /* 0x000ff60003800000 */
        /* <DEDUP_REMOVED lines=11> */
[----:B0-----:R-:W-:Y:S02]  /*16d60*/  IMAD.MOV.U32 R8, RZ, RZ, 0x70 ;  /* 0x00000070ff087424 */ /* 0x001fe400078e00ff */
[----:B------:R-:W-:Y:S02]  /*16d70*/  IMAD.MOV.U32 R12, RZ, RZ, 0x1 ;  /* 0x00000001ff0c7424 */ /* 0x000fe400078e00ff */
[----:B------:R-:W-:-:S07]  /*16d80*/  IMAD.MOV.U32 R13, RZ, RZ, RZ ;  /* 0x000000ffff0d7224 */ /* 0x000fce00078e00ff */
[----:B------:R-:W-:-:S07]  /*16d90*/  LEPC R20, `(.L_x_1206) ;  /* 0x000000001014794e */ /* 0x000fce0000000000 */
[----:B--2---:R-:W-:Y:S05]  /*16da0*/  CALL.ABS.NOINC R2 ;  /* 0x0000000002007343 */ /* 0x004fea0003c00000 */
.L_x_1206:
[----:B------:R-:W-:Y:S05]  /*16db0*/  BSYNC B6 ;  /* 0x0000000000067941 */ /* 0x000fea0003800000 */
.L_x_1205:
[----:B------:R-:W2:Y:S01]  /*16dc0*/  S2R R2, SR_TID.X ;  /* 0x0000000000027919 */ /* 0x000ea20000002100 */
[----:B0-----:R-:W0:Y:S01]  /*16dd0*/  LDC R8, c[0x0][0x448] ;  /* 0x00011200ff087b82 */ /* 0x001e220000000800 */
[----:B------:R-:W-:Y:S01]  /*16de0*/  ULDC.64 UR8, c[0x0][0xa00] ;  /* 0x0002800000087ab9 */ /* 0x000fe20000000a00 */
[----:B------:R-:W-:Y:S01]  /*16df0*/  ULDC.64 UR6, c[0x0][0x2d8] ;  /* 0x0000b60000067ab9 */ /* 0x000fe20000000a00 */
[----:B------:R-:W3:Y:S01]  /*16e00*/  S2R R0, SR_TID.X ;  /* 0x0000000000007919 */ /* 0x000ee20000002100 */
[----:B------:R-:W-:Y:S01]  /*16e10*/  UISETP.NE.U32.AND UP0, UPT, UR8, URZ, UPT ;  /* 0x0000003f0800728c */ /* 0x000fe2000bf05070 */
[----:B------:R-:W-:Y:S01]  /*16e20*/  UMOV UR4, UR46 ;  /* 0x0000002e00047c82 */ /* 0x000fe20008000000 */
[----:B------:R-:W-:Y:S02]  /*16e30*/  UMOV UR5, UR37 ;  /* 0x0000002500057c82 */ /* 0x000fe40008000000 */
[----:B------:R-:W-:Y:S01]  /*16e40*/  UISETP.NE.AND.EX UP0, UPT, UR9, URZ, UPT, UP0 ;  /* 0x0000003f0900728c */ /* 0x000fe2000bf05300 */
[----:B------:R-:W4:Y:S01]  /*16e50*/  S2R R11, SR_TID.X ;  /* 0x00000000000b7919 */ /* 0x000f220000002100 */
[----:B------:R-:W-:-:S02]  /*16e60*/  UIMAD.WIDE.U32 UR4, UR36, UR6, UR4 ;  /* 0x00000006240472a5 */ /* 0x000fc4000f8e0004 */
[----:B------:R-:W-:Y:S01]  /*16e70*/  USHF.R.S32.HI UR6, URZ, 0x1f, UR42 ;  /* 0x0000001f3f067899 */ /* 0x000fe2000801142a */
[----:B------:R-:W1:Y:S01]  /*16e80*/  S2R R10, SR_TID.X ;  /* 0x00000000000a7919 */ /* 0x000e620000002100 */
[----:B------:R-:W-:Y:S01]  /*16e90*/  ULDC.64 UR8, c[0x0][0x2e0] ;  /* 0x0000b80000087ab9 */ /* 0x000fe20000000a00 */
[----:B------:R-:W-:Y:S02]  /*16ea0*/  UIMAD UR5, UR36, UR7, UR5 ;  /* 0x00000007240572a4 */ /* 0x000fe4000f8e0205 */
[----:B------:R-:W-:Y:S02]  /*16eb0*/  USEL UR6, UR6, URZ, !UP0 ;  /* 0x0000003f06067287 */ /* 0x000fe4000c000000 */
[----:B------:R-:W-:Y:S02]  /*16ec0*/  USEL UR7, UR42, URZ, !UP0 ;  /* 0x0000003f2a077287 */ /* 0x000fe4000c000000 */
[----:B------:R-:W-:Y:S02]  /*16ed0*/  UIMAD UR6, UR6, UR8, URZ ;  /* 0x00000008060672a4 */ /* 0x000fe4000f8e023f */
[----:B------:R-:W-:Y:S01]  /*16ee0*/  UIMAD.WIDE.U32 UR4, UR7, UR8, UR4 ;  /* 0x00000008070472a5 */ /* 0x000fe2000f8e0004 */
[----:B0-----:R-:W-:Y:S01]  /*16ef0*/  ISETP.NE.AND P0, PT, R8, 0x1, PT ;  /* 0x000000010800780c */ /* 0x001fe20003f05270 */
[----:B------:R-:W-:-:S04]  /*16f00*/  UIMAD UR6, UR7, UR9, UR6 ;  /* 0x00000009070672a4 */ /* 0x000fc8000f8e0206 */
[----:B------:R-:W-:Y:S01]  /*16f10*/  UIADD3 UR6, UR5, UR6, URZ ;  /* 0x0000000605067290 */ /* 0x000fe2000fffe03f */
[----:B------:R-:W-:Y:S01]  /*16f20*/  IMAD.U32 R6, RZ, RZ, UR4 ;  /* 0x00000004ff067e24 */ /* 0x000fe2000f8e00ff */
[----:B--2---:R-:W-:Y:S01]  /*16f30*/  LOP3.LUT R2, R2, 0x7f, RZ, 0xc0, !PT ;  /* 0x0000007f02027812 */ /* 0x004fe200078ec0ff */
[----:B------:R-:W-:Y:S01]  /*16f40*/  IMAD.U32 R7, RZ, RZ, UR5 ;  /* 0x00000005ff077e24 */ /* 0x000fe2000f8e00ff */
[----:B------:R-:W-:Y:S02]  /*16f50*/  ULDC.64 UR4, c[0x0][0x2d0] ;  /* 0x0000b40000047ab9 */ /* 0x000fe40000000a00 */
[----:B------:R-:W-:Y:S01]  /*16f60*/  SHF.R.U32.HI R2, RZ, 0x2, R2 ;  /* 0x00000002ff027819 */ /* 0x000fe20000011602 */
[----:B---3--:R-:W-:Y:S01]  /*16f70*/  IMAD.SHL.U32 R0, R0, 0x20, RZ ;  /* 0x0000002000007824 */ /* 0x008fe200078e00ff */
[----:B------:R-:W0:Y:S04]  /*16f80*/  @P0 LDC R3, c[0x0][0x450] ;  /* 0x00011400ff030b82 */ /* 0x000e280000000800 */
[----:B------:R-:W-:Y:S01]  /*16f90*/  LOP3.LUT R0, R2, 0x60, R0, 0xf8, !PT ;  /* 0x0000006002007812 */ /* 0x000fe200078ef800 */
[----:B----4-:R-:W-:-:S03]  /*16fa0*/  IMAD.SHL.U32 R11, R11, 0x10, RZ ;  /* 0x000000100b0b7824 */ /* 0x010fc600078e00ff */
[----:B------:R-:W2:Y:S01]  /*16fb0*/  @P0 LDC R2, c[0x0][0x44c] ;  /* 0x00011300ff020b82 */ /* 0x000ea20000000800 */
[----:B------:R-:W-:Y:S01]  /*16fc0*/  IMAD.IADD R0, R0, 0x1, R18 ;  /* 0x0000000100007824 */ /* 0x000fe200078e0212 */
[----:B------:R-:W-:Y:S01]  /*16fd0*/  LOP3.LUT R11, R11, 0x30, RZ, 0xc0, !PT ;  /* 0x000000300b0b7812 */ /* 0x000fe200078ec0ff */
[----:B-1----:R-:W-:Y:S02]  /*16fe0*/  IMAD.SHL.U32 R9, R10, 0x10, RZ ;  /* 0x000000100a097824 */ /* 0x002fe400078e00ff */
[----:B------:R-:W-:Y:S01]  /*16ff0*/  IMAD.MOV.U32 R4, RZ, RZ, R0 ;  /* 0x000000ffff047224 */ /* 0x000fe200078e0000 */
[----:B------:R-:W-:Y:S02]  /*17000*/  LOP3.LUT R12, R11, 0x40, RZ, 0xfc, !PT ;  /* 0x000000400b0c7812 */ /* 0x000fe400078efcff */
[----:B------:R-:W-:Y:S02]  /*17010*/  LOP3.LUT R9, R9, 0x30, RZ, 0xc0, !PT ;  /* 0x0000003009097812 */ /* 0x000fe400078ec0ff */
[----:B------:R-:W-:Y:S01]  /*17020*/  LOP3.LUT R11, R11, 0x80, RZ, 0xfc, !PT ;  /* 0x000000800b0b7812 */ /* 0x000fe200078efcff */
[----:B--2---:R-:W-:-:S05]  /*17030*/  @P0 IMAD.HI.U32 R2, R0, R2, RZ ;  /* 0x0000000200020227 */ /* 0x004fca00078e00ff */
[----:B0-----:R-:W-:Y:S01]  /*17040*/  @P0 SHF.R.U32.HI R4, RZ, R3, R2 ;  /* 0x00000003ff040219 */ /* 0x001fe20000011602 */
[----:B------:R-:W-:Y:S01]  /*17050*/  IMAD.U32 R3, RZ, RZ, UR6 ;  /* 0x00000006ff037e24 */ /* 0x000fe2000f8e00ff */
[----:B------:R-:W-:Y:S02]  /*17060*/  ULDC.64 UR6, c[0x0][0x280] ;  /* 0x0000a00000067ab9 */ /* 0x000fe40000000a00 */
[--C-:B------:R-:W-:Y:S01]  /*17070*/  SHF.R.S32.HI R5, RZ, 0x1f, R4.reuse ;  /* 0x0000001fff057819 */ /* 0x100fe20000011404 */
[----:B------:R-:W-:-:S04]  /*17080*/  IMAD.MOV R2, RZ, RZ, -R4 ;  /* 0x000000ffff027224 */ /* 0x000fc800078e0a04 */
[----:B------:R-:W-:Y:S02]  /*17090*/  IMAD R0, R8, R2, R0 ;  /* 0x0000000208007224 */ /* 0x000fe400078e0200 */
[----:B------:R-:W-:Y:S02]  /*170a0*/  IMAD.MOV.U32 R2, RZ, RZ, R6 ;  /* 0x000000ffff027224 */ /* 0x000fe400078e0006 */
[----:B------:R-:W-:Y:S02]  /*170b0*/  IMAD R5, R5, UR4, RZ ;  /* 0x0000000405057c24 */ /* 0x000fe4000f8e02ff */
[----:B------:R-:W-:-:S04]  /*170c0*/  IMAD.WIDE.U32 R2, R4, UR4, R2 ;  /* 0x0000000404027c25 */ /* 0x000fc8000f8e0002 */
[----:B------:R-:W-:Y:S01]  /*170d0*/  IMAD R4, R4, UR5, R5 ;  /* 0x0000000504047c24 */ /* 0x000fe2000f8e0205 */
[----:B------:R-:W-:-:S03]  /*170e0*/  ULDC.64 UR4, c[0x0][0x2c8] ;  /* 0x0000b20000047ab9 */ /* 0x000fc60000000a00 */
[----:B------:R-:W-:Y:S01]  /*170f0*/  IMAD.IADD R3, R3, 0x1, R4 ;  /* 0x0000000103037824 */ /* 0x000fe200078e0204 */
[----:B------:R-:W-:-:S05]  /*17100*/  SHF.R.S32.HI R4, RZ, 0x1f, R0 ;  /* 0x0000001fff047819 */ /* 0x000fca0000011400 */
[----:B------:R-:W-:Y:S02]  /*17110*/  IMAD R6, R4, UR4, RZ ;  /* 0x0000000404067c24 */ /* 0x000fe4000f8e02ff */
[C---:B------:R-:W-:Y:S01]  /*17120*/  IMAD.WIDE.U32 R4, R0.reuse, UR4, R2 ;  /* 0x0000000400047c25 */ /* 0x040fe2000f8e0002 */
[----:B------:R-:W-:Y:S02]  /*17130*/  ULDC UR4, c[0x0][0x2b8] ;  /* 0x0000ae0000047ab9 */ /* 0x000fe40000000800 */
[----:B------:R-:W-:Y:S01]  /*17140*/  ISETP.GE.AND P0, PT, R9, UR4, PT ;  /* 0x0000000409007c0c */ /* 0x000fe2000bf06270 */
[----:B------:R-:W-:Y:S01]  /*17150*/  IMAD R2, R0, UR5, R6 ;  /* 0x0000000500027c24 */ /* 0x000fe2000f8e0206 */
[----:B------:R-:W-:Y:S01]  /*17160*/  IADD3 R3, P3, R4, UR6, RZ ;  /* 0x0000000604037c10 */ /* 0x000fe2000ff7e0ff */
[----:B------:R0:W5:Y:S01]  /*17170*/  LDL R6, [R1+0x2c] ;  /* 0x00002c0001067983 */ /* 0x0001620000100800 */
[----:B------:R-:W-:Y:S02]  /*17180*/  ISETP.GE.AND P1, PT, R12, UR4, PT ;  /* 0x000000040c007c0c */ /* 0x000fe4000bf26270 */
[----:B------:R-:W-:Y:S01]  /*17190*/  ISETP.GE.AND P2, PT, R11, UR4, PT ;  /* 0x000000040b007c0c */ /* 0x000fe2000bf46270 */
[----:B------:R-:W-:Y:S01]  /*171a0*/  UMOV UR4, 0xffffffff ;  /* 0xffffffff00047882 */ /* 0x000fe20000000000 */
[----:B------:R-:W-:-:S02]  /*171b0*/  LOP3.LUT R10, R10, 0x7f, RZ, 0xc0, !PT ;  /* 0x0000007f0a0a7812 */ /* 0x000fc400078ec0ff */
[----:B------:R-:W-:Y:S02]  /*171c0*/  IADD3.X R2, R5, UR7, R2, P3, !PT ;  /* 0x0000000705027c10 */ /* 0x000fe40009ffe402 */
[----:B------:R-:W-:Y:S01]  /*171d0*/  SHF.R.U32.HI R10, RZ, 0x2, R10 ;  /* 0x00000002ff0a7819 */ /* 0x000fe2000001160a */
[----:B0-----:R-:W-:Y:S06]  /*171e0*/  BRA.DIV UR4, `(.L_x_1207) ;  /* 0x0000003604a07947 */ /* 0x001fec000b800000 */
[----:B------:R-:W2:Y:S01]  /*171f0*/  LDL.LU R5, [R1+0x30] ;  /* 0x0000300001057983 */ /* 0x000ea20000300800 */
[----:B------:R-:W-:-:S03]  /*17200*/  IMAD.IADD R18, R10, 0x1, R18 ;  /* 0x000000010a127824 */ /* 0x000fc600078e0212 */
[----:B------:R-:W-:Y:S01]  /*17210*/  SHFL.IDX PT, R4, R2, RZ, 0x1c1f ;  /* 0x001c1fff02047589 */ /* 0x000fe200000e0000 */
[----:B--2---:R-:W-:-:S03]  /*17220*/  IMAD R0, R5, R8, RZ ;  /* 0x0000000805007224 */ /* 0x004fc600078e02ff */
[----:B------:R-:W0:Y:S02]  /*17230*/  SHFL.IDX PT, R5, R3, RZ, 0x1c1f ;  /* 0x001c1fff03057589 */ /* 0x000e2400000e0000 */
[----:B------:R-:W-:-:S13]  /*17240*/  ISETP.GE.AND P4, PT, R18, R0, PT ;  /* 0x000000001200720c */ /* 0x000fda0003f86270 */
[----:B0-----:R-:W-:-:S05]  /*17250*/  @!P4 IADD3 R5, P3, R9, R5, RZ ;  /* 0x000000050905c210 */ /* 0x001fca0007f7e0ff */
[----:B------:R-:W-:-:S05]  /*17260*/  @!P4 IMAD.X R4, RZ, RZ, R4, P3 ;  /* 0x000000ffff04c224 */ /* 0x000fca00018e0604 */
[----:B------:R-:W-:-:S04]  /*17270*/  @!P4 LOP3.LUT R5, R5, R4, RZ, 0x3c, !PT ;  /* 0x000000040505c212 */ /* 0x000fc800078e3cff */
[----:B------:R-:W-:-:S04]  /*17280*/  @!P4 LOP3.LUT R4, R5, R4, RZ, 0x3c, !PT ;  /* 0x000000040504c212 */ /* 0x000fc800078e3cff */
[----:B------:R-:W-:-:S05]  /*17290*/  @!P4 LOP3.LUT R5, R5, R4, RZ, 0x3c, !PT ;  /* 0x000000040505c212 */ /* 0x000fca00078e3cff */
[----:B------:R-:W-:Y:S01]  /*172a0*/  @!PT LDS RZ, [RZ] ;  /* 0x00000000fffff984 */ /* 0x000fe20000000800 */
[----:B-----5:R-:W-:Y:S04]  /*172b0*/  @!P4 LDGSTS.E.BYPASS.LTC128B.128 [R6+0x10400], desc[UR52][R4.64], !P0 ;  /* 0x104000000406cfae */ /* 0x020fe8000c101d74 */
[----:B------:R-:W-:Y:S04]  /*172c0*/  @!P4 LDGSTS.E.BYPASS.LTC128B.128 [R6+0x12400], desc[UR52][R4.64+0x40], !P1 ;  /* 0x124000400406cfae */ /* 0x000fe8000c901d74 */
[----:B------:R0:W-:Y:S02]  /*172d0*/  @!P4 LDGSTS.E.BYPASS.LTC128B.128 [R6+0x14400], desc[UR52][R4.64+0x80], !P2 ;  /* 0x144000800406cfae */ /* 0x0001e4000d101d74 */
[----:B0-----:R-:W-:-:S02]  /*172e0*/  VIADD R4, R18, 0x20 ;  /* 0x0000002012047836 */ /* 0x001fc40000000000 */
[----:B------:R-:W0:Y:S03]  /*172f0*/  SHFL.IDX PT, R5, R3, 0x1, 0x1c1f ;  /* 0x003c1f0003057f89 */ /* 0x000e2600000e0000 */
[----:B------:R-:W-:Y:S02]  /*17300*/  ISETP.GE.AND P3, PT, R4, R0, PT ;  /* 0x000000000400720c */ /* 0x000fe40003f66270 */
[----:B------:R-:W1:Y:S11]  /*17310*/  SHFL.IDX PT, R4, R2, 0x1, 0x1c1f ;  /* 0x003c1f0002047f89 */ /* 0x000e7600000e0000 */
[----:B0-----:R-:W-:-:S05]  /*17320*/  @!P3 IADD3 R5, P4, R9, R5, RZ ;  /* 0x000000050905b210 */ /* 0x001fca0007f9e0ff */
[----:B-1----:R-:W-:-:S05]  /*17330*/  @!P3 IMAD.X R4, RZ, RZ, R4, P4 ;  /* 0x000000ffff04b224 */ /* 0x002fca00020e0604 */
[----:B------:R-:W-:-:S04]  /*17340*/  @!P3 LOP3.LUT R5, R5, R4, RZ, 0x3c, !PT ;  /* 0x000000040505b212 */ /* 0x000fc800078e3cff */
[----:B------:R-:W-:-:S04]  /*17350*/  @!P3 LOP3.LUT R4, R5, R4, RZ, 0x3c, !PT ;  /* 0x000000040504b212 */ /* 0x000fc800078e3cff */
[----:B------:R-:W-:-:S05]  /*17360*/  @!P3 LOP3.LUT R5, R5, R4, RZ, 0x3c, !PT ;  /* 0x000000040505b212 */ /* 0x000fca00078e3cff */
[----:B------:R-:W-:Y:S04]  /*17370*/  @!P3 LDGSTS.E.BYPASS.LTC128B.128 [R6+0x10c00], desc[UR52][R4.64], !P0 ;  /* 0x10c000000406bfae */ /* 0x000fe8000c101d74 */
[----:B------:R-:W-:Y:S04]  /*17380*/  @!P3 LDGSTS.E.BYPASS.LTC128B.128 [R6+0x12c00], desc[UR52][R4.64+0x40], !P1 ;  /* 0x12c000400406bfae */ /* 0x000fe8000c901d74 */
[----:B------:R0:W-:Y:S02]  /*17390*/  @!P3 LDGSTS.E.BYPASS.LTC128B.128 [R6+0x14c00], desc[UR52][R4.64+0x80], !P2 ;  /* 0x14c000800406bfae */ /* 0x0001e4000d101d74 */
[----:B0-----:R-:W-:-:S02]  /*173a0*/  VIADD R4, R18, 0x40 ;  /* 0x0000004012047836 */ /* 0x001fc40000000000 */
[----:B------:R-:W0:Y:S03]  /*173b0*/  SHFL.IDX PT, R5, R3, 0x2, 0x1c1f ;  /* 0x005c1f0003057f89 */ /* 0x000e2600000e0000 */
[----:B------:R-:W-:Y:S01]  /*173c0*/  ISETP.GE.AND P3, PT, R4, R0, PT ;  /* 0x000000000400720c */ /* 0x000fe20003f66270 */
[----:B------:R-:W-:Y:S04]  /*173d0*/  SHFL.IDX PT, R3, R3, 0x3, 0x1c1f ;  /* 0x007c1f0003037f89 */ /* 0x000fe800000e0000 */
[----:B------:R-:W1:Y:S08]  /*173e0*/  SHFL.IDX PT, R4, R2, 0x2, 0x1c1f ;  /* 0x005c1f0002047f89 */ /* 0x000e7000000e0000 */
[----:B0-----:R-:W-:-:S05]  /*173f0*/  @!P3 IADD3 R5, P4, R9, R5, RZ ;  /* 0x000000050905b210 */ /* 0x001fca0007f9e0ff */
[----:B-1----:R-:W-:-:S05]  /*17400*/  @!P3 IMAD.X R4, RZ, RZ, R4, P4 ;  /* 0x000000ffff04b224 */ /* 0x002fca00020e0604 */
[----:B------:R-:W-:-:S04]  /*17410*/  @!P3 LOP3.LUT R5, R5, R4, RZ, 0x3c, !PT ;  /* 0x000000040505b212 */ /* 0x000fc800078e3cff */
[----:B------:R-:W-:-:S04]  /*17420*/  @!P3 LOP3.LUT R4, R5, R4, RZ, 0x3c, !PT ;  /* 0x000000040504b212 */ /* 0x000fc800078e3cff */
[----:B------:R-:W-:-:S05]  /*17430*/  @!P3 LOP3.LUT R5, R5, R4, RZ, 0x3c, !PT ;  /* 0x000000040505b212 */ /* 0x000fca00078e3cff */
[----:B------:R-:W-:Y:S04]  /*17440*/  @!P3 LDGSTS.E.BYPASS.LTC128B.128 [R6+0x11400], desc[UR52][R4.64], !P0 ;  /* 0x114000000406bfae */ /* 0x000fe8000c101d74 */
[----:B------:R-:W-:Y:S04]  /*17450*/  @!P3 LDGSTS.E.BYPASS.LTC128B.128 [R6+0x13400], desc[UR52][R4.64+0x40], !P1 ;  /* 0x134000400406bfae */ /* 0x000fe8000c901d74 */
[----:B------:R0:W-:Y:S04]  /*17460*/  @!P3 LDGSTS.E.BYPASS.LTC128B.128 [R6+0x15400], desc[UR52][R4.64+0x80], !P2 ;  /* 0x154000800406bfae */ /* 0x0001e8000d101d74 */
[----:B0-----:R0:W1:Y:S02]  /*17470*/  SHFL.IDX PT, R4, R2, 0x3, 0x1c1f ;  /* 0x007c1f0002047f89 */ /* 0x00106400000e0000 */
.L_x_1286:
[----:B------:R-:W-:Y:S01]  /*17480*/  VIADD R18, R18, 0x60 ;  /* 0x0000006012127836 */ /* 0x000fe20000000000 */
[----:B------:R-:W-:Y:S04]  /*17490*/  BSSY B0, `(.L_x_1208) ;  /* 0x000000b000007945 */ /* 0x000fe80003800000 */
[----:B------:R-:W-:-:S13]  /*174a0*/  ISETP.GE.AND P3, PT, R18, R0, PT ;  /* 0x000000001200720c */ /* 0x000fda0003f66270 */
[----:B------:R-:W-:Y:S05]  /*174b0*/  @P3 BRA `(.L_x_1209) ;  /* 0x0000000000203947 */ /* 0x000fea0003800000 */
[----:B0-----:R-:W-:-:S05]  /*174c0*/  IADD3 R2, P3, R9, R3, RZ ;  /* 0x0000000309027210 */ /* 0x001fca0007f7e0ff */
[----:B-1----:R-:W-:-:S05]  /*174d0*/  IMAD.X R3, RZ, RZ, R4, P3 ;  /* 0x000000ffff037224 */ /* 0x002fca00018e0604 */
[----:B------:R-:W-:Y:S01]  /*174e0*/  @!PT LDS RZ, [RZ] ;  /* 0x00000000fffff984 */ /* 0x000fe20000000800 */
[----:B------:R-:W-:Y:S01]  /*174f0*/  @!PT LDS RZ, [RZ] ;  /* 0x00000000fffff984 */ /* 0x000fe20000000800 */
[----:B------:R-:W-:Y:S01]  /*17500*/  @!PT LDS RZ, [RZ] ;  /* 0x00000000fffff984 */ /* 0x000fe20000000800 */
[----:B------:R2:W-:Y:S04]  /*17510*/  LDGSTS.E.BYPASS.LTC128B.128 [R6+0x11c00], desc[UR52][R2.64], !P0 ;  /* 0x11c0000002067fae */ /* 0x0005e8000c101d74 */
[----:B------:R2:W-:Y:S04]  /*17520*/  LDGSTS.E.BYPASS.LTC128B.128 [R6+0x13c00], desc[UR52][R2.64+0x40], !P1 ;  /* 0x13c0004002067fae */ /* 0x0005e8000c901d74 */
[----:B------:R2:W-:Y:S02]  /*17530*/  LDGSTS.E.BYPASS.LTC128B.128 [R6+0x15c00], desc[UR52][R2.64+0x80], !P2 ;  /* 0x15c0008002067fae */ /* 0x0005e4000d101d74 */
.L_x_1209:
[----:B------:R-:W-:Y:S05]  /*17540*/  BSYNC B0 ;  /* 0x0000000000007941 */ /* 0x000fea0003800000 */
.L_x_1208:
[----:B------:R-:W-:Y:S01]  /*17550*/  NOP ;  /* 0x0000000000007918 */ /* 0x000fe20000000000 */
[----:B------:R-:W-:-:S13]  /*17560*/  PLOP3.LUT P0, PT, PT, PT, PT, 0x80, 0x0 ;  /* 0x000000000000781c */ /* 0x000fda0003f0f070 */
.L_x_1210:
[----:B------:R-:W-:Y:S02]  /*17570*/  PLOP3.LUT P1, PT, P1, P0, PT, 0xa2, 0x0 ;  /* 0x000000000000781c */ /* 0x000fe40000f21472 */
[----:B------:R-:W-:-:S08]  /*17580*/  @P0 R2UR P1, UR4, R17 ;  /* 0x00000000110402ca */ /* 0x000fd00000020000 */
[----:B------:R-:W-:-:S05]  /*17590*/  @P0 PLOP3.LUT P0, PT, P1, PT, PT, 0x80, 0x0 ;  /* 0x000000000000081c */ /* 0x000fca0000f0f070 */
[----:B------:R-:W-:Y:S01]  /*175a0*/  @!P1 SYNCS.ARRIVE.TRANS64.RED.A0T1 RZ, [UR4+0x22800], RZ ;  /* 0x022800ffffff99a7 */ /* 0x000fe20008200404 */
[----:B------:R-:W-:Y:S07]  /*175b0*/  @!P1 ARRIVES.LDGSTSBAR.64.TRANSCNT [UR4+0x22800] ;  /* 0x02280000ff0099b0 */ /* 0x000fee0008000a84 */
[----:B------:R-:W-:Y:S05]  /*175c0*/  @P0 BRA.U.ANY `(.L_x_1210) ;  /* 0xfffffffd00e80947 */ /* 0x000fea000393ffff */
[----:B0-2---:R-:W2:Y:S02]  /*175d0*/  LDL.LU R2, [R1+0x38] ;  /* 0x0000380001027983 */ /* 0x005ea40000300800 */
        /* <DEDUP_REMOVED lines=10> */
[----:B0-2---:R-:W-:Y:S05]  /*17680*/  @!P0 BRA `(.L_x_1212) ;  /* 0x0000003400d88947 */ /* 0x005fea0003800000 */
.L_x_1287:
[----:B------:R-:W-:Y:S05]  /*17690*/  BSYNC B0 ;  /* 0x0000000000007941 */ /* 0x000fea0003800000 */
.L_x_1211:
[----:B------:R-:W0:Y:S04]  /*176a0*/  LDL.LU R3, [R1+0x34] ;  /* 0x0000340001037983 */ /* 0x000e280000300800 */
[----:B------:R-:W2:Y:S01]  /*176b0*/  LDL R2, [R1+0x14] ;  /* 0x0000140001027983 */ /* 0x000ea20000100800 */
[----:B0-----:R-:W-:-:S05]  /*176c0*/  VIADD R0, R3, 0xfffffffe ;  /* 0xfffffffe03007836 */ /* 0x001fca0000000000 */
[----:B--2---:R-:W-:-:S13]  /*176d0*/  ISETP.GE.AND P0, PT, R0, R2, PT ;  /* 0x000000020000720c */ /* 0x004fda0003f06270 */
[----:B------:R-:W-:Y:S05]  /*176e0*/  @!P0 BRA `(.L_x_1213) ;  /* 0x0000000c00f48947 */ /* 0x000fea0003800000 */
[----:B------:R0:W5:Y:S01]  /*176f0*/  LDL.LU R7, [R1] ;  /* 0x0000000001077983 */ /* 0x0001620000300800 */
[----:B------:R-:W-:-:S07]  /*17700*/  IMAD.MOV.U32 R6, RZ, RZ, R19 ;  /* 0x000000ffff067224 */ /* 0x000fce00078e0013 */
.L_x_1235:
[----:B------:R-:W2:Y:S01]  /*17710*/  LDL R2, [R1+0x20] ;  /* 0x0000200001027983 */ /* 0x000ea20000100800 */
[----:B------:R-:W-:Y:S01]  /*17720*/  VIADD R19, R6, 0x1 ;  /* 0x0000000106137836 */ /* 0x000fe20000000000 */
[----:B------:R-:W-:Y:S05]  /*17730*/  YIELD ;  /* 0x0000000000007946 */ /* 0x000fea0003800000 */
[C---:B------:R-:W-:Y:S01]  /*17740*/  ISETP.NE.AND P0, PT, R19.reuse, 0x2, PT ;  /* 0x000000021300780c */ /* 0x040fe20003f05270 */
[----:B------:R-:W-:Y:S03]  /*17750*/  BSSY B0, `(.L_x_1214) ;  /* 0x0000089000007945 */ /* 0x000fe60003800000 */
[----:B------:R-:W-:-:S02]  /*17760*/  SEL R19, R19, RZ, P0 ;  /* 0x000000ff13137207 */ /* 0x000fc40000000000 */
[----:B--2---:R-:W-:Y:S02]  /*17770*/  LOP3.LUT P1, RZ, R2, 0x1, RZ, 0xc0, !PT ;  /* 0x0000000102ff7812 */ /* 0x004fe4000782c0ff */
[----:B------:R-:W-:-:S04]  /*17780*/  SEL R2, RZ, 0x1, P0 ;  /* 0x00000001ff027807 */ /* 0x000fc80000000000 */
[----:B-----5:R-:W-:-:S05]  /*17790*/  LOP3.LUT R9, R7, R2, RZ, 0x3c, !PT ;  /* 0x0000000207097212 */ /* 0x020fca00078e3cff */
[----:B------:R2:W-:Y:S02]  /*177a0*/  STL [R1], R9 ;  /* 0x0000000901007387 */ /* 0x0005e40000100800 */
        /* <DEDUP_REMOVED lines=9> */
[----:B------:R-:W2:Y:S01]  /*17840*/  LDL R10, [R1+0x4] ;  /* 0x00000400010a7983 */ /* 0x000ea20000100800 */
[----:B----4-:R-:W-:-:S13]  /*17850*/  ISETP.NE.AND P0, PT, R5, 0x1, PT ;  /* 0x000000010500780c */ /* 0x010fda0003f05270 */
[----:B------:R-:W1:Y:S02]  /*17860*/  @P0 LDC.64 R2, c[0x0][0x440] ;  /* 0x00011000ff020b82 */ /* 0x000e640000000a00 */
[----:B-1----:R-:W-:-:S04]  /*17870*/  @P0 IMAD.HI.U32 R4, R0, R2, RZ ;  /* 0x0000000200040227 */ /* 0x002fc800078e00ff */
[----:B------:R-:W-:Y:S01]  /*17880*/  IMAD.MOV.U32 R2, RZ, RZ, R0 ;  /* 0x000000ffff027224 */ /* 0x000fe200078e0000 */
[----:B------:R-:W-:-:S04]  /*17890*/  @P0 SHF.R.U32.HI R2, RZ, R3, R4 ;  /* 0x00000003ff020219 */ /* 0x000fc80000011604 */
[--C-:B------:R-:W-:Y:S01]  /*178a0*/  SHF.R.S32.HI R3, RZ, 0x1f, R2.reuse ;  /* 0x0000001fff037819 */ /* 0x100fe20000011402 */
[----:B------:R-:W-:-:S04]  /*178b0*/  IMAD.MOV R8, RZ, RZ, -R2 ;  /* 0x000000ffff087224 */ /* 0x000fc800078e0a02 */
[----:B------:R-:W-:Y:S02]  /*178c0*/  IMAD R8, R5, R8, R0 ;  /* 0x0000000805087224 */ /* 0x000fe400078e0200 */
[----:B---3--:R-:W-:-:S04]  /*178d0*/  IMAD R4, R11, UR6, RZ ;  /* 0x000000060b047c24 */ /* 0x008fc8000f8e02ff */
[C---:B--2---:R-:W-:Y:S02]  /*178e0*/  IMAD R4, R10.reuse, UR7, R4 ;  /* 0x000000070a047c24 */ /* 0x044fe4000f8e0204 */
[----:B------:R-:W-:-:S04]  /*178f0*/  IMAD.WIDE.U32 R2, R10, UR6, R2 ;  /* 0x000000060a027c25 */ /* 0x000fc8000f8e0002 */
[----:B------:R-:W-:Y:S01]  /*17900*/  IMAD.IADD R3, R4, 0x1, R3 ;  /* 0x0000000104037824 */ /* 0x000fe200078e0203 */
[----:B------:R-:W-:-:S04]  /*17910*/  LEA R4, P0, R2, UR4, 0x2 ;  /* 0x0000000402047c11 */ /* 0x000fc8000f8010ff */
[----:B------:R-:W-:-:S05]  /*17920*/  LEA.HI.X R5, R2, UR5, R3, 0x2, P0 ;  /* 0x0000000502057c11 */ /* 0x000fca00080f1403 */
[----:B------:R3:W5:Y:S04]  /*17930*/  LDG.E R16, desc[UR52][R4.64] ;  /* 0x0000003404107981 */ /* 0x000768000c1e1900 */
.L_x_1216:
[----:B------:R-:W1:Y:S01]  /*17940*/  S2R R2, SR_TID.X ;  /* 0x0000000000027919 */ /* 0x000e620000002100 */
[----:B------:R-:W-:Y:S01]  /*17950*/  IMAD R3, R19, 0x8, R17 ;  /* 0x0000000813037824 */ /* 0x000fe200078e0211 */
[----:B------:R-:W-:Y:S01]  /*17960*/  BSSY B1, `(.L_x_1217) ;  /* 0x0000006000017945 */ /* 0x000fe20003800000 */
[----:B-1-3--:R-:W-:Y:S02]  /*17970*/  LOP3.LUT R4, R2, 0x7f, RZ, 0xc0, !PT ;  /* 0x0000007f02047812 */ /* 0x00afe400078ec0ff */
[----:B------:R-:W-:Y:S02]  /*17980*/  SHF.L.U32 R2, R9, 0x1f, RZ ;  /* 0x0000001f09027819 */ /* 0x000fe400000006ff */
[----:B------:R-:W-:Y:S02]  /*17990*/  ISETP.NE.AND P1, PT, R4, RZ, PT ;  /* 0x000000ff0400720c */ /* 0x000fe40003f25270 */
[----:B------:R-:W1:Y:S02]  /*179a0*/  SYNCS.PHASECHK.TRANS64.TRYWAIT P0, [R3+URZ+0x22880], R2 ;  /* 0x02288002030075a7 */ /* 0x000e64000800017f */
[----:B-1----:R-:W-:Y:S09]  /*179b0*/  @!P0 BRA `(.L_x_1218) ;  /* 0x0000003400208947 */ /* 0x002ff20003800000 */
.L_x_1288:
[----:B------:R-:W-:Y:S05]  /*179c0*/  BSYNC B1 ;  /* 0x0000000000017941 */ /* 0x000fea0003800000 */
.L_x_1217:
        /* <DEDUP_REMOVED lines=9> */
.L_x_1220:
[----:B------:R-:W-:Y:S05]  /*17a60*/  BSYNC B1 ;  /* 0x0000000000017941 */ /* 0x000fea0003800000 */
.L_x_1219:
[----:B------:R-:W3:Y:S01]  /*17a70*/  LDL R4, [R1+0x1c] ;  /* 0x00001c0001047983 */ /* 0x000ee20000100800 */
        /* <DEDUP_REMOVED lines=9> */
[----:B---3--:R-:W-:-:S02]  /*17b10*/  IMAD R4, R8, 0x80, R4 ;  /* 0x0000008008047824 */ /* 0x008fc400078e0204 */
[----:B------:R-:W-:-:S09]  /*17b20*/  VIADD R8, R3, 0x22870 ;  /* 0x0002287003087836 */ /* 0x000fd20000000000 */
.L_x_1221:
        /* <DEDUP_REMOVED lines=13> */
.L_x_1289:
[----:B------:R-:W-:Y:S05]  /*17c00*/  BSYNC B1 ;  /* 0x0000000000017941 */ /* 0x000fea0003800000 */
.L_x_1222:
[----:B------:R-:W-:Y:S01]  /*17c10*/  BSSY B1, `(.L_x_1224) ;  /* 0x000000b000017945 */ /* 0x000fe20003800000 */
[----:B------:R-:W-:Y:S02]  /*17c20*/  IMAD.MOV.U32 R8, RZ, RZ, 0x0 ;  /* 0x00000000ff087424 */ /* 0x000fe400078e00ff */
[----:B--2---:R-:W-:Y:S01]  /*17c30*/  IMAD.MOV.U32 R9, RZ, RZ, 0x14f00000 ;  /* 0x14f00000ff097424 */ /* 0x004fe200078e00ff */
[----:B------:R-:W-:Y:S06]  /*17c40*/  @P1 BRA `(.L_x_1225) ;  /* 0x00000000001c1947 */ /* 0x000fec0003800000 */
[----:B------:R-:W2:Y:S01]  /*17c50*/  S2R R5, SR_TID.X ;  /* 0x0000000000057919 */ /* 0x000ea20000002100 */
[----:B-1-3--:R-:W-:-:S04]  /*17c60*/  IMAD.MOV.U32 R2, RZ, RZ, 0x6000 ;  /* 0x00006000ff027424 */ /* 0x00afc800078e00ff */
[----:B------:R4:W-:Y:S01]  /*17c70*/  SYNCS.ARRIVE.TRANS64 RZ, [R3+URZ+0x22830], R2 ;  /* 0x0228300203ff79a7 */ /* 0x0009e2000800003f */
[----:B--2---:R-:W-:-:S04]  /*17c80*/  LOP3.LUT R5, R5, 0x1f, RZ, 0xc0, !PT ;  /* 0x0000001f05057812 */ /* 0x004fc800078ec0ff */
[----:B------:R-:W-:-:S13]  /*17c90*/  ISETP.NE.AND P0, PT, R5, RZ, PT ;  /* 0x000000ff0500720c */ /* 0x000fda0003f05270 */
[----:B----4-:R-:W-:Y:S05]  /*17ca0*/  @!P0 BRA `(.L_x_1225) ;  /* 0x0000000000048947 */ /* 0x010fea0003800000 */
[----:B------:R-:W-:Y:S01]  /*17cb0*/  BPT.TRAP 0x1 ;  /* 0x000000040000795c */ /* 0x000fe20000300000 */
.L_x_1225:
[----:B------:R-:W-:Y:S05]  /*17cc0*/  BSYNC B1 ;  /* 0x0000000000017941 */ /* 0x000fea0003800000 */
.L_x_1224:
[----:B------:R-:W-:Y:S01]  /*17cd0*/  R2UR UR10, R10 ;  /* 0x000000000a0a72ca */ /* 0x000fe200000e0000 */
[----:B-1-3--:R-:W-:Y:S01]  /*17ce0*/  IMAD R2, R19, 0x6000, R17 ;  /* 0x0000600013027824 */ /* 0x00afe200078e0211 */
[----:B------:R-:W-:Y:S01]  /*17cf0*/  R2UR UR6, R8 ;  /* 0x00000000080672ca */ /* 0x000fe200000e0000 */
[----:B------:R-:W-:Y:S01]  /*17d00*/  UIADD3 UR4, UP0, UR44, 0x370, URZ ;  /* 0x000003702c047890 */ /* 0x000fe2000ff1e03f */
[----:B------:R-:W-:Y:S01]  /*17d10*/  R2UR UR7, R9 ;  /* 0x00000000090772ca */ /* 0x000fe200000e0000 */
[----:B------:R-:W-:Y:S01]  /*17d20*/  VIADD R3, R3, 0x22830 ;  /* 0x0002283003037836 */ /* 0x000fe20000000000 */
[----:B------:R-:W-:Y:S01]  /*17d30*/  PLOP3.LUT P0, PT, PT, PT, PT, 0x80, 0x0 ;  /* 0x000000000000781c */ /* 0x000fe20003f0f070 */
[----:B------:R-:W-:Y:S01]  /*17d40*/  VIADD R5, R2, 0x16400 ;  /* 0x0001640002057836 */ /* 0x000fe20000000000 */
[----:B------:R-:W-:-:S12]  /*17d50*/  UIADD3.X UR5, URZ, UR45, URZ, UP0, !UPT ;  /* 0x0000002d3f057290 */ /* 0x000fd800087fe43f */
.L_x_1226:
        /* <DEDUP_REMOVED lines=9> */
[----:B-1----:R-:W-:Y:S05]  /*17df0*/  @P0 BRA.U.ANY `(.L_x_1226) ;  /* 0xfffffffd00d80947 */ /* 0x002fea000393ffff */
[----:B------:R-:W-:Y:S01]  /*17e00*/  R2UR UR6, R8 ;  /* 0x00000000080672ca */ /* 0x000fe200000e0000 */
[----:B------:R-:W-:Y:S01]  /*17e10*/  VIADD R5, R2, 0x18400 ;  /* 0x0001840002057836 */ /* 0x000fe20000000000 */
[----:B------:R-:W-:Y:S01]  /*17e20*/  R2UR UR7, R9 ;  /* 0x00000000090772ca */ /* 0x000fe200000e0000 */
[----:B------:R-:W-:Y:S01]  /*17e30*/  UMOV UR10, 0x40 ;  /* 0x00000040000a7882 */ /* 0x000fe20000000000 */
[----:B------:R-:W-:-:S13]  /*17e40*/  PLOP3.LUT P0, PT, PT, PT, PT, 0x80, 0x0 ;  /* 0x000000000000781c */ /* 0x000fda0003f0f070 */
.L_x_1227:
        /* <DEDUP_REMOVED lines=15> */
.L_x_1228:
        /* <DEDUP_REMOVED lines=10> */
.L_x_1215:
[----:B------:R-:W-:Y:S05]  /*17fe0*/  BSYNC B0 ;  /* 0x0000000000007941 */ /* 0x000fea0003800000 */
.L_x_1214:
[----:B------:R-:W-:-:S06]  /*17ff0*/  UISETP.NE.AND UP0, UPT, UR39, 0x3, UPT ;  /* 0x000000032700788c */ /* 0x000fcc000bf05270 */
[----:B------:R-:W-:-:S13]  /*18000*/  PLOP3.LUT P0, PT, PT, PT, UP0, 0x80, 0x0 ;  /* 0x000000000000781c */ /* 0x000fda0003f0f008 */
[----:B------:R-:W-:Y:S05]  /*18010*/  @!P0 BRA `(.L_x_1229) ;  /* 0x0000000000048947 */ /* 0x000fea0003800000 */
[----:B------:R-:W-:Y:S01]  /*18020*/  BPT.TRAP 0x1 ;  /* 0x000000040000795c */ /* 0x000fe20000300000 */
.L_x_1229:
        /* <DEDUP_REMOVED lines=8> */
.L_x_1290:
[----:B------:R-:W-:Y:S05]  /*180b0*/  BSYNC B0 ;  /* 0x0000000000007941 */ /* 0x000fea0003800000 */
.L_x_1230:
[----:B------:R-:W-:Y:S05]  /*180c0*/  @!P1 BRA `(.L_x_1232) ;  /* 0x0000000000049947 */ /* 0x000fea0003800000 */
[----:B------:R-:W-:Y:S01]  /*180d0*/  BPT.TRAP 0x1 ;  /* 0x000000040000795c */ /* 0x000fe20000300000 */
.L_x_1232:
[----:B---3--:R-:W-:Y:S01]  /*180e0*/  SHF.L.U32 R2, R7, 0x1f, RZ ;  /* 0x0000001f07027819 */ /* 0x008fe200000006ff */
[----:B------:R-:W-:-:S03]  /*180f0*/  IMAD.SHL.U32 R3, R6, 0x4000, RZ ;  /* 0x0000400006037824 */ /* 0x000fc600078e00ff */
[----:B------:R-:W3:Y:S02]  /*18100*/  SYNCS.PHASECHK.TRANS64.TRYWAIT P0, [R20+URZ+0x22860], R2 ;  /* 0x02286002140075a7 */ /* 0x000ee4000800017f */
[----:B---3--:R-:W-:Y:S05]  /*18110*/  @!P0 BRA `(.L_x_1233) ;  /* 0x0000002c00848947 */ /* 0x008fea0003800000 */
.L_x_1291:
[----:B-1----:R-:W3:Y:S04]  /*18120*/  LDL R4, [R1+0x28] ;  /* 0x0000280001047983 */ /* 0x002ee80000100800 */
[----:B------:R-:W4:Y:S04]  /*18130*/  LDL R12, [R1+0xc] ;  /* 0x00000c00010c7983 */ /* 0x000f280000100800 */
[----:B------:R-:W5:Y:S01]  /*18140*/  LDL R13, [R1+0x24] ;  /* 0x00002400010d7983 */ /* 0x000f620000100800 */
[----:B------:R-:W-:Y:S05]  /*18150*/  WARPSYNC.ALL ;  /* 0x0000000000007948 */ /* 0x000fea0003800000 */
[----:B---3--:R-:W-:-:S05]  /*18160*/  LOP3.LUT R2, R3, R4, RZ, 0xfc, !PT ;  /* 0x0000000403027212 */ /* 0x008fca00078efcff */
[----:B------:R-:W-:-:S05]  /*18170*/  IMAD.IADD R2, R17, 0x1, R2 ;  /* 0x0000000111027824 */ /* 0x000fca00078e0202 */
[----:B--2---:R-:W1:Y:S01]  /*18180*/  LDSM.16.MT88.4 R8, [R2+0x8400] ;  /* 0x008400000208783b */ /* 0x004e620000004200 */
[----:B----4-:R-:W-:Y:S01]  /*18190*/  IMAD.IADD R18, R12, 0x1, R2 ;  /* 0x000000010c127824 */ /* 0x010fe200078e0202 */
[----:B-----5:R-:W-:Y:S02]  /*181a0*/  IADD3 R3, R17, R3, R13 ;  /* 0x0000000311037210 */ /* 0x020fe40007ffe00d */
[C-C-:B-1----:R-:W-:Y:S02]  /*181b0*/  PRMT R4, R8.reuse, 0x6420, R9.reuse ;  /* 0x0000642008047816 */ /* 0x142fe40000000009 */
[----:B------:R-:W-:Y:S02]  /*181c0*/  PRMT R5, R8, 0x7531, R9 ;  /* 0x0000753108057816 */ /* 0x000fe40000000009 */
[C-C-:B------:R-:W-:Y:S02]  /*181d0*/  PRMT R6, R10.reuse, 0x6420, R11.reuse ;  /* 0x000064200a067816 */ /* 0x140fe4000000000b */
[----:B------:R-:W-:-:S02]  /*181e0*/  PRMT R7, R10, 0x7531, R11 ;  /* 0x000075310a077816 */ /* 0x000fc4000000000b */
[----:B------:R-:W1:Y:S04]  /*181f0*/  LDSM.16.MT88.4 R8, [R18+0x8400] ;  /* 0x008400001208783b */ /* 0x000e680000004200 */
[----:B------:R2:W-:Y:S02]  /*18200*/  STSM.16.M88.4 [R3+0x400], R4 ;  /* 0x0004000403007844 */ /* 0x0005e40000000200 */
[----:B--2---:R-:W-:Y:S01]  /*18210*/  IMAD.MOV.U32 R7, RZ, RZ, R12 ;  /* 0x000000ffff077224 */ /* 0x004fe200078e000c */
[C-C-:B-1----:R-:W-:Y:S02]  /*18220*/  PRMT R12, R8.reuse, 0x6420, R9.reuse ;  /* 0x00006420080c7816 */ /* 0x142fe40000000009 */
[----:B------:R-:W-:Y:S02]  /*18230*/  PRMT R13, R8, 0x7531, R9 ;  /* 0x00007531080d7816 */ /* 0x000fe40000000009 */
[----:B------:R-:W-:-:S02]  /*18240*/  PRMT R14, R10, 0x6420, R11 ;  /* 0x000064200a0e7816 */ /* 0x000fc4000000000b */
[----:B------:R-:W-:-:S05]  /*18250*/  PRMT R15, R10, 0x7531, R11 ;  /* 0x000075310a0f7816 */ /* 0x000fca000000000b */
[----:B------:R1:W-:Y:S04]  /*18260*/  STSM.16.M88.4 [R3+0x2400], R12 ;  /* 0x0024000c03007844 */ /* 0x0003e80000000200 */
[----:B------:R-:W2:Y:S04]  /*18270*/  LDSM.16.MT88.4 R8, [R2+0x9400] ;  /* 0x009400000208783b */ /* 0x000ea80000004200 */
[----:B-1----:R-:W3:Y:S01]  /*18280*/  LDL R15, [R1+0x8] ;  /* 0x00000800010f7983 */ /* 0x002ee20000100800 */
[----:B------:R-:W-:Y:S01]  /*18290*/  IMAD.MOV.U32 R14, RZ, RZ, R7 ;  /* 0x000000ffff0e7224 */ /* 0x000fe200078e0007 */
[----:B--2---:R-:W-:-:S02]  /*182a0*/  PRMT R4, R8, 0x6420, R9 ;  /* 0x0000642008047816 */ /* 0x004fc40000000009 */
[----:B------:R-:W-:Y:S02]  /*182b0*/  PRMT R5, R8, 0x7531, R9 ;  /* 0x0000753108057816 */ /* 0x000fe40000000009 */
[C-C-:B------:R-:W-:Y:S02]  /*182c0*/  PRMT R6, R10.reuse, 0x6420, R11.reuse ;  /* 0x000064200a067816 */ /* 0x140fe4000000000b */
[----:B------:R-:W-:Y:S02]  /*182d0*/  PRMT R7, R10, 0x7531, R11 ;  /* 0x000075310a077816 */ /* 0x000fe4000000000b */
[----:B------:R-:W1:Y:S02]  /*182e0*/  LDSM.16.MT88.4 R8, [R18+0x9400] ;  /* 0x009400001208783b */ /* 0x000e640000004200 */
[C-C-:B-1----:R-:W-:Y:S02]  /*182f0*/  PRMT R12, R8.reuse, 0x6420, R9.reuse ;  /* 0x00006420080c7816 */ /* 0x142fe40000000009 */
[----:B------:R-:W-:-:S02]  /*18300*/  PRMT R13, R8, 0x7531, R9 ;  /* 0x00007531080d7816 */ /* 0x000fc40000000009 */
[----:B---3--:R-:W-:-:S05]  /*18310*/  IADD3 R21, R15, 0x400, R3 ;  /* 0x000004000f157810 */ /* 0x008fca0007ffe003 */
[----:B------:R1:W-:Y:S02]  /*18320*/  STSM.16.M88.4 [R21], R4 ;  /* 0x0000000415007844 */ /* 0x0003e40000000200 */
[----:B-1----:R-:W-:Y:S01]  /*18330*/  IMAD.MOV.U32 R6, RZ, RZ, R14 ;  /* 0x000000ffff067224 */ /* 0x002fe200078e000e */
[C---:B------:R-:W-:Y:S01]  /*18340*/  PRMT R14, R10.reuse, 0x6420, R11 ;  /* 0x000064200a0e7816 */ /* 0x040fe2000000000b */
[----:B------:R-:W-:Y:S01]  /*18350*/  IMAD.MOV.U32 R7, RZ, RZ, R15 ;  /* 0x000000ffff077224 */ /* 0x000fe200078e000f */
[----:B------:R-:W-:-:S05]  /*18360*/  PRMT R15, R10, 0x7531, R11 ;  /* 0x000075310a0f7816 */ /* 0x000fca000000000b */
[----:B------:R1:W-:Y:S04]  /*18370*/  STSM.16.M88.4 [R21+0x2000], R12 ;  /* 0x0020000c15007844 */ /* 0x0003e80000000200 */
[----:B------:R-:W2:Y:S01]  /*18380*/  LDSM.16.MT88.4 R8, [R2+0xa400] ;  /* 0x00a400000208783b */ /* 0x000ea20000004200 */
[----:B-1----:R-:W-:Y:S02]  /*18390*/  IMAD.MOV.U32 R14, RZ, RZ, R6 ;  /* 0x000000ffff0e7224 */ /* 0x002fe400078e0006 */
[----:B------:R-:W-:Y:S01]  /*183a0*/  IMAD.MOV.U32 R15, RZ, RZ, R7 ;  /* 0x000000ffff0f7224 */ /* 0x000fe200078e0007 */
[C-C-:B--2---:R-:W-:Y:S02]  /*183b0*/  PRMT R4, R8.reuse, 0x6420, R9.reuse ;  /* 0x0000642008047816 */ /* 0x144fe40000000009 */
[----:B------:R-:W-:-:S02]  /*183c0*/  PRMT R5, R8, 0x7531, R9 ;  /* 0x0000753108057816 */ /* 0x000fc40000000009 */
[C-C-:B------:R-:W-:Y:S02]  /*183d0*/  PRMT R6, R10.reuse, 0x6420, R11.reuse ;  /* 0x000064200a067816 */ /* 0x140fe4000000000b */
[----:B------:R-:W-:Y:S02]  /*183e0*/  PRMT R7, R10, 0x7531, R11 ;  /* 0x000075310a077816 */ /* 0x000fe4000000000b */
[----:B------:R-:W1:Y:S01]  /*183f0*/  LDSM.16.MT88.4 R8, [R18+0xa400] ;  /* 0x00a400001208783b */ /* 0x000e620000004200 */
[----:B------:R-:W-:-:S05]  /*18400*/  IADD3 R3, R14, 0x400, R3 ;  /* 0x000004000e037810 */ /* 0x000fca0007ffe003 */
[----:B------:R2:W-:Y:S02]  /*18410*/  STSM.16.M88.4 [R3], R4 ;  /* 0x0000000403007844 */ /* 0x0005e40000000200 */
[----:B--2---:R-:W-:Y:S01]  /*18420*/  IMAD.MOV.U32 R7, RZ, RZ, R15 ;  /* 0x000000ffff077224 */ /* 0x004fe200078e000f */
[C-C-:B-1----:R-:W-:Y:S02]  /*18430*/  PRMT R12, R8.reuse, 0x6420, R9.reuse ;  /* 0x00006420080c7816 */ /* 0x142fe40000000009 */
[----:B------:R-:W-:Y:S02]  /*18440*/  PRMT R13, R8, 0x7531, R9 ;  /* 0x00007531080d7816 */ /* 0x000fe40000000009 */
[C-C-:B------:R-:W-:Y:S02]  /*18450*/  PRMT R14, R10.reuse, 0x6420, R11.reuse ;  /* 0x000064200a0e7816 */ /* 0x140fe4000000000b */
[----:B------:R-:W-:-:S05]  /*18460*/  PRMT R15, R10, 0x7531, R11 ;  /* 0x000075310a0f7816 */ /* 0x000fca000000000b */
[----:B------:R1:W-:Y:S04]  /*18470*/  STSM.16.M88.4 [R3+0x2000], R12 ;  /* 0x0020000c03007844 */ /* 0x0003e80000000200 */
[----:B------:R-:W2:Y:S01]  /*18480*/  LDSM.16.MT88.4 R8, [R2+0xb400] ;  /* 0x00b400000208783b */ /* 0x000ea20000004200 */
[----:B-1----:R-:W-:Y:S01]  /*18490*/  IMAD.MOV.U32 R15, RZ, RZ, R7 ;  /* 0x000000ffff0f7224 */ /* 0x002fe200078e0007 */
[C-C-:B--2---:R-:W-:Y:S02]  /*184a0*/  PRMT R4, R8.reuse, 0x6420, R9.reuse ;  /* 0x0000642008047816 */ /* 0x144fe40000000009 */
[----:B------:R-:W-:Y:S02]  /*184b0*/  PRMT R5, R8, 0x7531, R9 ;  /* 0x0000753108057816 */ /* 0x000fe40000000009 */
[----:B------:R-:W-:-:S02]  /*184c0*/  PRMT R6, R10, 0x6420, R11 ;  /* 0x000064200a067816 */ /* 0x000fc4000000000b */
[----:B------:R-:W-:Y:S02]  /*184d0*/  PRMT R7, R10, 0x7531, R11 ;  /* 0x000075310a077816 */ /* 0x000fe4000000000b */
[----:B------:R-:W1:Y:S01]  /*184e0*/  LDSM.16.MT88.4 R8, [R18+0xb400] ;  /* 0x00b400001208783b */ /* 0x000e620000004200 */
[----:B------:R-:W-:-:S05]  /*184f0*/  IMAD.IADD R3, R15, 0x1, R3 ;  /* 0x000000010f037824 */ /* 0x000fca00078e0203 */
[----:B------:R1:W-:Y:S02]  /*18500*/  STSM.16.M88.4 [R3], R4 ;  /* 0x0000000403007844 */ /* 0x0003e40000000200 */
        /* <DEDUP_REMOVED lines=13> */
.L_x_1234:
[----:B------:R-:W3:Y:S01]  /*185e0*/  S2R R2, SR_TID.X ;  /* 0x0000000000027919 */ /* 0x000ee20000002100 */
[----:B--2---:R2:W-:Y:S01]  /*185f0*/  SYNCS.ARRIVE.TRANS64.A1T0 RZ, [R20+URZ+0x22850], RZ ;  /* 0x022850ff14ff79a7 */ /* 0x0045e2000810003f */
[----:B-1----:R4:W5:Y:S01]  /*18600*/  LDL R7, [R1] ;  /* 0x0000000001077983 */ /* 0x0029620000100800 */
[----:B---3--:R-:W-:-:S03]  /*18610*/  LOP3.LUT R3, R2, 0x7f, RZ, 0xc0, !PT ;  /* 0x0000007f02037812 */ /* 0x008fc600078ec0ff */
[----:B------:R-:W3:Y:S01]  /*18620*/  LDL R2, [R1+0x14] ;  /* 0x0000140001027983 */ /* 0x000ee20000100800 */
[----:B------:R-:W-:Y:S01]  /*18630*/  IMAD.MOV.U32 R6, RZ, RZ, R19 ;  /* 0x000000ffff067224 */ /* 0x000fe200078e0013 */
[----:B------:R-:W-:Y:S01]  /*18640*/  BAR.SYNC.DEFER_BLOCKING 0x2, 0x80 ;  /* 0x0082000000007b1d */ /* 0x000fe20000010000 */
[----:B------:R-:W-:-:S13]  /*18650*/  ISETP.NE.AND P0, PT, R3, RZ, PT ;  /* 0x000000ff0300720c */ /* 0x000fda0003f05270 */
[----:B--2---:R-:W-:-:S05]  /*18660*/  @!P0 VIADD R20, R20, 0x22880 ;  /* 0x0002288014148836 */ /* 0x004fca0000000000 */
[----:B------:R-:W-:-:S04]  /*18670*/  @!P0 PRMT R20, RZ, 0x654, R20 ;  /* 0x00000654ff148816 */ /* 0x000fc80000000014 */
[----:B------:R4:W-:Y:S01]  /*18680*/  @!P0 SYNCS.ARRIVE.TRANS64.RED.A1T0 RZ, [R20+URZ], RZ ;  /* 0x000000ff14ff89a7 */ /* 0x0009e2000810043f */
[C---:B---3--:R-:W-:Y:S01]  /*18690*/  ISETP.GT.AND P0, PT, R0.reuse, R2, PT ;  /* 0x000000020000720c */ /* 0x048fe20003f04270 */
[----:B------:R-:W-:-:S12]  /*186a0*/  VIADD R0, R0, 0xffffffff ;  /* 0xffffffff00007836 */ /* 0x000fd80000000000 */
[----:B----4-:R-:W-:Y:S05]  /*186b0*/  @P0 BRA `(.L_x_1235) ;  /* 0xfffffff000140947 */ /* 0x010fea000383ffff */
.L_x_1213:
[----:B------:R-:W2:Y:S01]  /*186c0*/  S2R R2, SR_TID.X ;  /* 0x0000000000027919 */ /* 0x000ea20000002100 */
[----:B------:R-:W-:Y:S01]  /*186d0*/  BSSY B0, `(.L_x_1236) ;  /* 0x0000011000007945 */ /* 0x000fe20003800000 */
[----:B--2---:R-:W-:-:S04]  /*186e0*/  LOP3.LUT R2, R2, 0x7f, RZ, 0xc0, !PT ;  /* 0x0000007f02027812 */ /* 0x004fc800078ec0ff */
[----:B------:R-:W-:-:S13]  /*186f0*/  ISETP.NE.AND P0, PT, R2, RZ, PT ;  /* 0x000000ff0200720c */ /* 0x000fda0003f05270 */
[----:B------:R-:W-:Y:S05]  /*18700*/  @P0 BRA `(.L_x_1237) ;  /* 0x0000000000340947 */ /* 0x000fea0003800000 */
[----:B------:R-:W2:Y:S01]  /*18710*/  S2R R3, SR_LANEID ;  /* 0x0000000000037919 */ /* 0x000ea20000000000 */
[----:B------:R-:W-:Y:S02]  /*18720*/  VOTEU.ANY UR4, UPT, PT ;  /* 0x0000000000047886 */ /* 0x000fe400038e0100 */
[----:B------:R-:W2:Y:S08]  /*18730*/  FLO.U32 R0, UR4 ;  /* 0x0000000400007d00 */ /* 0x000eb000080e0000 */
[----:B-1----:R-:W1:Y:S01]  /*18740*/  POPC R4, UR4 ;  /* 0x0000000400047d09 */ /* 0x002e620008000000 */
[----:B--2---:R-:W-:-:S02]  /*18750*/  ISETP.EQ.U32.AND P1, PT, R0, R3, PT ;  /* 0x000000030000720c */ /* 0x004fc40003f22070 */
[----:B------:R-:W1:Y:S11]  /*18760*/  LDC.64 R2, c[0x0][0xc60] ;  /* 0x00031800ff027b82 */ /* 0x000e760000000a00 */
[----:B-1----:R-:W2:Y:S01]  /*18770*/  @P1 ATOMG.E.ADD.STRONG.GPU PT, R3, desc[UR52][R2.64], R4 ;  /* 0x00000004020319a8 */ /* 0x002ea200081ee1f4 */
[----:B------:R-:W1:Y:S02]  /*18780*/  S2R R5, SR_LTMASK ;  /* 0x0000000000057919 */ /* 0x000e640000003900 */
[----:B-1----:R-:W-:-:S06]  /*18790*/  LOP3.LUT R5, R5, UR4, RZ, 0xc0, !PT ;  /* 0x0000000405057c12 */ /* 0x002fcc000f8ec0ff */
[----:B------:R-:W1:Y:S01]  /*187a0*/  POPC R5, R5 ;  /* 0x0000000500057309 */ /* 0x000e620000000000 */
[----:B--2---:R-:W1:Y:S02]  /*187b0*/  SHFL.IDX PT, R0, R3, R0, 0x1f ;  /* 0x00001f0003007589 */ /* 0x004e6400000e0000 */
[----:B-1----:R-:W-:-:S05]  /*187c0*/  IADD3 R0, R0, UR40, R5 ;  /* 0x0000002800007c10 */ /* 0x002fca000fffe005 */
[----:B------:R2:W-:Y:S02]  /*187d0*/  STL [R1+0x10], R0 ;  /* 0x0000100001007387 */ /* 0x0005e40000100800 */
.L_x_1237:
[----:B------:R-:W-:Y:S05]  /*187e0*/  BSYNC B0 ;  /* 0x0000000000007941 */ /* 0x000fea0003800000 */
.L_x_1236:
[----:B------:R-:W-:-:S06]  /*187f0*/  UISETP.NE.AND UP0, UPT, UR39, 0x3, UPT ;  /* 0x000000032700788c */ /* 0x000fcc000bf05270 */
[----:B------:R-:W-:-:S13]  /*18800*/  PLOP3.LUT P1, PT, PT, PT, UP0, 0x80, 0x0 ;  /* 0x000000000000781c */ /* 0x000fda0003f2f008 */
[----:B------:R-:W-:Y:S05]  /*18810*/  @!P1 BRA `(.L_x_1238) ;  /* 0x0000000000049947 */ /* 0x000fea0003800000 */
[----:B------:R-:W-:Y:S01]  /*18820*/  BPT.TRAP 0x1 ;  /* 0x000000040000795c */ /* 0x000fe20000300000 */
.L_x_1238:
[----:B------:R-:W3:Y:S01]  /*18830*/  LDL R2, [R1] ;  /* 0x0000000001027983 */ /* 0x000ee20000100800 */
[----:B------:R-:W-:Y:S01]  /*18840*/  IMAD R16, R19, 0x8, R17 ;  /* 0x0000000813107824 */ /* 0x000fe200078e0211 */
[----:B------:R-:W-:Y:S01]  /*18850*/  BSSY B0, `(.L_x_1239) ;  /* 0x0000007000007945 */ /* 0x000fe20003800000 */
[----:B--2---:R-:W-:-:S05]  /*18860*/  IMAD.U32 R0, RZ, RZ, UR41 ;  /* 0x00000029ff007e24 */ /* 0x004fca000f8e00ff */
[----:B------:R-:W-:Y:S02]  /*18870*/  ISETP.NE.AND P2, PT, R0, 0x3, PT ;  /* 0x000000030000780c */ /* 0x000fe40003f45270 */
[----:B---3--:R-:W-:-:S04]  /*18880*/  LOP3.LUT R3, R2, 0x1, RZ, 0x3c, !PT ;  /* 0x0000000102037812 */ /* 0x008fc800078e3cff */
[----:B------:R-:W-:-:S04]  /*18890*/  SHF.L.U32 R3, R3, 0x1f, RZ ;  /* 0x0000001f03037819 */ /* 0x000fc800000006ff */
[----:B------:R-:W2:Y:S02]  /*188a0*/  SYNCS.PHASECHK.TRANS64.TRYWAIT P1, [R16+URZ+0x22870], R3 ;  /* 0x02287003100075a7 */ /* 0x000ea4000802017f */
[----:B--2---:R-:W-:Y:S05]  /*188b0*/  @!P1 BRA `(.L_x_1240) ;  /* 0x0000002400b09947 */ /* 0x004fea0003800000 */
.L_x_1292:
[----:B------:R-:W-:Y:S05]  /*188c0*/  BSYNC B0 ;  /* 0x0000000000007941 */ /* 0x000fea0003800000 */
.L_x_1239:
[----:B------:R-:W-:Y:S05]  /*188d0*/  @!P2 BRA `(.L_x_1241) ;  /* 0x000000000004a947 */ /* 0x000fea0003800000 */
[----:B------:R-:W-:Y:S01]  /*188e0*/  BPT.TRAP 0x1 ;  /* 0x000000040000795c */ /* 0x000fe20000300000 */
.L_x_1241:
[----:B------:R-:W2:Y:S02]  /*188f0*/  LDL R0, [R1] ;  /* 0x0000000001007983 */ /* 0x000ea40000100800 */
[----:B--2---:R-:W-:-:S04]  /*18900*/  SHF.L.U32 R3, R0, 0x1f, RZ ;  /* 0x0000001f00037819 */ /* 0x004fc800000006ff */
[----:B------:R-:W2:Y:S02]  /*18910*/  SYNCS.PHASECHK.TRANS64.TRYWAIT P1, [R16+URZ+0x22860], R3 ;  /* 0x02286003100075a7 */ /* 0x000ea4000802017f */
[----:B--2---:R-:W-:Y:S05]  /*18920*/  @!P1 BRA `(.L_x_1242) ;  /* 0x0000002400a89947 */ /* 0x004fea0003800000 */
.L_x_1293:
[----:B------:R-:W3:Y:S04]  /*18930*/  LDL R0, [R1+0x28] ;  /* 0x0000280001007983 */ /* 0x000ee80000100800 */
[----:B------:R-:W2:Y:S04]  /*18940*/  LDL R12, [R1+0xc] ;  /* 0x00000c00010c7983 */ /* 0x000ea80000100800 */
[----:B------:R-:W4:Y:S01]  /*18950*/  LDL R13, [R1+0x24] ;  /* 0x00002400010d7983 */ /* 0x000f220000100800 */
[----:B------:R-:W-:Y:S01]  /*18960*/  IMAD.SHL.U32 R2, R19, 0x4000, RZ ;  /* 0x0000400013027824 */ /* 0x000fe200078e00ff */
[----:B------:R-:W-:Y:S05]  /*18970*/  WARPSYNC.ALL ;  /* 0x0000000000007948 */ /* 0x000fea0003800000 */
[----:B---3--:R-:W-:-:S05]  /*18980*/  LOP3.LUT R0, R2, R0, RZ, 0xfc, !PT ;  /* 0x0000000002007212 */ /* 0x008fca00078efcff */
[----:B------:R-:W-:-:S05]  /*18990*/  IMAD.IADD R0, R17, 0x1, R0 ;  /* 0x0000000111007824 */ /* 0x000fca00078e0200 */
[----:B-1---5:R-:W1:Y:S01]  /*189a0*/  LDSM.16.MT88.4 R4, [R0+0x8400] ;  /* 0x008400000004783b */ /* 0x022e620000004200 */
[----:B--2---:R-:W-:Y:S01]  /*189b0*/  IMAD.IADD R3, R12, 0x1, R0 ;  /* 0x000000010c037824 */ /* 0x004fe200078e0200 */
[----:B----4-:R-:W-:Y:S02]  /*189c0*/  IADD3 R2, R17, R2, R13 ;  /* 0x0000000211027210 */ /* 0x010fe40007ffe00d */
[C-C-:B-1----:R-:W-:Y:S02]  /*189d0*/  PRMT R8, R4.reuse, 0x6420, R5.reuse ;  /* 0x0000642004087816 */ /* 0x142fe40000000005 */
[----:B------:R-:W-:Y:S02]  /*189e0*/  PRMT R9, R4, 0x7531, R5 ;  /* 0x0000753104097816 */ /* 0x000fe40000000005 */
[C-C-:B------:R-:W-:Y:S02]  /*189f0*/  PRMT R10, R6.reuse, 0x6420, R7.reuse ;  /* 0x00006420060a7816 */ /* 0x140fe40000000007 */
[----:B------:R-:W-:-:S02]  /*18a00*/  PRMT R11, R6, 0x7531, R7 ;  /* 0x00007531060b7816 */ /* 0x000fc40000000007 */
[----:B------:R-:W1:Y:S04]  /*18a10*/  LDSM.16.MT88.4 R4, [R3+0x8400] ;  /* 0x008400000304783b */ /* 0x000e680000004200 */
[----:B------:R1:W-:Y:S02]  /*18a20*/  STSM.16.M88.4 [R2+0x400], R8 ;  /* 0x0004000802007844 */ /* 0x0003e40000000200 */
        /* <DEDUP_REMOVED lines=31> */
[----:B------:R-:W-:Y:S01]  /*18c20*/  STSM.16.M88.4 [R2], R12 ;  /* 0x0000000c02007844 */ /* 0x000fe20000000200 */
[C-C-:B-1----:R-:W-:Y:S02]  /*18c30*/  PRMT R8, R4.reuse, 0x6420, R5.reuse ;  /* 0x0000642004087816 */ /* 0x142fe40000000005 */
[----:B------:R-:W-:Y:S02]  /*18c40*/  PRMT R9, R4, 0x7531, R5 ;  /* 0x0000753104097816 */ /* 0x000fe40000000005 */
[C-C-:B------:R-:W-:Y:S02]  /*18c50*/  PRMT R10, R6.reuse, 0x6420, R7.reuse ;  /* 0x00006420060a7816 */ /* 0x140fe40000000007 */
[----:B------:R-:W-:-:S05]  /*18c60*/  PRMT R11, R6, 0x7531, R7 ;  /* 0x00007531060b7816 */ /* 0x000fca0000000007 */
[----:B------:R-:W-:Y:S04]  /*18c70*/  STSM.16.M88.4 [R2+0x2000], R8 ;  /* 0x0020000802007844 */ /* 0x000fe80000000200 */
[----:B------:R-:W1:Y:S02]  /*18c80*/  LDSM.16.MT88.4 R4, [R0+0xb400] ;  /* 0x00b400000004783b */ /* 0x000e640000004200 */
[C-C-:B-1----:R-:W-:Y:S02]  /*18c90*/  PRMT R12, R4.reuse, 0x6420, R5.reuse ;  /* 0x00006420040c7816 */ /* 0x142fe40000000005 */
[----:B------:R-:W-:Y:S02]  /*18ca0*/  PRMT R13, R4, 0x7531, R5 ;  /* 0x00007531040d7816 */ /* 0x000fe40000000005 */
[----:B------:R-:W-:-:S02]  /*18cb0*/  PRMT R14, R6, 0x6420, R7 ;  /* 0x00006420060e7816 */ /* 0x000fc40000000007 */
[----:B------:R-:W-:Y:S02]  /*18cc0*/  PRMT R15, R6, 0x7531, R7 ;  /* 0x00007531060f7816 */ /* 0x000fe40000000007 */
[----:B------:R-:W1:Y:S01]  /*18cd0*/  LDSM.16.MT88.4 R4, [R3+0xb400] ;  /* 0x00b400000304783b */ /* 0x000e620000004200 */
[----:B------:R-:W-:-:S05]  /*18ce0*/  IMAD.IADD R2, R18, 0x1, R2 ;  /* 0x0000000112027824 */ /* 0x000fca00078e0202 */
[----:B------:R2:W-:Y:S01]  /*18cf0*/  STSM.16.M88.4 [R2], R12 ;  /* 0x0000000c02007844 */ /* 0x0005e20000000200 */
        /* <DEDUP_REMOVED lines=13> */
.L_x_1243:
[----:B--2---:R-:W2:Y:S01]  /*18dd0*/  LDL.LU R2, [R1] ;  /* 0x0000000001027983 */ /* 0x004ea20000300800 */
[----:B-1----:R1:W-:Y:S01]  /*18de0*/  SYNCS.ARRIVE.TRANS64.A1T0 RZ, [R16+URZ+0x22850], RZ ;  /* 0x022850ff10ff79a7 */ /* 0x0023e2000810003f */
[----:B------:R-:W-:Y:S02]  /*18df0*/  VIADD R19, R19, 0x1 ;  /* 0x0000000113137836 */ /* 0x000fe40000000000 */
[----:B-1----:R-:W-:-:S05]  /*18e00*/  @!P0 VIADD R16, R16, 0x22880 ;  /* 0x0002288010108836 */ /* 0x002fca0000000000 */
[----:B------:R-:W-:Y:S01]  /*18e10*/  @!P0 PRMT R16, RZ, 0x654, R16 ;  /* 0x00000654ff108816 */ /* 0x000fe20000000010 */
[----:B------:R-:W-:Y:S06]  /*18e20*/  BAR.SYNC.DEFER_BLOCKING 0x2, 0x80 ;  /* 0x0082000000007b1d */ /* 0x000fec0000010000 */
[----:B------:R3:W-:Y:S01]  /*18e30*/  @!P0 SYNCS.ARRIVE.TRANS64.RED.A1T0 RZ, [R16+URZ], RZ ;  /* 0x000000ff10ff89a7 */ /* 0x0007e2000810043f */
[----:B------:R-:W-:-:S04]  /*18e40*/  ISETP.NE.AND P0, PT, R19, 0x2, PT ;  /* 0x000000021300780c */ /* 0x000fc80003f05270 */
[----:B------:R-:W-:Y:S02]  /*18e50*/  SEL R0, RZ, 0x1, P0 ;  /* 0x00000001ff007807 */ /* 0x000fe40000000000 */
[----:B------:R-:W-:Y:S02]  /*18e60*/  SEL R19, R19, RZ, P0 ;  /* 0x000000ff13137207 */ /* 0x000fe40000000000 */
[----:B--2---:R-:W-:-:S05]  /*18e70*/  LOP3.LUT R2, R2, R0, RZ, 0x3c, !PT ;  /* 0x0000000002027212 */ /* 0x004fca00078e3cff */
[----:B------:R3:W-:Y:S02]  /*18e80*/  STL [R1], R2 ;  /* 0x0000000201007387 */ /* 0x0007e40000100800 */
.L_x_1188:
[----:B------:R-:W-:Y:S05]  /*18e90*/  BSYNC B7 ;  /* 0x0000000000077941 */ /* 0x000fea0003800000 */
.L_x_1186:
[----:B--2---:R-:W2:Y:S02]  /*18ea0*/  LDL R0, [R1+0x20] ;  /* 0x0000200001007983 */ /* 0x004ea40000100800 */
[----:B--2---:R-:W-:-:S13]  /*18eb0*/  LOP3.LUT P0, RZ, R0, 0x2, RZ, 0xc0, !PT ;  /* 0x0000000200ff7812 */ /* 0x004fda000780c0ff */
[----:B------:R-:W-:Y:S05]  /*18ec0*/  @!P0 BRA `(.L_x_1244) ;  /* 0x0000000000308947 */ /* 0x000fea0003800000 */
[----:B------:R-:W2:Y:S08]  /*18ed0*/  S2UR UR5, SR_CgaCtaId ;  /* 0x00000000000579c3 */ /* 0x000eb00000008800 */
[----:B------:R-:W-:Y:S06]  /*18ee0*/  BAR.SYNC.DEFER_BLOCKING 0x5, 0x180 ;  /* 0x0146000000007b1d */ /* 0x000fec0000010000 */
[----:B------:R-:W-:-:S02]  /*18ef0*/  UMOV UR4, 0x400 ;  /* 0x0000040000047882 */ /* 0x000fc40000000000 */
[----:B--2---:R-:W-:-:S06]  /*18f00*/  ULEA UR4, UR5, UR4, 0x18 ;  /* 0x0000000405047291 */ /* 0x004fcc000f8ec03f */
[----:B------:R-:W-:-:S05]  /*18f10*/  IMAD.U32 R17, RZ, RZ, UR4 ;  /* 0x00000004ff117e24 */ /* 0x000fca000f8e00ff */
[----:B-1----:R-:W1:Y:S04]  /*18f20*/  LDS.128 R4, [R17+0x228d0] ;  /* 0x0228d00011047984 */ /* 0x002e680000000c00 */
[----:B-1----:R1:W-:Y:S01]  /*18f30*/  STL.64 [R1+0x10], R4 ;  /* 0x0000100401007387 */ /* 0x0023e20000100a00 */
[----:B------:R-:W-:-:S03]  /*18f40*/  IMAD.MOV.U32 R0, RZ, RZ, R7 ;  /* 0x000000ffff007224 */ /* 0x000fc600078e0007 */
[----:B------:R1:W-:Y:S02]  /*18f50*/  STL [R1+0x18], R6 ;  /* 0x0000180601007387 */ /* 0x0003e40000100800 */
[----:B------:R-:W-:Y:S01]  /*18f60*/  R2UR UR42, R0 ;  /* 0x00000000002a72ca */ /* 0x000fe200000e0000 */
[----:B------:R-:W-:Y:S06]  /*18f70*/  BAR.ARV 0x4, 0x180 ;  /* 0x0106000000007b1d */ /* 0x000fec0000002000 */
[----:B------:R-:W-:Y:S08]  /*18f80*/  BRA `(.L_x_1245) ;  /* 0x0000000c00e47947 */ /* 0x000ff00003800000 */
.L_x_1244:
[----:B------:R-:W2:Y:S01]  /*18f90*/  LDL.LU R0, [R1+0x10] ;  /* 0x0000100001007983 */ /* 0x000ea20000300800 */
[----:B------:R-:W-:Y:S01]  /*18fa0*/  ULDC UR4, c[0x0][0xc3c] ;  /* 0x00030f0000047ab9 */ /* 0x000fe20000000800 */
[----:B---3--:R-:W0:Y:S02]  /*18fb0*/  S2R R2, SR_TID.X ;  /* 0x0000000000027919 */ /* 0x008e240000002100 */
[----:B0-----:R-:W-:-:S04]  /*18fc0*/  LOP3.LUT R9, R2, 0x1f, RZ, 0xc0, !PT ;  /* 0x0000001f02097812 */ /* 0x001fc800078ec0ff */
[C---:B------:R-:W-:Y:S01]  /*18fd0*/  ISETP.NE.AND P0, PT, R9.reuse, 0x1f, PT ;  /* 0x0000001f0900780c */ /* 0x040fe20003f05270 */
[----:B------:R-:W-:-:S05]  /*18fe0*/  VIADD R6, R9, UR42 ;  /* 0x0000002a09067c36 */ /* 0x000fca0008000000 */
[----:B------:R-:W-:Y:S01]  /*18ff0*/  ISETP.GE.OR P1, PT, R6, UR4, !P0 ;  /* 0x0000000406007c0c */ /* 0x000fe2000c726670 */
[----:B------:R-:W-:Y:S02]  /*19000*/  IMAD.MOV.U32 R7, RZ, RZ, RZ ;  /* 0x000000ffff077224 */ /* 0x000fe400078e00ff */
[----:B--2---:R-:W-:-:S10]  /*19010*/  IMAD.MOV.U32 R8, RZ, RZ, R0 ;  /* 0x000000ffff087224 */ /* 0x004fd400078e0000 */
[----:B------:R-:W0:Y:S01]  /*19020*/  @!P1 LDC.64 R2, c[0x0][0xc80] ;  /* 0x00032000ff029b82 */ /* 0x000e220000000a00 */
[----:B------:R-:W-:Y:S01]  /*19030*/  IMAD.MOV.U32 R0, RZ, RZ, RZ ;  /* 0x000000ffff007224 */ /* 0x000fe200078e00ff */
[----:B------:R-:W-:Y:S01]  /*19040*/  ISETP.GE.U32.AND P2, PT, R9, 0x2, PT ;  /* 0x000000020900780c */ /* 0x000fe20003f46070 */
[----:B------:R-:W-:-:S05]  /*19050*/  ULDC UR4, c[0x0][0xc3c] ;  /* 0x00030f0000047ab9 */ /* 0x000fca0000000800 */
[----:B-1----:R-:W1:Y:S01]  /*19060*/  @!P1 LDC.64 R4, c[0x0][0xc78] ;  /* 0x00031e00ff049b82 */ /* 0x002e620000000a00 */
[----:B0-----:R-:W-:-:S05]  /*19070*/  @!P1 IMAD.WIDE R2, R6, 0x4, R2 ;  /* 0x0000000406029825 */ /* 0x001fca00078e0202 */
[----:B------:R1:W2:Y:S02]  /*19080*/  @!P1 LDG.E R0, desc[UR52][R2.64] ;  /* 0x0000003402009981 */ /* 0x0002a4000c1e1900 */
[----:B-1----:R-:W-:-:S05]  /*19090*/  @!P1 IMAD.WIDE R2, R6, 0x4, R4 ;  /* 0x0000000406029825 */ /* 0x002fca00078e0204 */
[----:B------:R-:W2:Y:S01]  /*190a0*/  @!P1 LDG.E R7, desc[UR52][R2.64] ;  /* 0x0000003402079981 */ /* 0x000ea2000c1e1900 */
[C---:B------:R-:W-:Y:S01]  /*190b0*/  ISETP.NE.AND P1, PT, R9.reuse, RZ, PT ;  /* 0x000000ff0900720c */ /* 0x040fe20003f25270 */
[----:B------:R-:W-:Y:S01]  /*190c0*/  IMAD.MOV.U32 R5, RZ, RZ, RZ ;  /* 0x000000ffff057224 */ /* 0x000fe200078e00ff */
[C---:B------:R-:W-:Y:S01]  /*190d0*/  ISETP.GE.U32.AND P3, PT, R9.reuse, 0x4, PT ;  /* 0x000000040900780c */ /* 0x040fe20003f66070 */
[----:B------:R-:W-:Y:S01]  /*190e0*/  SHFL.IDX PT, R6, R8, 0x1, 0x1f ;  /* 0x00201f0008067f89 */ /* 0x000fe200000e0000 */
[C---:B------:R-:W-:Y:S02]  /*190f0*/  ISETP.GE.U32.AND P4, PT, R9.reuse, 0x8, PT ;  /* 0x000000080900780c */ /* 0x040fe40003f86070 */
[----:B------:R-:W-:Y:S01]  /*19100*/  ISETP.GE.U32.AND P5, PT, R9, 0x10, PT ;  /* 0x000000100900780c */ /* 0x000fe20003fa6070 */
[----:B------:R-:W-:Y:S01]  /*19110*/  SHFL.IDX PT, R4, R8, RZ, 0x1f ;  /* 0x00001fff08047589 */ /* 0x000fe200000e0000 */
[----:B------:R-:W0:Y:S01]  /*19120*/  LDC R9, c[0x0][0xc38] ;  /* 0x00030e00ff097b82 */ /* 0x000e220000000800 */
[----:B--2---:R-:W-:-:S05]  /*19130*/  IMAD R2, R7, R0, RZ ;  /* 0x0000000007027224 */ /* 0x004fca00078e02ff */
        /* <DEDUP_REMOVED lines=19> */
[----:B------:R-:W-:Y:S05]  /*19270*/  @P6 BRA `(.L_x_1246) ;  /* 0x0000000000986947 */ /* 0x000fea0003800000 */
.L_x_1248:
[----:B------:R-:W-:-:S04]  /*19280*/  UIADD3 UR42, UR42, 0x1f, URZ ;  /* 0x0000001f2a2a7890 */ /* 0x000fc8000fffe03f */
[----:B------:R-:W-:-:S06]  /*19290*/  UISETP.GE.AND UP0, UPT, UR42, UR4, UPT ;  /* 0x000000042a00728c */ /* 0x000fcc000bf06270 */
[----:B------:R-:W-:-:S13]  /*192a0*/  PLOP3.LUT P6, PT, PT, PT, UP0, 0x40, 0x0 ;  /* 0x000000000000781c */ /* 0x000fda0003fce808 */
[----:B------:R-:W-:Y:S05]  /*192b0*/  @!P6 BRA `(.L_x_1247) ;  /* 0x0000000800c8e947 */ /* 0x000fea0003800000 */
[----:B------:R-:W0:Y:S01]  /*192c0*/  S2R R0, SR_TID.X ;  /* 0x0000000000007919 */ /* 0x000e220000002100 */
[----:B------:R-:W1:Y:S01]  /*192d0*/  LDC R9, c[0x0][0xc38] ;  /* 0x00030e00ff097b82 */ /* 0x000e620000000800 */
        /* <DEDUP_REMOVED lines=27> */
[----:B------:R-:W1:Y:S02]  /*19490*/  SHFL.IDX PT, R3, R2, 0x1f, 0x1f ;  /* 0x03e01f0002037f89 */ /* 0x000e6400000e0000 */
[----:B-1----:R-:W-:-:S04]  /*194a0*/  IMAD R3, R3, R9, RZ ;  /* 0x0000000903037224 */ /* 0x002fc800078e02ff */
[----:B------:R-:W-:-:S05]  /*194b0*/  IMAD.IADD R6, R3, 0x1, R6 ;  /* 0x0000000103067824 */ /* 0x000fca00078e0206 */
[----:B------:R-:W-:-:S13]  /*194c0*/  ISETP.GT.AND P6, PT, R6, R4, PT ;  /* 0x000000040600720c */ /* 0x000fda0003fc4270 */
[----:B------:R-:W-:Y:S05]  /*194d0*/  @!P6 BRA `(.L_x_1248) ;  /* 0xfffffffc0068e947 */ /* 0x000fea000383ffff */
.L_x_1246:
        /* <DEDUP_REMOVED lines=13> */
.L_x_1249:
[----:B---34-:R-:W-:Y:S01]  /*195b0*/  IMAD R2, R5, R9, R6 ;  /* 0x0000000905027224 */ /* 0x018fe200078e0206 */
[----:B--2---:R-:W-:Y:S01]  /*195c0*/  ISETP.NE.AND P0, PT, R7, 0x1, PT ;  /* 0x000000010700780c */ /* 0x004fe20003f05270 */
[----:B------:R-:W-:Y:S02]  /*195d0*/  UIADD3 UR42, UR4, UR42, URZ ;  /* 0x0000002a042a7290 */ /* 0x000fe4000fffe03f */
[----:B------:R-:W-:Y:S01]  /*195e0*/  IMAD.IADD R4, R4, 0x1, -R2 ;  /* 0x0000000104047824 */ /* 0x000fe200078e0a02 */
[----:B------:R2:W-:Y:S09]  /*195f0*/  STL [R1+0x10], R2 ;  /* 0x0000100201007387 */ /* 0x0005f20000100800 */
[----:B------:R-:W-:Y:S05]  /*19600*/  @!P0 BRA `(.L_x_1250) ;  /* 0x0000000000e48947 */ /* 0x000fea0003800000 */
[----:B-1----:R-:W-:-:S04]  /*19610*/  IABS R5, R0 ;  /* 0x0000000000057213 */ /* 0x002fc80000000000 */
[----:B--2---:R-:W1:Y:S08]  /*19620*/  I2F.RP R2, R5 ;  /* 0x0000000500027306 */ /* 0x004e700000209400 */
[----:B-1----:R-:W1:Y:S02]  /*19630*/  MUFU.RCP R2, R2 ;  /* 0x0000000200027308 */ /* 0x002e640000001000 */
[----:B-1----:R-:W-:-:S06]  /*19640*/  VIADD R2, R2, 0xffffffe ;  /* 0x0ffffffe02027836 */ /* 0x002fcc0000000000 */
[----:B0-----:R-:W0:Y:S02]  /*19650*/  F2I.FTZ.U32.TRUNC.NTZ R3, R2 ;  /* 0x0000000200037305 */ /* 0x001e24000021f000 */
[----:B0-----:R-:W-:-:S04]  /*19660*/  IMAD.MOV R2, RZ, RZ, -R3 ;  /* 0x000000ffff027224 */ /* 0x001fc800078e0a03 */
        /* <DEDUP_REMOVED lines=12> */
[----:B------:R-:W-:Y:S02]  /*19730*/  ISETP.GE.U32.AND P0, PT, R2, R5, PT ;  /* 0x000000050200720c */ /* 0x000fe40003f06070 */
[----:B------:R-:W-:-:S04]  /*19740*/  IABS R5, R7 ;  /* 0x0000000700057213 */ /* 0x000fc80000000000 */
        /* <DEDUP_REMOVED lines=9> */
[----:B------:R-:W-:-:S03]  /*197e0*/  LOP3.LUT R2, R4, R0, RZ, 0x3c, !PT ;  /* 0x0000000004027212 */ /* 0x000fc600078e3cff */
[----:B------:R-:W-:Y:S01]  /*197f0*/  IMAD.MOV.U32 R3, RZ, RZ, R8 ;  /* 0x000000ffff037224 */ /* 0x000fe200078e0008 */
[----:B------:R-:W-:Y:S02]  /*19800*/  ISETP.GE.AND P2, PT, R2, RZ, PT ;  /* 0x000000ff0200720c */ /* 0x000fe40003f46270 */
        /* <DEDUP_REMOVED lines=11> */
[----:B------:R-:W-:Y:S01]  /*198c0*/  ISETP.GE.U32.AND P0, PT, R2, R5, PT ;  /* 0x000000050200720c */ /* 0x000fe20003f06070 */
[----:B------:R-:W-:-:S04]  /*198d0*/  IMAD.MOV R2, RZ, RZ, -R3 ;  /* 0x000000ffff027224 */ /* 0x000fc800078e0a03 */
[----:B------:R-:W-:Y:S01]  /*198e0*/  IMAD R4, R0, R2, R4 ;  /* 0x0000000200047224 */ /* 0x000fe200078e0204 */
[----:B------:R-:W-:-:S04]  /*198f0*/  LOP3.LUT R2, R3, R7, RZ, 0x3c, !PT ;  /* 0x0000000703027212 */ /* 0x000fc800078e3cff */
[----:B------:R-:W-:-:S03]  /*19900*/  ISETP.GE.AND P2, PT, R2, RZ, PT ;  /* 0x000000ff0200720c */ /* 0x000fc60003f46270 */
[----:B------:R-:W-:-:S10]  /*19910*/  @P0 VIADD R6, R6, 0x1 ;  /* 0x0000000106060836 */ /* 0x000fd40000000000 */
[----:B------:R-:W-:Y:S01]  /*19920*/  @!P2 IMAD.MOV R6, RZ, RZ, -R6 ;  /* 0x000000ffff06a224 */ /* 0x000fe200078e0a06 */
[----:B------:R-:W-:-:S05]  /*19930*/  @!P1 LOP3.LUT R6, RZ, R7, RZ, 0x33, !PT ;  /* 0x00000007ff069212 */ /* 0x000fca00078e33ff */
[--C-:B------:R-:W-:Y:S02]  /*19940*/  IMAD.MOV R2, RZ, RZ, -R6.reuse ;  /* 0x000000ffff027224 */ /* 0x100fe400078e0a06 */
[C---:B------:R-:W-:Y:S02]  /*19950*/  IMAD R6, R7.reuse, 0x1000000, R6 ;  /* 0x0100000007067824 */ /* 0x040fe400078e0206 */
[----:B------:R-:W-:-:S04]  /*19960*/  IMAD R2, R7, R2, R3 ;  /* 0x0000000207027224 */ /* 0x000fc800078e0203 */
[----:B------:R-:W-:-:S05]  /*19970*/  IMAD R2, R2, 0x10000, R6 ;  /* 0x0001000002027824 */ /* 0x000fca00078e0206 */
[----:B------:R0:W-:Y:S01]  /*19980*/  STL [R1+0x18], R2 ;  /* 0x0000180201007387 */ /* 0x0001e20000100800 */
[----:B------:R-:W-:Y:S05]  /*19990*/  BRA `(.L_x_1251) ;  /* 0x0000000400007947 */ /* 0x000fea0003800000 */
.L_x_1250:
[----:B------:R-:W-:Y:S02]  /*199a0*/  ULDC.64 UR4, c[0x0][0xc90] ;  /* 0x0003240000047ab9 */ /* 0x000fe40000000a00 */
[----:B------:R-:W-:-:S06]  /*199b0*/  UIMAD.WIDE UR4, UR42, 0x4, UR4 ;  /* 0x000000042a0478a5 */ /* 0x000fcc000f8e0204 */
[----:B--2---:R-:W-:Y:S02]  /*199c0*/  IMAD.U32 R2, RZ, RZ, UR4 ;  /* 0x00000004ff027e24 */ /* 0x004fe4000f8e00ff */
[----:B0-----:R-:W-:-:S05]  /*199d0*/  IMAD.U32 R3, RZ, RZ, UR5 ;  /* 0x00000005ff037e24 */ /* 0x001fca000f8e00ff */
[----:B------:R-:W1:Y:S02]  /*199e0*/  LDG.E R6, desc[UR52][R2.64] ;  /* 0x0000003402067981 */ /* 0x000e64000c1e1900 */
[----:B-1----:R-:W-:-:S05]  /*199f0*/  IMAD R5, R0, R6, RZ ;  /* 0x0000000600057224 */ /* 0x002fca00078e02ff */
[----:B------:R-:W-:-:S04]  /*19a00*/  IABS R7, R5 ;  /* 0x0000000500077213 */ /* 0x000fc80000000000 */
[----:B------:R-:W0:Y:S08]  /*19a10*/  I2F.RP R2, R7 ;  /* 0x0000000700027306 */ /* 0x000e300000209400 */
        /* <DEDUP_REMOVED lines=22> */
[----:B------:R-:W-:Y:S02]  /*19b80*/  IMAD R7, R6, R2, RZ ;  /* 0x0000000206077224 */ /* 0x000fe400078e02ff */
[----:B------:R-:W-:Y:S02]  /*19b90*/  IMAD.MOV R2, RZ, RZ, -R2 ;  /* 0x000000ffff027224 */ /* 0x000fe400078e0a02 */
[----:B------:R-:W-:Y:S02]  /*19ba0*/  IMAD.MOV R3, RZ, RZ, -R7 ;  /* 0x000000ffff037224 */ /* 0x000fe400078e0a07 */
[----:B------:R-:W-:-:S03]  /*19bb0*/  IMAD R4, R5, R2, R4 ;  /* 0x0000000205047224 */ /* 0x000fc600078e0204 */
[----:B------:R-:W-:-:S04]  /*19bc0*/  VIADDMNMX R6, R3, R9, R6, PT ;  /* 0x0000000903067246 */ /* 0x000fc80003800106 */
        /* <DEDUP_REMOVED lines=19> */
[----:B------:R-:W-:Y:S02]  /*19d00*/  LOP3.LUT R3, R4, R6, RZ, 0x3c, !PT ;  /* 0x0000000604037212 */ /* 0x000fe400078e3cff */
[----:B------:R-:W-:Y:S02]  /*19d10*/  IADD3 R4, R7, 0x1000000, R4 ;  /* 0x0100000007047810 */ /* 0x000fe40007ffe004 */
[----:B------:R-:W-:-:S07]  /*19d20*/  ISETP.GE.AND P2, PT, R3, RZ, PT ;  /* 0x000000ff0300720c */ /* 0x000fce0003f46270 */
[----:B------:R-:W-:-:S06]  /*19d30*/  @P0 VIADD R2, R2, 0x1 ;  /* 0x0000000102020836 */ /* 0x000fcc0000000000 */
[----:B------:R-:W-:Y:S01]  /*19d40*/  @!P2 IMAD.MOV R2, RZ, RZ, -R2 ;  /* 0x000000ffff02a224 */ /* 0x000fe200078e0a02 */
[----:B------:R-:W-:Y:S01]  /*19d50*/  @!P1 LOP3.LUT R2, RZ, R6, RZ, 0x33, !PT ;  /* 0x00000006ff029212 */ /* 0x000fe200078e33ff */
[----:B------:R-:W-:-:S04]  /*19d60*/  IMAD.MOV R6, RZ, RZ, -R6 ;  /* 0x000000ffff067224 */ /* 0x000fc800078e0a06 */
[----:B------:R-:W-:Y:S02]  /*19d70*/  IMAD R3, R2, R6, R4 ;  /* 0x0000000602037224 */ /* 0x000fe400078e0204 */
[----:B------:R-:W-:-:S03]  /*19d80*/  IMAD.MOV.U32 R4, RZ, RZ, R2 ;  /* 0x000000ffff047224 */ /* 0x000fc600078e0002 */
[----:B------:R1:W-:Y:S04]  /*19d90*/  STL [R1+0x18], R3 ;  /* 0x0000180301007387 */ /* 0x0003e80000100800 */
.L_x_1251:
[----:B------:R-:W-:-:S05]  /*19da0*/  LOP3.LUT R4, RZ, R4, RZ, 0x33, !PT ;  /* 0x00000004ff047212 */ /* 0x000fca00078e33ff */
[----:B------:R-:W-:-:S05]  /*19db0*/  IMAD.IADD R0, R0, 0x1, R4 ;  /* 0x0000000100007824 */ /* 0x000fca00078e0204 */
[----:B------:R2:W-:Y:S01]  /*19dc0*/  STL [R1+0x14], R0 ;  /* 0x0000140001007387 */ /* 0x0005e20000100800 */
[----:B------:R-:W-:Y:S05]  /*19dd0*/  BRA `(.L_x_1252) ;  /* 0x0000000000107947 */ /* 0x000fea0003800000 */
.L_x_1247:
[----:B------:R0:W-:Y:S01]  /*19de0*/  STL [R1+0x10], R4 ;  /* 0x0000100401007387 */ /* 0x0001e20000100800 */
[----:B------:R-:W-:-:S03]  /*19df0*/  ULDC UR42, c[0x0][0xc3c] ;  /* 0x00030f00002a7ab9 */ /* 0x000fc60000000800 */
[----:B------:R0:W-:Y:S04]  /*19e00*/  STL [R1+0x14], RZ ;  /* 0x000014ff01007387 */ /* 0x0001e80000100800 */
[----:B------:R0:W-:Y:S02]  /*19e10*/  STL [R1+0x18], RZ ;  /* 0x000018ff01007387 */ /* 0x0001e40000100800 */
.L_x_1252:
[----:B0-----:R-:W3:Y:S04]  /*19e20*/  LDL R2, [R1+0x18] ;  /* 0x0000180001027983 */ /* 0x001ee80000100800 */
[----:B-1----:R-:W4:Y:S04]  /*19e30*/  LDL R3, [R1+0x14] ;  /* 0x0000140001037983 */ /* 0x002f280000100800 */
[----:B------:R-:W5:Y:S01]  /*19e40*/  LDL R4, [R1+0x10] ;  /* 0x0000100001047983 */ /* 0x000f620000100800 */
[----:B--2---:R-:W0:Y:S02]  /*19e50*/  S2R R0, SR_TID.X ;  /* 0x0000000000007919 */ /* 0x004e240000002100 */
[----:B0-----:R-:W-:Y:S01]  /*19e60*/  LOP3.LUT R0, R0, 0x1f, RZ, 0xc0, !PT ;  /* 0x0000001f00007812 */ /* 0x001fe200078ec0ff */
[----:B------:R-:W-:Y:S03]  /*19e70*/  BAR.SYNC.DEFER_BLOCKING 0x4, 0x180 ;  /* 0x0106000000007b1d */ /* 0x000fe60000010000 */
[----:B------:R-:W-:-:S13]  /*19e80*/  ISETP.NE.AND P0, PT, R0, RZ, PT ;  /* 0x000000ff0000720c */ /* 0x000fda0003f05270 */
[----:B------:R-:W0:Y:S01]  /*19e90*/  @!P0 S2R R0, SR_CgaCtaId ;  /* 0x0000000000008919 */ /* 0x000e220000008800 */
[----:B---3--:R-:W-:Y:S01]  /*19ea0*/  IMAD.MOV.U32 R6, RZ, RZ, R2 ;  /* 0x000000ffff067224 */ /* 0x008fe200078e0002 */
[----:B------:R-:W-:-:S04]  /*19eb0*/  @!P0 MOV R2, 0x400 ;  /* 0x0000040000028802 */ /* 0x000fc80000000f00 */
[----:B0-----:R-:W-:Y:S01]  /*19ec0*/  @!P0 LEA R17, R0, R2, 0x18 ;  /* 0x0000000200118211 */ /* 0x001fe200078ec0ff */
[----:B------:R-:W-:Y:S02]  /*19ed0*/  IMAD.U32 R0, RZ, RZ, UR42 ;  /* 0x0000002aff007e24 */ /* 0x000fe4000f8e00ff */
[----:B----4-:R-:W-:Y:S02]  /*19ee0*/  IMAD.MOV.U32 R5, RZ, RZ, R3 ;  /* 0x000000ffff057224 */ /* 0x010fe400078e0003 */
[----:B------:R-:W-:-:S05]  /*19ef0*/  @!P0 IMAD.MOV.U32 R7, RZ, RZ, R0 ;  /* 0x000000ffff078224 */ /* 0x000fca00078e0000 */
[----:B-----5:R0:W-:Y:S01]  /*19f00*/  @!P0 STS.128 [R17+0x228d0], R4 ;  /* 0x0228d00411008388 */ /* 0x0201e20000000c00 */
[----:B------:R-:W-:Y:S06]  /*19f10*/  BAR.ARV 0x5, 0x180 ;  /* 0x0146000000007b1d */ /* 0x000fec0000002000 */
.L_x_1245:
[----:B------:R-:W-:Y:S02]  /*19f20*/  ULDC UR4, c[0x0][0xc3c] ;  /* 0x00030f0000047ab9 */ /* 0x000fe40000000800 */
[----:B------:R-:W-:-:S06]  /*19f30*/  UISETP.GE.AND UP0, UPT, UR42, UR4, UPT ;  /* 0x000000042a00728c */ /* 0x000fcc000bf06270 */
[----:B------:R-:W-:-:S13]  /*19f40*/  PLOP3.LUT P0, PT, PT, PT, UP0, 0x80, 0x0 ;  /* 0x000000000000781c */ /* 0x000fda0003f0f008 */
[----:B------:R-:W-:Y:S05]  /*19f50*/  @!P0 BRA `(.L_x_1253) ;  /* 0xffffffb000748947 */ /* 0x000fea000383ffff */
.L_x_1175:
        /* <DEDUP_REMOVED lines=12> */
.L_x_1294:
[----:B------:R-:W-:Y:S05]  /*1a020*/  BSYNC B0 ;  /* 0x0000000000007941 */ /* 0x000fea0003800000 */
.L_x_1254:
[----:B------:R-:W-:-:S03]  /*1a030*/  UMOV UR4, 0xffffffff ;  /* 0xffffffff00047882 */ /* 0x000fc60000000000 */
[----:B------:R-:W-:Y:S05]  /*1a040*/  BRA.DIV UR4, `(.L_x_1256) ;  /* 0x0000001204087947 */ /* 0x000fea000b800000 */
[----:B------:R-:W1:Y:S02]  /*1a050*/  S2R R2, SR_TID.X ;  /* 0x0000000000027919 */ /* 0x000e640000002100 */
[----:B-1----:R-:W-:-:S04]  /*1a060*/  SHF.R.U32.HI R2, RZ, 0x5, R2 ;  /* 0x00000005ff027819 */ /* 0x002fc80000011602 */
[----:B------:R-:W-:-:S05]  /*1a070*/  LOP3.LUT R2, R2, 0x3, RZ, 0xc0, !PT ;  /* 0x0000000302027812 */ /* 0x000fca00078ec0ff */
[----:B------:R1:W2:Y:S02]  /*1a080*/  SHFL.IDX PT, R14, R2, RZ, 0x1f ;  /* 0x00001fff020e7589 */ /* 0x0002a400000e0000 */
.L_x_1297:
[----:B--2---:R-:W-:Y:S01]  /*1a090*/  ISETP.NE.AND P0, PT, R14, RZ, PT ;  /* 0x000000ff0e00720c */ /* 0x004fe20003f05270 */
[----:B------:R-:W-:-:S12]  /*1a0a0*/  BSSY B0, `(.L_x_1257) ;  /* 0x000002c000007945 */ /* 0x000fd80003800000 */
[----:B------:R-:W-:Y:S05]  /*1a0b0*/  @P0 BRA `(.L_x_1258) ;  /* 0x0000000000a80947 */ /* 0x000fea0003800000 */
[----:B------:R-:W-:-:S03]  /*1a0c0*/  UMOV UR4, 0xffffffff ;  /* 0xffffffff00047882 */ /* 0x000fc60000000000 */
[----:B------:R-:W-:Y:S05]  /*1a0d0*/  BRA.DIV UR4, `(.L_x_1259) ;  /* 0x0000001204187947 */ /* 0x000fea000b800000 */
[----:B------:R-:W-:-:S13]  /*1a0e0*/  ELECT P6, URZ, PT ;  /* 0x00000000003f782f */ /* 0x000fda00038c0000 */
.L_x_1300:
[----:B------:R-:W-:Y:S05]  /*1a0f0*/  @!P6 BRA `(.L_x_1258) ;  /* 0x000000000098e947 */ /* 0x000fea0003800000 */
[----:B------:R-:W-:-:S06]  /*1a100*/  ULOP3.LUT UR4, UR38, 0x2, URZ, 0xfc, !UPT ;  /* 0x0000000226047892 */ /* 0x000fcc000f8efc3f */
[----:B-1----:R-:W-:-:S05]  /*1a110*/  IMAD.U32 R2, RZ, RZ, UR4 ;  /* 0x00000004ff027e24 */ /* 0x002fca000f8e00ff */
[----:B------:R-:W-:-:S13]  /*1a120*/  ISETP.NE.AND P0, PT, R2, 0x3, PT ;  /* 0x000000030200780c */ /* 0x000fda0003f05270 */
[----:B------:R-:W-:Y:S05]  /*1a130*/  @!P0 BRA `(.L_x_1260) ;  /* 0x0000000000048947 */ /* 0x000fea0003800000 */
[----:B------:R-:W-:Y:S01]  /*1a140*/  BPT.TRAP 0x1 ;  /* 0x000000040000795c */ /* 0x000fe20000300000 */
.L_x_1260:
[----:B------:R-:W2:Y:S01]  /*1a150*/  LDL.LU R7, [R1] ;  /* 0x0000000001077983 */ /* 0x000ea20000300800 */
[----:B------:R-:W-:Y:S02]  /*1a160*/  VIADD R2, R0, 0x22840 ;  /* 0x0002284000027836 */ /* 0x000fe40000000000 */
[C---:B0-----:R-:W-:Y:S02]  /*1a170*/  VIADD R3, R19.reuse, 0x1 ;  /* 0x0000000113037836 */ /* 0x041fe40000000000 */
[----:B------:R-:W-:-:S03]  /*1a180*/  IMAD R6, R19, 0x8, R2 ;  /* 0x0000000813067824 */ /* 0x000fc600078e0202 */
        /* <DEDUP_REMOVED lines=9> */
.L_x_1301:
[----:B------:R-:W1:Y:S02]  /*1a220*/  SYNCS.PHASECHK.TRANS64.TRYWAIT P1, [R7+URZ], R2 ;  /* 0x00000002070075a7 */ /* 0x000e64000802017f */
[----:B-1----:R-:W-:Y:S05]  /*1a230*/  @!P1 BRA `(.L_x_1262) ;  /* 0x0000000c00f49947 */ /* 0x002fea0003800000 */
.L_x_1302:
[----:B------:R-:W-:Y:S05]  /*1a240*/  @!P0 BRA `(.L_x_1263) ;  /* 0x0000000000048947 */ /* 0x000fea0003800000 */
[----:B------:R-:W-:Y:S01]  /*1a250*/  BPT.TRAP 0x1 ;  /* 0x000000040000795c */ /* 0x000fe20000300000 */
.L_x_1263:
[----:B------:R-:W-:-:S04]  /*1a260*/  IMAD R4, R19, 0x8, R0 ;  /* 0x0000000813047824 */ /* 0x000fc800078e0200 */
[----:B------:R-:W2:Y:S02]  /*1a270*/  SYNCS.PHASECHK.TRANS64.TRYWAIT P1, [R4+URZ+0x22860], R5 ;  /* 0x02286005040075a7 */ /* 0x000ea4000802017f */
[----:B--2---:R-:W-:Y:S05]  /*1a280*/  @!P1 BRA `(.L_x_1264) ;  /* 0x0000000c00f49947 */ /* 0x004fea0003800000 */
.L_x_1303:
[----:B------:R-:W-:Y:S05]  /*1a290*/  @!P0 BRA `(.L_x_1265) ;  /* 0x0000000000048947 */ /* 0x000fea0003800000 */
[----:B------:R-:W-:Y:S01]  /*1a2a0*/  BPT.TRAP 0x1 ;  /* 0x000000040000795c */ /* 0x000fe20000300000 */
.L_x_1265:
[----:B------:R-:W-:-:S04]  /*1a2b0*/  IMAD R3, R3, 0x8, R0 ;  /* 0x0000000803037824 */ /* 0x000fc800078e0200 */
[----:B------:R-:W3:Y:S02]  /*1a2c0*/  SYNCS.PHASECHK.TRANS64.TRYWAIT P1, [R3+URZ+0x22860], R2 ;  /* 0x02286002030075a7 */ /* 0x000ee4000802017f */
[----:B---3--:R-:W-:Y:S05]  /*1a2d0*/  @!P1 BRA `(.L_x_1266) ;  /* 0x0000000c00f49947 */ /* 0x008fea0003800000 */
.L_x_1304:
[----:B------:R-:W-:Y:S05]  /*1a2e0*/  @!P0 BRA `(.L_x_1267) ;  /* 0x0000000000048947 */ /* 0x000fea0003800000 */
[----:B------:R-:W-:Y:S01]  /*1a2f0*/  BPT.TRAP 0x1 ;  /* 0x000000040000795c */ /* 0x000fe20000300000 */
.L_x_1267:
[----:B------:R-:W4:Y:S02]  /*1a300*/  SYNCS.PHASECHK.TRANS64.TRYWAIT P0, [R4+URZ+0x22880], R5 ;  /* 0x02288005040075a7 */ /* 0x000f24000800017f */
[----:B----4-:R-:W-:Y:S05]  /*1a310*/  @!P0 BRA `(.L_x_1268) ;  /* 0x0000000c00f88947 */ /* 0x010fea0003800000 */
.L_x_1269:
[----:B------:R0:W0:Y:S02]  /*1a320*/  SYNCS.PHASECHK.TRANS64.TRYWAIT P0, [R3+URZ+0x22880], R2 ;  /* 0x02288002030075a7 */ /* 0x000024000800017f */
[----:B0-----:R-:W-:Y:S05]  /*1a330*/  @!P0 NANOSLEEP.SYNCS 0x989680 ;  /* 0x009896800000895d */ /* 0x001fea0003900000 */
[----:B------:R-:W0:Y:S02]  /*1a340*/  @!P0 SYNCS.PHASECHK.TRANS64 P0, [R3+URZ+0x22880], R2 ;  /* 0x02288002030085a7 */ /* 0x000e24000800007f */
[----:B0-----:R-:W-:Y:S05]  /*1a350*/  @!P0 BRA `(.L_x_1269) ;  /* 0xfffffffc00f08947 */ /* 0x001fea000383ffff */
.L_x_1258:
[----:B------:R-:W-:Y:S05]  /*1a360*/  BSYNC B0 ;  /* 0x0000000000007941 */ /* 0x000fea0003800000 */
.L_x_1257:
[----:B------:R-:W-:Y:S05]  /*1a370*/  EXIT ;  /* 0x000000000000794d */ /* 0x000fea0003800000 */
.L_x_1070:
[----:B0-----:R-:W-:-:S04]  /*1a380*/  IMAD.U32 R3, RZ, RZ, UR36 ;  /* 0x00000024ff037e24 */ /* 0x001fc8000f8e00ff */
[----:B------:R0:W1:Y:S03]  /*1a390*/  SYNCS.PHASECHK.TRANS64.TRYWAIT P1, [R3+URZ+0x22800], R6 ;  /* 0x02280006030075a7 */ /* 0x000066000802017f */
[----:B-1----:R-:W-:Y:S05]  /*1a3a0*/  @!P1 NANOSLEEP.SYNCS 0x989680 ;  /* 0x009896800000995d */ /* 0x002fea0003900000 */
[----:B------:R-:W1:Y:S02]  /*1a3b0*/  @!P1 SYNCS.PHASECHK.TRANS64 P1, [R3+URZ+0x22800], R6 ;  /* 0x02280006030095a7 */ /* 0x000e64000802007f */
[----:B-1----:R-:W-:Y:S05]  /*1a3c0*/  @!P1 BRA `(.L_x_1070) ;  /* 0xfffffffc00ec9947 */ /* 0x002fea000383ffff */
[----:B------:R-:W-:Y:S05]  /*1a3d0*/  BRA `(.L_x_1270) ;  /* 0xfffffe80000c7947 */ /* 0x000fea000383ffff */
.L_x_1074:
[----:B-1----:R1:W2:Y:S02]  /*1a3e0*/  SYNCS.PHASECHK.TRANS64.TRYWAIT P2, [R20+URZ+0x22830], R3 ;  /* 0x02283003140075a7 */ /* 0x0022a4000804017f */
[----:B--2---:R-:W-:Y:S05]  /*1a3f0*/  @!P2 NANOSLEEP.SYNCS 0x989680 ;  /* 0x009896800000a95d */ /* 0x004fea0003900000 */
[----:B------:R-:W2:Y:S02]  /*1a400*/  @!P2 SYNCS.PHASECHK.TRANS64 P2, [R20+URZ+0x22830], R3 ;  /* 0x022830031400a5a7 */ /* 0x000ea4000804007f */
[----:B--2---:R-:W-:Y:S05]  /*1a410*/  @!P2 BRA `(.L_x_1074) ;  /* 0xfffffffc00f0a947 */ /* 0x004fea000383ffff */
[----:B------:R-:W-:Y:S05]  /*1a420*/  BRA `(.L_x_1073) ;  /* 0xfffffe8000307947 */ /* 0x000fea000383ffff */
.L_x_1090:
[----:B-1----:R-:W-:-:S04]  /*1a430*/  IMAD.U32 R8, RZ, RZ, UR6 ;  /* 0x00000006ff087e24 */ /* 0x002fc8000f8e00ff */
[----:B------:R1:W2:Y:S03]  /*1a440*/  SYNCS.PHASECHK.TRANS64.TRYWAIT P2, [R8+URZ+0x22830], R7 ;  /* 0x02283007080075a7 */ /* 0x0002a6000804017f */
[----:B--2---:R-:W-:Y:S05]  /*1a450*/  @!P2 NANOSLEEP.SYNCS 0x989680 ;  /* 0x009896800000a95d */ /* 0x004fea0003900000 */
[----:B------:R-:W2:Y:S02]  /*1a460*/  @!P2 SYNCS.PHASECHK.TRANS64 P2, [R8+URZ+0x22830], R7 ;  /* 0x022830070800a5a7 */ /* 0x000ea4000804007f */
[----:B--2---:R-:W-:Y:S05]  /*1a470*/  @!P2 BRA `(.L_x_1090) ;  /* 0xfffffffc00eca947 */ /* 0x004fea000383ffff */
[----:B------:R-:W-:Y:S05]  /*1a480*/  BRA `(.L_x_1087) ;  /* 0xfffffebc00147947 */ /* 0x000fea000383ffff */
.L_x_1094:
[----:B-1----:R-:W-:-:S04]  /*1a490*/  IMAD.U32 R8, RZ, RZ, UR6 ;  /* 0x00000006ff087e24 */ /* 0x002fc8000f8e00ff */
[----:B------:R1:W2:Y:S03]  /*1a4a0*/  SYNCS.PHASECHK.TRANS64.TRYWAIT P2, [R8+URZ+0x22850], R7 ;  /* 0x02285007080075a7 */ /* 0x0002a6000804017f */
[----:B--2---:R-:W-:Y:S05]  /*1a4b0*/  @!P2 NANOSLEEP.SYNCS 0x989680 ;  /* 0x009896800000a95d */ /* 0x004fea0003900000 */
[----:B------:R-:W2:Y:S02]  /*1a4c0*/  @!P2 SYNCS.PHASECHK.TRANS64 P2, [R8+URZ+0x22850], R7 ;  /* 0x022850070800a5a7 */ /* 0x000ea4000804007f */
[----:B--2---:R-:W-:Y:S05]  /*1a4d0*/  @!P2 BRA `(.L_x_1094) ;  /* 0xfffffffc00eca947 */ /* 0x004fea000383ffff */
[----:B------:R-:W-:Y:S05]  /*1a4e0*/  BRA `(.L_x_1091) ;  /* 0xfffffebc00b47947 */ /* 0x000fea000383ffff */
.L_x_1112:
[----:B-1----:R-:W-:-:S04]  /*1a4f0*/  IMAD.U32 R6, RZ, RZ, UR6 ;  /* 0x00000006ff067e24 */ /* 0x002fc8000f8e00ff */
[----:B------:R1:W2:Y:S03]  /*1a500*/  SYNCS.PHASECHK.TRANS64.TRYWAIT P2, [R6+URZ+0x22830], R5 ;  /* 0x02283005060075a7 */ /* 0x0002a6000804017f */
[----:B--2---:R-:W-:Y:S05]  /*1a510*/  @!P2 NANOSLEEP.SYNCS 0x989680 ;  /* 0x009896800000a95d */ /* 0x004fea0003900000 */
[----:B------:R-:W2:Y:S02]  /*1a520*/  @!P2 SYNCS.PHASECHK.TRANS64 P2, [R6+URZ+0x22830], R5 ;  /* 0x022830050600a5a7 */ /* 0x000ea4000804007f */
[----:B--2---:R-:W-:Y:S05]  /*1a530*/  @!P2 BRA `(.L_x_1112) ;  /* 0xfffffffc00eca947 */ /* 0x004fea000383ffff */
[----:B------:R-:W-:Y:S05]  /*1a540*/  BRA `(.L_x_1109) ;  /* 0xfffffef400647947 */ /* 0x000fea000383ffff */
.L_x_1116:
[----:B-1----:R-:W-:-:S04]  /*1a550*/  IMAD.U32 R6, RZ, RZ, UR6 ;  /* 0x00000006ff067e24 */ /* 0x002fc8000f8e00ff */
[----:B------:R1:W2:Y:S03]  /*1a560*/  SYNCS.PHASECHK.TRANS64.TRYWAIT P2, [R6+URZ+0x22850], R5 ;  /* 0x02285005060075a7 */ /* 0x0002a6000804017f */
[----:B--2---:R-:W-:Y:S05]  /*1a570*/  @!P2 NANOSLEEP.SYNCS 0x989680 ;  /* 0x009896800000a95d */ /* 0x004fea0003900000 */
[----:B------:R-:W2:Y:S02]  /*1a580*/  @!P2 SYNCS.PHASECHK.TRANS64 P2, [R6+URZ+0x22850], R5 ;  /* 0x022850050600a5a7 */ /* 0x000ea4000804007f */
[----:B--2---:R-:W-:Y:S05]  /*1a590*/  @!P2 BRA `(.L_x_1116) ;  /* 0xfffffffc00eca947 */ /* 0x004fea000383ffff */
[----:B------:R-:W-:Y:S05]  /*1a5a0*/  BRA `(.L_x_1113) ;  /* 0xfffffef800107947 */ /* 0x000fea000383ffff */
.L_x_1123:
[----:B-1----:R-:W-:-:S04]  /*1a5b0*/  IMAD.U32 R6, RZ, RZ, UR6 ;  /* 0x00000006ff067e24 */ /* 0x002fc8000f8e00ff */
[----:B------:R1:W2:Y:S03]  /*1a5c0*/  SYNCS.PHASECHK.TRANS64.TRYWAIT P2, [R6+URZ+0x22830], R5 ;  /* 0x02283005060075a7 */ /* 0x0002a6000804017f */
[----:B--2---:R-:W-:Y:S05]  /*1a5d0*/  @!P2 NANOSLEEP.SYNCS 0x989680 ;  /* 0x009896800000a95d */ /* 0x004fea0003900000 */
[----:B------:R-:W2:Y:S02]  /*1a5e0*/  @!P2 SYNCS.PHASECHK.TRANS64 P2, [R6+URZ+0x22830], R5 ;  /* 0x022830050600a5a7 */ /* 0x000ea4000804007f */
[----:B--2---:R-:W-:Y:S05]  /*1a5f0*/  @!P2 BRA `(.L_x_1123) ;  /* 0xfffffffc00eca947 */ /* 0x004fea000383ffff */
[----:B------:R-:W-:Y:S05]  /*1a600*/  BRA `(.L_x_1120) ;  /* 0xffffff1800f07947 */ /* 0x000fea000383ffff */
.L_x_1127:
[----:B-1----:R-:W-:-:S04]  /*1a610*/  IMAD.U32 R6, RZ, RZ, UR6 ;  /* 0x00000006ff067e24 */ /* 0x002fc8000f8e00ff */
[----:B------:R1:W2:Y:S03]  /*1a620*/  SYNCS.PHASECHK.TRANS64.TRYWAIT P2, [R6+URZ+0x22850], R5 ;  /* 0x02285005060075a7 */ /* 0x0002a6000804017f */
[----:B--2---:R-:W-:Y:S05]  /*1a630*/  @!P2 NANOSLEEP.SYNCS 0x989680 ;  /* 0x009896800000a95d */ /* 0x004fea0003900000 */
[----:B------:R-:W2:Y:S02]  /*1a640*/  @!P2 SYNCS.PHASECHK.TRANS64 P2, [R6+URZ+0x22850], R5 ;  /* 0x022850050600a5a7 */ /* 0x000ea4000804007f */
[----:B--2---:R-:W-:Y:S05]  /*1a650*/  @!P2 BRA `(.L_x_1127) ;  /* 0xfffffffc00eca947 */ /* 0x004fea000383ffff */
[----:B------:R-:W-:Y:S05]  /*1a660*/  BRA `(.L_x_1124) ;  /* 0xffffff1c009c7947 */ /* 0x000fea000383ffff */
.L_x_1141:
[----:B-1----:R-:W-:-:S04]  /*1a670*/  IMAD.U32 R7, RZ, RZ, UR9 ;  /* 0x00000009ff077e24 */ /* 0x002fc8000f8e00ff */
[----:B------:R1:W2:Y:S03]  /*1a680*/  SYNCS.PHASECHK.TRANS64.TRYWAIT P1, [R7+URZ+0x22850], R0 ;  /* 0x02285000070075a7 */ /* 0x0002a6000802017f */
[----:B--2---:R-:W-:Y:S05]  /*1a690*/  @!P1 NANOSLEEP.SYNCS 0x989680 ;  /* 0x009896800000995d */ /* 0x004fea0003900000 */
[----:B------:R-:W2:Y:S02]  /*1a6a0*/  @!P1 SYNCS.PHASECHK.TRANS64 P1, [R7+URZ+0x22850], R0 ;  /* 0x02285000070095a7 */ /* 0x000ea4000802007f */
[----:B--2---:R-:W-:Y:S05]  /*1a6b0*/  @!P1 BRA `(.L_x_1141) ;  /* 0xfffffffc00ec9947 */ /* 0x004fea000383ffff */
[----:B------:R-:W-:Y:S05]  /*1a6c0*/  BRA `(.L_x_1140) ;  /* 0xffffff5000607947 */ /* 0x000fea000383ffff */
.L_x_1197:
[----:B------:R-:W-:Y:S02]  /*1a6d0*/  IMAD.MOV.U32 R13, RZ, RZ, R0 ;  /* 0x000000ffff0d7224 */ /* 0x000fe400078e0000 */
[----:B------:R-:W-:Y:S02]  /*1a6e0*/  IMAD.MOV.U32 R12, RZ, RZ, RZ ;  /* 0x000000ffff0c7224 */ /* 0x000fe400078e00ff */
[----:B------:R-:W-:Y:S02]  /*1a6f0*/  IMAD.MOV.U32 R11, RZ, RZ, 0x1f ;  /* 0x0000001fff0b7424 */ /* 0x000fe400078e00ff */
[----:B------:R-:W-:-:S07]  /*1a700*/  IMAD.MOV.U32 R15, RZ, RZ, -0x1 ;  /* 0xffffffffff0f7424 */ /* 0x000fce00078e00ff */
[----:B01----:R-:W-:Y:S05]  /*1a710*/  WARPSYNC.COLLECTIVE R15, `(.L_x_1271) ;  /* 0x000000000f087348 */ /* 0x003fea0003c00000 */
[----:B------:R2:W3:Y:S02]  /*1a720*/  SHFL.IDX P6, R14, R13, R12, R11 ;  /* 0x0000000c0d0e7389 */ /* 0x0004e400000c000b */
[----:B0123--:R-:W-:Y:S01]  /*1a730*/  ENDCOLLECTIVE ;  /* 0x000000000000791b */ /* 0x00ffe20003800000 */
.L_x_1271:
[----:B------:R-:W-:Y:S05]  /*1a740*/  BRA `(.L_x_1272) ;  /* 0xffffffbc00787947 */ /* 0x000fea000383ffff */
.L_x_1199:
[----:B------:R-:W-:Y:S01]  /*1a750*/  BSSY B0, `(.L_x_1273) ;  /* 0x0000006000007945 */ /* 0x000fe20003800000 */
[----:B------:R-:W-:-:S07]  /*1a760*/  IMAD.MOV.U32 R15, RZ, RZ, -0x1 ;  /* 0xffffffffff0f7424 */ /* 0x000fce00078e00ff */
[----:B01----:R-:W-:Y:S05]  /*1a770*/  WARPSYNC.COLLECTIVE R15, `(.L_x_1274) ;  /* 0x000000000f0c7348 */ /* 0x003fea0003c00000 */
[----:B------:R-:W-:Y:S02]  /*1a780*/  ELECT P6, UR62, PT ;  /* 0x00000000003e782f */ /* 0x000fe400038c0000 */
[----:B------:R-:W-:Y:S01]  /*1a790*/  MOV R14, UR62 ;  /* 0x0000003e000e7c02 */ /* 0x000fe20008000f00 */
[----:B01----:R-:W-:Y:S10]  /*1a7a0*/  ENDCOLLECTIVE ;  /* 0x000000000000791b */ /* 0x003ff40003800000 */
.L_x_1274:
[----:B------:R-:W-:Y:S05]  /*1a7b0*/  BSYNC B0 ;  /* 0x0000000000007941 */ /* 0x000fea0003800000 */
.L_x_1273:
[----:B------:R-:W-:Y:S05]  /*1a7c0*/  BRA `(.L_x_1275) ;  /* 0xffffffbc00887947 */ /* 0x000fea000383ffff */
.L_x_1201:
[----:B0-----:R0:W2:Y:S02]  /*1a7d0*/  SYNCS.PHASECHK.TRANS64.TRYWAIT P0, [R2+URZ+0x22880], R3 ;  /* 0x02288003020075a7 */ /* 0x0010a4000800017f */
[----:B--2---:R-:W-:Y:S05]  /*1a7e0*/  @!P0 NANOSLEEP.SYNCS 0x989680 ;  /* 0x009896800000895d */ /* 0x004fea0003900000 */
[----:B------:R-:W2:Y:S02]  /*1a7f0*/  @!P0 SYNCS.PHASECHK.TRANS64 P0, [R2+URZ+0x22880], R3 ;  /* 0x02288003020085a7 */ /* 0x000ea4000800007f */
[----:B--2---:R-:W-:Y:S05]  /*1a800*/  @!P0 BRA `(.L_x_1201) ;  /* 0xfffffffc00f08947 */ /* 0x004fea000383ffff */
[----:B------:R-:W-:Y:S05]  /*1a810*/  BRA `(.L_x_1276) ;  /* 0xffffffbc00e87947 */ /* 0x000fea000383ffff */
.L_x_1203:
[----:B-1----:R1:W2:Y:S02]  /*1a820*/  SYNCS.PHASECHK.TRANS64.TRYWAIT P0, [R2+URZ+0x22840], R3 ;  /* 0x02284003020075a7 */ /* 0x0022a4000800017f */
[----:B--2---:R-:W-:Y:S05]  /*1a830*/  @!P0 NANOSLEEP.SYNCS 0x989680 ;  /* 0x009896800000895d */ /* 0x004fea0003900000 */
[----:B------:R-:W2:Y:S02]  /*1a840*/  @!P0 SYNCS.PHASECHK.TRANS64 P0, [R2+URZ+0x22840], R3 ;  /* 0x02284003020085a7 */ /* 0x000ea4000800007f */
[----:B--2---:R-:W-:Y:S05]  /*1a850*/  @!P0 BRA `(.L_x_1203) ;  /* 0xfffffffc00f08947 */ /* 0x004fea000383ffff */
[----:B------:R-:W-:Y:S05]  /*1a860*/  BRA `(.L_x_1277) ;  /* 0xffffffc000387947 */ /* 0x000fea000383ffff */
.L_x_1207:
[----:B------:R-:W2:Y:S01]  /*1a870*/  LDL.LU R11, [R1+0x30] ;  /* 0x00003000010b7983 */ /* 0x000ea20000300800 */
[----:B------:R-:W-:Y:S02]  /*1a880*/  IMAD.MOV.U32 R13, RZ, RZ, R2 ;  /* 0x000000ffff0d7224 */ /* 0x000fe400078e0002 */
[----:B------:R-:W-:Y:S02]  /*1a890*/  IMAD.MOV.U32 R12, RZ, RZ, RZ ;  /* 0x000000ffff0c7224 */ /* 0x000fe400078e00ff */
[----:B------:R-:W-:Y:S02]  /*1a8a0*/  IMAD.MOV.U32 R15, RZ, RZ, -0x1 ;  /* 0xffffffffff0f7424 */ /* 0x000fe400078e00ff */
[----:B------:R-:W-:-:S04]  /*1a8b0*/  IMAD.IADD R18, R10, 0x1, R18 ;  /* 0x000000010a127824 */ /* 0x000fc800078e0212 */
[----:B------:R-:W-:Y:S02]  /*1a8c0*/  VIADD R7, R18, 0x20 ;  /* 0x0000002012077836 */ /* 0x000fe40000000000 */
[----:B--2---:R-:W-:Y:S02]  /*1a8d0*/  IMAD R0, R11, R8, RZ ;  /* 0x000000080b007224 */ /* 0x004fe400078e02ff */
[----:B------:R-:W-:-:S03]  /*1a8e0*/  IMAD.MOV.U32 R11, RZ, RZ, 0x1c1f ;  /* 0x00001c1fff0b7424 */ /* 0x000fc600078e00ff */
[----:B------:R-:W-:-:S13]  /*1a8f0*/  ISETP.GE.AND P4, PT, R18, R0, PT ;  /* 0x000000001200720c */ /* 0x000fda0003f86270 */
[----:B-----5:R-:W-:Y:S05]  /*1a900*/  WARPSYNC.COLLECTIVE R15, `(.L_x_1278) ;  /* 0x000000000f087348 */ /* 0x020fea0003c00000 */
[----:B------:R0:W1:Y:S02]  /*1a910*/  SHFL.IDX P6, R14, R13, R12, R11 ;  /* 0x0000000c0d0e7389 */ /* 0x00006400000c000b */
[----:B01---5:R-:W-:Y:S01]  /*1a920*/  ENDCOLLECTIVE ;  /* 0x000000000000791b */ /* 0x023fe20003800000 */
.L_x_1278:
[----:B------:R-:W-:Y:S02]  /*1a930*/  IMAD.MOV.U32 R13, RZ, RZ, R3 ;  /* 0x000000ffff0d7224 */ /* 0x000fe400078e0003 */
[----:B------:R-:W-:-:S07]  /*1a940*/  IMAD.MOV.U32 R4, RZ, RZ, R14 ;  /* 0x000000ffff047224 */ /* 0x000fce00078e000e */
[----:B------:R-:W-:Y:S05]  /*1a950*/  WARPSYNC.COLLECTIVE R15, `(.L_x_1279) ;  /* 0x000000000f087348 */ /* 0x000fea0003c00000 */
[----:B------:R0:W1:Y:S02]  /*1a960*/  SHFL.IDX P6, R14, R13, R12, R11 ;  /* 0x0000000c0d0e7389 */ /* 0x00006400000c000b */
[----:B01----:R-:W-:Y:S01]  /*1a970*/  ENDCOLLECTIVE ;  /* 0x000000000000791b */ /* 0x003fe20003800000 */
.L_x_1279:
[----:B------:R-:W-:Y:S02]  /*1a980*/  IMAD.MOV.U32 R13, RZ, RZ, R2 ;  /* 0x000000ffff0d7224 */ /* 0x000fe400078e0002 */
[----:B------:R-:W-:Y:S02]  /*1a990*/  IMAD.MOV.U32 R12, RZ, RZ, 0x1 ;  /* 0x00000001ff0c7424 */ /* 0x000fe400078e00ff */
[----:B------:R-:W-:-:S07]  /*1a9a0*/  IMAD.MOV.U32 R5, RZ, RZ, R14 ;  /* 0x000000ffff057224 */ /* 0x000fce00078e000e */
[----:B------:R-:W-:Y:S05]  /*1a9b0*/  WARPSYNC.COLLECTIVE R15, `(.L_x_1280) ;  /* 0x000000000f087348 */ /* 0x000fea0003c00000 */
[----:B------:R0:W1:Y:S02]  /*1a9c0*/  SHFL.IDX P6, R14, R13, R12, R11 ;  /* 0x0000000c0d0e7389 */ /* 0x00006400000c000b */
[----:B01----:R-:W-:Y:S01]  /*1a9d0*/  ENDCOLLECTIVE ;  /* 0x000000000000791b */ /* 0x003fe20003800000 */
.L_x_1280:
        /* <DEDUP_REMOVED lines=17> */
.L_x_1281:
[----:B------:R-:W-:Y:S02]  /*1aaf0*/  IMAD.MOV.U32 R13, RZ, RZ, R2 ;  /* 0x000000ffff0d7224 */ /* 0x000fe400078e0002 */
[----:B------:R-:W-:Y:S02]  /*1ab00*/  IMAD.MOV.U32 R12, RZ, RZ, 0x2 ;  /* 0x00000002ff0c7424 */ /* 0x000fe400078e00ff */
[----:B------:R-:W-:-:S07]  /*1ab10*/  IMAD.MOV.U32 R5, RZ, RZ, R14 ;  /* 0x000000ffff057224 */ /* 0x000fce00078e000e */
[----:B------:R-:W-:Y:S05]  /*1ab20*/  WARPSYNC.COLLECTIVE R15, `(.L_x_1282) ;  /* 0x000000000f087348 */ /* 0x000fea0003c00000 */
[----:B------:R0:W1:Y:S02]  /*1ab30*/  SHFL.IDX P6, R14, R13, R12, R11 ;  /* 0x0000000c0d0e7389 */ /* 0x00006400000c000b */
[----:B01----:R-:W-:Y:S01]  /*1ab40*/  ENDCOLLECTIVE ;  /* 0x000000000000791b */ /* 0x003fe20003800000 */
.L_x_1282:
        /* <DEDUP_REMOVED lines=12> */
[----:B0-----:R-:W-:-:S05]  /*1ac10*/  VIADD R4, R18, 0x40 ;  /* 0x0000004012047836 */ /* 0x001fca0000000000 */
[----:B------:R-:W-:Y:S01]  /*1ac20*/  ISETP.GE.AND P3, PT, R4, R0, PT ;  /* 0x000000000400720c */ /* 0x000fe20003f66270 */
[----:B------:R-:W-:-:S12]  /*1ac30*/  IMAD.MOV.U32 R4, RZ, RZ, R14 ;  /* 0x000000ffff047224 */ /* 0x000fd800078e000e */
[----:B------:R-:W-:Y:S05]  /*1ac40*/  WARPSYNC.COLLECTIVE R15, `(.L_x_1283) ;  /* 0x000000000f087348 */ /* 0x000fea0003c00000 */
[----:B------:R0:W1:Y:S02]  /*1ac50*/  SHFL.IDX P6, R14, R13, R12, R11 ;  /* 0x0000000c0d0e7389 */ /* 0x00006400000c000b */
[----:B01----:R-:W-:Y:S01]  /*1ac60*/  ENDCOLLECTIVE ;  /* 0x000000000000791b */ /* 0x003fe20003800000 */
.L_x_1283:
[----:B------:R-:W-:Y:S02]  /*1ac70*/  IMAD.MOV.U32 R13, RZ, RZ, R2 ;  /* 0x000000ffff0d7224 */ /* 0x000fe400078e0002 */
[----:B------:R-:W-:Y:S02]  /*1ac80*/  IMAD.MOV.U32 R12, RZ, RZ, 0x3 ;  /* 0x00000003ff0c7424 */ /* 0x000fe400078e00ff */
[----:B------:R-:W-:-:S07]  /*1ac90*/  IMAD.MOV.U32 R5, RZ, RZ, R14 ;  /* 0x000000ffff057224 */ /* 0x000fce00078e000e */
[----:B------:R-:W-:Y:S05]  /*1aca0*/  WARPSYNC.COLLECTIVE R15, `(.L_x_1284) ;  /* 0x000000000f087348 */ /* 0x000fea0003c00000 */
[----:B------:R0:W1:Y:S02]  /*1acb0*/  SHFL.IDX P6, R14, R13, R12, R11 ;  /* 0x0000000c0d0e7389 */ /* 0x00006400000c000b */
[----:B01----:R-:W-:Y:S01]  /*1acc0*/  ENDCOLLECTIVE ;  /* 0x000000000000791b */ /* 0x003fe20003800000 */
.L_x_1284:
        /* <DEDUP_REMOVED lines=16> */
.L_x_1285:
[----:B------:R-:W-:Y:S01]  /*1add0*/  IMAD.MOV.U32 R3, RZ, RZ, R14 ;  /* 0x000000ffff037224 */ /* 0x000fe200078e000e */
[----:B------:R-:W-:Y:S06]  /*1ade0*/  BRA `(.L_x_1286) ;  /* 0xffffffc400a47947 */ /* 0x000fec000383ffff */
.L_x_1212:
[----:B0-----:R0:W2:Y:S02]  /*1adf0*/  SYNCS.PHASECHK.TRANS64.TRYWAIT P0, [R17+URZ+0x22820], R0 ;  /* 0x02282000110075a7 */ /* 0x0010a4000800017f */
[----:B--2---:R-:W-:Y:S05]  /*1ae00*/  @!P0 NANOSLEEP.SYNCS 0x989680 ;  /* 0x009896800000895d */ /* 0x004fea0003900000 */
[----:B------:R-:W2:Y:S02]  /*1ae10*/  @!P0 SYNCS.PHASECHK.TRANS64 P0, [R17+URZ+0x22820], R0 ;  /* 0x02282000110085a7 */ /* 0x000ea4000800007f */
[----:B--2---:R-:W-:Y:S05]  /*1ae20*/  @!P0 BRA `(.L_x_1212) ;  /* 0xfffffffc00f08947 */ /* 0x004fea000383ffff */
[----:B------:R-:W-:Y:S05]  /*1ae30*/  BRA `(.L_x_1287) ;  /* 0xffffffc800147947 */ /* 0x000fea000383ffff */
.L_x_1218:
[----:B-1----:R1:W3:Y:S02]  /*1ae40*/  SYNCS.PHASECHK.TRANS64.TRYWAIT P0, [R3+URZ+0x22880], R2 ;  /* 0x02288002030075a7 */ /* 0x0022e4000800017f */
[----:B---3--:R-:W-:Y:S05]  /*1ae50*/  @!P0 NANOSLEEP.SYNCS 0x989680 ;  /* 0x009896800000895d */ /* 0x008fea0003900000 */
[----:B------:R-:W3:Y:S02]  /*1ae60*/  @!P0 SYNCS.PHASECHK.TRANS64 P0, [R3+URZ+0x22880], R2 ;  /* 0x02288002030085a7 */ /* 0x000ee4000800007f */
[----:B---3--:R-:W-:Y:S05]  /*1ae70*/  @!P0 BRA `(.L_x_1218) ;  /* 0xfffffffc00f08947 */ /* 0x008fea000383ffff */
[----:B------:R-:W-:Y:S05]  /*1ae80*/  BRA `(.L_x_1288) ;  /* 0xffffffc800cc7947 */ /* 0x000fea000383ffff */
.L_x_1223:
[----:B---3--:R3:W4:Y:S02]  /*1ae90*/  SYNCS.PHASECHK.TRANS64.TRYWAIT P0, [R3+URZ+0x22840], R2 ;  /* 0x02284002030075a7 */ /* 0x008724000800017f */
[----:B----4-:R-:W-:Y:S05]  /*1aea0*/  @!P0 NANOSLEEP.SYNCS 0x989680 ;  /* 0x009896800000895d */ /* 0x010fea0003900000 */
[----:B------:R-:W4:Y:S02]  /*1aeb0*/  @!P0 SYNCS.PHASECHK.TRANS64 P0, [R3+URZ+0x22840], R2 ;  /* 0x02284002030085a7 */ /* 0x000f24000800007f */
[----:B----4-:R-:W-:Y:S05]  /*1aec0*/  @!P0 BRA `(.L_x_1223) ;  /* 0xfffffffc00f08947 */ /* 0x010fea000383ffff */
[----:B------:R-:W-:Y:S05]  /*1aed0*/  BRA `(.L_x_1289) ;  /* 0xffffffcc00487947 */ /* 0x000fea000383ffff */
.L_x_1231:
[----:B---3--:R3:W4:Y:S02]  /*1aee0*/  SYNCS.PHASECHK.TRANS64.TRYWAIT P0, [R20+URZ+0x22870], R2 ;  /* 0x02287002140075a7 */ /* 0x008724000800017f */
[----:B----4-:R-:W-:Y:S05]  /*1aef0*/  @!P0 NANOSLEEP.SYNCS 0x989680 ;  /* 0x009896800000895d */ /* 0x010fea0003900000 */
[----:B------:R-:W4:Y:S02]  /*1af00*/  @!P0 SYNCS.PHASECHK.TRANS64 P0, [R20+URZ+0x22870], R2 ;  /* 0x02287002140085a7 */ /* 0x000f24000800007f */
[----:B----4-:R-:W-:Y:S05]  /*1af10*/  @!P0 BRA `(.L_x_1231) ;  /* 0xfffffffc00f08947 */ /* 0x010fea000383ffff */
[----:B------:R-:W-:Y:S05]  /*1af20*/  BRA `(.L_x_1290) ;  /* 0xffffffd000607947 */ /* 0x000fea000383ffff */
.L_x_1233:
[----:B---3--:R3:W4:Y:S02]  /*1af30*/  SYNCS.PHASECHK.TRANS64.TRYWAIT P0, [R20+URZ+0x22860], R2 ;  /* 0x02286002140075a7 */ /* 0x008724000800017f */
[----:B----4-:R-:W-:Y:S05]  /*1af40*/  @!P0 NANOSLEEP.SYNCS 0x989680 ;  /* 0x009896800000895d */ /* 0x010fea0003900000 */
[----:B------:R-:W4:Y:S02]  /*1af50*/  @!P0 SYNCS.PHASECHK.TRANS64 P0, [R20+URZ+0x22860], R2 ;  /* 0x02286002140085a7 */ /* 0x000f24000800007f */
[----:B----4-:R-:W-:Y:S05]  /*1af60*/  @!P0 BRA `(.L_x_1233) ;  /* 0xfffffffc00f08947 */ /* 0x010fea000383ffff */
[----:B------:R-:W-:Y:S05]  /*1af70*/  BRA `(.L_x_1291) ;  /* 0xffffffd000687947 */ /* 0x000fea000383ffff */
.L_x_1240:
[----:B--2---:R2:W3:Y:S02]  /*1af80*/  SYNCS.PHASECHK.TRANS64.TRYWAIT P1, [R16+URZ+0x22870], R3 ;  /* 0x02287003100075a7 */ /* 0x0044e4000802017f */
[----:B---3--:R-:W-:Y:S05]  /*1af90*/  @!P1 NANOSLEEP.SYNCS 0x989680 ;  /* 0x009896800000995d */ /* 0x008fea0003900000 */
[----:B------:R-:W3:Y:S02]  /*1afa0*/  @!P1 SYNCS.PHASECHK.TRANS64 P1, [R16+URZ+0x22870], R3 ;  /* 0x02287003100095a7 */ /* 0x000ee4000802007f */
[----:B---3--:R-:W-:Y:S05]  /*1afb0*/  @!P1 BRA `(.L_x_1240) ;  /* 0xfffffffc00f09947 */ /* 0x008fea000383ffff */
[----:B------:R-:W-:Y:S05]  /*1afc0*/  BRA `(.L_x_1292) ;  /* 0xffffffd8003c7947 */ /* 0x000fea000383ffff */
.L_x_1242:
[----:B--2---:R2:W3:Y:S02]  /*1afd0*/  SYNCS.PHASECHK.TRANS64.TRYWAIT P1, [R16+URZ+0x22860], R3 ;  /* 0x02286003100075a7 */ /* 0x0044e4000802017f */
[----:B---3--:R-:W-:Y:S05]  /*1afe0*/  @!P1 NANOSLEEP.SYNCS 0x989680 ;  /* 0x009896800000995d */ /* 0x008fea0003900000 */
[----:B------:R-:W3:Y:S02]  /*1aff0*/  @!P1 SYNCS.PHASECHK.TRANS64 P1, [R16+URZ+0x22860], R3 ;  /* 0x02286003100095a7 */ /* 0x000ee4000802007f */
[----:B---3--:R-:W-:Y:S05]  /*1b000*/  @!P1 BRA `(.L_x_1242) ;  /* 0xfffffffc00f09947 */ /* 0x008fea000383ffff */
[----:B------:R-:W-:Y:S05]  /*1b010*/  BRA `(.L_x_1293) ;  /* 0xffffffd800447947 */ /* 0x000fea000383ffff */
.L_x_1255:
[----:B0-----:R0:W1:Y:S02]  /*1b020*/  SYNCS.PHASECHK.TRANS64.TRYWAIT P0, [R0+URZ+0x22820], R3 ;  /* 0x02282003000075a7 */ /* 0x001064000800017f */
[----:B-1----:R-:W-:Y:S05]  /*1b030*/  @!P0 NANOSLEEP.SYNCS 0x989680 ;  /* 0x009896800000895d */ /* 0x002fea0003900000 */
[----:B------:R-:W1:Y:S02]  /*1b040*/  @!P0 SYNCS.PHASECHK.TRANS64 P0, [R0+URZ+0x22820], R3 ;  /* 0x02282003000085a7 */ /* 0x000e64000800007f */
[----:B-1----:R-:W-:Y:S05]  /*1b050*/  @!P0 BRA `(.L_x_1255) ;  /* 0xfffffffc00f08947 */ /* 0x002fea000383ffff */
[----:B------:R-:W-:Y:S05]  /*1b060*/  BRA `(.L_x_1294) ;  /* 0xffffffec00ec7947 */ /* 0x000fea000383ffff */
.L_x_1256:
        /* <DEDUP_REMOVED lines=11> */
.L_x_1296:
[----:B------:R-:W-:Y:S05]  /*1b120*/  BSYNC B0 ;  /* 0x0000000000007941 */ /* 0x000fea0003800000 */
.L_x_1295:
[----:B------:R-:W-:Y:S05]  /*1b130*/  BRA `(.L_x_1297) ;  /* 0xffffffec00d47947 */ /* 0x000fea000383ffff */
.L_x_1259:
[----:B------:R-:W-:Y:S01]  /*1b140*/  BSSY B1, `(.L_x_1298) ;  /* 0x0000006000017945 */ /* 0x000fe20003800000 */
[----:B------:R-:W-:-:S07]  /*1b150*/  IMAD.MOV.U32 R15, RZ, RZ, -0x1 ;  /* 0xffffffffff0f7424 */ /* 0x000fce00078e00ff */
[----:B01----:R-:W-:Y:S05]  /*1b160*/  WARPSYNC.COLLECTIVE R15, `(.L_x_1299) ;  /* 0x000000000f0c7348 */ /* 0x003fea0003c00000 */
[----:B------:R-:W-:Y:S02]  /*1b170*/  ELECT P6, UR62, PT ;  /* 0x00000000003e782f */ /* 0x000fe400038c0000 */
[----:B------:R-:W-:Y:S01]  /*1b180*/  MOV R14, UR62 ;  /* 0x0000003e000e7c02 */ /* 0x000fe20008000f00 */
[----:B01----:R-:W-:Y:S10]  /*1b190*/  ENDCOLLECTIVE ;  /* 0x000000000000791b */ /* 0x003ff40003800000 */
.L_x_1299:
[----:B------:R-:W-:Y:S05]  /*1b1a0*/  BSYNC B1 ;  /* 0x0000000000017941 */ /* 0x000fea0003800000 */
.L_x_1298:
[----:B------:R-:W-:Y:S05]  /*1b1b0*/  BRA `(.L_x_1300) ;  /* 0xffffffec00cc7947 */ /* 0x000fea000383ffff */
.L_x_1261:
[----:B0-----:R0:W1:Y:S02]  /*1b1c0*/  SYNCS.PHASECHK.TRANS64.TRYWAIT P1, [R6+URZ], R5 ;  /* 0x00000005060075a7 */ /* 0x001064000802017f */
[----:B-1----:R-:W-:Y:S05]  /*1b1d0*/  @!P1 NANOSLEEP.SYNCS 0x989680 ;  /* 0x009896800000995d */ /* 0x002fea0003900000 */
[----:B------:R-:W1:Y:S02]  /*1b1e0*/  @!P1 SYNCS.PHASECHK.TRANS64 P1, [R6+URZ], R5 ;  /* 0x00000005060095a7 */ /* 0x000e64000802007f */
[----:B-1----:R-:W-:Y:S05]  /*1b1f0*/  @!P1 BRA `(.L_x_1261) ;  /* 0xfffffffc00f09947 */ /* 0x002fea000383ffff */
[----:B------:R-:W-:Y:S05]  /*1b200*/  BRA `(.L_x_1301) ;  /* 0xfffffff000047947 */ /* 0x000fea000383ffff */
.L_x_1262:
[----:B-1----:R1:W2:Y:S02]  /*1b210*/  SYNCS.PHASECHK.TRANS64.TRYWAIT P1, [R7+URZ], R2 ;  /* 0x00000002070075a7 */ /* 0x0022a4000802017f */
[----:B--2---:R-:W-:Y:S05]  /*1b220*/  @!P1 NANOSLEEP.SYNCS 0x989680 ;  /* 0x009896800000995d */ /* 0x004fea0003900000 */
[----:B------:R-:W2:Y:S02]  /*1b230*/  @!P1 SYNCS.PHASECHK.TRANS64 P1, [R7+URZ], R2 ;  /* 0x00000002070095a7 */ /* 0x000ea4000802007f */
[----:B--2---:R-:W-:Y:S05]  /*1b240*/  @!P1 BRA `(.L_x_1262) ;  /* 0xfffffffc00f09947 */ /* 0x004fea000383ffff */
[----:B------:R-:W-:Y:S05]  /*1b250*/  BRA `(.L_x_1302) ;  /* 0xffffffec00f87947 */ /* 0x000fea000383ffff */
.L_x_1264:
[----:B--2---:R2:W3:Y:S02]  /*1b260*/  SYNCS.PHASECHK.TRANS64.TRYWAIT P1, [R4+URZ+0x22860], R5 ;  /* 0x02286005040075a7 */ /* 0x0044e4000802017f */
[----:B---3--:R-:W-:Y:S05]  /*1b270*/  @!P1 NANOSLEEP.SYNCS 0x989680 ;  /* 0x009896800000995d */ /* 0x008fea0003900000 */
[----:B------:R-:W3:Y:S02]  /*1b280*/  @!P1 SYNCS.PHASECHK.TRANS64 P1, [R4+URZ+0x22860], R5 ;  /* 0x02286005040095a7 */ /* 0x000ee4000802007f */
[----:B---3--:R-:W-:Y:S05]  /*1b290*/  @!P1 BRA `(.L_x_1264) ;  /* 0xfffffffc00f09947 */ /* 0x008fea000383ffff */
[----:B------:R-:W-:Y:S05]  /*1b2a0*/  BRA `(.L_x_1303) ;  /* 0xffffffec00f87947 */ /* 0x000fea000383ffff */
.L_x_1266:
[----:B---3--:R3:W4:Y:S02]  /*1b2b0*/  SYNCS.PHASECHK.TRANS64.TRYWAIT P1, [R3+URZ+0x22860], R2 ;  /* 0x02286002030075a7 */ /* 0x008724000802017f */
[----:B----4-:R-:W-:Y:S05]  /*1b2c0*/  @!P1 NANOSLEEP.SYNCS 0x989680 ;  /* 0x009896800000995d */ /* 0x010fea0003900000 */
[----:B------:R-:W4:Y:S02]  /*1b2d0*/  @!P1 SYNCS.PHASECHK.TRANS64 P1, [R3+URZ+0x22860], R2 ;  /* 0x02286002030095a7 */ /* 0x000f24000802007f */
[----:B----4-:R-:W-:Y:S05]  /*1b2e0*/  @!P1 BRA `(.L_x_1266) ;  /* 0xfffffffc00f09947 */ /* 0x010fea000383ffff */
[----:B------:R-:W-:Y:S05]  /*1b2f0*/  BRA `(.L_x_1304) ;  /* 0xffffffec00f87947 */ /* 0x000fea000383ffff */
.L_x_1268:
[----:B----4-:R4:W0:Y:S02]  /*1b300*/  SYNCS.PHASECHK.TRANS64.TRYWAIT P0, [R4+URZ+0x22880], R5 ;  /* 0x02288005040075a7 */ /* 0x010824000800017f */
[----:B0-----:R-:W-:Y:S05]  /*1b310*/  @!P0 NANOSLEEP.SYNCS 0x989680 ;  /* 0x009896800000895d */ /* 0x001fea0003900000 */
[----:B------:R-:W0:Y:S02]  /*1b320*/  @!P0 SYNCS.PHASECHK.TRANS64 P0, [R4+URZ+0x22880], R5 ;  /* 0x02288005040085a7 */ /* 0x000e24000800007f */
[----:B0-----:R-:W-:Y:S05]  /*1b330*/  @!P0 BRA `(.L_x_1268) ;  /* 0xfffffffc00f08947 */ /* 0x001fea000383ffff */
[----:B------:R-:W-:Y:S05]  /*1b340*/  BRA `(.L_x_1269) ;  /* 0xffffffec00f47947 */ /* 0x000fea000383ffff */
.L_x_1305:
        /* <DEDUP_REMOVED lines=11> */
.L_x_2804:


//--------------------- .text._ZN7cutlass13device_kernelIN5flash11enable_sm90INS1_16FlashAttnFwdSm90INS1_25CollectiveMainloopFwdSm90ILi2EN4cute5tupleIJNS5_1CILi1EEES8_S8_EEENS6_IJNS7_ILi128EEESA_NS7_ILi192EEEEEELi128ENS_12float_e4m3_tEfNS_4arch4Sm90ELb0ELb1ELb1ELb1ELb0ELb1ELb0ELb1ELb1ELb1ELb1ELb0EEENS1_21CollectiveEpilogueFwdINS6_IJSA_SA_SA_EEES9_NS_10bfloat16_tESF_Li256ELb1ELb1ELb1ELb1EEENS1_36VarlenDynamicPersistentTileSchedulerILi128ELi128ELi256ELi128ELb1ELb1ELb1ELb1ELb0ELb1EEEEEEEEEvNT_6ParamsE --------------------------
	.section	.text._ZN7cutlass13device_kernelIN5flash11enable_sm90INS1_16FlashAttnFwdSm90INS1_25CollectiveMainloopFwdSm90ILi2EN4cute5tupleIJNS5_1CILi1EEES8_S8_EEENS6_IJNS7_ILi128EEESA_NS7_ILi192EEEEEELi128ENS_12float_e4m3_tEfNS_4arch4Sm90ELb0ELb1ELb1ELb1ELb0ELb1ELb0ELb1ELb1ELb1ELb1ELb0EEENS1_21CollectiveEpilogueFwdINS6_IJSA_SA_SA_EEES9_NS_10bfloat16_tESF_Li256ELb1ELb1ELb1ELb1EEENS1_36VarlenDynamicPersistentTileSchedulerILi128ELi128ELi256ELi128ELb1ELb1ELb1ELb1ELb0ELb1EEEEEEEEEvNT_6ParamsE,"ax",@progbits
	.align	128
.text._ZN7cutlass13device_kernelIN5flash11enable_sm90INS1_16FlashAttnFwdSm90INS1_25CollectiveMainloopFwdSm90ILi2EN4cute5tupleIJNS5_1CILi1EEES8_S8_EEENS6_IJNS7_ILi128EEESA_NS7_ILi192EEEEEELi128ENS_12float_e4m3_tEfNS_4arch4Sm90ELb0ELb1ELb1ELb1ELb0ELb1ELb0ELb1ELb1ELb1ELb1ELb0EEENS1_21CollectiveEpilogueFwdINS6_IJSA_SA_SA_EEES9_NS_10bfloat16_tESF_Li256ELb1ELb1ELb1ELb1EEENS1_36VarlenDynamicPersistentTileSchedulerILi128ELi128ELi256ELi128ELb1ELb1ELb1ELb1ELb0ELb1EEEEEEEEEvNT_6ParamsE:
        .type           _ZN7cutlass13device_kernelIN5flash11enable_sm90INS1_16FlashAttnFwdSm90INS1_25CollectiveMainloopFwdSm90ILi2EN4cute5tupleIJNS5_1CILi1EEES8_S8_EEENS6_IJNS7_ILi128EEESA_NS7_ILi192EEEEEELi128ENS_12float_e4m3_tEfNS_4arch4Sm90ELb0ELb1ELb1ELb1ELb0ELb1ELb0ELb1ELb1ELb1ELb1ELb0EEENS1_21CollectiveEpilogueFwdINS6_IJSA_SA_SA_EEES9_NS_10bfloat16_tESF_Li256ELb1ELb1ELb1ELb1EEENS1_36VarlenDynamicPersistentTileSchedulerILi128ELi128ELi256ELi128ELb1ELb1ELb1ELb1ELb0ELb1EEEEEEEEEvNT_6ParamsE,@function
        .size           _ZN7cutlass13device_kernelIN5flash11enable_sm90INS1_16FlashAttnFwdSm90INS1_25CollectiveMainloopFwdSm90ILi2EN4cute5tupleIJNS5_1CILi1EEES8_S8_EEENS6_IJNS7_ILi128EEESA_NS7_ILi192EEEEEELi128ENS_12float_e4m3_tEfNS_4arch4Sm90ELb0ELb1ELb1ELb1ELb0ELb1ELb0ELb1ELb1ELb1ELb1ELb0EEENS1_21CollectiveEpilogueFwdINS6_IJSA_SA_SA_EEES9_NS_10bfloat16_tESF_Li256ELb1ELb1ELb1ELb1EEENS1_36VarlenDynamicPersistentTileSchedulerILi128ELi128ELi256ELi128ELb1ELb1ELb1ELb1ELb0ELb1EEEEEEEEEvNT_6ParamsE,(.L_x_2805 - _ZN7cutlass13device_kernelIN5flash11enable_sm90INS1_16FlashAttnFwdSm90INS1_25CollectiveMainloopFwdSm90ILi2EN4cute5tupleIJNS5_1CILi1EEES8_S8_EEENS6_IJNS7_ILi128EEESA_NS7_ILi192EEEEEELi128ENS_12float_e4m3_tEfNS_4arch4Sm90ELb0ELb1ELb1ELb1ELb0ELb1ELb0ELb1ELb1ELb1ELb1ELb0EEENS1_21CollectiveEpilogueFwdINS6_IJSA_SA_SA_EEES9_NS_10bfloat16_tESF_Li256ELb1ELb1ELb1ELb1EEENS1_36VarlenDynamicPersistentTileSchedulerILi128ELi128ELi256ELi128ELb1ELb1ELb1ELb1ELb0ELb1EEEEEEEEEvNT_6ParamsE)
        .other          _ZN7cutlass13device_kernelIN5flash11enable_sm90INS1_16FlashAttnFwdSm90INS1_25CollectiveMainloopFwdSm90ILi2EN4cute5tupleIJNS5_1CILi1EEES8_S8_EEENS6_IJNS7_ILi128EEESA_NS7_ILi192EEEEEELi128ENS_12float_e4m3_tEfNS_4arch4Sm90ELb0ELb1ELb1ELb1ELb0ELb1ELb0ELb1ELb1ELb1ELb1ELb0EEENS1_21CollectiveEpilogueFwdINS6_IJSA_SA_SA_EEES9_NS_10bfloat16_tESF_Li256ELb1ELb1ELb1ELb1EEENS1_36VarlenDynamicPersistentTileSchedulerILi128ELi128ELi256ELi128ELb1ELb1ELb1ELb1ELb0ELb1EEEEEEEEEvNT_6ParamsE,@"STO_CUDA_ENTRY STV_DEFAULT"
_ZN7cutlass13device_kernelIN5flash11enable_sm90INS1_16FlashAttnFwdSm90INS1_25CollectiveMainloopFwdSm90ILi2EN4cute5tupleIJNS5_1CILi1EEES8_S8_EEENS6_IJNS7_ILi128EEESA_NS7_ILi192EEEEEELi128ENS_12float_e4m3_tEfNS_4arch4Sm90ELb0ELb1ELb1ELb1ELb0ELb1ELb0ELb1ELb1ELb1ELb1ELb0EEENS1_21CollectiveEpilogueFwdINS6_IJSA_SA_SA_EEES9_NS_10bfloat16_tESF_Li256ELb1ELb1ELb1ELb1EEENS1_36VarlenDynamicPersistentTileSchedulerILi128ELi128ELi256ELi128ELb1ELb1ELb1ELb1ELb0ELb1EEEEEEEEEvNT_6ParamsE:
        /* <DEDUP_REMOVED lines=24> */
.L_x_1307:
[----:B------:R-:W-:Y:S05]  /*0180*/  BSYNC B0 ;  /* 0x0000000000007941 */ /* 0x000fea0003800000 */
.L_x_1306:
        /* <DEDUP_REMOVED lines=41> */
.L_x_1308:
        /* <DEDUP_REMOVED lines=22> */
.L_x_1309:
        /* <DEDUP_REMOVED lines=18> */
.L_x_1310:
        /* <DEDUP_REMOVED lines=22> */
.L_x_1311:
        /* <DEDUP_REMOVED lines=22> */
.L_x_1312:
        /* <DEDUP_REMOVED lines=8> */
.L_x_1315:
        /* <DEDUP_REMOVED lines=8> */
[----:B-1----:R-:W-:-:S06]  /*0a60*/  ULEA UR4, UR38, UR4, 0x18 ;  /* 0x0000000426047291 */ /* 0x002fcc000f8ec03f */
[----:B------:R-:W-:Y:S01]  /*0a70*/  IMAD.U32 R16, RZ, RZ, UR4 ;  /* 0x00000004ff107e24 */ /* 0x000fe2000f8e00ff */
[----:B0-----:R-:W-:Y:S01]  /*0a80*/  SHF.R.U32.HI R0, RZ, 0x7, R0 ;  /* 0x00000007ff007819 */ /* 0x001fe20000011600 */
[----:B------:R-:W-:-:S03]  /*0a90*/  ULDC UR4, c[0x0][0xc3c] ;  /* 0x00030f0000047ab9 */ /* 0x000fc60000000800 */
[----:B------:R-:W-:-:S13]  /*0aa0*/  ISETP.NE.AND P0, PT, R0, 0x1, PT ;  /* 0x000000010000780c */ /* 0x000fda0003f05270 */
[----:B------:R-:W-:Y:S08]  /*0ab0*/  @!P0 BAR.ARV 0x9, 0x100 ;  /* 0x0244000000008b1d */ /* 0x000ff00000002000 */
[----:B------:R-:W-:Y:S06]  /*0ac0*/  BAR.SYNC.DEFER_BLOCKING 0x5, 0x180 ;  /* 0x0146000000007b1d */ /* 0x000fec0000010000 */
[----:B------:R-:W0:Y:S02]  /*0ad0*/  LDS.128 R180, [R16+0x228d0] ;  /* 0x0228d00010b47984 */ /* 0x000e240000000c00 */
[----:B------:R-:W-:Y:S06]  /*0ae0*/  BAR.ARV 0x4, 0x180 ;  /* 0x0106000000007b1d */ /* 0x000fec0000002000 */
[----:B0-----:R-:W-:-:S13]  /*0af0*/  ISETP.GE.AND P0, PT, R183, UR4, PT ;  /* 0x00000004b7007c0c */ /* 0x001fda000bf06270 */
[----:B------:R-:W-:Y:S05]  /*0b00*/  @P0 BRA `(.L_x_1316) ;  /* 0x000002ac00d80947 */ /* 0x000fea0003800000 */
[----:B------:R-:W0:Y:S01]  /*0b10*/  S2R R0, SR_TID.X ;  /* 0x0000000000007919 */ /* 0x000e220000002100 */
[----:B------:R-:W-:Y:S01]  /*0b20*/  R2UR UR39, R16 ;  /* 0x00000000102772ca */ /* 0x000fe200000e0000 */
[----:B------:R-:W-:Y:S01]  /*0b30*/  IMAD.MOV.U32 R216, RZ, RZ, 0x20 ;  /* 0x00000020ffd87424 */ /* 0x000fe200078e00ff */
[----:B------:R-:W-:Y:S01]  /*0b40*/  ULOP3.LUT UR40, UR36, 0x1, URZ, 0xfc, !UPT ;  /* 0x0000000124287892 */ /* 0x000fe2000f8efc3f */
[----:B------:R-:W-:Y:S01]  /*0b50*/  IMAD.MOV.U32 R174, RZ, RZ, RZ ;  /* 0x000000ffffae7224 */ /* 0x000fe200078e00ff */
[----:B------:R-:W-:Y:S01]  /*0b60*/  UMOV UR37, URZ ;  /* 0x0000003f00257c82 */ /* 0x000fe20008000000 */
[----:B------:R-:W-:Y:S02]  /*0b70*/  IMAD.MOV.U32 R18, RZ, RZ, RZ ;  /* 0x000000ffff127224 */ /* 0x000fe400078e00ff */
[----:B------:R-:W-:-:S06]  /*0b80*/  IMAD.MOV.U32 R169, RZ, RZ, RZ ;  /* 0x000000ffffa97224 */ /* 0x000fcc00078e00ff */
[----:B------:R-:W-:Y:S01]  /*0b90*/  UIADD3 UR39, UR39, 0x10400, URZ ;  /* 0x0001040027277890 */ /* 0x000fe2000fffe03f */
[----:B0-----:R-:W-:-:S05]  /*0ba0*/  VIADD R20, R0, 0xffffff80 ;  /* 0xffffff8000147836 */ /* 0x001fca0000000000 */
[----:B------:R-:W-:Y:S02]  /*0bb0*/  SHF.R.S32.HI R0, RZ, 0x1f, R20 ;  /* 0x0000001fff007819 */ /* 0x000fe40000011414 */
[-C--:B------:R-:W-:Y:S02]  /*0bc0*/  LEA.HI R4, R20, R20.reuse, RZ, 0x1 ;  /* 0x0000001414047211 */ /* 0x080fe400078f08ff */
[CC--:B------:R-:W-:Y:S02]  /*0bd0*/  LEA.HI R5, R0.reuse, R20.reuse, RZ, 0x4 ;  /* 0x0000001400057211 */ /* 0x0c0fe400078f20ff */
[CC--:B------:R-:W-:Y:S02]  /*0be0*/  LEA.HI R3, R0.reuse, R20.reuse, RZ, 0x5 ;  /* 0x0000001400037211 */ /* 0x0c0fe400078f28ff */
[----:B------:R-:W-:Y:S02]  /*0bf0*/  LEA.HI R2, R0, R20, RZ, 0x2 ;  /* 0x0000001400027211 */ /* 0x000fe400078f10ff */
[----:B------:R-:W-:Y:S01]  /*0c00*/  SHF.R.S32.HI R195, RZ, 0x4, R5 ;  /* 0x00000004ffc37819 */ /* 0x000fe20000011405 */
[----:B------:R-:W-:Y:S01]  /*0c10*/  IMAD.SHL.U32 R8, R3, 0x20, RZ ;  /* 0x0000002003087824 */ /* 0x000fe200078e00ff */
[----:B------:R-:W-:-:S02]  /*0c20*/  LOP3.LUT R7, R5, 0x3fffff0, RZ, 0xc0, !PT ;  /* 0x03fffff005077812 */ /* 0x000fc400078ec0ff */
[--C-:B------:R-:W-:Y:S02]  /*0c30*/  SHF.R.S32.HI R3, RZ, 0x2, R2.reuse ;  /* 0x00000002ff037819 */ /* 0x100fe40000011402 */
[----:B------:R-:W-:Y:S01]  /*0c40*/  SHF.R.S32.HI R6, RZ, 0x1f, R2 ;  /* 0x0000001fff067819 */ /* 0x000fe20000011402 */
[----:B------:R-:W-:Y:S01]  /*0c50*/  IMAD.IADD R7, R20, 0x1, -R7 ;  /* 0x0000000114077824 */ /* 0x000fe200078e0a07 */
[----:B------:R-:W-:Y:S02]  /*0c60*/  LEA.HI R5, R5, R195, RZ, 0x1 ;  /* 0x000000c305057211 */ /* 0x000fe400078f08ff */
[----:B------:R-:W-:Y:S02]  /*0c70*/  LOP3.LUT R10, R8, 0xfffffc00, RZ, 0xc0, !PT ;  /* 0xfffffc00080a7812 */ /* 0x000fe400078ec0ff */
[----:B------:R-:W-:Y:S02]  /*0c80*/  LEA.HI R6, R6, R3, RZ, 0x2 ;  /* 0x0000000306067211 */ /* 0x000fe400078f10ff */
[----:B------:R-:W-:Y:S01]  /*0c90*/  LOP3.LUT R8, R5, 0x1ffffffe, RZ, 0xc0, !PT ;  /* 0x1ffffffe05087812 */ /* 0x000fe200078ec0ff */
[----:B------:R-:W-:Y:S01]  /*0ca0*/  IMAD R7, R7, 0x40, R10 ;  /* 0x0000004007077824 */ /* 0x000fe200078e020a */
[----:B------:R-:W-:-:S02]  /*0cb0*/  LOP3.LUT R6, R6, 0xfffffffc, RZ, 0xc0, !PT ;  /* 0xfffffffc06067812 */ /* 0x000fc400078ec0ff */
[----:B------:R-:W-:Y:S01]  /*0cc0*/  LOP3.LUT R2, R2, 0xfffffffc, RZ, 0xc0, !PT ;  /* 0xfffffffc02027812 */ /* 0x000fe200078ec0ff */
[----:B------:R-:W-:Y:S01]  /*0cd0*/  IMAD.IADD R8, R195, 0x1, -R8 ;  /* 0x00000001c3087824 */ /* 0x000fe200078e0a08 */
[----:B------:R-:W-:Y:S01]  /*0ce0*/  LOP3.LUT R219, R4, 0xfffffffe, RZ, 0xc0, !PT ;  /* 0xfffffffe04db7812 */ /* 0x000fe200078ec0ff */
[----:B------:R-:W-:Y:S01]  /*0cf0*/  IMAD.IADD R6, R3, 0x1, -R6 ;  /* 0x0000000103067824 */ /* 0x000fe200078e0a06 */
[--C-:B------:R-:W-:Y:S01]  /*0d00*/  SHF.R.S32.HI R19, RZ, 0x1, R4.reuse ;  /* 0x00000001ff137819 */ /* 0x100fe20000011404 */
[----:B------:R-:W-:Y:S01]  /*0d10*/  IMAD R5, R8, 0x8, R7 ;  /* 0x0000000808057824 */ /* 0x000fe200078e0207 */
[----:B------:R-:W-:Y:S01]  /*0d20*/  SHF.R.S32.HI R8, RZ, 0x1f, R4 ;  /* 0x0000001fff087819 */ /* 0x000fe20000011404 */
[----:B------:R-:W-:Y:S01]  /*0d30*/  IMAD.IADD R3, R20, 0x1, -R2 ;  /* 0x0000000114037824 */ /* 0x000fe200078e0a02 */
[----:B------:R-:W-:Y:S01]  /*0d40*/  LEA.HI R2, R0, R20, RZ, 0x7 ;  /* 0x0000001400027211 */ /* 0x000fe200078f38ff */
[----:B------:R-:W-:Y:S01]  /*0d50*/  IMAD.IADD R219, R20, 0x1, -R219 ;  /* 0x0000000114db7824 */ /* 0x000fe200078e0adb */
[----:B------:R0:W-:Y:S01]  /*0d60*/  STL [R1+0x30], R5 ;  /* 0x0000300501007387 */ /* 0x0001e20000100800 */
[-C--:B------:R-:W-:Y:S01]  /*0d70*/  LEA.HI R8, R8, R19.reuse, RZ, 0x3 ;  /* 0x0000001308087211 */ /* 0x080fe200078f18ff */
[----:B------:R-:W-:Y:S01]  /*0d80*/  IMAD.SHL.U32 R176, R6, 0x80, RZ ;  /* 0x0000008006b07824 */ /* 0x000fe200078e00ff */
[----:B------:R-:W-:Y:S01]  /*0d90*/  LOP3.LUT R221, R2, 0xffffff80, RZ, 0xc0, !PT ;  /* 0xffffff8002dd7812 */ /* 0x000fe200078ec0ff */
[C---:B------:R-:W-:Y:S01]  /*0da0*/  IMAD.SHL.U32 R172, R219.reuse, 0x8, RZ ;  /* 0x00000008dbac7824 */ /* 0x040fe200078e00ff */
[----:B------:R-:W-:Y:S01]  /*0db0*/  LOP3.LUT R8, R8, 0xfffffff8, RZ, 0xc0, !PT ;  /* 0xfffffff808087812 */ /* 0x000fe200078ec0ff */
[----:B------:R-:W-:Y:S01]  /*0dc0*/  IMAD.SHL.U32 R22, R219, 0x10, RZ ;  /* 0x00000010db167824 */ /* 0x000fe200078e00ff */
[----:B------:R-:W-:Y:S01]  /*0dd0*/  LEA.HI R4, R4, R19, RZ, 0x1 ;  /* 0x0000001304047211 */ /* 0x000fe200078f08ff */
[----:B------:R-:W-:Y:S01]  /*0de0*/  VIADD R185, R172, 0x20 ;  /* 0x00000020acb97836 */ /* 0x000fe20000000000 */
[----:B------:R-:W-:Y:S01]  /*0df0*/  SHF.R.S32.HI R17, RZ, 0x7, R2 ;  /* 0x00000007ff117819 */ /* 0x000fe20000011402 */
[----:B------:R-:W-:Y:S01]  /*0e00*/  IMAD.IADD R221, R20, 0x1, -R221 ;  /* 0x0000000114dd7824 */ /* 0x000fe200078e0add */
[----:B0-----:R-:W-:Y:S01]  /*0e10*/  LEA.HI R5, R3, R3, RZ, 0x1 ;  /* 0x0000000303057211 */ /* 0x001fe200078f08ff */
[----:B------:R-:W-:Y:S01]  /*0e20*/  IMAD.IADD R7, R172, 0x1, R185 ;  /* 0x00000001ac077824 */ /* 0x000fe200078e02b9 */
[----:B------:R-:W-:Y:S01]  /*0e30*/  LOP3.LUT R4, R4, 0x3fffffe, RZ, 0xc0, !PT ;  /* 0x03fffffe04047812 */ /* 0x000fe200078ec0ff */
[C---:B------:R-:W-:Y:S01]  /*0e40*/  VIADD R187, R172.reuse, 0x40 ;  /* 0x00000040acbb7836 */ /* 0x040fe20000000000 */
[----:B------:R-:W-:Y:S01]  /*0e50*/  LOP3.LUT R10, R5, 0x1ffffffe, RZ, 0xc0, !PT ;  /* 0x1ffffffe050a7812 */ /* 0x000fe200078ec0ff */
[----:B------:R-:W-:Y:S01]  /*0e60*/  IMAD.IADD R184, R19, 0x1, -R8 ;  /* 0x0000000113b87824 */ /* 0x000fe200078e0a08 */
[----:B------:R-:W-:Y:S01]  /*0e70*/  SHF.R.S32.HI R12, RZ, 0x1f, R7 ;  /* 0x0000001fff0c7819 */ /* 0x000fe20000011407 */
[----:B------:R-:W-:Y:S01]  /*0e80*/  IMAD.IADD R11, R172, 0x1, R187 ;  /* 0x00000001ac0b7824 */ /* 0x000fe200078e02bb */
[----:B------:R-:W-:Y:S01]  /*0e90*/  LEA.HI R2, R2, R17, RZ, 0x1 ;  /* 0x0000001102027211 */ /* 0x000fe200078f08ff */
[----:B------:R-:W-:Y:S01]  /*0ea0*/  IMAD.IADD R190, R3, 0x1, -R10 ;  /* 0x0000000103be7824 */ /* 0x000fe200078e0a0a */
[----:B------:R-:W-:Y:S01]  /*0eb0*/  SHF.R.S32.HI R10, RZ, 0x1f, R221 ;  /* 0x0000001fff0a7819 */ /* 0x000fe200000114dd */
[----:B------:R-:W-:Y:S01]  /*0ec0*/  IMAD.SHL.U32 R3, R184, 0x80, RZ ;  /* 0x00000080b8037824 */ /* 0x000fe200078e00ff */
[----:B------:R-:W-:Y:S01]  /*0ed0*/  LEA.HI R13, R12, R7, RZ, 0x4 ;  /* 0x000000070c0d7211 */ /* 0x000fe200078f20ff */
[----:B------:R-:W-:Y:S01]  /*0ee0*/  IMAD.IADD R4, R19, 0x1, -R4 ;  /* 0x0000000113047824 */ /* 0x000fe200078e0a04 */
[----:B------:R-:W-:Y:S01]  /*0ef0*/  LEA.HI R5, R10, R221, RZ, 0x2 ;  /* 0x000000dd0a057211 */ /* 0x000fe200078f10ff */
[----:B------:R-:W-:Y:S01]  /*0f00*/  VIADD R186, R172, 0x10 ;  /* 0x00000010acba7836 */ /* 0x000fe20000000000 */
[----:B------:R-:W-:Y:S01]  /*0f10*/  LEA.HI R14, R12, R7, RZ, 0x6 ;  /* 0x000000070c0e7211 */ /* 0x000fe200078f30ff */
[----:B------:R-:W-:Y:S01]  /*0f20*/  IMAD R4, R195, 0x8, R4 ;  /* 0x00000008c3047824 */ /* 0x000fe200078e0204 */
[--C-:B------:R-:W-:Y:S01]  /*0f30*/  SHF.R.S32.HI R7, RZ, 0x2, R5.reuse ;  /* 0x00000002ff077819 */ /* 0x100fe20000011405 */
[----:B------:R-:W-:Y:S01]  /*0f40*/  VIADD R188, R172, 0x30 ;  /* 0x00000030acbc7836 */ /* 0x000fe20000000000 */
[----:B------:R-:W-:Y:S01]  /*0f50*/  SHF.R.S32.HI R8, RZ, 0x1f, R5 ;  /* 0x0000001fff087819 */ /* 0x000fe20000011405 */
[----:B------:R-:W-:Y:S01]  /*0f60*/  IMAD.SHL.U32 R178, R4, 0x40, RZ ;  /* 0x0000004004b27824 */ /* 0x000fe200078e00ff */
[----:B------:R-:W-:Y:S01]  /*0f70*/  SHF.R.S32.HI R12, RZ, 0x1f, R11 ;  /* 0x0000001fff0c7819 */ /* 0x000fe2000001140b */
[----:B------:R-:W-:Y:S01]  /*0f80*/  IMAD.SHL.U32 R14, R14, 0x80, RZ ;  /* 0x000000800e0e7824 */ /* 0x000fe200078e00ff */
[----:B------:R-:W-:Y:S01]  /*0f90*/  LEA.HI R9, R8, R7, RZ, 0x3 ;  /* 0x0000000708097211 */ /* 0x000fe200078f18ff */
[----:B------:R-:W-:Y:S01]  /*0fa0*/  VIADD R189, R172, 0x50 ;  /* 0x00000050acbd7836 */ /* 0x000fe20000000000 */
[----:B------:R-:W-:-:S02]  /*0fb0*/  LEA.HI R15, R12, R11, RZ, 0x4 ;  /* 0x0000000b0c0f7211 */ /* 0x000fc400078f20ff */
[----:B------:R-:W-:Y:S02]  /*0fc0*/  LEA.HI R11, R12, R11, RZ, 0x6 ;  /* 0x0000000b0c0b7211 */ /* 0x000fe400078f30ff */
[----:B------:R-:W-:Y:S02]  /*0fd0*/  LOP3.LUT R12, R9, 0xfffffff8, RZ, 0xc0, !PT ;  /* 0xfffffff8090c7812 */ /* 0x000fe400078ec0ff */
[----:B------:R-:W-:Y:S01]  /*0fe0*/  LEA.HI R10, R10, R221, RZ, 0x5 ;  /* 0x000000dd0a0a7211 */ /* 0x000fe200078f28ff */
[----:B------:R-:W-:Y:S01]  /*0ff0*/  IMAD.SHL.U32 R11, R11, 0x80, RZ ;  /* 0x000000800b0b7824 */ /* 0x000fe200078e00ff */
[----:B------:R-:W-:Y:S01]  /*1000*/  LOP3.LUT R3, R3, 0x380, RZ, 0xc0, !PT ;  /* 0x0000038003037812 */ /* 0x000fe200078ec0ff */
[----:B------:R-:W-:Y:S01]  /*1010*/  IMAD.IADD R7, R7, 0x1, -R12 ;  /* 0x0000000107077824 */ /* 0x000fe200078e0a0c */
[----:B------:R-:W-:Y:S02]  /*1020*/  SHF.R.S32.HI R10, RZ, 0x5, R10 ;  /* 0x00000005ff0a7819 */ /* 0x000fe4000001140a */
[----:B------:R-:W-:-:S02]  /*1030*/  LOP3.LUT R2, R2, 0x3fffffe, RZ, 0xc0, !PT ;  /* 0x03fffffe02027812 */ /* 0x000fc400078ec0ff */
[----:B------:R-:W-:Y:S01]  /*1040*/  LEA.HI R0, R0, R20, RZ, 0x3 ;  /* 0x0000001400007211 */ /* 0x000fe200078f18ff */
[----:B------:R-:W-:Y:S01]  /*1050*/  IMAD R7, R10, 0x10, R7 ;  /* 0x000000100a077824 */ /* 0x000fe200078e0207 */
[----:B------:R-:W-:Y:S01]  /*1060*/  LOP3.LUT R176, R176, 0x180, RZ, 0xc0, !PT ;  /* 0x00000180b0b07812 */ /* 0x000fe200078ec0ff */
[----:B------:R-:W-:Y:S01]  /*1070*/  IMAD.IADD R2, R17, 0x1, -R2 ;  /* 0x0000000111027824 */ /* 0x000fe200078e0a02 */
[----:B------:R-:W-:Y:S01]  /*1080*/  SHF.R.U32.HI R8, RZ, 0x3, R3 ;  /* 0x00000003ff087819 */ /* 0x000fe20000011603 */
[----:B------:R-:W-:Y:S01]  /*1090*/  IMAD.MOV.U32 R17, RZ, RZ, RZ ;  /* 0x000000ffff117224 */ /* 0x000fe200078e00ff */
[----:B------:R-:W-:Y:S01]  /*10a0*/  LOP3.LUT R197, R0, 0xfffffff8, RZ, 0xc0, !PT ;  /* 0xfffffff800c57812 */ /* 0x000fe200078ec0ff */
[----:B------:R-:W-:Y:S01]  /*10b0*/  IMAD R7, R2, 0x40, R7 ;  /* 0x0000004002077824 */ /* 0x000fe200078e0207 */
[----:B------:R-:W-:Y:S02]  /*10c0*/  LOP3.LUT R3, R3, 0x10, R22, 0xf8, !PT ;  /* 0x0000001003037812 */ /* 0x000fe400078ef816 */
[----:B------:R-:W-:Y:S01]  /*10d0*/  LOP3.LUT R4, R176, 0x30, R13, 0xf8, !PT ;  /* 0x00000030b0047812 */ /* 0x000fe200078ef80d */
[----:B------:R-:W-:Y:S01]  /*10e0*/  IMAD.IADD R197, R20, 0x1, -R197 ;  /* 0x0000000114c57824 */ /* 0x000fe200078e0ac5 */
[----:B------:R-:W-:Y:S01]  /*10f0*/  SHF.R.U32.HI R177, RZ, 0x3, R176 ;  /* 0x00000003ffb17819 */ /* 0x000fe200000116b0 */
[----:B------:R-:W-:Y:S01]  /*1100*/  STL [R1+0x2c], R7 ;  /* 0x00002c0701007387 */ /* 0x000fe20000100800 */
[----:B------:R-:W-:Y:S01]  /*1110*/  LOP3.LUT R8, R3, R8, RZ, 0x3c, !PT ;  /* 0x0000000803087212 */ /* 0x000fe200078e3cff */
[----:B------:R-:W-:Y:S01]  /*1120*/  IMAD.SHL.U32 R191, R197, 0x8, RZ ;  /* 0x00000008c5bf7824 */ /* 0x000fe200078e00ff */
[----:B------:R-:W-:Y:S01]  /*1130*/  LOP3.LUT R3, R14, 0xffffe000, RZ, 0xc0, !PT ;  /* 0xffffe0000e037812 */ /* 0x000fe200078ec0ff */
[----:B------:R-:W-:Y:S01]  /*1140*/  IMAD R190, R190, 0x8, R7 ;  /* 0x00000008bebe7824 */ /* 0x000fe200078e0207 */
[----:B------:R-:W-:Y:S01]  /*1150*/  LOP3.LUT R4, R4, R177, RZ, 0x3c, !PT ;  /* 0x000000b104047212 */ /* 0x000fe200078e3cff */
[----:B------:R-:W-:Y:S01]  /*1160*/  VIADD R196, R191, 0x40 ;  /* 0x00000040bfc47836 */ /* 0x000fe20000000000 */
[----:B------:R-:W-:Y:S01]  /*1170*/  SHF.R.S32.HI R2, RZ, 0x1f, R186 ;  /* 0x0000001fff027819 */ /* 0x000fe200000114ba */
[----:B------:R-:W-:Y:S01]  /*1180*/  IMAD R195, R195, 0x400, R8 ;  /* 0x00000400c3c37824 */ /* 0x000fe200078e0208 */
[----:B------:R-:W-:-:S02]  /*1190*/  IADD3 R9, R4, R178, R3 ;  /* 0x000000b204097210 */ /* 0x000fc40007ffe003 */
[----:B------:R-:W-:Y:S01]  /*11a0*/  SHF.R.S32.HI R3, RZ, 0x1f, R185 ;  /* 0x0000001fff037819 */ /* 0x000fe200000114b9 */
[----:B------:R0:W-:Y:S01]  /*11b0*/  STL [R1+0x14], R2 ;  /* 0x0000140201007387 */ /* 0x0001e20000100800 */
[----:B------:R-:W-:Y:S02]  /*11c0*/  SHF.R.S32.HI R217, RZ, 0x3, R0 ;  /* 0x00000003ffd97819 */ /* 0x000fe40000011400 */
[----:B------:R-:W-:Y:S01]  /*11d0*/  SHF.R.S32.HI R0, RZ, 0x1f, R19 ;  /* 0x0000001fff007819 */ /* 0x000fe20000011413 */
[----:B------:R-:W-:Y:S01]  /*11e0*/  STL [R1+0xc], R3 ;  /* 0x00000c0301007387 */ /* 0x000fe20000100800 */
[----:B------:R-:W-:Y:S02]  /*11f0*/  SHF.R.S32.HI R0, RZ, 0x1f, R191 ;  /* 0x0000001fff007819 */ /* 0x000fe400000114bf */
[----:B------:R-:W-:Y:S02]  /*1200*/  LOP3.LUT R0, R5, 0x7ffffffc, RZ, 0xc0, !PT ;  /* 0x7ffffffc05007812 */ /* 0x000fe400078ec0ff */
[----:B------:R-:W-:-:S02]  /*1210*/  LOP3.LUT P0, RZ, R6, 0x2, RZ, 0xc0, !PT ;  /* 0x0000000206ff7812 */ /* 0x000fc4000780c0ff */
[----:B0-----:R-:W-:Y:S01]  /*1220*/  SHF.R.S32.HI R2, RZ, 0x1f, R188 ;  /* 0x0000001fff027819 */ /* 0x001fe200000114bc */
[----:B------:R-:W-:Y:S01]  /*1230*/  IMAD.IADD R0, R221, 0x1, -R0 ;  /* 0x00000001dd007824 */ /* 0x000fe200078e0a00 */
[----:B------:R-:W-:Y:S02]  /*1240*/  LOP3.LUT R6, R176, 0x30, R15, 0xf8, !PT ;  /* 0x00000030b0067812 */ /* 0x000fe400078ef80f */
[----:B------:R-:W-:Y:S01]  /*1250*/  LOP3.LUT R11, R11, 0xffffe000, RZ, 0xc0, !PT ;  /* 0xffffe0000b0b7812 */ /* 0x000fe200078ec0ff */
[----:B------:R0:W-:Y:S01]  /*1260*/  STL [R1+0x4], R2 ;  /* 0x0000040201007387 */ /* 0x0001e20000100800 */
[----:B------:R-:W-:Y:S01]  /*1270*/  IMAD.SHL.U32 R170, R0, 0x2, RZ ;  /* 0x0000000200aa7824 */ /* 0x000fe200078e00ff */
[-C--:B------:R-:W-:Y:S02]  /*1280*/  LOP3.LUT R6, R6, R177.reuse, RZ, 0x3c, !PT ;  /* 0x000000b106067212 */ /* 0x080fe400078e3cff */
[----:B------:R-:W-:Y:S01]  /*1290*/  LOP3.LUT R0, R176, 0x10, R22, 0xf8, !PT ;  /* 0x00000010b0007812 */ /* 0x000fe200078ef816 */
[----:B------:R-:W-:Y:S01]  /*12a0*/  VIADD R215, R170, 0x8 ;  /* 0x00000008aad77836 */ /* 0x000fe20000000000 */
[-C--:B------:R-:W-:Y:S01]  /*12b0*/  IADD3 R11, R6, R178.reuse, R11 ;  /* 0x000000b2060b7210 */ /* 0x080fe20007ffe00b */
[----:B------:R-:W-:Y:S01]  /*12c0*/  VIADD R214, R170, 0x10 ;  /* 0x00000010aad67836 */ /* 0x000fe20000000000 */
[-C--:B------:R-:W-:Y:S01]  /*12d0*/  LOP3.LUT R193, R0, R177.reuse, RZ, 0x3c, !PT ;  /* 0x000000b100c17212 */ /* 0x080fe200078e3cff */
[C---:B------:R-:W-:Y:S01]  /*12e0*/  VIADD R213, R170.reuse, 0x18 ;  /* 0x00000018aad57836 */ /* 0x040fe20000000000 */
[----:B0-----:R-:W-:Y:S01]  /*12f0*/  SHF.R.S32.HI R2, RZ, 0x1f, R196 ;  /* 0x0000001fff027819 */ /* 0x001fe200000114c4 */
[----:B------:R-:W-:Y:S01]  /*1300*/  VIADD R212, R170, 0x20 ;  /* 0x00000020aad47836 */ /* 0x000fe20000000000 */
[----:B------:R-:W-:Y:S01]  /*1310*/  LOP3.LUT R2, R176, 0x30, R22, 0xf8, !PT ;  /* 0x00000030b0027812 */ /* 0x000fe200078ef816 */
[C---:B------:R-:W-:Y:S01]  /*1320*/  VIADD R211, R170.reuse, 0x28 ;  /* 0x00000028aad37836 */ /* 0x040fe20000000000 */
[----:B------:R-:W-:Y:S01]  /*1330*/  SHF.R.S32.HI R0, RZ, 0x1f, R170 ;  /* 0x0000001fff007819 */ /* 0x000fe200000114aa */
[----:B------:R-:W-:Y:S01]  /*1340*/  VIADD R210, R170, 0x30 ;  /* 0x00000030aad27836 */ /* 0x000fe20000000000 */
[----:B------:R-:W-:Y:S01]  /*1350*/  LOP3.LUT R3, R2, R177, RZ, 0x3c, !PT ;  /* 0x000000b102037212 */ /* 0x000fe200078e3cff */
[----:B------:R-:W-:Y:S01]  /*1360*/  VIADD R209, R170, 0x38 ;  /* 0x00000038aad17836 */ /* 0x000fe20000000000 */
[----:B------:R-:W-:Y:S01]  /*1370*/  SHF.R.S32.HI R0, RZ, 0x1f, R215 ;  /* 0x0000001fff007819 */ /* 0x000fe200000114d7 */
[C---:B------:R-:W-:Y:S01]  /*1380*/  IMAD.IADD R0, R16.reuse, 0x1, R11 ;  /* 0x0000000110007824 */ /* 0x040fe200078e020b */
[----:B------:R-:W-:Y:S01]  /*1390*/  IADD3 R2, R16, R178, R3 ;  /* 0x000000b210027210 */ /* 0x000fe20007ffe003 */
[----:B------:R-:W-:Y:S01]  /*13a0*/  VIADD R208, R170, 0x40 ;  /* 0x00000040aad07836 */ /* 0x000fe20000000000 */
[----:B------:R-:W-:Y:S01]  /*13b0*/  SEL R216, R216, 0xffffffe0, !P0 ;  /* 0xffffffe0d8d87807 */ /* 0x000fe20004000000 */
[C---:B------:R-:W-:Y:S01]  /*13c0*/  VIADD R207, R170.reuse, 0x48 ;  /* 0x00000048aacf7836 */ /* 0x040fe20000000000 */
[----:B------:R-:W-:Y:S01]  /*13d0*/  SHF.R.S32.HI R236, RZ, 0x1f, R187 ;  /* 0x0000001fffec7819 */ /* 0x000fe200000114bb */
[----:B------:R0:W-:Y:S01]  /*13e0*/  STL [R1+0x20], R2 ;  /* 0x0000200201007387 */ /* 0x0001e20000100800 */
        /* <DEDUP_REMOVED lines=10> */
[----:B0-----:R-:W-:Y:S01]  /*1490*/  IMAD.IADD R2, R16, 0x1, R9 ;  /* 0x0000000110027824 */ /* 0x001fe200078e0209 */
[----:B------:R-:W-:Y:S01]  /*14a0*/  SHF.R.S32.HI R233, RZ, 0x1f, R212 ;  /* 0x0000001fffe97819 */ /* 0x000fe200000114d4 */
[----:B------:R-:W-:Y:S01]  /*14b0*/  VIADD R201, R170, 0x78 ;  /* 0x00000078aac97836 */ /* 0x000fe20000000000 */
[----:B------:R-:W-:Y:S01]  /*14c0*/  SHF.R.S32.HI R232, RZ, 0x1f, R211 ;  /* 0x0000001fffe87819 */ /* 0x000fe200000114d3 */
[----:B------:R-:W-:Y:S01]  /*14d0*/  IMAD.IADD R193, R178, 0x1, R193 ;  /* 0x00000001b2c17824 */ /* 0x000fe200078e02c1 */
[----:B------:R0:W-:Y:S01]  /*14e0*/  STL [R1+0x1c], R2 ;  /* 0x00001c0201007387 */ /* 0x0001e20000100800 */
[----:B------:R-:W-:-:S02]  /*14f0*/  SHF.R.S32.HI R231, RZ, 0x1f, R210 ;  /* 0x0000001fffe77819 */ /* 0x000fc400000114d2 */
[----:B------:R-:W-:Y:S01]  /*1500*/  IMAD.IADD R194, R216, 0x1, R193 ;  /* 0x00000001d8c27824 */ /* 0x000fe200078e02c1 */
[----:B------:R0:W-:Y:S01]  /*1510*/  STL [R1+0x18], R0 ;  /* 0x0000180001007387 */ /* 0x0001e20000100800 */
[----:B------:R-:W-:Y:S02]  /*1520*/  SHF.R.S32.HI R230, RZ, 0x1f, R209 ;  /* 0x0000001fffe67819 */ /* 0x000fe400000114d1 */
[----:B------:R-:W-:Y:S02]  /*1530*/  SHF.R.S32.HI R229, RZ, 0x1f, R208 ;  /* 0x0000001fffe57819 */ /* 0x000fe400000114d0 */
[----:B------:R-:W-:Y:S02]  /*1540*/  SHF.R.S32.HI R228, RZ, 0x1f, R207 ;  /* 0x0000001fffe47819 */ /* 0x000fe400000114cf */
[----:B------:R-:W-:Y:S02]  /*1550*/  SHF.R.S32.HI R227, RZ, 0x1f, R206 ;  /* 0x0000001fffe37819 */ /* 0x000fe400000114ce */
[----:B------:R-:W-:-:S02]  /*1560*/  SHF.R.S32.HI R226, RZ, 0x1f, R205 ;  /* 0x0000001fffe27819 */ /* 0x000fc400000114cd */
[----:B------:R-:W-:Y:S02]  /*1570*/  SHF.R.S32.HI R225, RZ, 0x1f, R204 ;  /* 0x0000001fffe17819 */ /* 0x000fe400000114cc */
[----:B------:R-:W-:Y:S02]  /*1580*/  SHF.R.S32.HI R224, RZ, 0x1f, R203 ;  /* 0x0000001fffe07819 */ /* 0x000fe400000114cb */
[----:B------:R-:W-:Y:S02]  /*1590*/  SHF.R.S32.HI R223, RZ, 0x1f, R202 ;  /* 0x0000001fffdf7819 */ /* 0x000fe400000114ca */
[----:B------:R-:W-:Y:S02]  /*15a0*/  SHF.R.S32.HI R222, RZ, 0x1f, R201 ;  /* 0x0000001fffde7819 */ /* 0x000fe400000114c9 */
[----:B0-----:R-:W-:-:S07]  /*15b0*/  IADD3 R216, R216, UR39, R193 ;  /* 0x00000027d8d87c10 */ /* 0x001fce000fffe0c1 */
.L_x_1548:
[----:B------:R-:W-:Y:S05]  /*15c0*/  YIELD ;  /* 0x0000000000007946 */ /* 0x000fea0003800000 */
[----:B------:R-:W-:Y:S01]  /*15d0*/  ULDC.64 UR4, c[0x0][0xa28] ;  /* 0x00028a0000047ab9 */ /* 0x000fe20000000a00 */
[----:B0---4-:R-:W0:Y:S01]  /*15e0*/  LDC.64 R4, c[0x0][0xa08] ;  /* 0x00028200ff047b82 */ /* 0x011e220000000a00 */
[----:B------:R-:W-:Y:S01]  /*15f0*/  ISETP.NE.U32.AND P1, PT, RZ, UR4, PT ;  /* 0x00000004ff007c0c */ /* 0x000fe2000bf25070 */
[----:B------:R-:W-:Y:S02]  /*1600*/  IMAD.MOV.U32 R28, RZ, RZ, RZ ;  /* 0x000000ffff1c7224 */ /* 0x000fe400078e00ff */
[----:B------:R-:W-:Y:S01]  /*1610*/  IMAD.MOV.U32 R10, RZ, RZ, RZ ;  /* 0x000000ffff0a7224 */ /* 0x000fe200078e00ff */
[----:B------:R-:W-:Y:S01]  /*1620*/  ISETP.NE.AND.EX P1, PT, RZ, UR5, PT, P1 ;  /* 0x00000005ff007c0c */ /* 0x000fe2000bf25310 */
[----:B------:R-:W-:-:S02]  /*1630*/  ULDC.64 UR4, c[0x0][0xa18] ;  /* 0x0002860000047ab9 */ /* 0x000fc40000000a00 */
[----:B------:R-:W-:-:S04]  /*1640*/  ISETP.NE.U32.AND P2, PT, RZ, UR4, PT ;  /* 0x00000004ff007c0c */ /* 0x000fc8000bf45070 */
[----:B------:R-:W-:Y:S01]  /*1650*/  ISETP.NE.AND.EX P2, PT, RZ, UR5, PT, P2 ;  /* 0x00000005ff007c0c */ /* 0x000fe2000bf45320 */
[----:B------:R-:W-:Y:S02]  /*1660*/  ULDC.64 UR4, c[0x0][0xa08] ;  /* 0x0002820000047ab9 */ /* 0x000fe40000000a00 */
[----:B------:R-:W-:-:S03]  /*1670*/  ISETP.NE.U32.AND P0, PT, RZ, UR4, PT ;  /* 0x00000004ff007c0c */ /* 0x000fc6000bf05070 */
[----:B-12---:R-:W1:Y:S01]  /*1680*/  @P1 LDC.64 R2, c[0x0][0xa28] ;  /* 0x00028a00ff021b82 */ /* 0x006e620000000a00 */
[----:B------:R-:W-:Y:S01]  /*1690*/  ISETP.NE.AND.EX P0, PT, RZ, UR5, PT, P0 ;  /* 0x00000005ff007c0c */ /* 0x000fe2000bf05300 */
[----:B0-----:R-:W-:-:S06]  /*16a0*/  IMAD.WIDE R8, R183, 0x4, R4 ;  /* 0x00000004b7087825 */ /* 0x001fcc00078e0204 */
[----:B------:R-:W0:Y:S01]  /*16b0*/  @P2 LDC.64 R6, c[0x0][0xa18] ;  /* 0x00028600ff062b82 */ /* 0x000e220000000a00 */
[----:B------:R-:W-:Y:S02]  /*16c0*/  ULDC UR4, c[0x0][0x288] ;  /* 0x0000a20000047ab9 */ /* 0x000fe40000000800 */
[----:B------:R-:W-:Y:S01]  /*16d0*/  IMAD.U32 R168, RZ, RZ, UR4 ;  /* 0x00000004ffa87e24 */ /* 0x000fe2000f8e00ff */
[----:B------:R-:W-:Y:S02]  /*16e0*/  ULDC.64 UR4, c[0x0][0x418] ;  /* 0x0001060000047ab9 */ /* 0x000fe40000000a00 */
[----:B------:R-:W5:Y:S01]  /*16f0*/  @P0 LDG.E R28, desc[UR42][R8.64] ;  /* 0x0000002a081c0981 */ /* 0x000f62000c1e1900 */
[----:B-1----:R-:W-:-:S04]  /*1700*/  @P1 IMAD.WIDE R2, R183, 0x4, R2 ;  /* 0x00000004b7021825 */ /* 0x002fc800078e0202 */
[----:B0-----:R-:W-:Y:S01]  /*1710*/  @P2 IMAD.WIDE R4, R183, 0x4, R6 ;  /* 0x00000004b7042825 */ /* 0x001fe200078e0206 */
[----:B------:R-:W-:Y:S01]  /*1720*/  UISETP.NE.U32.AND UP0, UPT, UR4, URZ, UPT ;  /* 0x0000003f0400728c */ /* 0x000fe2000bf05070 */
[----:B------:R0:W5:Y:S02]  /*1730*/  @P1 LDG.E R10, desc[UR42][R2.64] ;  /* 0x0000002a020a1981 */ /* 0x000164000c1e1900 */
[----:B------:R-:W-:Y:S02]  /*1740*/  ULDC UR4, c[0x0][0x424] ;  /* 0x0001090000047ab9 */ /* 0x000fe40000000800 */
[----:B------:R1:W5:Y:S01]  /*1750*/  @P2 LDG.E R168, desc[UR42][R4.64] ;  /* 0x0000002a04a82981 */ /* 0x000362000c1e1900 */
[----:B------:R-:W-:-:S03]  /*1760*/  UISETP.NE.AND.EX UP0, UPT, UR5, URZ, UPT, UP0 ;  /* 0x0000003f0500728c */ /* 0x000fc6000bf05300 */
[----:B------:R-:W-:Y:S01]  /*1770*/  ULDC UR5, c[0x0][0x2f0] ;  /* 0x0000bc0000057ab9 */ /* 0x000fe20000000800 */
[----:B------:R-:W-:-:S04]  /*1780*/  USEL UR4, UR4, 0x1, UP0 ;  /* 0x0000000104047887 */ /* 0x000fc80008000000 */
[----:B------:R-:W-:-:S03]  /*1790*/  UIMAD UR4, UR4, UR5, URZ ;  /* 0x00000005040472a4 */ /* 0x000fc6000f8e023f */
[----:B------:R-:W-:Y:S02]  /*17a0*/  ULDC UR5, c[0x0][0x348] ;  /* 0x0000d20000057ab9 */ /* 0x000fe40000000800 */
[----:B0-----:R-:W-:Y:S02]  /*17b0*/  IMAD.U32 R2, RZ, RZ, UR5 ;  /* 0x00000005ff027e24 */ /* 0x001fe4000f8e00ff */
[----:B------:R-:W-:Y:S01]  /*17c0*/  IMAD.U32 R29, RZ, RZ, UR4 ;  /* 0x00000004ff1d7e24 */ /* 0x000fe2000f8e00ff */
[----:B-1----:R-:W-:Y:S06]  /*17d0*/  @P2 BRA `(.L_x_1317) ;  /* 0x0000000000242947 */ /* 0x002fec0003800000 */
[----:B------:R-:W-:Y:S02]  /*17e0*/  ULDC.64 UR4, c[0x0][0xa00] ;  /* 0x0002800000047ab9 */ /* 0x000fe40000000a00 */
[----:B------:R-:W-:-:S04]  /*17f0*/  ISETP.NE.U32.AND P1, PT, RZ, UR4, PT ;  /* 0x00000004ff007c0c */ /* 0x000fc8000bf25070 */
[----:B------:R-:W-:-:S13]  /*1800*/  ISETP.NE.AND.EX P1, PT, RZ, UR5, PT, P1 ;  /* 0x00000005ff007c0c */ /* 0x000fda000bf25310 */
[----:B------:R-:W-:Y:S05]  /*1810*/  @!P1 BRA `(.L_x_1317) ;  /* 0x0000000000149947 */ /* 0x000fea0003800000 */
[----:B------:R-:W0:Y:S02]  /*1820*/  LDC.64 R4, c[0x0][0xa00] ;  /* 0x00028000ff047b82 */ /* 0x000e240000000a00 */
[----:B0-----:R-:W-:-:S05]  /*1830*/  IMAD.WIDE R4, R183, 0x4, R4 ;  /* 0x00000004b7047825 */ /* 0x001fca00078e0204 */
[----:B-----5:R-:W2:Y:S04]  /*1840*/  LDG.E R168, desc[UR42][R4.64] ;  /* 0x0000002a04a87981 */ /* 0x020ea8000c1e1900 */
[----:B------:R-:W2:Y:S02]  /*1850*/  LDG.E R3, desc[UR42][R4.64+0x4] ;  /* 0x0000042a04037981 */ /* 0x000ea4000c1e1900 */
[----:B--2---:R-:W-:-:S07]  /*1860*/  IMAD.IADD R168, R3, 0x1, -R168 ;  /* 0x0000000103a87824 */ /* 0x004fce00078e0aa8 */
.L_x_1317:
[----:B------:R-:W-:Y:S01]  /*1870*/  ULDC.64 UR4, c[0x0][0xa20] ;  /* 0x0002880000047ab9 */ /* 0x000fe20000000a00 */
[C---:B------:R-:W-:Y:S01]  /*1880*/  LOP3.LUT R3, R182.reuse, 0xff000000, RZ, 0xc0, !PT ;  /* 0xff000000b6037812 */ /* 0x040fe200078ec0ff */
[----:B------:R-:W-:Y:S01]  /*1890*/  IMAD.MOV.U32 R199, RZ, RZ, R183 ;  /* 0x000000ffffc77224 */ /* 0x000fe200078e00b7 */
[----:B------:R-:W-:Y:S02]  /*18a0*/  ISETP.NE.U32.AND P1, PT, RZ, UR4, PT ;  /* 0x00000004ff007c0c */ /* 0x000fe4000bf25070 */
[C---:B------:R-:W-:Y:S02]  /*18b0*/  LOP3.LUT R0, R182.reuse, 0xff0000, RZ, 0xc0, !PT ;  /* 0x00ff0000b6007812 */ /* 0x040fe400078ec0ff */
[----:B------:R-:W-:Y:S02]  /*18c0*/  ISETP.NE.AND.EX P1, PT, RZ, UR5, PT, P1 ;  /* 0x00000005ff007c0c */ /* 0x000fe4000bf25310 */
[----:B------:R-:W-:Y:S02]  /*18d0*/  SHF.R.U32.HI R3, RZ, 0x8, R3 ;  /* 0x00000008ff037819 */ /* 0x000fe40000011603 */
[----:B------:R-:W-:-:S02]  /*18e0*/  LOP3.LUT R192, R182, 0xffff, RZ, 0xc0, !PT ;  /* 0x0000ffffb6c07812 */ /* 0x000fc400078ec0ff */
[----:B------:R-:W-:-:S07]  /*18f0*/  LEA.HI R198, R0, R3, RZ, 0x10 ;  /* 0x0000000300c67211 */ /* 0x000fce00078f80ff */
[----:B------:R-:W-:Y:S05]  /*1900*/  @!P1 BRA `(.L_x_1318) ;  /* 0x0000000000109947 */ /* 0x000fea0003800000 */
[----:B------:R-:W0:Y:S02]  /*1910*/  LDC.64 R4, c[0x0][0xa20] ;  /* 0x00028800ff047b82 */ /* 0x000e240000000a00 */
[----:B0-----:R-:W-:-:S05]  /*1920*/  IMAD.WIDE R4, R183, 0x4, R4 ;  /* 0x00000004b7047825 */ /* 0x001fca00078e0204 */
[----:B------:R0:W5:Y:S01]  /*1930*/  LDG.E R29, desc[UR42][R4.64] ;  /* 0x0000002a041d7981 */ /* 0x000162000c1e1900 */
[----:B------:R-:W-:Y:S05]  /*1940*/  BRA `(.L_x_1319) ;  /* 0x0000000000107947 */ /* 0x000fea0003800000 */
.L_x_1318:
[----:B------:R-:W-:Y:S05]  /*1950*/  @!P0 BRA `(.L_x_1319) ;  /* 0x00000000000c8947 */ /* 0x000fea0003800000 */
[----:B------:R-:W2:Y:S04]  /*1960*/  LDG.E R0, desc[UR42][R8.64] ;  /* 0x0000002a08007981 */ /* 0x000ea8000c1e1900 */
[----:B------:R-:W2:Y:S02]  /*1970*/  LDG.E R29, desc[UR42][R8.64+0x4] ;  /* 0x0000042a081d7981 */ /* 0x000ea4000c1e1900 */
[----:B--2---:R-:W-:-:S07]  /*1980*/  IMAD.IADD R29, R29, 0x1, -R0 ;  /* 0x000000011d1d7824 */ /* 0x004fce00078e0a00 */
.L_x_1319:
[----:B------:R-:W-:Y:S01]  /*1990*/  ULDC.64 UR4, c[0x0][0xa10] ;  /* 0x0002840000047ab9 */ /* 0x000fe20000000a00 */
[----:B0-----:R-:W0:Y:S01]  /*19a0*/  LDC R4, c[0x0][0x448] ;  /* 0x00011200ff047b82 */ /* 0x001e220000000800 */
[----:B------:R-:W-:-:S04]  /*19b0*/  ISETP.NE.U32.AND P0, PT, RZ, UR4, PT ;  /* 0x00000004ff007c0c */ /* 0x000fc8000bf05070 */
[----:B------:R-:W-:Y:S01]  /*19c0*/  ISETP.NE.AND.EX P0, PT, RZ, UR5, PT, P0 ;  /* 0x00000005ff007c0c */ /* 0x000fe2000bf05300 */
[----:B------:R-:W-:Y:S02]  /*19d0*/  ULDC.64 UR4, c[0x0][0xa30] ;  /* 0x00028c0000047ab9 */ /* 0x000fe40000000a00 */
[----:B------:R-:W-:-:S04]  /*19e0*/  ISETP.NE.U32.AND P1, PT, RZ, UR4, PT ;  /* 0x00000004ff007c0c */ /* 0x000fc8000bf25070 */
[----:B------:R-:W-:-:S06]  /*19f0*/  ISETP.NE.AND.EX P1, PT, RZ, UR5, PT, P1 ;  /* 0x00000005ff007c0c */ /* 0x000fcc000bf25310 */
[----:B------:R-:W1:Y:S08]  /*1a00*/  @P0 LDC.64 R6, c[0x0][0xa10] ;  /* 0x00028400ff060b82 */ /* 0x000e700000000a00 */
[----:B------:R-:W2:Y:S01]  /*1a10*/  @P1 LDC.64 R8, c[0x0][0xa30] ;  /* 0x00028c00ff081b82 */ /* 0x000ea20000000a00 */
[----:B-1----:R-:W-:-:S05]  /*1a20*/  @P0 IMAD.WIDE R6, R183, 0x4, R6 ;  /* 0x00000004b7060825 */ /* 0x002fca00078e0206 */
[----:B------:R-:W3:Y:S04]  /*1a30*/  @P0 LDG.E R0, desc[UR42][R6.64] ;  /* 0x0000002a06000981 */ /* 0x000ee8000c1e1900 */
[----:B------:R-:W3:Y:S01]  /*1a40*/  @P0 LDG.E R3, desc[UR42][R6.64+0x4] ;  /* 0x0000042a06030981 */ /* 0x000ee2000c1e1900 */
[----:B-----5:R-:W-:Y:S02]  /*1a50*/  IMAD.MOV.U32 R24, RZ, RZ, R29 ;  /* 0x000000ffff187224 */ /* 0x020fe400078e001d */
[----:B--2---:R-:W-:-:S05]  /*1a60*/  @P1 IMAD.WIDE R8, R183, 0x4, R8 ;  /* 0x00000004b7081825 */ /* 0x004fca00078e0208 */
[----:B------:R1:W5:Y:S01]  /*1a70*/  @P1 LDG.E R24, desc[UR42][R8.64] ;  /* 0x0000002a08181981 */ /* 0x000362000c1e1900 */
[----:B0-----:R-:W-:Y:S01]  /*1a80*/  ISETP.NE.AND P1, PT, R4, 0x1, PT ;  /* 0x000000010400780c */ /* 0x001fe20003f25270 */
[----:B------:R-:W-:Y:S01]  /*1a90*/  IMAD.SHL.U32 R175, R181, 0x80, RZ ;  /* 0x00000080b5af7824 */ /* 0x000fe200078e00ff */
[----:B------:R-:W0:Y:S01]  /*1aa0*/  LDC.64 R4, c[0x0][0x9e0] ;  /* 0x00027800ff047b82 */ /* 0x000e220000000a00 */
[----:B------:R-:W-:-:S10]  /*1ab0*/  IMAD.IADD R13, R29, 0x1, -R10 ;  /* 0x000000011d0d7824 */ /* 0x000fd400078e0a0a */
[----:B------:R-:W2:Y:S08]  /*1ac0*/  @P1 LDC R11, c[0x0][0x44c] ;  /* 0x00011300ff0b1b82 */ /* 0x000eb00000000800 */
[----:B------:R-:W4:Y:S01]  /*1ad0*/  @P1 LDC R12, c[0x0][0x450] ;  /* 0x00011400ff0c1b82 */ /* 0x000f220000000800 */
[----:B0-----:R-:W-:Y:S01]  /*1ae0*/  ISETP.GE.AND P2, PT, R5, 0x1, PT ;  /* 0x000000010500780c */ /* 0x001fe20003f46270 */
[----:B---3--:R-:W-:-:S02]  /*1af0*/  @P0 IMAD.IADD R2, R3, 0x1, -R0 ;  /* 0x0000000103020824 */ /* 0x008fc400078e0a00 */
[----:B------:R-:W-:Y:S02]  /*1b00*/  VIADD R0, R175, 0x7f ;  /* 0x0000007faf007836 */ /* 0x000fe40000000000 */
[----:B------:R-:W-:Y:S02]  /*1b10*/  IMAD.IADD R171, R13, 0x1, R2 ;  /* 0x000000010dab7824 */ /* 0x000fe400078e0202 */
[----:B--2---:R-:W-:-:S03]  /*1b20*/  @P1 IMAD.HI.U32 R3, R0, R11, RZ ;  /* 0x0000000b00031227 */ /* 0x004fc600078e00ff */
[C---:B------:R-:W-:Y:S01]  /*1b30*/  IADD3 R48, R171.reuse, 0x1, -R168 ;  /* 0x00000001ab307810 */ /* 0x040fe20007ffe8a8 */
[----:B------:R-:W-:Y:S01]  /*1b40*/  IMAD.MOV.U32 R7, RZ, RZ, R0 ;  /* 0x000000ffff077224 */ /* 0x000fe200078e0000 */
[----:B----4-:R-:W-:Y:S01]  /*1b50*/  @P1 SHF.R.U32.HI R7, RZ, R12, R3 ;  /* 0x0000000cff071219 */ /* 0x010fe20000011603 */
[----:B------:R-:W-:-:S04]  /*1b60*/  VIADD R0, R171, 0x7f ;  /* 0x0000007fab007836 */ /* 0x000fc80000000000 */
[----:B-1----:R-:W-:Y:S01]  /*1b70*/  IMAD.IADD R9, R48, 0x1, R7 ;  /* 0x0000000130097824 */ /* 0x002fe200078e0207 */
[----:B------:R-:W-:-:S03]  /*1b80*/  SHF.R.S32.HI R3, RZ, 0x1f, R0 ;  /* 0x0000001fff037819 */ /* 0x000fc60000011400 */
[----:B------:R-:W-:Y:S01]  /*1b90*/  IMAD.IADD R4, R9, 0x1, R4 ;  /* 0x0000000109047824 */ /* 0x000fe200078e0204 */
[----:B------:R-:W-:-:S04]  /*1ba0*/  LEA.HI R3, R3, R0, RZ, 0x7 ;  /* 0x0000000003037211 */ /* 0x000fc800078f38ff */
[----:B------:R-:W-:Y:S01]  /*1bb0*/  SHF.R.S32.HI R27, RZ, 0x7, R3 ;  /* 0x00000007ff1b7819 */ /* 0x000fe20000011403 */
[----:B------:R-:W-:Y:S06]  /*1bc0*/  @!P2 BRA `(.L_x_1320) ;  /* 0x000000000048a947 */ /* 0x000fec0003800000 */
[C---:B------:R-:W-:Y:S01]  /*1bd0*/  ISETP.GT.AND P0, PT, R9.reuse, RZ, PT ;  /* 0x000000ff0900720c */ /* 0x040fe20003f04270 */
[----:B------:R-:W-:Y:S01]  /*1be0*/  BSSY B0, `(.L_x_1321) ;  /* 0x000000e000007945 */ /* 0x000fe20003800000 */
[----:B------:R-:W-:-:S11]  /*1bf0*/  VIADD R0, R9, 0xffffffff ;  /* 0xffffffff09007836 */ /* 0x000fd60000000000 */
        /* <DEDUP_REMOVED lines=8> */
.L_x_1322:
[----:B------:R-:W-:-:S13]  /*1c80*/  ISETP.NE.AND P0, PT, R5, 0x1, PT ;  /* 0x000000010500780c */ /* 0x000fda0003f05270 */
[----:B------:R-:W0:Y:S02]  /*1c90*/  @P0 LDC.64 R6, c[0x0][0x9e8] ;  /* 0x00027a00ff060b82 */ /* 0x000e240000000a00 */
[----:B0-----:R-:W-:-:S05]  /*1ca0*/  @P0 IMAD.HI.U32 R6, R0, R6, RZ ;  /* 0x0000000600060227 */ /* 0x001fca00078e00ff */
[----:B------:R-:W-:-:S07]  /*1cb0*/  @P0 SHF.R.U32.HI R0, RZ, R7, R6 ;  /* 0x00000007ff000219 */ /* 0x000fce0000011606 */
.L_x_1323:
[----:B------:R-:W-:Y:S05]  /*1cc0*/  BSYNC B0 ;  /* 0x0000000000007941 */ /* 0x000fea0003800000 */
.L_x_1321:
[----:B------:R-:W-:-:S05]  /*1cd0*/  IMAD R3, R0, R5, R5 ;  /* 0x0000000500037224 */ /* 0x000fca00078e0205 */
[----:B------:R-:W-:-:S07]  /*1ce0*/  VIMNMX R4, R4, R3, PT ;  /* 0x0000000304047248 */ /* 0x000fce0003fe0100 */
.L_x_1320:
[----:B------:R-:W0:Y:S01]  /*1cf0*/  @P1 LDC R0, c[0x0][0x44c] ;  /* 0x00011300ff001b82 */ /* 0x000e220000000800 */
[----:B------:R-:W-:Y:S01]  /*1d00*/  VIADD R4, R4, 0x7f ;  /* 0x0000007f04047836 */ /* 0x000fe20000000000 */
[----:B------:R-:W-:Y:S01]  /*1d10*/  ULDC UR4, c[0x0][0x9dc] ;  /* 0x0002770000047ab9 */ /* 0x000fe20000000800 */
[----:B------:R-:W-:Y:S02]  /*1d20*/  IMAD.MOV.U32 R7, RZ, RZ, R175 ;  /* 0x000000ffff077224 */ /* 0x000fe400078e00af */
[----:B------:R-:W-:Y:S01]  /*1d30*/  IMAD.IADD R88, R171, 0x1, -R168 ;  /* 0x00000001ab587824 */ /* 0x000fe200078e0aa8 */
[----:B------:R-:W-:Y:S02]  /*1d40*/  SHF.R.S32.HI R3, RZ, 0x1f, R4 ;  /* 0x0000001fff037819 */ /* 0x000fe40000011404 */
[----:B------:R-:W1:Y:S02]  /*1d50*/  @P1 LDC R9, c[0x0][0x450] ;  /* 0x00011400ff091b82 */ /* 0x000e640000000800 */
[----:B------:R-:W-:Y:S01]  /*1d60*/  LEA.HI R3, R3, R4, RZ, 0x7 ;  /* 0x0000000403037211 */ /* 0x000fe200078f38ff */
[----:B0-----:R-:W-:-:S05]  /*1d70*/  @P1 IMAD.HI.U32 R0, R175, R0, RZ ;  /* 0x00000000af001227 */ /* 0x001fca00078e00ff */
[----:B-1----:R-:W-:Y:S02]  /*1d80*/  @P1 SHF.R.U32.HI R7, RZ, R9, R0 ;  /* 0x00000009ff071219 */ /* 0x002fe40000011600 */
[----:B------:R-:W-:-:S03]  /*1d90*/  SHF.R.S32.HI R0, RZ, 0x7, R3 ;  /* 0x00000007ff007819 */ /* 0x000fc60000011403 */
[----:B------:R-:W-:Y:S01]  /*1da0*/  IMAD.IADD R3, R88, 0x1, R7 ;  /* 0x0000000158037824 */ /* 0x000fe200078e0207 */
[----:B------:R-:W-:-:S03]  /*1db0*/  VIMNMX R8, R27, R0, PT ;  /* 0x000000001b087248 */ /* 0x000fc60003fe0100 */
[----:B------:R-:W-:Y:S01]  /*1dc0*/  VIADD R0, R3, -UR4 ;  /* 0x8000000403007c36 */ /* 0x000fe20008000000 */
[----:B------:R-:W-:Y:S06]  /*1dd0*/  @!P2 BRA `(.L_x_1324) ;  /* 0x000000000044a947 */ /* 0x000fec0003800000 */
[----:B------:R-:W-:Y:S01]  /*1de0*/  ISETP.GT.AND P0, PT, R3, -0x1, PT ;  /* 0xffffffff0300780c */ /* 0x000fe20003f04270 */
[----:B------:R-:W-:-:S12]  /*1df0*/  BSSY B0, `(.L_x_1325) ;  /* 0x000000d000007945 */ /* 0x000fd80003800000 */
        /* <DEDUP_REMOVED lines=8> */
.L_x_1326:
[----:B------:R-:W-:-:S13]  /*1e80*/  ISETP.NE.AND P0, PT, R5, 0x1, PT ;  /* 0x000000010500780c */ /* 0x000fda0003f05270 */
[----:B------:R-:W0:Y:S02]  /*1e90*/  @P0 LDC.64 R6, c[0x0][0x9e8] ;  /* 0x00027a00ff060b82 */ /* 0x000e240000000a00 */
[----:B0-----:R-:W-:-:S05]  /*1ea0*/  @P0 IMAD.HI.U32 R4, R3, R6, RZ ;  /* 0x0000000603040227 */ /* 0x001fca00078e00ff */
[----:B------:R-:W-:-:S07]  /*1eb0*/  @P0 SHF.R.U32.HI R3, RZ, R7, R4 ;  /* 0x00000007ff030219 */ /* 0x000fce0000011604 */
.L_x_1327:
[----:B------:R-:W-:Y:S05]  /*1ec0*/  BSYNC B0 ;  /* 0x0000000000007941 */ /* 0x000fea0003800000 */
.L_x_1325:
[----:B------:R-:W-:-:S05]  /*1ed0*/  IMAD R3, R3, R5, RZ ;  /* 0x0000000503037224 */ /* 0x000fca00078e02ff */
[----:B------:R-:W-:-:S07]  /*1ee0*/  VIMNMX R0, R0, R3, !PT ;  /* 0x0000000300007248 */ /* 0x000fce0007fe0100 */
.L_x_1324:
[----:B------:R-:W-:Y:S01]  /*1ef0*/  SHF.R.S32.HI R3, RZ, 0x1f, R0 ;  /* 0x0000001fff037819 */ /* 0x000fe20000011400 */
[----:B------:R-:W-:Y:S01]  /*1f00*/  BSSY B0, `(.L_x_1328) ;  /* 0x0000028000007945 */ /* 0x000fe20003800000 */
[----:B------:R-:W-:Y:S02]  /*1f10*/  LOP3.LUT R200, R198, 0xff, RZ, 0xc0, !PT ;  /* 0x000000ffc6c87812 */ /* 0x000fe400078ec0ff */
[----:B------:R-:W-:Y:S02]  /*1f20*/  LEA.HI R3, R3, R0, RZ, 0x7 ;  /* 0x0000000003037211 */ /* 0x000fe400078f38ff */
[----:B------:R-:W-:Y:S02]  /*1f30*/  SHF.R.U32.HI R198, RZ, 0x10, R198 ;  /* 0x00000010ffc67819 */ /* 0x000fe400000116c6 */
[----:B------:R-:W-:-:S04]  /*1f40*/  SHF.R.S32.HI R3, RZ, 0x7, R3 ;  /* 0x00000007ff037819 */ /* 0x000fc80000011403 */
[----:B------:R-:W-:Y:S02]  /*1f50*/  VIMNMX R9, RZ, R3, !PT ;  /* 0x00000003ff097248 */ /* 0x000fe40007fe0100 */
[----:B------:R-:W-:Y:S02]  /*1f60*/  MOV R3, RZ ;  /* 0x000000ff00037202 */ /* 0x000fe40000000f00 */
[----:B------:R-:W-:-:S13]  /*1f70*/  ISETP.GT.AND P0, PT, R8, R9, PT ;  /* 0x000000090800720c */ /* 0x000fda0003f04270 */
[----:B------:R-:W-:Y:S05]  /*1f80*/  @!P0 BRA `(.L_x_1329) ;  /* 0x00000000007c8947 */ /* 0x000fea0003800000 */
[----:B------:R-:W-:Y:S01]  /*1f90*/  ISETP.NE.AND P0, PT, R198, RZ, PT ;  /* 0x000000ffc600720c */ /* 0x000fe20003f05270 */
[----:B------:R-:W-:-:S03]  /*1fa0*/  ULDC UR4, c[0x0][0x9f0] ;  /* 0x00027c0000047ab9 */ /* 0x000fc60000000800 */
[----:B------:R-:W-:-:S04]  /*1fb0*/  SEL R11, R198, UR4, P0 ;  /* 0x00000004c60b7c07 */ /* 0x000fc80008000000 */
[-C--:B------:R-:W-:Y:S02]  /*1fc0*/  IABS R6, R11.reuse ;  /* 0x0000000b00067213 */ /* 0x080fe40000000000 */
[----:B------:R-:W-:Y:S02]  /*1fd0*/  IADD3 R0, R11, -0x1, R8 ;  /* 0xffffffff0b007810 */ /* 0x000fe40007ffe008 */
[----:B------:R-:W0:Y:S01]  /*1fe0*/  I2F.RP R3, R6 ;  /* 0x0000000600037306 */ /* 0x000e220000209400 */
[----:B------:R-:W-:Y:S02]  /*1ff0*/  IABS R12, R11 ;  /* 0x0000000b000c7213 */ /* 0x000fe40000000000 */
[----:B------:R-:W-:-:S05]  /*2000*/  IMAD.IADD R0, R0, 0x1, -R9 ;  /* 0x0000000100007824 */ /* 0x000fca00078e0a09 */
[----:B------:R-:W-:Y:S02]  /*2010*/  IABS R10, R0 ;  /* 0x00000000000a7213 */ /* 0x000fe40000000000 */
[----:B------:R-:W-:-:S04]  /*2020*/  LOP3.LUT R0, R0, R11, RZ, 0x3c, !PT ;  /* 0x0000000b00007212 */ /* 0x000fc800078e3cff */
[----:B------:R-:W-:Y:S01]  /*2030*/  ISETP.GE.AND P2, PT, R0, RZ, PT ;  /* 0x000000ff0000720c */ /* 0x000fe20003f46270 */
[----:B0-----:R-:W0:Y:S02]  /*2040*/  MUFU.RCP R3, R3 ;  /* 0x0000000300037308 */ /* 0x001e240000001000 */
[----:B0-----:R-:W-:Y:S02]  /*2050*/  VIADD R4, R3, 0xffffffe ;  /* 0x0ffffffe03047836 */ /* 0x001fe40000000000 */
[----:B------:R-:W-:-:S04]  /*2060*/  IMAD.MOV R3, RZ, RZ, -R12 ;  /* 0x000000ffff037224 */ /* 0x000fc800078e0a0c */
[----:B------:R0:W1:Y:S02]  /*2070*/  F2I.FTZ.U32.TRUNC.NTZ R5, R4 ;  /* 0x0000000400057305 */ /* 0x000064000021f000 */
[----:B0-----:R-:W-:Y:S02]  /*2080*/  IMAD.MOV.U32 R4, RZ, RZ, RZ ;  /* 0x000000ffff047224 */ /* 0x001fe400078e00ff */
[----:B-1----:R-:W-:-:S04]  /*2090*/  IMAD.MOV R7, RZ, RZ, -R5 ;  /* 0x000000ffff077224 */ /* 0x002fc800078e0a05 */
        /* <DEDUP_REMOVED lines=14> */
.L_x_1329:
[----:B------:R-:W-:Y:S05]  /*2180*/  BSYNC B0 ;  /* 0x0000000000007941 */ /* 0x000fea0003800000 */
.L_x_1328:
[----:B------:R-:W-:-:S05]  /*2190*/  IMAD R0, R200, R3, R9 ;  /* 0x00000003c8007224 */ /* 0x000fca00078e0209 */
[C---:B------:R-:W-:Y:S01]  /*21a0*/  VIADDMNMX R3, R0.reuse, R3, R8, PT ;  /* 0x0000000300037246 */ /* 0x040fe20003800108 */
[----:B------:R-:W-:-:S04]  /*21b0*/  IMAD R0, R0, 0x80, -R13 ;  /* 0x0000008000007824 */ /* 0x000fc800078e0a0d */
[----:B------:R-:W-:Y:S01]  /*21c0*/  IMAD R3, R3, 0x80, -R13 ;  /* 0x0000008003037824 */ /* 0x000fe200078e0a0d */
[----:B------:R-:W-:-:S04]  /*21d0*/  VIMNMX R0, RZ, R0, !PT ;  /* 0x00000000ff007248 */ /* 0x000fc80007fe0100 */
[----:B------:R-:W-:Y:S02]  /*21e0*/  VIMNMX R3, R3, R2, PT ;  /* 0x0000000203037248 */ /* 0x000fe40003fe0100 */
[----:B------:R-:W-:Y:S02]  /*21f0*/  SHF.R.U32.HI R26, RZ, 0x7, R0 ;  /* 0x00000007ff1a7819 */ /* 0x000fe40000011600 */
[----:B------:R-:W-:-:S03]  /*2200*/  ISETP.GT.AND P0, PT, R3, R0, PT ;  /* 0x000000000300720c */ /* 0x000fc60003f04270 */
[----:B------:R-:W-:-:S10]  /*2210*/  IMAD.MOV.U32 R25, RZ, RZ, R26 ;  /* 0x000000ffff197224 */ /* 0x000fd400078e001a */
[----:B------:R-:W-:-:S05]  /*2220*/  @P0 VIADD R3, R3, 0x7f ;  /* 0x0000007f03030836 */ /* 0x000fca0000000000 */
[----:B------:R-:W-:-:S04]  /*2230*/  @P0 SHF.R.S32.HI R0, RZ, 0x1f, R3 ;  /* 0x0000001fff000819 */ /* 0x000fc80000011403 */
[----:B------:R-:W-:-:S04]  /*2240*/  @P0 LEA.HI R0, R0, R3, RZ, 0x7 ;  /* 0x0000000300000211 */ /* 0x000fc800078f38ff */
[----:B------:R-:W-:Y:S02]  /*2250*/  @P0 SHF.R.S32.HI R25, RZ, 0x7, R0 ;  /* 0x00000007ff190819 */ /* 0x000fe40000011400 */
        /* <DEDUP_REMOVED lines=22> */
[----:B-1---5:R-:W-:Y:S05]  /*23c0*/  CALL.ABS.NOINC R14 ;  /* 0x000000000e007343 */ /* 0x022fea0003c00000 */
.L_x_1332:
[----:B------:R-:W-:Y:S05]  /*23d0*/  BSYNC B6 ;  /* 0x0000000000067941 */ /* 0x000fea0003800000 */
.L_x_1331:
        /* <DEDUP_REMOVED lines=20> */
.L_x_1334:
[----:B------:R-:W-:Y:S05]  /*2520*/  BSYNC B6 ;  /* 0x0000000000067941 */ /* 0x000fea0003800000 */
.L_x_1333:
[----:B------:R-:W-:Y:S01]  /*2530*/  ULDC.64 UR4, c[0x0][0x9f8] ;  /* 0x00027e0000047ab9 */ /* 0x000fe20000000a00 */
[----:B------:R-:W-:Y:S01]  /*2540*/  IMAD.MOV.U32 R0, RZ, RZ, R183 ;  /* 0x000000ffff007224 */ /* 0x000fe200078e00b7 */
[----:B------:R-:W-:Y:S01]  /*2550*/  ISETP.NE.U32.AND P0, PT, RZ, UR4, PT ;  /* 0x00000004ff007c0c */ /* 0x000fe2000bf05070 */
[----:B------:R-:W0:Y:S01]  /*2560*/  S2R R20, SR_TID.X ;  /* 0x0000000000147919 */ /* 0x000e220000002100 */
[----:B------:R-:W1:Y:S02]  /*2570*/  LDC.64 R82, c[0x0][0x300] ;  /* 0x0000c000ff527b82 */ /* 0x000e640000000a00 */
[----:B------:R-:W-:Y:S01]  /*2580*/  ISETP.NE.AND.EX P0, PT, RZ, UR5, PT, P0 ;  /* 0x00000005ff007c0c */ /* 0x000fe2000bf05300 */
[----:B------:R-:W-:Y:S01]  /*2590*/  IMAD.IADD R28, R28, 0x1, R29 ;  /* 0x000000011c1c7824 */ /* 0x000fe200078e021d */
[----:B------:R-:W-:-:S04]  /*25a0*/  ULDC.64 UR4, c[0x0][0xa08] ;  /* 0x0002820000047ab9 */ /* 0x000fc80000000a00 */
[----:B------:R-:W2:Y:S08]  /*25b0*/  LDC.64 R80, c[0x0][0x408] ;  /* 0x00010200ff507b82 */ /* 0x000eb00000000a00 */
[----:B------:R-:W3:Y:S01]  /*25c0*/  @P0 LDC.64 R4, c[0x0][0x9f8] ;  /* 0x00027e00ff040b82 */ /* 0x000ee20000000a00 */
[----:B------:R-:W-:Y:S01]  /*25d0*/  SHF.R.S32.HI R23, RZ, 0x1f, R22 ;  /* 0x0000001fff177819 */ /* 0x000fe20000011416 */
[----:B------:R-:W-:-:S06]  /*25e0*/  VIADD R100, R22, 0x20 ;  /* 0x0000002016647836 */ /* 0x000fcc0000000000 */
[----:B------:R-:W4:Y:S01]  /*25f0*/  LDC R13, c[0x0][0x3f4] ;  /* 0x0000fd00ff0d7b82 */ /* 0x000f220000000800 */
[----:B------:R-:W-:-:S07]  /*2600*/  VIADD R92, R22, 0x40 ;  /* 0x00000040165c7836 */ /* 0x000fce0000000000 */
[----:B------:R-:W2:Y:S01]  /*2610*/  LDC.64 R78, c[0x0][0x3f8] ;  /* 0x0000fe00ff4e7b82 */ /* 0x000ea20000000a00 */
[----:B---3--:R-:W-:-:S05]  /*2620*/  @P0 IMAD.WIDE R4, R183, 0x4, R4 ;  /* 0x00000004b7040825 */ /* 0x008fca00078e0204 */
[----:B------:R3:W3:Y:S01]  /*2630*/  @P0 LDG.E R0, desc[UR42][R4.64] ;  /* 0x0000002a04000981 */ /* 0x0006e2000c1e1900 */
[----:B------:R-:W-:Y:S01]  /*2640*/  SHF.R.S32.HI R15, RZ, 0x1f, R28 ;  /* 0x0000001fff0f7819 */ /* 0x000fe2000001141c */
[CC--:B-1----:R-:W-:Y:S01]  /*2650*/  IMAD.WIDE.U32 R6, R28.reuse, R82.reuse, RZ ;  /* 0x000000521c067225 */ /* 0x0c2fe200078e00ff */
[----:B------:R-:W-:Y:S02]  /*2660*/  ISETP.NE.U32.AND P0, PT, RZ, UR4, PT ;  /* 0x00000004ff007c0c */ /* 0x000fe4000bf05070 */
[----:B0-----:R-:W-:Y:S01]  /*2670*/  SHF.R.U32.HI R21, RZ, 0x7, R20 ;  /* 0x00000007ff157819 */ /* 0x001fe20000011614 */
[----:B------:R-:W-:Y:S01]  /*2680*/  IMAD R8, R15, R82, RZ ;  /* 0x000000520f087224 */ /* 0x000fe200078e02ff */
[----:B------:R-:W-:Y:S01]  /*2690*/  ISETP.NE.AND.EX P0, PT, RZ, UR5, PT, P0 ;  /* 0x00000005ff007c0c */ /* 0x000fe2000bf05300 */
[----:B------:R-:W-:Y:S01]  /*26a0*/  ULDC.64 UR4, c[0x0][0x308] ;  /* 0x0000c20000047ab9 */ /* 0x000fe20000000a00 */
[----:B------:R-:W-:Y:S01]  /*26b0*/  ISETP.NE.AND P6, PT, R21, 0x1, PT ;  /* 0x000000011500780c */ /* 0x000fe20003fc5270 */
[----:B------:R-:W-:Y:S01]  /*26c0*/  IMAD R3, R28, R83, R8 ;  /* 0x000000531c037224 */ /* 0x000fe200078e0208 */
[----:B------:R-:W-:Y:S01]  /*26d0*/  SHF.R.S32.HI R20, RZ, 0x1f, R19 ;  /* 0x0000001fff147819 */ /* 0x000fe20000011413 */
[----:B------:R-:W-:Y:S01]  /*26e0*/  VIADD R91, R22, 0x60 ;  /* 0x00000060165b7836 */ /* 0x000fe20000000000 */
[----:B------:R-:W-:Y:S01]  /*26f0*/  SHF.R.S32.HI R173, RZ, 0x1f, R172 ;  /* 0x0000001fffad7819 */ /* 0x000fe200000114ac */
[----:B------:R-:W-:Y:S01]  /*2700*/  IMAD.IADD R7, R7, 0x1, R3 ;  /* 0x0000000107077824 */ /* 0x000fe200078e0203 */
[-C--:B----4-:R-:W-:Y:S01]  /*2710*/  ISETP.GE.AND P5, PT, R100, R13.reuse, PT ;  /* 0x0000000d6400720c */ /* 0x090fe20003fa6270 */
[----:B--2---:R-:W-:Y:S01]  /*2720*/  IMAD.WIDE.U32 R58, R19, R80, R22 ;  /* 0x00000050133a7225 */ /* 0x004fe200078e0016 */
[----:B------:R-:W-:-:S02]  /*2730*/  ISETP.GE.AND P4, PT, R92, R13, PT ;  /* 0x0000000d5c00720c */ /* 0x000fc40003f86270 */
[----:B------:R-:W-:Y:S01]  /*2740*/  P2R R102, PR, RZ, 0x20 ;  /* 0x00000020ff667803 */ /* 0x000fe20000000000 */
[C---:B---3--:R-:W-:Y:S01]  /*2750*/  IMAD.WIDE.U32 R4, R192.reuse, UR4, R6 ;  /* 0x00000004c0047c25 */ /* 0x048fe2000f8e0006 */
[----:B------:R-:W-:Y:S02]  /*2760*/  SEL R9, R13, RZ, P4 ;  /* 0x000000ff0d097207 */ /* 0x000fe40002000000 */
[----:B------:R-:W-:Y:S01]  /*2770*/  P2R R103, PR, RZ, 0x10 ;  /* 0x00000010ff677803 */ /* 0x000fe20000000000 */
[----:B------:R-:W-:Y:S01]  /*2780*/  IMAD R5, R192, UR5, R5 ;  /* 0x00000005c0057c24 */ /* 0x000fe2000f8e0205 */
[----:B------:R-:W-:Y:S01]  /*2790*/  ULDC.64 UR4, c[0x0][0x310] ;  /* 0x0000c40000047ab9 */ /* 0x000fe20000000a00 */
[----:B------:R-:W-:-:S04]  /*27a0*/  IMAD.WIDE.U32 R56, R19, R80, R172 ;  /* 0x0000005013387225 */ /* 0x000fc800078e00ac */
[----:B------:R-:W-:-:S04]  /*27b0*/  IMAD.WIDE.U32 R52, R19, R78, R22 ;  /* 0x0000004e13347225 */ /* 0x000fc800078e0016 */
[----:B------:R-:W-:-:S04]  /*27c0*/  IMAD.WIDE.U32 R50, R19, R78, R172 ;  /* 0x0000004e13327225 */ /* 0x000fc800078e00ac */
[----:B------:R-:W-:Y:S02]  /*27d0*/  IMAD.IADD R9, R92, 0x1, R9 ;  /* 0x000000015c097824 */ /* 0x000fe400078e0209 */
[----:B------:R-:W-:Y:S02]  /*27e0*/  VIADD R77, R21, 0x8 ;  /* 0x00000008154d7836 */ /* 0x000fe40000000000 */
[----:B------:R-:W-:Y:S01]  /*27f0*/  IMAD.SHL.U32 R76, R13, 0x2, RZ ;  /* 0x000000020d4c7824 */ /* 0x000fe200078e00ff */
[----:B------:R-:W-:Y:S02]  /*2800*/  SHF.R.S32.HI R3, RZ, 0x1f, R0 ;  /* 0x0000001fff037819 */ /* 0x000fe40000011400 */
[----:B------:R-:W-:Y:S02]  /*2810*/  SEL R7, R0, RZ, !P0 ;  /* 0x000000ff00077207 */ /* 0x000fe40004000000 */
[----:B------:R-:W-:Y:S01]  /*2820*/  SEL R6, R3, RZ, !P0 ;  /* 0x000000ff03067207 */ /* 0x000fe20004000000 */
[----:B------:R-:W-:-:S02]  /*2830*/  VIADD R3, R22, 0x80 ;  /* 0x0000008016037836 */ /* 0x000fc40000000000 */
[----:B------:R-:W-:-:S04]  /*2840*/  IMAD.WIDE.U32 R62, R7, UR4, R4 ;  /* 0x00000004073e7c25 */ /* 0x000fc8000f8e0004 */
[----:B------:R-:W-:Y:S02]  /*2850*/  IMAD R0, R6, UR4, RZ ;  /* 0x0000000406007c24 */ /* 0x000fe4000f8e02ff */
[----:B------:R-:W-:-:S04]  /*2860*/  IMAD.WIDE.U32 R4, R19, R82, R22 ;  /* 0x0000005213047225 */ /* 0x000fc800078e0016 */
[----:B------:R-:W-:Y:S01]  /*2870*/  IMAD R99, R7, UR5, R0 ;  /* 0x0000000507637c24 */ /* 0x000fe2000f8e0200 */
[----:B------:R-:W-:Y:S05]  /*2880*/  @!P6 WARPSYNC.ALL ;  /* 0x000000000000e948 */ /* 0x000fea0003800000 */
[----:B------:R-:W-:Y:S01]  /*2890*/  ULDC.64 UR4, c[0x0][0x330] ;  /* 0x0000cc0000047ab9 */ /* 0x000fe20000000a00 */
[----:B------:R-:W-:Y:S01]  /*28a0*/  IMAD R0, R20, R82, RZ ;  /* 0x0000005214007224 */ /* 0x000fe200078e02ff */
[----:B------:R-:W-:Y:S01]  /*28b0*/  @!P6 BAR.SYNC.DEFER_BLOCKING 0x9, 0x100 ;  /* 0x024400000000eb1d */ /* 0x000fe20000010000 */
[----:B------:R-:W-:Y:S01]  /*28c0*/  IMAD.WIDE.U32 R60, R192, UR4, R22 ;  /* 0x00000004c03c7c25 */ /* 0x000fe2000f8e0016 */
[----:B------:R-:W-:-:S03]  /*28d0*/  IADD3 R98, P0, R62, R4, RZ ;  /* 0x000000043e627210 */ /* 0x000fc60007f1e0ff */
[----:B------:R-:W-:Y:S01]  /*28e0*/  IMAD R0, R19, R83, R0 ;  /* 0x0000005313007224 */ /* 0x000fe200078e0200 */
[----:B------:R-:W-:Y:S01]  /*28f0*/  ULDC UR4, c[0x0][0x2f4] ;  /* 0x0000bd0000047ab9 */ /* 0x000fe20000000800 */
[----:B------:R-:W-:Y:S01]  /*2900*/  IMAD.IADD R99, R63, 0x1, R99 ;  /* 0x000000013f637824 */ /* 0x000fe200078e0263 */
[----:B------:R-:W-:Y:S01]  /*2910*/  ISETP.GE.AND P2, PT, R100, UR4, PT ;  /* 0x0000000464007c0c */ /* 0x000fe2000bf46270 */
[----:B------:R-:W-:Y:S01]  /*2920*/  VIADD R4, R22, 0xa0 ;  /* 0x000000a016047836 */ /* 0x000fe20000000000 */
[----:B------:R-:W-:Y:S01]  /*2930*/  ISETP.GE.AND P3, PT, R3, UR4, PT ;  /* 0x0000000403007c0c */ /* 0x000fe2000bf66270 */
[----:B------:R-:W-:Y:S01]  /*2940*/  IMAD R61, R192, UR5, R61 ;  /* 0x00000005c03d7c24 */ /* 0x000fe2000f8e023d */
[----:B------:R-:W-:Y:S02]  /*2950*/  SEL R3, RZ, 0xffffffff, P2 ;  /* 0xffffffffff037807 */ /* 0x000fe40001000000 */
[----:B------:R-:W-:Y:S02]  /*2960*/  ISETP.GE.AND P1, PT, R22, UR4, PT ;  /* 0x0000000416007c0c */ /* 0x000fe4000bf26270 */
[----:B------:R-:W-:Y:S01]  /*2970*/  IADD3.X R93, R99, R5, R0, P0, !PT ;  /* 0x00000005635d7210 */ /* 0x000fe200007fe400 */
[----:B------:R-:W-:Y:S01]  /*2980*/  IMAD.SHL.U32 R3, R3, 0x2, RZ ;  /* 0x0000000203037824 */ /* 0x000fe200078e00ff */
[----:B------:R-:W-:Y:S01]  /*2990*/  ISETP.GE.AND P0, PT, R4, UR4, PT ;  /* 0x0000000404007c0c */ /* 0x000fe2000bf06270 */
[----:B------:R-:W-:Y:S01]  /*29a0*/  IMAD R4, R20, R80, RZ ;  /* 0x0000005014047224 */ /* 0x000fe200078e02ff */
[----:B------:R-:W-:-:S02]  /*29b0*/  SEL R0, RZ, 0x1, P1 ;  /* 0x00000001ff007807 */ /* 0x000fc40000800000 */
[----:B------:R-:W-:Y:S01]  /*29c0*/  ISETP.GE.AND P1, PT, R92, UR4, PT ;  /* 0x000000045c007c0c */ /* 0x000fe2000bf26270 */
[----:B------:R-:W-:Y:S01]  /*29d0*/  IMAD R5, R19, R81, R4 ;  /* 0x0000005113057224 */ /* 0x000fe200078e0204 */
[----:B------:R-:W-:Y:S01]  /*29e0*/  ISETP.GE.AND P2, PT, R91, UR4, PT ;  /* 0x000000045b007c0c */ /* 0x000fe2000bf46270 */
[----:B------:R-:W-:Y:S01]  /*29f0*/  ULDC.64 UR4, c[0x0][0x338] ;  /* 0x0000ce0000047ab9 */ /* 0x000fe20000000a00 */
[----:B------:R-:W-:Y:S01]  /*2a00*/  LOP3.LUT R0, R3, 0x2, R0, 0xe2, !PT ;  /* 0x0000000203007812 */ /* 0x000fe200078ee200 */
[----:B------:R-:W-:Y:S01]  /*2a10*/  IMAD.IADD R59, R59, 0x1, R5 ;  /* 0x000000013b3b7824 */ /* 0x000fe200078e0205 */
[----:B------:R-:W-:Y:S01]  /*2a20*/  SEL R3, RZ, 0x4, P1 ;  /* 0x00000004ff037807 */ /* 0x000fe20000800000 */
[----:B------:R-:W-:Y:S01]  /*2a30*/  IMAD.IADD R57, R5, 0x1, R57 ;  /* 0x0000000105397824 */ /* 0x000fe200078e0239 */
[----:B------:R-:W-:Y:S01]  /*2a40*/  SEL R4, RZ, 0x8, P2 ;  /* 0x00000008ff047807 */ /* 0x000fe20001000000 */
[----:B------:R-:W-:Y:S01]  /*2a50*/  IMAD.WIDE.U32 R60, R7, UR4, R60 ;  /* 0x00000004073c7c25 */ /* 0x000fe2000f8e003c */
[----:B------:R-:W-:-:S02]  /*2a60*/  ISETP.GE.AND P1, PT, R22, R13, PT ;  /* 0x0000000d1600720c */ /* 0x000fc40003f26270 */
[----:B------:R-:W-:Y:S01]  /*2a70*/  LOP3.LUT R0, R4, R0, R3, 0xfe, !PT ;  /* 0x0000000004007212 */ /* 0x000fe200078efe03 */
[----:B------:R-:W-:Y:S01]  /*2a80*/  IMAD R4, R6, UR4, RZ ;  /* 0x0000000406047c24 */ /* 0x000fe2000f8e02ff */
[----:B------:R-:W-:Y:S01]  /*2a90*/  SEL R3, RZ, 0x10, P3 ;  /* 0x00000010ff037807 */ /* 0x000fe20001800000 */
[----:B-----5:R-:W-:Y:S01]  /*2aa0*/  IMAD.WIDE.U32 R58, R24, R80, R58 ;  /* 0x00000050183a7225 */ /* 0x020fe200078e003a */
[----:B------:R-:W-:Y:S02]  /*2ab0*/  SEL R5, R13, RZ, P1 ;  /* 0x000000ff0d057207 */ /* 0x000fe40000800000 */
[----:B------:R-:W-:Y:S01]  /*2ac0*/  LOP3.LUT R3, R0, R3, RZ, 0xfc, !PT ;  /* 0x0000000300037212 */ /* 0x000fe200078efcff */
[----:B------:R-:W-:Y:S01]  /*2ad0*/  IMAD R65, R7, UR5, R4 ;  /* 0x0000000507417c24 */ /* 0x000fe2000f8e0204 */
[----:B------:R-:W-:Y:S01]  /*2ae0*/  SEL R7, R13, RZ, P5 ;  /* 0x000000ff0d077207 */ /* 0x000fe20002800000 */
[----:B------:R-:W-:Y:S01]  /*2af0*/  IMAD R0, R20, R78, RZ ;  /* 0x0000004e14007224 */ /* 0x000fe200078e02ff */
[----:B------:R-:W-:Y:S01]  /*2b00*/  SHF.R.S32.HI R6, RZ, 0x1f, R9 ;  /* 0x0000001fff067819 */ /* 0x000fe20000011409 */
[----:B------:R-:W-:Y:S01]  /*2b10*/  IMAD.IADD R5, R22, 0x1, R5 ;  /* 0x0000000116057824 */ /* 0x000fe200078e0205 */
[----:B------:R-:W-:Y:S01]  /*2b20*/  P2R R101, PR, RZ, 0x2 ;  /* 0x00000002ff657803 */ /* 0x000fe20000000000 */
[----:B------:R-:W-:Y:S01]  /*2b30*/  IMAD R11, R19, R79, R0 ;  /* 0x0000004f130b7224 */ /* 0x000fe200078e0200 */
[-C--:B------:R-:W-:Y:S01]  /*2b40*/  LEA.HI R87, R6, R9.reuse, RZ, 0x4 ;  /* 0x0000000906577211 */ /* 0x080fe200078f20ff */
[----:B------:R-:W-:Y:S01]  /*2b50*/  IMAD.IADD R7, R100, 0x1, R7 ;  /* 0x0000000164077824 */ /* 0x000fe200078e0207 */
[----:B------:R-:W-:Y:S01]  /*2b60*/  SHF.R.S32.HI R0, RZ, 0x1f, R5 ;  /* 0x0000001fff007819 */ /* 0x000fe20000011405 */
[----:B------:R-:W-:Y:S01]  /*2b70*/  IMAD.IADD R53, R53, 0x1, R11 ;  /* 0x0000000135357824 */ /* 0x000fe200078e020b */
[----:B------:R-:W-:Y:S01]  /*2b80*/  LEA.HI R6, R6, R9, RZ, 0x6 ;  /* 0x0000000906067211 */ /* 0x000fe200078f30ff */
[----:B------:R-:W-:Y:S01]  /*2b90*/  IMAD.IADD R51, R11, 0x1, R51 ;  /* 0x000000010b337824 */ /* 0x000fe200078e0233 */
[----:B------:R-:W-:Y:S01]  /*2ba0*/  SHF.R.S32.HI R4, RZ, 0x1f, R7 ;  /* 0x0000001fff047819 */ /* 0x000fe20000011407 */
[----:B------:R-:W-:Y:S01]  /*2bb0*/  IMAD.WIDE.U32 R56, R24, R80, R56 ;  /* 0x0000005018387225 */ /* 0x000fe200078e0038 */
[----:B------:R-:W-:-:S02]  /*2bc0*/  LEA.HI R90, R0, R5, RZ, 0x4 ;  /* 0x00000005005a7211 */ /* 0x000fc400078f20ff */
[----:B------:R-:W-:Y:S01]  /*2bd0*/  LEA.HI R0, R0, R5, RZ, 0x6 ;  /* 0x0000000500007211 */ /* 0x000fe200078f30ff */
[----:B------:R-:W-:Y:S01]  /*2be0*/  IMAD.SHL.U32 R9, R6, 0x80, RZ ;  /* 0x0000008006097824 */ /* 0x000fe200078e00ff */
[-C--:B------:R-:W-:Y:S01]  /*2bf0*/  LEA.HI R89, R4, R7.reuse, RZ, 0x4 ;  /* 0x0000000704597211 */ /* 0x080fe200078f20ff */
[-C--:B------:R-:W-:Y:S01]  /*2c00*/  IMAD.WIDE.U32 R52, R24, R78.reuse, R52 ;  /* 0x0000004e18347225 */ /* 0x080fe200078e0034 */
[----:B------:R-:W-:Y:S02]  /*2c10*/  LEA.HI R7, R4, R7, RZ, 0x6 ;  /* 0x0000000704077211 */ /* 0x000fe400078f30ff */
[----:B------:R-:W-:Y:S01]  /*2c20*/  SHF.R.S32.HI R11, RZ, 0x1f, R24 ;  /* 0x0000001fff0b7819 */ /* 0x000fe20000011418 */
[----:B------:R-:W-:Y:S01]  /*2c30*/  IMAD.SHL.U32 R4, R0, 0x80, RZ ;  /* 0x0000008000047824 */ /* 0x000fe200078e00ff */
[C---:B------:R-:W-:Y:S01]  /*2c40*/  LOP3.LUT R0, R176.reuse, 0x30, R90, 0xf8, !PT ;  /* 0x00000030b0007812 */ /* 0x040fe200078ef85a */
[----:B------:R-:W-:Y:S01]  /*2c50*/  IMAD.SHL.U32 R7, R7, 0x80, RZ ;  /* 0x0000008007077824 */ /* 0x000fe200078e00ff */
[----:B------:R-:W-:Y:S01]  /*2c60*/  LOP3.LUT R6, R176, 0x30, R89, 0xf8, !PT ;  /* 0x00000030b0067812 */ /* 0x000fe200078ef859 */
[----:B------:R-:W-:Y:S01]  /*2c70*/  IMAD.WIDE.U32 R50, R24, R78, R50 ;  /* 0x0000004e18327225 */ /* 0x000fe200078e0032 */
[----:B------:R-:W-:-:S02]  /*2c80*/  LOP3.LUT R5, R4, 0xffffe000, RZ, 0xc0, !PT ;  /* 0xffffe00004057812 */ /* 0x000fc400078ec0ff */
[----:B------:R-:W-:Y:S01]  /*2c90*/  LOP3.LUT R0, R0, R177, RZ, 0x3c, !PT ;  /* 0x000000b100007212 */ /* 0x000fe200078e3cff */
[----:B------:R-:W-:Y:S01]  /*2ca0*/  IMAD.IADD R65, R61, 0x1, R65 ;  /* 0x000000013d417824 */ /* 0x000fe200078e0241 */
[----:B------:R-:W-:Y:S02]  /*2cb0*/  LOP3.LUT R8, R176, 0x30, R87, 0xf8, !PT ;  /* 0x00000030b0087812 */ /* 0x000fe400078ef857 */
[----:B------:R-:W-:Y:S01]  /*2cc0*/  IADD3 R86, R0, R5, R178 ;  /* 0x0000000500567210 */ /* 0x000fe20007ffe0b2 */
[----:B------:R-:W-:Y:S01]  /*2cd0*/  IMAD R0, R11, R80, RZ ;  /* 0x000000500b007224 */ /* 0x000fe200078e02ff */
[----:B------:R-:W-:Y:S01]  /*2ce0*/  IADD3 R54, P1, R19, R28, RZ ;  /* 0x0000001c13367210 */ /* 0x000fe20007f3e0ff */
[----:B------:R-:W-:Y:S01]  /*2cf0*/  IMAD R11, R11, R78, RZ ;  /* 0x0000004e0b0b7224 */ /* 0x000fe200078e02ff */
[----:B------:R-:W-:Y:S01]  /*2d00*/  LOP3.LUT R7, R7, 0xffffe000, RZ, 0xc0, !PT ;  /* 0xffffe00007077812 */ /* 0x000fe200078ec0ff */
[C---:B------:R-:W-:Y:S01]  /*2d10*/  IMAD R5, R24.reuse, R81, R0 ;  /* 0x0000005118057224 */ /* 0x040fe200078e0200 */
[----:B------:R-:W-:Y:S01]  /*2d20*/  SEL R0, RZ, 0x20, P0 ;  /* 0x00000020ff007807 */ /* 0x000fe20000000000 */
[----:B------:R-:W-:Y:S01]  /*2d30*/  IMAD R11, R24, R79, R11 ;  /* 0x0000004f180b7224 */ /* 0x000fe200078e020b */
[-C--:B------:R-:W-:Y:S01]  /*2d40*/  LOP3.LUT R6, R6, R177.reuse, RZ, 0x3c, !PT ;  /* 0x000000b106067212 */ /* 0x080fe200078e3cff */
[----:B------:R-:W-:Y:S01]  /*2d50*/  IMAD.X R55, R20, 0x1, R15, P1 ;  /* 0x0000000114377824 */ /* 0x000fe200008e060f */
[----:B------:R-:W-:Y:S01]  /*2d60*/  LOP3.LUT R0, R3, R0, RZ, 0xfc, !PT ;  /* 0x0000000003007212 */ /* 0x000fe200078efcff */
[----:B------:R-:W-:Y:S01]  /*2d70*/  IMAD.IADD R75, R59, 0x1, R5 ;  /* 0x000000013b4b7824 */ /* 0x000fe200078e0205 */
[----:B------:R-:W-:Y:S01]  /*2d80*/  LOP3.LUT R9, R9, 0xffffe000, RZ, 0xc0, !PT ;  /* 0xffffe00009097812 */ /* 0x000fe200078ec0ff */
[----:B------:R-:W-:Y:S01]  /*2d90*/  IMAD.IADD R74, R5, 0x1, R57 ;  /* 0x00000001054a7824 */ /* 0x000fe200078e0239 */
[----:B------:R-:W-:Y:S01]  /*2da0*/  LOP3.LUT R8, R8, R177, RZ, 0x3c, !PT ;  /* 0x000000b108087212 */ /* 0x000fe200078e3cff */
[----:B------:R-:W-:Y:S01]  /*2db0*/  IMAD.IADD R73, R53, 0x1, R11 ;  /* 0x0000000135497824 */ /* 0x000fe200078e020b */
[----:B------:R-:W-:Y:S01]  /*2dc0*/  LOP3.LUT R71, R90, 0xfffffff0, RZ, 0xc0, !PT ;  /* 0xfffffff05a477812 */ /* 0x000fe200078ec0ff */
[----:B------:R-:W-:Y:S01]  /*2dd0*/  IMAD.IADD R72, R11, 0x1, R51 ;  /* 0x000000010b487824 */ /* 0x000fe200078e0233 */
[----:B------:R-:W-:-:S02]  /*2de0*/  LOP3.LUT R70, R89, 0xfffffff0, RZ, 0xc0, !PT ;  /* 0xfffffff059467812 */ /* 0x000fc400078ec0ff */
[----:B------:R-:W-:Y:S02]  /*2df0*/  LOP3.LUT R69, R87, 0xfffffff0, RZ, 0xc0, !PT ;  /* 0xfffffff057457812 */ /* 0x000fe400078ec0ff */
[----:B------:R-:W-:Y:S02]  /*2e00*/  LOP3.LUT R64, R3, 0x1, RZ, 0xc0, !PT ;  /* 0x0000000103407812 */ /* 0x000fe400078ec0ff */
[C---:B------:R-:W-:Y:S01]  /*2e10*/  SHF.L.U64.HI R83, R82.reuse, 0x7, R83 ;  /* 0x0000000752537819 */ /* 0x040fe20000010253 */
[----:B------:R-:W-:Y:S01]  /*2e20*/  IMAD.SHL.U32 R82, R82, 0x80, RZ ;  /* 0x0000008052527824 */ /* 0x000fe200078e00ff */
[C---:B------:R-:W-:Y:S01]  /*2e30*/  SHF.L.U64.HI R81, R80.reuse, 0x7, R81 ;  /* 0x0000000750517819 */ /* 0x040fe20000010251 */
[----:B------:R-:W-:Y:S01]  /*2e40*/  IMAD.SHL.U32 R80, R80, 0x80, RZ ;  /* 0x0000008050507824 */ /* 0x000fe200078e00ff */
[C---:B------:R-:W-:Y:S01]  /*2e50*/  SHF.L.U64.HI R79, R78.reuse, 0x7, R79 ;  /* 0x000000074e4f7819 */ /* 0x040fe2000001024f */
[----:B------:R-:W-:Y:S01]  /*2e60*/  IMAD.SHL.U32 R78, R78, 0x80, RZ ;  /* 0x000000804e4e7824 */ /* 0x000fe200078e00ff */
[----:B------:R-:W-:-:S02]  /*2e70*/  LOP3.LUT R49, R0, 0x2, RZ, 0xc0, !PT ;  /* 0x0000000200317812 */ /* 0x000fc400078ec0ff */
[C---:B------:R-:W-:Y:S02]  /*2e80*/  LOP3.LUT R21, R0.reuse, 0x4, RZ, 0xc0, !PT ;  /* 0x0000000400157812 */ /* 0x040fe400078ec0ff */
[C---:B------:R-:W-:Y:S02]  /*2e90*/  LOP3.LUT R20, R0.reuse, 0x8, RZ, 0xc0, !PT ;  /* 0x0000000800147812 */ /* 0x040fe400078ec0ff */
[----:B------:R-:W-:Y:S02]  /*2ea0*/  LOP3.LUT R3, R0, 0x10, RZ, 0xc0, !PT ;  /* 0x0000001000037812 */ /* 0x000fe400078ec0ff */
[--C-:B------:R-:W-:Y:S02]  /*2eb0*/  IADD3 R85, R6, R7, R178.reuse ;  /* 0x0000000706557210 */ /* 0x100fe40007ffe0b2 */
[----:B------:R-:W-:Y:S02]  /*2ec0*/  IADD3 R84, R8, R9, R178 ;  /* 0x0000000908547210 */ /* 0x000fe40007ffe0b2 */
[----:B------:R-:W-:-:S02]  /*2ed0*/  SHF.R.S32.HI R68, RZ, 0x1f, R71 ;  /* 0x0000001fff447819 */ /* 0x000fc40000011447 */
[----:B------:R-:W-:Y:S02]  /*2ee0*/  SHF.R.S32.HI R67, RZ, 0x1f, R70 ;  /* 0x0000001fff437819 */ /* 0x000fe40000011446 */
[----:B------:R-:W-:Y:S02]  /*2ef0*/  SHF.R.S32.HI R66, RZ, 0x1f, R69 ;  /* 0x0000001fff427819 */ /* 0x000fe40000011445 */
[----:B------:R-:W-:-:S07]  /*2f00*/  LOP3.LUT R0, R0, 0x20, RZ, 0xc0, !PT ;  /* 0x0000002000007812 */ /* 0x000fce00078ec0ff */
.L_x_1390:
[----:B0-----:R-:W0:Y:S01]  /*2f10*/  LDC.64 R94, c[0x0][0x2e8] ;  /* 0x0000ba00ff5e7b82 */ /* 0x001e220000000a00 */
[----:B------:R-:W-:Y:S01]  /*2f20*/  VIADD R25, R25, 0xffffffff ;  /* 0xffffffff19197836 */ /* 0x000fe20000000000 */
[----:B------:R-:W-:Y:S05]  /*2f30*/  YIELD ;  /* 0x0000000000007946 */ /* 0x000fea0003800000 */
[----:B-1----:R-:W-:Y:S01]  /*2f40*/  SHF.R.S32.HI R4, RZ, 0x1f, R25 ;  /* 0x0000001fff047819 */ /* 0x002fe20000011419 */
[----:B------:R-:W1:Y:S01]  /*2f50*/  LDC R111, c[0x0][0x3f4] ;  /* 0x0000fd00ff6f7b82 */ /* 0x000e620000000800 */
[-C--:B------:R-:W-:Y:S01]  /*2f60*/  IMAD R5, R83, R25.reuse, RZ ;  /* 0x0000001953057224 */ /* 0x080fe200078e02ff */
[----:B------:R-:W-:Y:S01]  /*2f70*/  BSSY B0, `(.L_x_1335) ;  /* 0x0000655000007945 */ /* 0x000fe20003800000 */
[----:B------:R-:W-:Y:S01]  /*2f80*/  IMAD.WIDE.U32 R44, R82, R25, RZ ;  /* 0x00000019522c7225 */ /* 0x000fe200078e00ff */
[----:B------:R-:W-:-:S03]  /*2f90*/  ISETP.GT.AND P0, PT, R25, R26, PT ;  /* 0x0000001a1900720c */ /* 0x000fc60003f04270 */
[----:B------:R-:W-:Y:S02]  /*2fa0*/  IMAD R5, R4, R82, R5 ;  /* 0x0000005204057224 */ /* 0x000fe400078e0205 */
[----:B------:R-:W-:Y:S02]  /*2fb0*/  IMAD R97, R17, 0x6000, R193 ;  /* 0x0000600011617824 */ /* 0x000fe400078e02c1 */
[----:B------:R-:W-:Y:S02]  /*2fc0*/  IMAD.IADD R46, R45, 0x1, R5 ;  /* 0x000000012d2e7824 */ /* 0x000fe400078e0205 */
[----:B------:R-:W-:Y:S02]  /*2fd0*/  IMAD R5, R17, 0x6000, R194 ;  /* 0x0000600011057824 */ /* 0x000fe400078e02c2 */
[----:B------:R-:W-:Y:S01]  /*2fe0*/  IMAD.IADD R97, R16, 0x1, R97 ;  /* 0x0000000110617824 */ /* 0x000fe200078e0261 */
[----:B0-----:R-:W-:Y:S01]  /*2ff0*/  IADD3 R8, P1, P2, R44, R94, R98 ;  /* 0x0000005e2c087210 */ /* 0x001fe20007a3e062 */
[----:B------:R-:W-:-:S03]  /*3000*/  IMAD.IADD R96, R16, 0x1, R5 ;  /* 0x0000000110607824 */ /* 0x000fc600078e0205 */
[----:B------:R-:W-:Y:S02]  /*3010*/  IADD3.X R9, R46, R95, R93, P1, P2 ;  /* 0x0000005f2e097210 */ /* 0x000fe40000fe445d */
[----:B-1----:R-:W-:-:S13]  /*3020*/  ISETP.GE.AND P1, PT, R111, 0x1, PT ;  /* 0x000000016f00780c */ /* 0x002fda0003f26270 */
        /* <DEDUP_REMOVED lines=65> */
.L_x_1339:
[----:B------:R-:W-:Y:S05]  /*3440*/  BSYNC B1 ;  /* 0x0000000000017941 */ /* 0x000fea0003800000 */
.L_x_1338:
[----:B------:R-:W-:Y:S01]  /*3450*/  UISETP.NE.AND UP0, UPT, UR40, 0x3, UPT ;  /* 0x000000032800788c */ /* 0x000fe2000bf05270 */
[----:B0----5:R-:W-:Y:S02]  /*3460*/  IMAD.MOV.U32 R40, RZ, RZ, R10 ;  /* 0x000000ffff287224 */ /* 0x021fe400078e000a */
[----:B------:R-:W-:Y:S02]  /*3470*/  IMAD.MOV.U32 R42, RZ, RZ, R14 ;  /* 0x000000ffff2a7224 */ /* 0x000fe400078e000e */
[----:B------:R-:W-:Y:S01]  /*3480*/  IMAD.MOV.U32 R104, RZ, RZ, R30 ;  /* 0x000000ffff687224 */ /* 0x000fe200078e001e */
[----:B------:R-:W-:Y:S01]  /*3490*/  PLOP3.LUT P1, PT, PT, PT, UP0, 0x80, 0x0 ;  /* 0x000000000000781c */ /* 0x000fe20003f2f008 */
        /* <DEDUP_REMOVED lines=8> */
[----:B------:R-:W-:Y:S01]  /*3520*/  IMAD.MOV.U32 R123, RZ, RZ, R94 ;  /* 0x000000ffff7b7224 */ /* 0x000fe200078e005e */
[----:B------:R-:W-:Y:S06]  /*3530*/  @!P1 BRA `(.L_x_1340) ;  /* 0x0000000000049947 */ /* 0x000fec0003800000 */
[----:B------:R-:W-:Y:S01]  /*3540*/  BPT.TRAP 0x1 ;  /* 0x000000040000795c */ /* 0x000fe20000300000 */
.L_x_1340:
[----:B------:R-:W-:Y:S01]  /*3550*/  IMAD R108, R17, 0x8, R16 ;  /* 0x00000008116c7824 */ /* 0x000fe200078e0210 */
[----:B------:R-:W-:Y:S01]  /*3560*/  SHF.L.U32 R110, R174, 0x1f, RZ ;  /* 0x0000001fae6e7819 */ /* 0x000fe200000006ff */
[----:B------:R-:W-:Y:S03]  /*3570*/  BSSY B1, `(.L_x_1341) ;  /* 0x0000003000017945 */ /* 0x000fe60003800000 */
[----:B------:R-:W0:Y:S02]  /*3580*/  SYNCS.PHASECHK.TRANS64.TRYWAIT P3, [R108+URZ+0x22890], R110 ;  /* 0x0228906e6c0075a7 */ /* 0x000e24000806017f */
[----:B0-----:R-:W-:Y:S05]  /*3590*/  @!P3 BRA `(.L_x_1342) ;  /* 0x00000284003cb947 */ /* 0x001fea0003800000 */
.L_x_1703:
[----:B------:R-:W-:Y:S05]  /*35a0*/  BSYNC B1 ;  /* 0x0000000000017941 */ /* 0x000fea0003800000 */
.L_x_1341:
[----:B------:R-:W-:Y:S05]  /*35b0*/  @P2 BRA `(.L_x_1343) ;  /* 0x0000005c00c02947 */ /* 0x000fea0003800000 */
[----:B------:R-:W-:Y:S01]  /*35c0*/  ISETP.NE.AND P2, PT, R64, RZ, PT ;  /* 0x000000ff4000720c */ /* 0x000fe20003f45270 */
[----:B------:R-:W-:-:S12]  /*35d0*/  BSSY B1, `(.L_x_1344) ;  /* 0x000006f000017945 */ /* 0x000fd80003800000 */
[----:B------:R-:W-:Y:S05]  /*35e0*/  @!P2 BRA `(.L_x_1345) ;  /* 0x0000000400b4a947 */ /* 0x000fea0003800000 */
[----:B------:R1:W2:Y:S01]  /*35f0*/  LDS.128 R4, [R97+0x16400] ;  /* 0x0164000061047984 */ /* 0x0002a20000000c00 */
[----:B------:R-:W-:Y:S01]  /*3600*/  ISETP.GE.AND P2, PT, R172, R111, PT ;  /* 0x0000006fac00720c */ /* 0x000fe20003f46270 */
[----:B------:R-:W-:-:S12]  /*3610*/  BSSY B2, `(.L_x_1346) ;  /* 0x0000069000027945 */ /* 0x000fd80003800000 */
[----:B-1----:R-:W-:Y:S05]  /*3620*/  @P2 BRA `(.L_x_1347) ;  /* 0x00000004009c2947 */ /* 0x002fea0003800000 */
[----:B------:R-:W-:Y:S02]  /*3630*/  SHF.R.U32.HI R94, RZ, 0x8, R95 ;  /* 0x00000008ff5e7819 */ /* 0x000fe4000001165f */
[--C-:B------:R-:W-:Y:S02]  /*3640*/  SHF.R.U32.HI R46, RZ, 0x8, R47.reuse ;  /* 0x00000008ff2e7819 */ /* 0x100fe4000001162f */
[----:B------:R-:W-:Y:S02]  /*3650*/  SHF.R.U32.HI R117, RZ, 0x10, R47 ;  /* 0x00000010ff757819 */ /* 0x000fe4000001162f */
[----:B------:R-:W-:Y:S02]  /*3660*/  SHF.R.U32.HI R115, RZ, 0x10, R95 ;  /* 0x00000010ff737819 */ /* 0x000fe4000001165f */
[----:B------:R-:W-:Y:S01]  /*3670*/  LOP3.LUT R116, R95, 0xff0000ff, RZ, 0xc0, !PT ;  /* 0xff0000ff5f747812 */ /* 0x000fe200078ec0ff */
[----:B------:R-:W-:Y:S01]  /*3680*/  IMAD.SHL.U32 R95, R94, 0x100, RZ ;  /* 0x000001005e5f7824 */ /* 0x000fe200078e00ff */
[----:B------:R-:W-:Y:S01]  /*3690*/  LOP3.LUT R47, R47, 0xff0000ff, RZ, 0xc0, !PT ;  /* 0xff0000ff2f2f7812 */ /* 0x000fe200078ec0ff */
[----:B--2---:R-:W-:Y:S01]  /*36a0*/  IMAD.MOV.U32 R94, RZ, RZ, R4 ;  /* 0x000000ffff5e7224 */ /* 0x004fe200078e0004 */
[----:B------:R-:W-:-:S02]  /*36b0*/  SHF.L.U32 R46, R46, 0x8, RZ ;  /* 0x000000082e2e7819 */ /* 0x000fc400000006ff */
[----:B------:R-:W-:Y:S01]  /*36c0*/  LOP3.LUT R116, R116, 0xff00, R95, 0xf8, !PT ;  /* 0x0000ff0074747812 */ /* 0x000fe200078ef85f */
[----:B------:R-:W-:Y:S01]  /*36d0*/  IMAD.U32 R95, R115, 0x10000, RZ ;  /* 0x00010000735f7824 */ /* 0x000fe200078e00ff */
[----:B------:R-:W-:Y:S01]  /*36e0*/  LOP3.LUT R47, R47, 0xff00, R46, 0xf8, !PT ;  /* 0x0000ff002f2f7812 */ /* 0x000fe200078ef82e */
[----:B------:R-:W-:Y:S01]  /*36f0*/  IMAD.U32 R46, R117, 0x10000, RZ ;  /* 0x00010000752e7824 */ /* 0x000fe200078e00ff */
[----:B------:R-:W-:Y:S02]  /*3700*/  F2FP.F16.E4M3.UNPACK_B R115, R123.H1 ;  /* 0x0000007bff73723e */ /* 0x000fe400030006ff */
[-C--:B------:R-:W-:Y:S02]  /*3710*/  F2FP.F16.E4M3.UNPACK_B R4, R5.reuse ;  /* 0x00000005ff04723e */ /* 0x080fe400020006ff */
[----:B------:R-:W-:Y:S01]  /*3720*/  LOP3.LUT R46, R47, 0xff0000, R46, 0xf8, !PT ;  /* 0x00ff00002f2e7812 */ /* 0x000fe200078ef82e */
[--C-:B------:R-:W-:Y:S01]  /*3730*/  HADD2.F32 R119, -RZ, R115.reuse.H0_H0 ;  /* 0x20000073ff777230 */ /* 0x100fe20000004100 */
[----:B------:R-:W-:Y:S01]  /*3740*/  LOP3.LUT R47, R116, 0xff0000, R95, 0xf8, !PT ;  /* 0x00ff0000742f7812 */ /* 0x000fe200078ef85f */
[--C-:B------:R-:W-:Y:S01]  /*3750*/  HADD2.F32 R95, -RZ, R4.reuse.H1_H1 ;  /* 0x30000004ff5f7230 */ /* 0x100fe20000004100 */
[----:B------:R-:W-:Y:S01]  /*3760*/  F2FP.F16.E4M3.UNPACK_B R117, R114.H1 ;  /* 0x00000072ff75723e */ /* 0x000fe200030006ff */
[----:B------:R-:W-:Y:S01]  /*3770*/  HADD2.F32 R4, -RZ, R4.H0_H0 ;  /* 0x20000004ff047230 */ /* 0x000fe20000004100 */
[----:B------:R-:W-:Y:S01]  /*3780*/  F2FP.F16.E4M3.UNPACK_B R5, R5.H1 ;  /* 0x00000005ff05723e */ /* 0x000fe200030006ff */
[----:B------:R-:W-:-:S02]  /*3790*/  HADD2.F32 R120, -RZ, R115.H1_H1 ;  /* 0x30000073ff787230 */ /* 0x000fc40000004100 */
[CC--:B------:R-:W-:Y:S01]  /*37a0*/  FMUL.FTZ R121, R95.reuse, R119.reuse ;  /* 0x000000775f797220 */ /* 0x0c0fe20000410000 */
[----:B------:R-:W-:Y:S02]  /*37b0*/  HADD2.F32 R118, -RZ, R117.H0_H0 ;  /* 0x20000075ff767230 */ /* 0x000fe40000004100 */
[C---:B------:R-:W-:Y:S01]  /*37c0*/  FMUL.FTZ R122, R4.reuse, R119 ;  /* 0x00000077047a7220 */ /* 0x040fe20000410000 */
[--C-:B------:R-:W-:Y:S01]  /*37d0*/  HADD2.F32 R116, -RZ, R5.reuse.H1_H1 ;  /* 0x30000005ff747230 */ /* 0x100fe20000004100 */
[----:B------:R-:W-:Y:S01]  /*37e0*/  F2FP.F16.E4M3.UNPACK_B R119, R123 ;  /* 0x0000007bff77723e */ /* 0x000fe200020006ff */
[----:B------:R-:W-:Y:S02]  /*37f0*/  HADD2.F32 R115, -RZ, R5.H0_H0 ;  /* 0x20000005ff737230 */ /* 0x000fe40000004100 */
[----:B------:R-:W-:Y:S01]  /*3800*/  FFMA.FTZ R4, R4, R118, -R121 ;  /* 0x0000007604047223 */ /* 0x000fe20000010879 */
[----:B------:R-:W-:Y:S02]  /*3810*/  HADD2.F32 R117, -RZ, R117.H1_H1 ;  /* 0x30000075ff757230 */ /* 0x000fe40000004100 */
[C---:B------:R-:W-:Y:S01]  /*3820*/  FMUL.FTZ R124, R116.reuse, R120 ;  /* 0x00000078747c7220 */ /* 0x040fe20000410000 */
[----:B------:R-:W-:Y:S01]  /*3830*/  FFMA.FTZ R5, R95, R118, R122 ;  /* 0x000000765f057223 */ /* 0x000fe2000001007a */
[C---:B------:R-:W-:Y:S01]  /*3840*/  FMUL.FTZ R121, R115.reuse, R120 ;  /* 0x0000007873797220 */ /* 0x040fe20000410000 */
[-C--:B------:R-:W-:Y:S01]  /*3850*/  F2FP.F16.E4M3.UNPACK_B R95, R94.reuse.H1 ;  /* 0x0000005eff5f723e */ /* 0x080fe200030006ff */
[-C--:B------:R-:W-:Y:S01]  /*3860*/  FFMA.FTZ R124, R115, R117.reuse, -R124 ;  /* 0x00000075737c7223 */ /* 0x080fe2000001087c */
[----:B------:R-:W-:Y:S01]  /*3870*/  F2FP.F16.E4M3.UNPACK_B R94, R94 ;  /* 0x0000005eff5e723e */ /* 0x000fe200020006ff */
[----:B------:R-:W-:Y:S01]  /*3880*/  FFMA.FTZ R123, R116, R117, R121 ;  /* 0x00000075747b7223 */ /* 0x000fe20000010079 */
[----:B------:R-:W-:Y:S01]  /*3890*/  F2FP.F16.E4M3.UNPACK_B R117, R114 ;  /* 0x00000072ff75723e */ /* 0x000fe200020006ff */
[----:B------:R-:W-:Y:S01]  /*38a0*/  HADD2.F32 R118, -RZ, R119.H1_H1 ;  /* 0x30000077ff767230 */ /* 0x000fe20000004100 */
[----:B------:R-:W-:Y:S01]  /*38b0*/  F2FP.F16.E4M3.UNPACK_B R122, R47 ;  /* 0x0000002fff7a723e */ /* 0x000fe200020006ff */
[----:B------:R-:W-:-:S02]  /*38c0*/  HADD2.F32 R115, -RZ, R95.H0_H0 ;  /* 0x2000005fff737230 */ /* 0x000fc40000004100 */
[----:B------:R-:W-:Y:S02]  /*38d0*/  HADD2.F32 R116, -RZ, R95.H1_H1 ;  /* 0x3000005fff747230 */ /* 0x000fe40000004100 */
[----:B------:R-:W-:Y:S02]  /*38e0*/  HADD2.F32 R119, -RZ, R119.H0_H0 ;  /* 0x20000077ff777230 */ /* 0x000fe40000004100 */
[-C--:B------:R-:W-:Y:S01]  /*38f0*/  FMUL.FTZ R121, R115, R118.reuse ;  /* 0x0000007673797220 */ /* 0x080fe20000410000 */
[--C-:B------:R-:W-:Y:S02]  /*3900*/  HADD2.F32 R114, -RZ, R94.reuse.H1_H1 ;  /* 0x3000005eff727230 */ /* 0x100fe40000004100 */
[----:B------:R-:W-:Y:S01]  /*3910*/  FMUL.FTZ R120, R116, R118 ;  /* 0x0000007674787220 */ /* 0x000fe20000410000 */
[----:B------:R-:W-:Y:S02]  /*3920*/  HADD2.F32 R95, -RZ, R94.H0_H0 ;  /* 0x2000005eff5f7230 */ /* 0x000fe40000004100 */
[----:B------:R-:W-:-:S02]  /*3930*/  HADD2.F32 R94, -RZ, R117.H1_H1 ;  /* 0x30000075ff5e7230 */ /* 0x000fc40000004100 */
[-C--:B------:R-:W-:Y:S01]  /*3940*/  FMUL.FTZ R118, R114, R119.reuse ;  /* 0x0000007772767220 */ /* 0x080fe20000410000 */
[----:B------:R-:W-:Y:S02]  /*3950*/  HADD2.F32 R117, -RZ, R117.H0_H0 ;  /* 0x20000075ff757230 */ /* 0x000fe40000004100 */
[----:B------:R-:W-:Y:S01]  /*3960*/  FMUL.FTZ R119, R95, R119 ;  /* 0x000000775f777220 */ /* 0x000fe20000410000 */
[-C--:B------:R-:W-:Y:S01]  /*3970*/  FFMA.FTZ R115, R115, R94.reuse, -R120 ;  /* 0x0000005e73737223 */ /* 0x080fe20000010878 */
[----:B------:R-:W-:Y:S01]  /*3980*/  FFMA.FTZ R116, R116, R94, R121 ;  /* 0x0000005e74747223 */ /* 0x000fe20000010079 */
[-C--:B------:R-:W-:Y:S01]  /*3990*/  FFMA.FTZ R94, R95, R117.reuse, -R118 ;  /* 0x000000755f5e7223 */ /* 0x080fe20000010876 */
[----:B------:R-:W-:Y:S01]  /*39a0*/  FFMA.FTZ R95, R114, R117, R119 ;  /* 0x00000075725f7223 */ /* 0x000fe20000010077 */
[----:B------:R-:W-:Y:S02]  /*39b0*/  F2FP.F16.E4M3.UNPACK_B R117, R7.H1 ;  /* 0x00000007ff75723e */ /* 0x000fe400030006ff */
[----:B------:R-:W-:Y:S01]  /*39c0*/  F2FP.SATFINITE.E4M3.F32.PACK_AB_MERGE_C R114, R123, R124, RZ ;  /* 0x0000007c7b72723e */ /* 0x000fe200048070ff */
[--C-:B------:R-:W-:Y:S01]  /*39d0*/  HADD2.F32 R124, -RZ, R122.reuse.H1_H1 ;  /* 0x3000007aff7c7230 */ /* 0x100fe20000004100 */
[----:B------:R-:W-:Y:S01]  /*39e0*/  F2FP.SATFINITE.E4M3.F32.PACK_AB_MERGE_C R115, R116, R115, RZ ;  /* 0x000000737473723e */ /* 0x000fe200048070ff */
[--C-:B------:R-:W-:Y:S01]  /*39f0*/  HADD2.F32 R118, -RZ, R117.reuse.H0_H0 ;  /* 0x20000075ff767230 */ /* 0x100fe20000004100 */
[----:B------:R-:W-:Y:S01]  /*3a00*/  F2FP.F16.E4M3.UNPACK_B R123, R47.H1 ;  /* 0x0000002fff7b723e */ /* 0x000fe200030006ff */
[----:B------:R-:W-:Y:S01]  /*3a10*/  HADD2.F32 R117, -RZ, R117.H1_H1 ;  /* 0x30000075ff757230 */ /* 0x000fe20000004100 */
[----:B------:R-:W-:Y:S01]  /*3a20*/  F2FP.F16.E4M3.UNPACK_B R116, R6.H1 ;  /* 0x00000006ff74723e */ /* 0x000fe200030006ff */
[----:B------:R-:W-:Y:S01]  /*3a30*/  HADD2.F32 R122, -RZ, R122.H0_H0 ;  /* 0x2000007aff7a7230 */ /* 0x000fe20000004100 */
[-C--:B------:R-:W-:Y:S01]  /*3a40*/  F2FP.F16.E4M3.UNPACK_B R119, R46.reuse ;  /* 0x0000002eff77723e */ /* 0x080fe200020006ff */
[----:B------:R-:W-:Y:S01]  /*3a50*/  HADD2.F32 R125, -RZ, R123.H1_H1 ;  /* 0x3000007bff7d7230 */ /* 0x000fe20000004100 */
[----:B------:R-:W-:Y:S01]  /*3a60*/  F2FP.F16.E4M3.UNPACK_B R120, R46.H1 ;  /* 0x0000002eff78723e */ /* 0x000fe200030006ff */
[--C-:B------:R-:W-:Y:S01]  /*3a70*/  HADD2.F32 R47, -RZ, R116.reuse.H1_H1 ;  /* 0x30000074ff2f7230 */ /* 0x100fe20000004100 */
[----:B------:R-:W-:Y:S01]  /*3a80*/  F2FP.F16.E4M3.UNPACK_B R7, R7 ;  /* 0x00000007ff07723e */ /* 0x000fe200020006ff */
[----:B------:R-:W-:-:S02]  /*3a90*/  HADD2.F32 R116, -RZ, R116.H0_H0 ;  /* 0x20000074ff747230 */ /* 0x000fc40000004100 */
[-C--:B------:R-:W-:Y:S01]  /*3aa0*/  FMUL.FTZ R127, R117, R125.reuse ;  /* 0x0000007d757f7220 */ /* 0x080fe20000410000 */
[----:B------:R-:W-:Y:S01]  /*3ab0*/  FMUL.FTZ R126, R118, R125 ;  /* 0x0000007d767e7220 */ /* 0x000fe20000410000 */
[----:B------:R-:W-:Y:S02]  /*3ac0*/  HADD2.F32 R46, -RZ, R119.H1_H1 ;  /* 0x30000077ff2e7230 */ /* 0x000fe40000004100 */
[CC--:B------:R-:W-:Y:S01]  /*3ad0*/  FMUL.FTZ R125, R47.reuse, R124.reuse ;  /* 0x0000007c2f7d7220 */ /* 0x0c0fe20000410000 */
[C---:B------:R-:W-:Y:S01]  /*3ae0*/  FMUL.FTZ R124, R116.reuse, R124 ;  /* 0x0000007c747c7220 */ /* 0x040fe20000410000 */
[----:B------:R-:W-:Y:S01]  /*3af0*/  F2FP.F16.E4M3.UNPACK_B R6, R6 ;  /* 0x00000006ff06723e */ /* 0x000fe200020006ff */
[----:B------:R-:W-:Y:S02]  /*3b00*/  HADD2.F32 R121, -RZ, R120.H1_H1 ;  /* 0x30000078ff797230 */ /* 0x000fe40000004100 */
[-C--:B------:R-:W-:Y:S01]  /*3b10*/  FFMA.FTZ R125, R116, R46.reuse, -R125 ;  /* 0x0000002e747d7223 */ /* 0x080fe2000001087d */
[----:B------:R-:W-:Y:S01]  /*3b20*/  FFMA.FTZ R124, R47, R46, R124 ;  /* 0x0000002e2f7c7223 */ /* 0x000fe2000001007c */
[--C-:B------:R-:W-:Y:S01]  /*3b30*/  HADD2.F32 R46, -RZ, R7.reuse.H0_H0 ;  /* 0x20000007ff2e7230 */ /* 0x100fe20000004100 */
[----:B------:R-:W-:Y:S01]  /*3b40*/  F2FP.SATFINITE.E4M3.F32.PACK_AB_MERGE_C R5, R5, R4, R114 ;  /* 0x000000040505723e */ /* 0x000fe20004807072 */
[----:B------:R-:W-:-:S02]  /*3b50*/  HADD2.F32 R47, -RZ, R7.H1_H1 ;  /* 0x30000007ff2f7230 */ /* 0x000fc40000004100 */
[-C--:B------:R-:W-:Y:S01]  /*3b60*/  FFMA.FTZ R127, R118, R121.reuse, -R127 ;  /* 0x00000079767f7223 */ /* 0x080fe2000001087f */
[--C-:B------:R-:W-:Y:S02]  /*3b70*/  HADD2.F32 R7, -RZ, R6.reuse.H0_H0 ;  /* 0x20000006ff077230 */ /* 0x100fe40000004100 */
[----:B------:R-:W-:Y:S01]  /*3b80*/  FFMA.FTZ R126, R117, R121, R126 ;  /* 0x00000079757e7223 */ /* 0x000fe2000001007e */
[----:B------:R-:W-:Y:S01]  /*3b90*/  HADD2.F32 R123, -RZ, R123.H0_H0 ;  /* 0x2000007bff7b7230 */ /* 0x000fe20000004100 */
[----:B------:R-:W-:Y:S01]  /*3ba0*/  F2FP.SATFINITE.E4M3.F32.PACK_AB_MERGE_C R124, R124, R125, RZ ;  /* 0x0000007d7c7c723e */ /* 0x000fe200048070ff */
[----:B------:R-:W-:Y:S02]  /*3bb0*/  HADD2.F32 R6, -RZ, R6.H1_H1 ;  /* 0x30000006ff067230 */ /* 0x000fe40000004100 */
[----:B------:R-:W-:Y:S01]  /*3bc0*/  FMUL.FTZ R117, R7, R122 ;  /* 0x0000007a07757220 */ /* 0x000fe20000410000 */
[----:B------:R-:W-:Y:S02]  /*3bd0*/  HADD2.F32 R120, -RZ, R120.H0_H0 ;  /* 0x20000078ff787230 */ /* 0x000fe40000004100 */
[----:B------:R-:W-:Y:S01]  /*3be0*/  FMUL.FTZ R121, R47, R123 ;  /* 0x0000007b2f797220 */ /* 0x000fe20000410000 */
[----:B------:R-:W-:-:S02]  /*3bf0*/  HADD2.F32 R119, -RZ, R119.H0_H0 ;  /* 0x20000077ff777230 */ /* 0x000fc40000004100 */
[----:B------:R-:W-:Y:S01]  /*3c00*/  FMUL.FTZ R118, R46, R123 ;  /* 0x0000007b2e767220 */ /* 0x000fe20000410000 */
[----:B------:R-:W-:Y:S01]  /*3c10*/  FMUL.FTZ R116, R6, R122 ;  /* 0x0000007a06747220 */ /* 0x000fe20000410000 */
[-C--:B------:R-:W-:Y:S01]  /*3c20*/  FFMA.FTZ R121, R46, R120.reuse, -R121 ;  /* 0x000000782e797223 */ /* 0x080fe20000010879 */
[----:B------:R-:W-:Y:S01]  /*3c30*/  F2FP.SATFINITE.E4M3.F32.PACK_AB_MERGE_C R126, R126, R127, RZ ;  /* 0x0000007f7e7e723e */ /* 0x000fe200048070ff */
[----:B------:R-:W-:Y:S01]  /*3c40*/  FFMA.FTZ R118, R47, R120, R118 ;  /* 0x000000782f767223 */ /* 0x000fe20000010076 */
[-C--:B------:R-:W-:Y:S01]  /*3c50*/  FFMA.FTZ R116, R7, R119.reuse, -R116 ;  /* 0x0000007707747223 */ /* 0x080fe20000010874 */
[----:B------:R-:W-:Y:S01]  /*3c60*/  FFMA.FTZ R117, R6, R119, R117 ;  /* 0x0000007706757223 */ /* 0x000fe20000010075 */
[----:B------:R-:W-:Y:S02]  /*3c70*/  F2FP.SATFINITE.E4M3.F32.PACK_AB_MERGE_C R4, R95, R94, R115 ;  /* 0x0000005e5f04723e */ /* 0x000fe40004807073 */
[----:B------:R-:W-:Y:S02]  /*3c80*/  F2FP.SATFINITE.E4M3.F32.PACK_AB_MERGE_C R7, R118, R121, R126 ;  /* 0x000000797607723e */ /* 0x000fe4000480707e */
[----:B------:R-:W-:-:S07]  /*3c90*/  F2FP.SATFINITE.E4M3.F32.PACK_AB_MERGE_C R6, R117, R116, R124 ;  /* 0x000000747506723e */ /* 0x000fce000480707c */
.L_x_1347:
[----:B------:R-:W-:Y:S05]  /*3ca0*/  BSYNC B2 ;  /* 0x0000000000027941 */ /* 0x000fea0003800000 */
.L_x_1346:
[----:B--2---:R1:W-:Y:S02]  /*3cb0*/  STG.E.128 desc[UR42][R8.64], R4 ;  /* 0x0000000408007986 */ /* 0x0043e4000c101d2a */
.L_x_1345:
[----:B------:R-:W-:Y:S05]  /*3cc0*/  BSYNC B1 ;  /* 0x0000000000017941 */ /* 0x000fea0003800000 */
.L_x_1344:
[----:B------:R-:W-:Y:S01]  /*3cd0*/  ISETP.NE.AND P2, PT, R49, RZ, PT ;  /* 0x000000ff3100720c */ /* 0x000fe20003f45270 */
[----:B------:R-:W-:-:S12]  /*3ce0*/  BSSY B1, `(.L_x_1348) ;  /* 0x000006f000017945 */ /* 0x000fd80003800000 */
[----:B------:R-:W-:Y:S05]  /*3cf0*/  @!P2 BRA `(.L_x_1349) ;  /* 0x0000000400b4a947 */ /* 0x000fea0003800000 */
[----:B-1----:R1:W2:Y:S01]  /*3d00*/  LDS.128 R4, [R96+0x16400] ;  /* 0x0164000060047984 */ /* 0x0022a20000000c00 */
[----:B------:R-:W-:Y:S01]  /*3d10*/  ISETP.GE.AND P2, PT, R186, R111, PT ;  /* 0x0000006fba00720c */ /* 0x000fe20003f46270 */
[----:B------:R-:W-:-:S12]  /*3d20*/  BSSY B2, `(.L_x_1350) ;  /* 0x0000069000027945 */ /* 0x000fd80003800000 */
[----:B-1----:R-:W-:Y:S05]  /*3d30*/  @P2 BRA `(.L_x_1351) ;  /* 0x00000004009c2947 */ /* 0x002fea0003800000 */
[----:B------:R-:W-:Y:S02]  /*3d40*/  SHF.R.U32.HI R95, RZ, 0x8, R39 ;  /* 0x00000008ff5f7819 */ /* 0x000fe40000011627 */
[----:B------:R-:W-:Y:S02]  /*3d50*/  SHF.R.U32.HI R44, RZ, 0x8, R45 ;  /* 0x00000008ff2c7819 */ /* 0x000fe4000001162d */
[----:B------:R-:W-:Y:S02]  /*3d60*/  LOP3.LUT R38, R39, 0xff0000ff, RZ, 0xc0, !PT ;  /* 0xff0000ff27267812 */ /* 0x000fe400078ec0ff */
[----:B------:R-:W-:Y:S01]  /*3d70*/  SHF.R.U32.HI R47, RZ, 0x10, R39 ;  /* 0x00000010ff2f7819 */ /* 0x000fe20000011627 */
[----:B------:R-:W-:Y:S01]  /*3d80*/  IMAD.SHL.U32 R39, R95, 0x100, RZ ;  /* 0x000001005f277824 */ /* 0x000fe200078e00ff */
[----:B------:R-:W-:Y:S02]  /*3d90*/  LOP3.LUT R46, R45, 0xff0000ff, RZ, 0xc0, !PT ;  /* 0xff0000ff2d2e7812 */ /* 0x000fe400078ec0ff */
[----:B------:R-:W-:Y:S01]  /*3da0*/  SHF.R.U32.HI R94, RZ, 0x10, R45 ;  /* 0x00000010ff5e7819 */ /* 0x000fe2000001162d */
[----:B------:R-:W-:Y:S01]  /*3db0*/  IMAD.SHL.U32 R45, R44, 0x100, RZ ;  /* 0x000001002c2d7824 */ /* 0x000fe200078e00ff */
[----:B------:R-:W-:Y:S01]  /*3dc0*/  LOP3.LUT R38, R38, 0xff00, R39, 0xf8, !PT ;  /* 0x0000ff0026267812 */ /* 0x000fe200078ef827 */
[----:B------:R-:W-:-:S02]  /*3dd0*/  IMAD.U32 R39, R47, 0x10000, RZ ;  /* 0x000100002f277824 */ /* 0x000fc400078e00ff */
[----:B--2---:R-:W-:Y:S01]  /*3de0*/  IMAD.MOV.U32 R44, RZ, RZ, R4 ;  /* 0x000000ffff2c7224 */ /* 0x004fe200078e0004 */
[----:B------:R-:W-:Y:S01]  /*3df0*/  LOP3.LUT R45, R46, 0xff00, R45, 0xf8, !PT ;  /* 0x0000ff002e2d7812 */ /* 0x000fe200078ef82d */
[----:B------:R-:W-:Y:S01]  /*3e00*/  IMAD.U32 R94, R94, 0x10000, RZ ;  /* 0x000100005e5e7824 */ /* 0x000fe200078e00ff */
        /* <DEDUP_REMOVED lines=29> */
[----:B------:R-:W-:Y:S01]  /*3fe0*/  HADD2.F32 R47, -RZ, R45.H0_H0 ;  /* 0x2000002dff2f7230 */ /* 0x000fe20000004100 */
[----:B------:R-:W-:Y:S01]  /*3ff0*/  F2FP.SATFINITE.E4M3.F32.PACK_AB_MERGE_C R121, R118, R117, RZ ;  /* 0x000000757679723e */ /* 0x000fe200048070ff */
[----:B------:R-:W-:-:S02]  /*4000*/  HADD2.F32 R113, -RZ, R113.H0_H0 ;  /* 0x20000071ff717230 */ /* 0x000fc40000004100 */
[-C--:B------:R-:W-:Y:S01]  /*4010*/  FMUL.FTZ R116, R94, R95.reuse ;  /* 0x0000005f5e747220 */ /* 0x080fe20000410000 */
[--C-:B------:R-:W-:Y:S02]  /*4020*/  HADD2.F32 R46, -RZ, R44.reuse.H1_H1 ;  /* 0x3000002cff2e7230 */ /* 0x100fe40000004100 */
[----:B------:R-:W-:Y:S01]  /*4030*/  FMUL.FTZ R95, R47, R95 ;  /* 0x0000005f2f5f7220 */ /* 0x000fe20000410000 */
[----:B------:R-:W-:Y:S01]  /*4040*/  HADD2.F32 R45, -RZ, R44.H0_H0 ;  /* 0x2000002cff2d7230 */ /* 0x000fe20000004100 */
[----:B------:R-:W-:Y:S01]  /*4050*/  F2FP.SATFINITE.E4M3.F32.PACK_AB_MERGE_C R5, R5, R4, R121 ;  /* 0x000000040505723e */ /* 0x000fe20004807079 */
[--C-:B------:R-:W-:Y:S02]  /*4060*/  HADD2.F32 R44, -RZ, R112.reuse.H1_H1 ;  /* 0x30000070ff2c7230 */ /* 0x100fe40000004100 */
[-C--:B------:R-:W-:Y:S01]  /*4070*/  FMUL.FTZ R114, R46, R113.reuse ;  /* 0x000000712e727220 */ /* 0x080fe20000410000 */
[----:B------:R-:W-:Y:S02]  /*4080*/  HADD2.F32 R112, -RZ, R112.H0_H0 ;  /* 0x20000070ff707230 */ /* 0x000fe40000004100 */
[----:B------:R-:W-:Y:S01]  /*4090*/  FMUL.FTZ R113, R45, R113 ;  /* 0x000000712d717220 */ /* 0x000fe20000410000 */
[----:B------:R-:W-:-:S02]  /*40a0*/  HADD2.F32 R117, -RZ, R115.H1_H1 ;  /* 0x30000073ff757230 */ /* 0x000fc40000004100 */
[-C--:B------:R-:W-:Y:S01]  /*40b0*/  FFMA.FTZ R116, R47, R44.reuse, -R116 ;  /* 0x0000002c2f747223 */ /* 0x080fe20000010874 */
[----:B------:R-:W-:Y:S01]  /*40c0*/  FFMA.FTZ R95, R94, R44, R95 ;  /* 0x0000002c5e5f7223 */ /* 0x000fe2000001005f */
[-C--:B------:R-:W-:Y:S01]  /*40d0*/  FFMA.FTZ R44, R45, R112.reuse, -R114 ;  /* 0x000000702d2c7223 */ /* 0x080fe20000010872 */
[----:B------:R-:W-:Y:S01]  /*40e0*/  F2FP.F16.E4M3.UNPACK_B R47, R7.H1 ;  /* 0x00000007ff2f723e */ /* 0x000fe200030006ff */
[----:B------:R-:W-:Y:S01]  /*40f0*/  FFMA.FTZ R45, R46, R112, R113 ;  /* 0x000000702e2d7223 */ /* 0x000fe20000010071 */
[----:B------:R-:W-:Y:S01]  /*4100*/  F2FP.F16.E4M3.UNPACK_B R46, R6.H1 ;  /* 0x00000006ff2e723e */ /* 0x000fe200030006ff */
[----:B------:R-:W-:Y:S01]  /*4110*/  HADD2.F32 R115, -RZ, R115.H0_H0 ;  /* 0x20000073ff737230 */ /* 0x000fe20000004100 */
[----:B------:R-:W-:Y:S01]  /*4120*/  F2FP.F16.E4M3.UNPACK_B R114, R39 ;  /* 0x00000027ff72723e */ /* 0x000fe200020006ff */
[--C-:B------:R-:W-:Y:S01]  /*4130*/  HADD2.F32 R94, -RZ, R47.reuse.H0_H0 ;  /* 0x2000002fff5e7230 */ /* 0x100fe20000004100 */
[----:B------:R-:W-:Y:S01]  /*4140*/  F2FP.SATFINITE.E4M3.F32.PACK_AB_MERGE_C R120, R95, R116, RZ ;  /* 0x000000745f78723e */ /* 0x000fe200048070ff */
        /* <DEDUP_REMOVED lines=22> */
[----:B------:R-:W-:Y:S02]  /*42b0*/  HADD2.F32 R6, -RZ, R6.H1_H1 ;  /* 0x30000006ff067230 */ /* 0x000fe40000004100 */
[----:B------:R-:W-:Y:S01]  /*42c0*/  FMUL.FTZ R113, R39, R115 ;  /* 0x0000007327717220 */ /* 0x000fe20000410000 */
[----:B------:R-:W-:-:S02]  /*42d0*/  HADD2.F32 R114, -RZ, R114.H0_H0 ;  /* 0x20000072ff727230 */ /* 0x000fc40000004100 */
[----:B------:R-:W-:Y:S01]  /*42e0*/  FMUL.FTZ R94, R38, R115 ;  /* 0x00000073265e7220 */ /* 0x000fe20000410000 */
[----:B------:R-:W-:Y:S01]  /*42f0*/  HADD2.F32 R112, -RZ, R112.H0_H0 ;  /* 0x20000070ff707230 */ /* 0x000fe20000004100 */
[----:B------:R-:W-:Y:S01]  /*4300*/  F2FP.SATFINITE.E4M3.F32.PACK_AB_MERGE_C R116, R116, R117, RZ ;  /* 0x000000757474723e */ /* 0x000fe200048070ff */
        /* <DEDUP_REMOVED lines=10> */
.L_x_1351:
[----:B------:R-:W-:Y:S05]  /*43b0*/  BSYNC B2 ;  /* 0x0000000000027941 */ /* 0x000fea0003800000 */
.L_x_1350:
[----:B--2---:R2:W-:Y:S02]  /*43c0*/  STG.E.128 desc[UR42][R8.64+0x20], R4 ;  /* 0x0000200408007986 */ /* 0x0045e4000c101d2a */
.L_x_1349:
[----:B------:R-:W-:Y:S05]  /*43d0*/  BSYNC B1 ;  /* 0x0000000000017941 */ /* 0x000fea0003800000 */
.L_x_1348:
[----:B------:R-:W-:Y:S01]  /*43e0*/  ISETP.NE.AND P2, PT, R21, RZ, PT ;  /* 0x000000ff1500720c */ /* 0x000fe20003f45270 */
[----:B------:R-:W-:-:S12]  /*43f0*/  BSSY B1, `(.L_x_1352) ;  /* 0x000006f000017945 */ /* 0x000fd80003800000 */
[----:B------:R-:W-:Y:S05]  /*4400*/  @!P2 BRA `(.L_x_1353) ;  /* 0x0000000400b4a947 */ /* 0x000fea0003800000 */
[----:B-12---:R1:W2:Y:S01]  /*4410*/  LDS.128 R4, [R97+0x18400] ;  /* 0x0184000061047984 */ /* 0x0062a20000000c00 */
[----:B------:R-:W-:Y:S01]  /*4420*/  ISETP.GE.AND P2, PT, R185, R111, PT ;  /* 0x0000006fb900720c */ /* 0x000fe20003f46270 */
[----:B------:R-:W-:-:S12]  /*4430*/  BSSY B2, `(.L_x_1354) ;  /* 0x0000069000027945 */ /* 0x000fd80003800000 */
[----:B-1----:R-:W-:Y:S05]  /*4440*/  @P2 BRA `(.L_x_1355) ;  /* 0x00000004009c2947 */ /* 0x002fea0003800000 */
[----:B------:R-:W-:Y:S02]  /*4450*/  SHF.R.U32.HI R34, RZ, 0x8, R35 ;  /* 0x00000008ff227819 */ /* 0x000fe40000011623 */
[--C-:B------:R-:W-:Y:S02]  /*4460*/  SHF.R.U32.HI R36, RZ, 0x8, R37.reuse ;  /* 0x00000008ff247819 */ /* 0x100fe40000011625 */
[----:B------:R-:W-:Y:S01]  /*4470*/  SHF.R.U32.HI R38, RZ, 0x10, R37 ;  /* 0x00000010ff267819 */ /* 0x000fe20000011625 */
[----:B------:R-:W-:Y:S01]  /*4480*/  IMAD.SHL.U32 R34, R34, 0x100, RZ ;  /* 0x0000010022227824 */ /* 0x000fe200078e00ff */
[----:B------:R-:W-:Y:S01]  /*4490*/  SHF.R.U32.HI R44, RZ, 0x10, R35 ;  /* 0x00000010ff2c7819 */ /* 0x000fe20000011623 */
[----:B------:R-:W-:Y:S01]  /*44a0*/  IMAD.SHL.U32 R36, R36, 0x100, RZ ;  /* 0x0000010024247824 */ /* 0x000fe200078e00ff */
[----:B------:R-:W-:Y:S01]  /*44b0*/  LOP3.LUT R39, R35, 0xff0000ff, RZ, 0xc0, !PT ;  /* 0xff0000ff23277812 */ /* 0x000fe200078ec0ff */
[----:B--2---:R-:W-:Y:S01]  /*44c0*/  IMAD.MOV.U32 R35, RZ, RZ, R4 ;  /* 0x000000ffff237224 */ /* 0x004fe200078e0004 */
[----:B------:R-:W-:-:S02]  /*44d0*/  LOP3.LUT R37, R37, 0xff0000ff, RZ, 0xc0, !PT ;  /* 0xff0000ff25257812 */ /* 0x000fc400078ec0ff */
[----:B------:R-:W-:Y:S01]  /*44e0*/  LOP3.LUT R39, R39, 0xff00, R34, 0xf8, !PT ;  /* 0x0000ff0027277812 */ /* 0x000fe200078ef822 */
[----:B------:R-:W-:Y:S01]  /*44f0*/  IMAD.U32 R34, R44, 0x10000, RZ ;  /* 0x000100002c227824 */ /* 0x000fe200078e00ff */
[----:B------:R-:W-:Y:S01]  /*4500*/  LOP3.LUT R45, R37, 0xff00, R36, 0xf8, !PT ;  /* 0x0000ff00252d7812 */ /* 0x000fe200078ef824 */
[----:B------:R-:W-:Y:S01]  /*4510*/  IMAD.U32 R36, R38, 0x10000, RZ ;  /* 0x0001000026247824 */ /* 0x000fe200078e00ff */
[----:B------:R-:W-:Y:S02]  /*4520*/  F2FP.F16.E4M3.UNPACK_B R4, R5 ;  /* 0x00000005ff04723e */ /* 0x000fe400020006ff */
[----:B------:R-:W-:Y:S02]  /*4530*/  F2FP.F16.E4M3.UNPACK_B R37, R107.H1 ;  /* 0x0000006bff25723e */ /* 0x000fe400030006ff */
[----:B------:R-:W-:Y:S02]  /*4540*/  LOP3.LUT R34, R39, 0xff0000, R34, 0xf8, !PT ;  /* 0x00ff000027227812 */ /* 0x000fe400078ef822 */
[----:B------:R-:W-:Y:S01]  /*4550*/  LOP3.LUT R46, R45, 0xff0000, R36, 0xf8, !PT ;  /* 0x00ff00002d2e7812 */ /* 0x000fe200078ef824 */
[--C-:B------:R-:W-:Y:S01]  /*4560*/  HADD2.F32 R36, -RZ, R4.reuse.H1_H1 ;  /* 0x30000004ff247230 */ /* 0x100fe20000004100 */
[----:B------:R-:W-:Y:S01]  /*4570*/  F2FP.F16.E4M3.UNPACK_B R39, R106.H1 ;  /* 0x0000006aff27723e */ /* 0x000fe200030006ff */
[--C-:B------:R-:W-:Y:S01]  /*4580*/  HADD2.F32 R47, -RZ, R37.reuse.H0_H0 ;  /* 0x20000025ff2f7230 */ /* 0x100fe20000004100 */
[----:B------:R-:W-:Y:S01]  /*4590*/  F2FP.F16.E4M3.UNPACK_B R5, R5.H1 ;  /* 0x00000005ff05723e */ /* 0x000fe200030006ff */
[----:B------:R-:W-:Y:S01]  /*45a0*/  HADD2.F32 R4, -RZ, R4.H0_H0 ;  /* 0x20000004ff047230 */ /* 0x000fe20000004100 */
[----:B------:R-:W-:Y:S01]  /*45b0*/  F2FP.F16.E4M3.UNPACK_B R107, R107 ;  /* 0x0000006bff6b723e */ /* 0x000fe200020006ff */
[----:B------:R-:W-:-:S02]  /*45c0*/  HADD2.F32 R44, -RZ, R37.H1_H1 ;  /* 0x30000025ff2c7230 */ /* 0x000fc40000004100 */
[-C--:B------:R-:W-:Y:S01]  /*45d0*/  FMUL.FTZ R95, R36, R47.reuse ;  /* 0x0000002f245f7220 */ /* 0x080fe20000410000 */
[----:B------:R-:W-:Y:S01]  /*45e0*/  HADD2.F32 R45, -RZ, R39.H0_H0 ;  /* 0x20000027ff2d7230 */ /* 0x000fe20000004100 */
[----:B------:R-:W-:Y:S01]  /*45f0*/  F2FP.F16.E4M3.UNPACK_B R106, R106 ;  /* 0x0000006aff6a723e */ /* 0x000fe200020006ff */
[--C-:B------:R-:W-:Y:S02]  /*4600*/  HADD2.F32 R38, -RZ, R5.reuse.H1_H1 ;  /* 0x30000005ff267230 */ /* 0x100fe40000004100 */
        /* <DEDUP_REMOVED lines=25> */
[CC--:B------:R-:W-:Y:S01]  /*47a0*/  FMUL.FTZ R44, R36.reuse, R107.reuse ;  /* 0x0000006b242c7220 */ /* 0x0c0fe20000410000 */
[----:B------:R-:W-:Y:S01]  /*47b0*/  FMUL.FTZ R45, R35, R107 ;  /* 0x0000006b232d7220 */ /* 0x000fe20000410000 */
[----:B------:R-:W-:Y:S02]  /*47c0*/  F2FP.F16.E4M3.UNPACK_B R39, R34 ;  /* 0x00000022ff27723e */ /* 0x000fe400020006ff */
[----:B------:R-:W-:Y:S01]  /*47d0*/  F2FP.SATFINITE.E4M3.F32.PACK_AB_MERGE_C R114, R47, R94, RZ ;  /* 0x0000005e2f72723e */ /* 0x000fe200048070ff */
[-C--:B------:R-:W-:Y:S01]  /*47e0*/  FFMA.FTZ R107, R36, R106.reuse, -R45 ;  /* 0x0000006a246b7223 */ /* 0x080fe2000001082d */
[----:B------:R-:W-:Y:S01]  /*47f0*/  F2FP.F16.E4M3.UNPACK_B R36, R7.H1 ;  /* 0x00000007ff24723e */ /* 0x000fe200030006ff */
[----:B------:R-:W-:Y:S01]  /*4800*/  FFMA.FTZ R106, R35, R106, R44 ;  /* 0x0000006a236a7223 */ /* 0x000fe2000001002c */
[----:B------:R-:W-:-:S02]  /*4810*/  F2FP.F16.E4M3.UNPACK_B R47, R46.H1 ;  /* 0x0000002eff2f723e */ /* 0x000fc400030006ff */
[----:B------:R-:W-:Y:S01]  /*4820*/  F2FP.F16.E4M3.UNPACK_B R44, R34.H1 ;  /* 0x00000022ff2c723e */ /* 0x000fe200030006ff */
[--C-:B------:R-:W-:Y:S01]  /*4830*/  HADD2.F32 R38, -RZ, R36.reuse.H1_H1 ;  /* 0x30000024ff267230 */ /* 0x100fe20000004100 */
[----:B------:R-:W-:Y:S01]  /*4840*/  F2FP.F16.E4M3.UNPACK_B R35, R6.H1 ;  /* 0x00000006ff23723e */ /* 0x000fe200030006ff */
[----:B------:R-:W-:Y:S01]  /*4850*/  HADD2.F32 R95, -RZ, R47.H1_H1 ;  /* 0x3000002fff5f7230 */ /* 0x000fe20000004100 */
        /* <DEDUP_REMOVED lines=9> */
[----:B------:R-:W-:Y:S01]  /*48f0*/  HADD2.F32 R35, -RZ, R35.H0_H0 ;  /* 0x20000023ff237230 */ /* 0x000fe20000004100 */
[----:B------:R-:W-:Y:S01]  /*4900*/  F2FP.F16.E4M3.UNPACK_B R6, R6 ;  /* 0x00000006ff06723e */ /* 0x000fe200020006ff */
[----:B------:R-:W-:Y:S02]  /*4910*/  HADD2.F32 R34, -RZ, R39.H1_H1 ;  /* 0x30000027ff227230 */ /* 0x000fe40000004100 */
[-C--:B------:R-:W-:Y:S01]  /*4920*/  FMUL.FTZ R112, R36, R94.reuse ;  /* 0x0000005e24707220 */ /* 0x080fe20000410000 */
[----:B------:R-:W-:Y:S02]  /*4930*/  HADD2.F32 R47, -RZ, R47.H0_H0 ;  /* 0x2000002fff2f7230 */ /* 0x000fe40000004100 */
[C---:B------:R-:W-:Y:S01]  /*4940*/  FMUL.FTZ R37, R35.reuse, R94 ;  /* 0x0000005e23257220 */ /* 0x040fe20000410000 */
[----:B------:R-:W-:Y:S01]  /*4950*/  FFMA.FTZ R94, R38, R45, R95 ;  /* 0x0000002d265e7223 */ /* 0x000fe2000001005f */
[----:B------:R-:W-:Y:S01]  /*4960*/  FFMA.FTZ R112, R35, R34, -R112 ;  /* 0x0000002223707223 */ /* 0x000fe20000010870 */
[----:B------:R-:W-:-:S02]  /*4970*/  HADD2.F32 R35, -RZ, R7.H1_H1 ;  /* 0x30000007ff237230 */ /* 0x000fc40000004100 */
[----:B------:R-:W-:Y:S01]  /*4980*/  FFMA.FTZ R45, R36, R34, R37 ;  /* 0x00000022242d7223 */ /* 0x000fe20000010025 */
[----:B------:R-:W-:Y:S01]  /*4990*/  HADD2.F32 R34, -RZ, R7.H0_H0 ;  /* 0x20000007ff227230 */ /* 0x000fe20000004100 */
[----:B------:R-:W-:Y:S01]  /*49a0*/  F2FP.SATFINITE.E4M3.F32.PACK_AB_MERGE_C R94, R94, R113, RZ ;  /* 0x000000715e5e723e */ /* 0x000fe200048070ff */
[--C-:B------:R-:W-:Y:S02]  /*49b0*/  HADD2.F32 R7, -RZ, R6.reuse.H0_H0 ;  /* 0x20000006ff077230 */ /* 0x100fe40000004100 */
[-C--:B------:R-:W-:Y:S01]  /*49c0*/  FMUL.FTZ R95, R35, R47.reuse ;  /* 0x0000002f235f7220 */ /* 0x080fe20000410000 */
[----:B------:R-:W-:Y:S02]  /*49d0*/  HADD2.F32 R6, -RZ, R6.H1_H1 ;  /* 0x30000006ff067230 */ /* 0x000fe40000004100 */
[----:B------:R-:W-:Y:S01]  /*49e0*/  FMUL.FTZ R38, R34, R47 ;  /* 0x0000002f22267220 */ /* 0x000fe20000410000 */
[----:B------:R-:W-:Y:S01]  /*49f0*/  HADD2.F32 R46, -RZ, R46.H0_H0 ;  /* 0x2000002eff2e7230 */ /* 0x000fe20000004100 */
[----:B------:R-:W-:Y:S01]  /*4a00*/  F2FP.SATFINITE.E4M3.F32.PACK_AB_MERGE_C R45, R45, R112, RZ ;  /* 0x000000702d2d723e */ /* 0x000fe200048070ff */
[----:B------:R-:W-:Y:S01]  /*4a10*/  HADD2.F32 R44, -RZ, R44.H0_H0 ;  /* 0x2000002cff2c7230 */ /* 0x000fe20000004100 */
[----:B------:R-:W-:Y:S01]  /*4a20*/  F2FP.SATFINITE.E4M3.F32.PACK_AB_MERGE_C R4, R106, R107, R114 ;  /* 0x0000006b6a04723e */ /* 0x000fe20004807072 */
        /* <DEDUP_REMOVED lines=9> */
.L_x_1355:
[----:B------:R-:W-:Y:S05]  /*4ac0*/  BSYNC B2 ;  /* 0x0000000000027941 */ /* 0x000fea0003800000 */
.L_x_1354:
[----:B--2---:R3:W-:Y:S02]  /*4ad0*/  STG.E.128 desc[UR42][R8.64+0x40], R4 ;  /* 0x0000400408007986 */ /* 0x0047e4000c101d2a */
.L_x_1353:
[----:B------:R-:W-:Y:S05]  /*4ae0*/  BSYNC B1 ;  /* 0x0000000000017941 */ /* 0x000fea0003800000 */
.L_x_1352:
[----:B------:R-:W-:Y:S01]  /*4af0*/  ISETP.NE.AND P2, PT, R20, RZ, PT ;  /* 0x000000ff1400720c */ /* 0x000fe20003f45270 */
[----:B------:R-:W-:-:S12]  /*4b00*/  BSSY B1, `(.L_x_1356) ;  /* 0x000006f000017945 */ /* 0x000fd80003800000 */
[----:B------:R-:W-:Y:S05]  /*4b10*/  @!P2 BRA `(.L_x_1357) ;  /* 0x0000000400b4a947 */ /* 0x000fea0003800000 */
[----:B-123--:R1:W2:Y:S01]  /*4b20*/  LDS.128 R4, [R96+0x18400] ;  /* 0x0184000060047984 */ /* 0x00e2a20000000c00 */
        /* <DEDUP_REMOVED lines=12> */
[----:B--2---:R-:W-:Y:S01]  /*4bf0*/  IMAD.MOV.U32 R30, RZ, RZ, R4 ;  /* 0x000000ffff1e7224 */ /* 0x004fe200078e0004 */
[----:B------:R-:W-:Y:S01]  /*4c00*/  F2FP.F16.E4M3.UNPACK_B R4, R5 ;  /* 0x00000005ff04723e */ /* 0x000fe200020006ff */
[----:B------:R-:W-:Y:S01]  /*4c10*/  IMAD.U32 R32, R36, 0x10000, RZ ;  /* 0x0001000024207824 */ /* 0x000fe200078e00ff */
[----:B------:R-:W-:Y:S01]  /*4c20*/  LOP3.LUT R34, R34, 0xff00, R33, 0xf8, !PT ;  /* 0x0000ff0022227812 */ /* 0x000fe200078ef821 */
[----:B------:R-:W-:Y:S01]  /*4c30*/  IMAD.U32 R35, R35, 0x10000, RZ ;  /* 0x0001000023237824 */ /* 0x000fe200078e00ff */
[----:B------:R-:W-:-:S02]  /*4c40*/  F2FP.F16.E4M3.UNPACK_B R33, R105.H1 ;  /* 0x00000069ff21723e */ /* 0x000fc400030006ff */
[----:B------:R-:W-:Y:S01]  /*4c50*/  LOP3.LUT R36, R31, 0xff0000, R32, 0xf8, !PT ;  /* 0x00ff00001f247812 */ /* 0x000fe200078ef820 */
[--C-:B------:R-:W-:Y:S01]  /*4c60*/  HADD2.F32 R31, -RZ, R4.reuse.H1_H1 ;  /* 0x30000004ff1f7230 */ /* 0x100fe20000004100 */
[----:B------:R-:W-:Y:S01]  /*4c70*/  LOP3.LUT R39, R34, 0xff0000, R35, 0xf8, !PT ;  /* 0x00ff000022277812 */ /* 0x000fe200078ef823 */
[--C-:B------:R-:W-:Y:S01]  /*4c80*/  HADD2.F32 R37, -RZ, R33.reuse.H0_H0 ;  /* 0x20000021ff257230 */ /* 0x100fe20000004100 */
[----:B------:R-:W-:Y:S01]  /*4c90*/  F2FP.F16.E4M3.UNPACK_B R34, R104.H1 ;  /* 0x00000068ff22723e */ /* 0x000fe200030006ff */
[----:B------:R-:W-:Y:S01]  /*4ca0*/  HADD2.F32 R4, -RZ, R4.H0_H0 ;  /* 0x20000004ff047230 */ /* 0x000fe20000004100 */
[----:B------:R-:W-:Y:S01]  /*4cb0*/  F2FP.F16.E4M3.UNPACK_B R5, R5.H1 ;  /* 0x00000005ff05723e */ /* 0x000fe200030006ff */
[----:B------:R-:W-:Y:S02]  /*4cc0*/  HADD2.F32 R38, -RZ, R33.H1_H1 ;  /* 0x30000021ff267230 */ /* 0x000fe40000004100 */
[----:B------:R-:W-:Y:S01]  /*4cd0*/  FMUL.FTZ R45, R31, R37 ;  /* 0x000000251f2d7220 */ /* 0x000fe20000410000 */
[----:B------:R-:W-:-:S02]  /*4ce0*/  HADD2.F32 R35, -RZ, R34.H0_H0 ;  /* 0x20000022ff237230 */ /* 0x000fc40000004100 */
        /* <DEDUP_REMOVED lines=78> */
.L_x_1359:
[----:B------:R-:W-:Y:S05]  /*51d0*/  BSYNC B2 ;  /* 0x0000000000027941 */ /* 0x000fea0003800000 */
.L_x_1358:
[----:B--2---:R4:W-:Y:S02]  /*51e0*/  STG.E.128 desc[UR42][R8.64+0x60], R4 ;  /* 0x0000600408007986 */ /* 0x0049e4000c101d2a */
.L_x_1357:
[----:B------:R-:W-:Y:S05]  /*51f0*/  BSYNC B1 ;  /* 0x0000000000017941 */ /* 0x000fea0003800000 */
.L_x_1356:
[----:B------:R-:W-:Y:S01]  /*5200*/  ISETP.NE.AND P2, PT, R3, RZ, PT ;  /* 0x000000ff0300720c */ /* 0x000fe20003f45270 */
[----:B------:R-:W-:-:S12]  /*5210*/  BSSY B1, `(.L_x_1360) ;  /* 0x000006f000017945 */ /* 0x000fd80003800000 */
[----:B------:R-:W-:Y:S05]  /*5220*/  @!P2 BRA `(.L_x_1361) ;  /* 0x0000000400b4a947 */ /* 0x000fea0003800000 */
[----:B-1234-:R1:W2:Y:S01]  /*5230*/  LDS.128 R4, [R97+0x1a400] ;  /* 0x01a4000061047984 */ /* 0x01e2a20000000c00 */
[----:B------:R-:W-:Y:S01]  /*5240*/  ISETP.GE.AND P2, PT, R187, R111, PT ;  /* 0x0000006fbb00720c */ /* 0x000fe20003f46270 */
[----:B------:R-:W-:-:S12]  /*5250*/  BSSY B2, `(.L_x_1362) ;  /* 0x0000069000027945 */ /* 0x000fd80003800000 */
[----:B-1----:R-:W-:Y:S05]  /*5260*/  @P2 BRA `(.L_x_1363) ;  /* 0x00000004009c2947 */ /* 0x002fea0003800000 */
[----:B------:R-:W-:Y:S02]  /*5270*/  SHF.R.U32.HI R31, RZ, 0x8, R15 ;  /* 0x00000008ff1f7819 */ /* 0x000fe4000001160f */
[----:B------:R-:W-:Y:S02]  /*5280*/  SHF.R.U32.HI R14, RZ, 0x8, R29 ;  /* 0x00000008ff0e7819 */ /* 0x000fe4000001161d */
[----:B------:R-:W-:Y:S02]  /*5290*/  SHF.R.U32.HI R33, RZ, 0x10, R15 ;  /* 0x00000010ff217819 */ /* 0x000fe4000001160f */
[----:B------:R-:W-:Y:S01]  /*52a0*/  LOP3.LUT R28, R15, 0xff0000ff, RZ, 0xc0, !PT ;  /* 0xff0000ff0f1c7812 */ /* 0x000fe200078ec0ff */
[----:B------:R-:W-:Y:S01]  /*52b0*/  IMAD.SHL.U32 R15, R31, 0x100, RZ ;  /* 0x000001001f0f7824 */ /* 0x000fe200078e00ff */
[----:B------:R-:W-:Y:S02]  /*52c0*/  SHF.R.U32.HI R32, RZ, 0x10, R29 ;  /* 0x00000010ff207819 */ /* 0x000fe4000001161d */
[----:B------:R-:W-:Y:S01]  /*52d0*/  LOP3.LUT R30, R29, 0xff0000ff, RZ, 0xc0, !PT ;  /* 0xff0000ff1d1e7812 */ /* 0x000fe200078ec0ff */
        /* <DEDUP_REMOVED lines=27> */
[----:B------:R-:W-:Y:S01]  /*5490*/  F2FP.F16.E4M3.UNPACK_B R14, R14 ;  /* 0x0000000eff0e723e */ /* 0x000fe200020006ff */
[----:B------:R-:W-:Y:S01]  /*54a0*/  FFMA.FTZ R4, R4, R31, -R37 ;  /* 0x0000001f04047223 */ /* 0x000fe20000010825 */
[-C--:B------:R-:W-:Y:S01]  /*54b0*/  FFMA.FTZ R38, R28, R30.reuse, -R33 ;  /* 0x0000001e1c267223 */ /* 0x080fe20000010821 */
[----:B------:R-:W-:Y:S01]  /*54c0*/  FFMA.FTZ R39, R29, R30, R34 ;  /* 0x0000001e1d277223 */ /* 0x000fe20000010022 */
[----:B------:R-:W-:Y:S01]  /*54d0*/  F2FP.F16.E4M3.UNPACK_B R42, R42 ;  /* 0x0000002aff2a723e */ /* 0x000fe200020006ff */
[----:B------:R-:W-:-:S02]  /*54e0*/  HADD2.F32 R31, -RZ, R43.H1_H1 ;  /* 0x3000002bff1f7230 */ /* 0x000fc40000004100 */
[--C-:B------:R-:W-:Y:S01]  /*54f0*/  HADD2.F32 R28, -RZ, R15.reuse.H0_H0 ;  /* 0x2000000fff1c7230 */ /* 0x100fe20000004100 */
[----:B------:R-:W-:Y:S01]  /*5500*/  F2FP.SATFINITE.E4M3.F32.PACK_AB_MERGE_C R44, R39, R38, RZ ;  /* 0x00000026272c723e */ /* 0x000fe200048070ff */
[----:B------:R-:W-:Y:S02]  /*5510*/  HADD2.F32 R29, -RZ, R15.H1_H1 ;  /* 0x3000000fff1d7230 */ /* 0x000fe40000004100 */
[--C-:B------:R-:W-:Y:S02]  /*5520*/  HADD2.F32 R15, -RZ, R14.reuse.H0_H0 ;  /* 0x2000000eff0f7230 */ /* 0x100fe40000004100 */
[-C--:B------:R-:W-:Y:S01]  /*5530*/  FMUL.FTZ R36, R28, R31.reuse ;  /* 0x0000001f1c247220 */ /* 0x080fe20000410000 */
[----:B------:R-:W-:Y:S02]  /*5540*/  HADD2.F32 R43, -RZ, R43.H0_H0 ;  /* 0x2000002bff2b7230 */ /* 0x000fe40000004100 */
[----:B------:R-:W-:Y:S01]  /*5550*/  FMUL.FTZ R33, R29, R31 ;  /* 0x0000001f1d217220 */ /* 0x000fe20000410000 */
[----:B------:R-:W-:Y:S01]  /*5560*/  HADD2.F32 R14, -RZ, R14.H1_H1 ;  /* 0x3000000eff0e7230 */ /* 0x000fe20000004100 */
[----:B------:R-:W-:Y:S01]  /*5570*/  F2FP.SATFINITE.E4M3.F32.PACK_AB_MERGE_C R5, R5, R4, R44 ;  /* 0x000000040505723e */ /* 0x000fe2000480702c */
[----:B------:R-:W-:-:S02]  /*5580*/  HADD2.F32 R30, -RZ, R42.H1_H1 ;  /* 0x3000002aff1e7230 */ /* 0x000fc40000004100 */
[----:B------:R-:W-:Y:S02]  /*5590*/  HADD2.F32 R42, -RZ, R42.H0_H0 ;  /* 0x2000002aff2a7230 */ /* 0x000fe40000004100 */
[-C--:B------:R-:W-:Y:S01]  /*55a0*/  FMUL.FTZ R34, R14, R43.reuse ;  /* 0x0000002b0e227220 */ /* 0x080fe20000410000 */
[----:B------:R-:W-:Y:S01]  /*55b0*/  FMUL.FTZ R43, R15, R43 ;  /* 0x0000002b0f2b7220 */ /* 0x000fe20000410000 */
[-C--:B------:R-:W-:Y:S01]  /*55c0*/  FFMA.FTZ R33, R28, R30.reuse, -R33 ;  /* 0x0000001e1c217223 */ /* 0x080fe20000010821 */
[----:B------:R-:W-:Y:S01]  /*55d0*/  FFMA.FTZ R36, R29, R30, R36 ;  /* 0x0000001e1d247223 */ /* 0x000fe20000010024 */
[-C--:B------:R-:W-:Y:S01]  /*55e0*/  FFMA.FTZ R37, R15, R42.reuse, -R34 ;  /* 0x0000002a0f257223 */ /* 0x080fe20000010822 */
[----:B------:R-:W-:Y:S01]  /*55f0*/  FFMA.FTZ R42, R14, R42, R43 ;  /* 0x0000002a0e2a7223 */ /* 0x000fe2000001002b */
[----:B------:R-:W-:Y:S02]  /*5600*/  F2FP.F16.E4M3.UNPACK_B R15, R7.H1 ;  /* 0x00000007ff0f723e */ /* 0x000fe400030006ff */
[----:B------:R-:W-:-:S02]  /*5610*/  F2FP.SATFINITE.E4M3.F32.PACK_AB_MERGE_C R43, R36, R33, RZ ;  /* 0x00000021242b723e */ /* 0x000fc400048070ff */
[-C--:B------:R-:W-:Y:S01]  /*5620*/  F2FP.F16.E4M3.UNPACK_B R33, R35.reuse.H1 ;  /* 0x00000023ff21723e */ /* 0x080fe200030006ff */
[--C-:B------:R-:W-:Y:S01]  /*5630*/  HADD2.F32 R29, -RZ, R15.reuse.H1_H1 ;  /* 0x3000000fff1d7230 */ /* 0x100fe20000004100 */
[----:B------:R-:W-:Y:S01]  /*5640*/  F2FP.F16.E4M3.UNPACK_B R30, R32.H1 ;  /* 0x00000020ff1e723e */ /* 0x000fe200030006ff */
[----:B------:R-:W-:Y:S01]  /*5650*/  HADD2.F32 R28, -RZ, R15.H0_H0 ;  /* 0x2000000fff1c7230 */ /* 0x000fe20000004100 */
[----:B------:R-:W-:Y:S01]  /*5660*/  F2FP.F16.E4M3.UNPACK_B R14, R6.H1 ;  /* 0x00000006ff0e723e */ /* 0x000fe200030006ff */
[----:B------:R-:W-:Y:S01]  /*5670*/  HADD2.F32 R36, -RZ, R33.H1_H1 ;  /* 0x30000021ff247230 */ /* 0x000fe20000004100 */
        /* <DEDUP_REMOVED lines=21> */
[--C-:B------:R-:W-:Y:S01]  /*57d0*/  HADD2.F32 R7, -RZ, R6.reuse.H0_H0 ;  /* 0x20000006ff077230 */ /* 0x100fe20000004100 */
[----:B------:R-:W-:Y:S01]  /*57e0*/  F2FP.SATFINITE.E4M3.F32.PACK_AB_MERGE_C R34, R34, R39, RZ ;  /* 0x000000272222723e */ /* 0x000fe200048070ff */
[----:B------:R-:W-:Y:S01]  /*57f0*/  HADD2.F32 R6, -RZ, R6.H1_H1 ;  /* 0x30000006ff067230 */ /* 0x000fe20000004100 */
[----:B------:R-:W-:Y:S01]  /*5800*/  F2FP.SATFINITE.E4M3.F32.PACK_AB_MERGE_C R31, R31, R38, RZ ;  /* 0x000000261f1f723e */ /* 0x000fe200048070ff */
[----:B------:R-:W-:-:S02]  /*5810*/  HADD2.F32 R33, -RZ, R33.H0_H0 ;  /* 0x20000021ff217230 */ /* 0x000fc40000004100 */
[----:B------:R-:W-:Y:S02]  /*5820*/  HADD2.F32 R30, -RZ, R30.H0_H0 ;  /* 0x2000001eff1e7230 */ /* 0x000fe40000004100 */
[----:B------:R-:W-:Y:S01]  /*5830*/  FMUL.FTZ R28, R6, R35 ;  /* 0x00000023061c7220 */ /* 0x000fe20000410000 */
[----:B------:R-:W-:Y:S02]  /*5840*/  HADD2.F32 R32, -RZ, R32.H0_H0 ;  /* 0x20000020ff207230 */ /* 0x000fe40000004100 */
[-C--:B------:R-:W-:Y:S01]  /*5850*/  FMUL.FTZ R29, R15, R33.reuse ;  /* 0x000000210f1d7220 */ /* 0x080fe20000410000 */
[C---:B------:R-:W-:Y:S01]  /*5860*/  FMUL.FTZ R36, R14.reuse, R33 ;  /* 0x000000210e247220 */ /* 0x040fe20000410000 */
[----:B------:R-:W-:Y:S02]  /*5870*/  FMUL.FTZ R35, R7, R35 ;  /* 0x0000002307237220 */ /* 0x000fe40000410000 */
[-C--:B------:R-:W-:Y:S01]  /*5880*/  FFMA.FTZ R29, R14, R30.reuse, -R29 ;  /* 0x0000001e0e1d7223 */ /* 0x080fe2000001081d */
[----:B------:R-:W-:Y:S01]  /*5890*/  FFMA.FTZ R36, R15, R30, R36 ;  /* 0x0000001e0f247223 */ /* 0x000fe20000010024 */
[-C--:B------:R-:W-:Y:S01]  /*58a0*/  FFMA.FTZ R28, R7, R32.reuse, -R28 ;  /* 0x00000020071c7223 */ /* 0x080fe2000001081c */
[----:B------:R-:W-:-:S03]  /*58b0*/  FFMA.FTZ R35, R6, R32, R35 ;  /* 0x0000002006237223 */ /* 0x000fc60000010023 */
[----:B------:R-:W-:Y:S02]  /*58c0*/  F2FP.SATFINITE.E4M3.F32.PACK_AB_MERGE_C R7, R36, R29, R31 ;  /* 0x0000001d2407723e */ /* 0x000fe4000480701f */
[----:B------:R-:W-:-:S07]  /*58d0*/  F2FP.SATFINITE.E4M3.F32.PACK_AB_MERGE_C R6, R35, R28, R34 ;  /* 0x0000001c2306723e */ /* 0x000fce0004807022 */
.L_x_1363:
[----:B------:R-:W-:Y:S05]  /*58e0*/  BSYNC B2 ;  /* 0x0000000000027941 */ /* 0x000fea0003800000 */
.L_x_1362:
[----:B--2---:R1:W-:Y:S02]  /*58f0*/  STG.E.128 desc[UR42][R8.64+0x80], R4 ;  /* 0x0000800408007986 */ /* 0x0043e4000c101d2a */
.L_x_1361:
[----:B------:R-:W-:Y:S05]  /*5900*/  BSYNC B1 ;  /* 0x0000000000017941 */ /* 0x000fea0003800000 */
.L_x_1360:
[----:B------:R-:W-:-:S13]  /*5910*/  ISETP.NE.AND P2, PT, R0, RZ, PT ;  /* 0x000000ff0000720c */ /* 0x000fda0003f45270 */
[----:B------:R-:W-:Y:S05]  /*5920*/  @!P2 BRA `(.L_x_1343) ;  /* 0x0000003800e4a947 */ /* 0x000fea0003800000 */
[----:B-1234-:R1:W2:Y:S01]  /*5930*/  LDS.128 R4, [R96+0x1a400] ;  /* 0x01a4000060047984 */ /* 0x01e2a20000000c00 */
        /* <DEDUP_REMOVED lines=18> */
[----:B------:R-:W-:Y:S02]  /*5a60*/  F2FP.F16.E4M3.UNPACK_B R5, R5.H1 ;  /* 0x00000005ff05723e */ /* 0x000fe400030006ff */
[----:B------:R-:W-:Y:S01]  /*5a70*/  LOP3.LUT R30, R13, 0xff0000, R28, 0xf8, !PT ;  /* 0x00ff00000d1e7812 */ /* 0x000fe200078ef81c */
[----:B------:R-:W-:Y:S01]  /*5a80*/  HADD2.F32 R28, -RZ, R14.H0_H0 ;  /* 0x2000000eff1c7230 */ /* 0x000fe20000004100 */
[----:B------:R-:W-:Y:S01]  /*5a90*/  LOP3.LUT R15, R11, 0xff0000, R12, 0xf8, !PT ;  /* 0x00ff00000b0f7812 */ /* 0x000fe200078ef80c */
[----:B------:R-:W-:Y:S01]  /*5aa0*/  HADD2.F32 R11, -RZ, R4.H1_H1 ;  /* 0x30000004ff0b7230 */ /* 0x000fe20000004100 */
[----:B------:R-:W-:Y:S01]  /*5ab0*/  F2FP.F16.E4M3.UNPACK_B R13, R40.H1 ;  /* 0x00000028ff0d723e */ /* 0x000fe200030006ff */
[----:B------:R-:W-:Y:S01]  /*5ac0*/  HADD2.F32 R29, -RZ, R14.H1_H1 ;  /* 0x3000000eff1d7230 */ /* 0x000fe20000004100 */
[----:B------:R-:W-:Y:S01]  /*5ad0*/  F2FP.F16.E4M3.UNPACK_B R41, R41 ;  /* 0x00000029ff29723e */ /* 0x000fe200020006ff */
[----:B------:R-:W-:Y:S02]  /*5ae0*/  HADD2.F32 R12, -RZ, R5.H1_H1 ;  /* 0x30000005ff0c7230 */ /* 0x000fe40000004100 */
[----:B------:R-:W-:Y:S01]  /*5af0*/  FMUL.FTZ R31, R11, R28 ;  /* 0x0000001c0b1f7220 */ /* 0x000fe20000410000 */
[----:B------:R-:W-:Y:S01]  /*5b00*/  HADD2.F32 R4, -RZ, R4.H0_H0 ;  /* 0x20000004ff047230 */ /* 0x000fe20000004100 */
[----:B------:R-:W-:Y:S01]  /*5b10*/  F2FP.F16.E4M3.UNPACK_B R40, R40 ;  /* 0x00000028ff28723e */ /* 0x000fe200020006ff */
[----:B------:R-:W-:-:S02]  /*5b20*/  HADD2.F32 R14, -RZ, R13.H0_H0 ;  /* 0x2000000dff0e7230 */ /* 0x000fc40000004100 */
[-C--:B------:R-:W-:Y:S01]  /*5b30*/  FMUL.FTZ R32, R12, R29.reuse ;  /* 0x0000001d0c207220 */ /* 0x080fe20000410000 */
[----:B------:R-:W-:Y:S02]  /*5b40*/  HADD2.F32 R5, -RZ, R5.H0_H0 ;  /* 0x20000005ff057230 */ /* 0x000fe40000004100 */
[C---:B------:R-:W-:Y:S01]  /*5b50*/  FMUL.FTZ R28, R4.reuse, R28 ;  /* 0x0000001c041c7220 */ /* 0x040fe20000410000 */
[----:B------:R-:W-:Y:S02]  /*5b60*/  HADD2.F32 R13, -RZ, R13.H1_H1 ;  /* 0x3000000dff0d7230 */ /* 0x000fe40000004100 */
[-C--:B------:R-:W-:Y:S01]  /*5b70*/  FFMA.FTZ R4, R4, R14.reuse, -R31 ;  /* 0x0000000e04047223 */ /* 0x080fe2000001081f */
[----:B------:R-:W-:Y:S01]  /*5b80*/  FMUL.FTZ R29, R5, R29 ;  /* 0x0000001d051d7220 */ /* 0x000fe20000410000 */
[----:B------:R-:W-:Y:S01]  /*5b90*/  FFMA.FTZ R33, R11, R14, R28 ;  /* 0x0000000e0b217223 */ /* 0x000fe2000001001c */
[-C--:B------:R-:W-:Y:S01]  /*5ba0*/  FFMA.FTZ R31, R5, R13.reuse, -R32 ;  /* 0x0000000d051f7223 */ /* 0x080fe20000010820 */
[-C--:B------:R-:W-:Y:S01]  /*5bb0*/  F2FP.F16.E4M3.UNPACK_B R5, R10.reuse.H1 ;  /* 0x0000000aff05723e */ /* 0x080fe200030006ff */
        /* <DEDUP_REMOVED lines=10> */
[----:B------:R-:W-:-:S02]  /*5c60*/  HADD2.F32 R10, -RZ, R10.H1_H1 ;  /* 0x3000000aff0a7230 */ /* 0x000fc40000004100 */
        /* <DEDUP_REMOVED lines=8> */
[----:B------:R-:W-:-:S02]  /*5cf0*/  F2FP.F16.E4M3.UNPACK_B R10, R7.H1 ;  /* 0x00000007ff0a723e */ /* 0x000fc400030006ff */
[----:B------:R-:W-:Y:S02]  /*5d00*/  F2FP.SATFINITE.E4M3.F32.PACK_AB_MERGE_C R36, R29, R28, RZ ;  /* 0x0000001c1d24723e */ /* 0x000fe400048070ff */
[----:B------:R-:W-:Y:S01]  /*5d10*/  F2FP.F16.E4M3.UNPACK_B R28, R30.H1 ;  /* 0x0000001eff1c723e */ /* 0x000fe200030006ff */
[--C-:B------:R-:W-:Y:S01]  /*5d20*/  HADD2.F32 R12, -RZ, R10.reuse.H1_H1 ;  /* 0x3000000aff0c7230 */ /* 0x100fe20000004100 */
[-C--:B------:R-:W-:Y:S01]  /*5d30*/  F2FP.F16.E4M3.UNPACK_B R13, R15.reuse.H1 ;  /* 0x0000000fff0d723e */ /* 0x080fe200030006ff */
[----:B------:R-:W-:Y:S01]  /*5d40*/  HADD2.F32 R11, -RZ, R10.H0_H0 ;  /* 0x2000000aff0b7230 */ /* 0x000fe20000004100 */
[----:B------:R-:W-:Y:S01]  /*5d50*/  F2FP.F16.E4M3.UNPACK_B R5, R6.H1 ;  /* 0x00000006ff05723e */ /* 0x000fe200030006ff */
[----:B------:R-:W-:Y:S01]  /*5d60*/  HADD2.F32 R31, -RZ, R28.H1_H1 ;  /* 0x3000001cff1f7230 */ /* 0x000fe20000004100 */
        /* <DEDUP_REMOVED lines=19> */
[----:B------:R-:W-:Y:S02]  /*5ea0*/  HADD2.F32 R7, -RZ, R7.H1_H1 ;  /* 0x30000007ff077230 */ /* 0x000fe40000004100 */
[--C-:B------:R-:W-:Y:S01]  /*5eb0*/  HADD2.F32 R5, -RZ, R6.reuse.H0_H0 ;  /* 0x20000006ff057230 */ /* 0x100fe20000004100 */
[----:B------:R-:W-:Y:S01]  /*5ec0*/  F2FP.SATFINITE.E4M3.F32.PACK_AB_MERGE_C R29, R29, R34, RZ ;  /* 0x000000221d1d723e */ /* 0x000fe200048070ff */
        /* <DEDUP_REMOVED lines=13> */
[----:B------:R-:W-:-:S02]  /*5fa0*/  F2FP.SATFINITE.E4M3.F32.PACK_AB_MERGE_C R5, R33, R4, R37 ;  /* 0x000000042105723e */ /* 0x000fc40004807025 */
[----:B------:R-:W-:Y:S02]  /*5fb0*/  F2FP.SATFINITE.E4M3.F32.PACK_AB_MERGE_C R4, R41, R32, R36 ;  /* 0x000000202904723e */ /* 0x000fe40004807024 */
[----:B------:R-:W-:Y:S02]  /*5fc0*/  F2FP.SATFINITE.E4M3.F32.PACK_AB_MERGE_C R6, R11, R12, R29 ;  /* 0x0000000c0b06723e */ /* 0x000fe4000480701d */
[----:B------:R-:W-:-:S07]  /*5fd0*/  F2FP.SATFINITE.E4M3.F32.PACK_AB_MERGE_C R7, R28, R31, R14 ;  /* 0x0000001f1c07723e */ /* 0x000fce000480700e */
.L_x_1365:
[----:B------:R-:W-:Y:S05]  /*5fe0*/  BSYNC B1 ;  /* 0x0000000000017941 */ /* 0x000fea0003800000 */
.L_x_1364:
[----:B--2---:R1:W-:Y:S01]  /*5ff0*/  STG.E.128 desc[UR42][R8.64+0xa0], R4 ;  /* 0x0000a00408007986 */ /* 0x0043e2000c101d2a */
[----:B------:R-:W-:Y:S05]  /*6000*/  BRA `(.L_x_1343) ;  /* 0x00000034002c7947 */ /* 0x000fea0003800000 */
.L_x_1337:
        /* <DEDUP_REMOVED lines=42> */
.L_x_1367:
[----:B------:R-:W-:Y:S05]  /*62b0*/  BSYNC B1 ;  /* 0x0000000000017941 */ /* 0x000fea0003800000 */
.L_x_1366:
[----:B------:R-:W-:Y:S01]  /*62c0*/  UISETP.NE.AND UP0, UPT, UR40, 0x3, UPT ;  /* 0x000000032800788c */ /* 0x000fe2000bf05270 */
[----:B-----5:R-:W-:Y:S02]  /*62d0*/  IMAD.MOV.U32 R112, RZ, RZ, R6 ;  /* 0x000000ffff707224 */ /* 0x020fe400078e0006 */
        /* <DEDUP_REMOVED lines=14> */
.L_x_1368:
[----:B------:R-:W-:Y:S01]  /*63c0*/  IMAD R108, R17, 0x8, R16 ;  /* 0x00000008116c7824 */ /* 0x000fe200078e0210 */
[----:B------:R-:W-:Y:S01]  /*63d0*/  SHF.L.U32 R110, R174, 0x1f, RZ ;  /* 0x0000001fae6e7819 */ /* 0x000fe200000006ff */
[----:B------:R-:W-:Y:S03]  /*63e0*/  BSSY B1, `(.L_x_1369) ;  /* 0x0000003000017945 */ /* 0x000fe60003800000 */
[----:B------:R-:W1:Y:S02]  /*63f0*/  SYNCS.PHASECHK.TRANS64.TRYWAIT P3, [R108+URZ+0x22890], R110 ;  /* 0x0228906e6c0075a7 */ /* 0x000e64000806017f */
[----:B-1----:R-:W-:Y:S05]  /*6400*/  @!P3 BRA `(.L_x_1370) ;  /* 0x0000025400b4b947 */ /* 0x002fea0003800000 */
.L_x_1704:
[----:B------:R-:W-:Y:S05]  /*6410*/  BSYNC B1 ;  /* 0x0000000000017941 */ /* 0x000fea0003800000 */
.L_x_1369:
[----:B------:R-:W-:Y:S05]  /*6420*/  @P2 BRA `(.L_x_1343) ;  /* 0x0000003000242947 */ /* 0x000fea0003800000 */
[----:B------:R-:W2:Y:S01]  /*6430*/  LDC R117, c[0x0][0x2f4] ;  /* 0x0000bd00ff757b82 */ /* 0x000ea20000000800 */
[----:B------:R-:W-:Y:S01]  /*6440*/  ISETP.NE.AND P2, PT, R64, RZ, PT ;  /* 0x000000ff4000720c */ /* 0x000fe20003f45270 */
[----:B------:R-:W-:Y:S01]  /*6450*/  ULDC.64 UR4, c[0x0][0x300] ;  /* 0x0000c00000047ab9 */ /* 0x000fe20000000a00 */
[----:B0-----:R-:W-:Y:S01]  /*6460*/  SHF.R.S32.HI R40, RZ, 0x1f, R19 ;  /* 0x0000001fff287819 */ /* 0x001fe20000011413 */
[----:B------:R-:W-:Y:S01]  /*6470*/  IMAD.MOV.U32 R96, RZ, RZ, R44 ;  /* 0x000000ffff607224 */ /* 0x000fe200078e002c */
[----:B------:R-:W-:Y:S01]  /*6480*/  BSSY B1, `(.L_x_1371) ;  /* 0x00000f8000017945 */ /* 0x000fe20003800000 */
[----:B------:R-:W-:Y:S02]  /*6490*/  IMAD.MOV.U32 R97, RZ, RZ, R46 ;  /* 0x000000ffff617224 */ /* 0x000fe400078e002e */
[----:B------:R-:W-:Y:S02]  /*64a0*/  IMAD R40, R40, UR4, RZ ;  /* 0x0000000428287c24 */ /* 0x000fe4000f8e02ff */
[----:B------:R-:W-:-:S04]  /*64b0*/  IMAD.WIDE.U32 R96, R19, UR4, R96 ;  /* 0x0000000413607c25 */ /* 0x000fc8000f8e0060 */
[----:B------:R-:W-:-:S04]  /*64c0*/  IMAD R41, R19, UR5, R40 ;  /* 0x0000000513297c24 */ /* 0x000fc8000f8e0228 */
[----:B------:R-:W-:Y:S02]  /*64d0*/  IMAD.IADD R116, R41, 0x1, R97 ;  /* 0x0000000129747824 */ /* 0x000fe400078e0261 */
[----:B--2---:R-:W-:Y:S01]  /*64e0*/  IMAD.IADD R123, R117, 0x1, -R76 ;  /* 0x00000001757b7824 */ /* 0x004fe200078e0a4c */
[----:B------:R-:W-:Y:S06]  /*64f0*/  @!P2 BRA `(.L_x_1372) ;  /* 0x0000000c00c0a947 */ /* 0x000fec0003800000 */
[----:B------:R-:W-:Y:S01]  /*6500*/  ISETP.NE.AND P4, PT, R101, RZ, PT ;  /* 0x000000ff6500720c */ /* 0x000fe20003f85270 */
[----:B------:R-:W-:Y:S01]  /*6510*/  BSSY B2, `(.L_x_1373) ;  /* 0x00000ec000027945 */ /* 0x000fe20003800000 */
[----:B------:R-:W-:Y:S02]  /*6520*/  IADD3 R105, P2, P3, R62, R96, R71 ;  /* 0x000000603e697210 */ /* 0x000fe40007b5e047 */
[----:B------:R-:W-:Y:S02]  /*6530*/  SEL R40, R76, R123, !P4 ;  /* 0x0000007b4c287207 */ /* 0x000fe40006000000 */
[----:B------:R-:W-:Y:S02]  /*6540*/  IADD3.X R42, R99, R116, R68, P2, P3 ;  /* 0x00000074632a7210 */ /* 0x000fe400017e6444 */
[----:B------:R-:W-:-:S04]  /*6550*/  SHF.R.S32.HI R41, RZ, 0x1f, R40 ;  /* 0x0000001fff297819 */ /* 0x000fc80000011428 */
[----:B------:R-:W-:-:S04]  /*6560*/  LEA.HI R41, R41, R40, RZ, 0x5 ;  /* 0x0000002829297211 */ /* 0x000fc800078f28ff */
[----:B------:R-:W-:-:S04]  /*6570*/  SHF.R.S32.HI R41, RZ, 0x5, R41 ;  /* 0x00000005ff297819 */ /* 0x000fc80000011429 */
[----:B------:R-:W-:-:S05]  /*6580*/  LEA.HI.SX32 R41, R90, R41, 0x1c ;  /* 0x000000295a297211 */ /* 0x000fca00078fe2ff */
[----:B------:R-:W-:-:S05]  /*6590*/  IMAD.SHL.U32 R43, R41, 0x10, RZ ;  /* 0x00000010292b7824 */ /* 0x000fca00078e00ff */
[----:B------:R-:W-:-:S13]  /*65a0*/  ISETP.GE.AND P2, PT, R43, R117, PT ;  /* 0x000000752b00720c */ /* 0x000fda0003f46270 */
[--C-:B------:R-:W-:Y:S02]  /*65b0*/  @!P2 SHF.R.S32.HI R40, RZ, 0x1f, R43.reuse ;  /* 0x0000001fff28a819 */ /* 0x100fe4000001142b */
[----:B------:R-:W-:-:S04]  /*65c0*/  @!P2 IADD3 R107, P3, P4, R62, R96, R43 ;  /* 0x000000603e6ba210 */ /* 0x000fc80007c7e02b */
[----:B------:R-:W-:Y:S02]  /*65d0*/  @!P2 IADD3.X R40, R99, R116, R40, P3, P4 ;  /* 0x000000746328a210 */ /* 0x000fe40001fe8428 */
[----:B------:R-:W-:-:S05]  /*65e0*/  IADD3 R104, P3, R105, R94, RZ ;  /* 0x0000005e69687210 */ /* 0x000fca0007f7e0ff */
[----:B------:R-:W-:Y:S01]  /*65f0*/  IMAD.X R105, R42, 0x1, R95, P3 ;  /* 0x000000012a697824 */ /* 0x000fe200018e065f */
[----:B------:R-:W-:-:S05]  /*6600*/  @!P2 IADD3 R106, P3, R107, R94, RZ ;  /* 0x0000005e6b6aa210 */ /* 0x000fca0007f7e0ff */
[----:B------:R-:W-:Y:S01]  /*6610*/  @!P2 IMAD.X R107, R40, 0x1, R95, P3 ;  /* 0x00000001286ba824 */ /* 0x000fe200018e065f */
[----:B------:R-:W-:Y:S02]  /*6620*/  SHF.R.S32.HI R40, RZ, 0x1f, R41 ;  /* 0x0000001fff287819 */ /* 0x000fe40000011429 */
[----:B------:R-:W-:Y:S02]  /*6630*/  ISETP.GE.AND P3, PT, R22, R111, PT ;  /* 0x0000006f1600720c */ /* 0x000fe40003f66270 */
[----:B------:R-:W-:Y:S02]  /*6640*/  LEA.HI R41, R40, R41, RZ, 0x2 ;  /* 0x0000002928297211 */ /* 0x000fe400078f10ff */
[----:B------:R-:W-:-:S03]  /*6650*/  LOP3.LUT R40, R176, 0x30, R43, 0xf8, !PT ;  /* 0x00000030b0287812 */ /* 0x000fc600078ef82b */
[----:B------:R-:W-:Y:S01]  /*6660*/  IMAD.SHL.U32 R41, R41, 0x800, RZ ;  /* 0x0000080029297824 */ /* 0x000fe200078e00ff */
[----:B------:R-:W-:-:S04]  /*6670*/  LOP3.LUT R40, R40, R177, RZ, 0x3c, !PT ;  /* 0x000000b128287212 */ /* 0x000fc800078e3cff */
[----:B------:R-:W-:-:S04]  /*6680*/  LOP3.LUT R41, R41, 0xffffe000, RZ, 0xc0, !PT ;  /* 0xffffe00029297812 */ /* 0x000fc800078ec0ff */
[----:B------:R-:W-:Y:S01]  /*6690*/  IADD3 R40, R40, R41, R178 ;  /* 0x0000002928287210 */ /* 0x000fe20007ffe0b2 */
[----:B------:R-:W-:-:S04]  /*66a0*/  IMAD R41, R17, 0x6000, R86 ;  /* 0x0000600011297824 */ /* 0x000fc800078e0256 */
[----:B------:R-:W-:Y:S02]  /*66b0*/  IMAD R43, R17, 0x6000, R40 ;  /* 0x00006000112b7824 */ /* 0x000fe400078e0228 */
[C---:B------:R-:W-:Y:S02]  /*66c0*/  IMAD.IADD R41, R16.reuse, 0x1, R41 ;  /* 0x0000000110297824 */ /* 0x040fe400078e0229 */
[----:B------:R-:W-:-:S04]  /*66d0*/  IMAD.IADD R44, R16, 0x1, R43 ;  /* 0x00000001102c7824 */ /* 0x000fc800078e022b */
[----:B------:R-:W0:Y:S04]  /*66e0*/  LDS.128 R40, [R41+0x16400] ;  /* 0x0164000029287984 */ /* 0x000e280000000c00 */
[----:B------:R-:W2:Y:S01]  /*66f0*/  LDS.128 R44, [R44+0x16400] ;  /* 0x016400002c2c7984 */ /* 0x000ea20000000c00 */
[----:B------:R-:W-:Y:S05]  /*6700*/  @P3 BRA `(.L_x_1374) ;  /* 0x0000000c00303947 */ /* 0x000fea0003800000 */
[----:B------:R-:W-:Y:S02]  /*6710*/  SHF.R.U32.HI R14, RZ, 0x8, R13 ;  /* 0x00000008ff0e7819 */ /* 0x000fe4000001160d */
[----:B------:R-:W-:Y:S02]  /*6720*/  SHF.R.U32.HI R131, RZ, 0x8, R37 ;  /* 0x00000008ff837819 */ /* 0x000fe40000011625 */
[----:B------:R-:W-:Y:S01]  /*6730*/  SHF.R.U32.HI R130, RZ, 0x8, R39 ;  /* 0x00000008ff827819 */ /* 0x000fe20000011627 */
[----:B------:R-:W-:Y:S01]  /*6740*/  IMAD.SHL.U32 R14, R14, 0x100, RZ ;  /* 0x000001000e0e7824 */ /* 0x000fe200078e00ff */
[----:B------:R-:W-:Y:S02]  /*6750*/  SHF.R.U32.HI R36, RZ, 0x8, R15 ;  /* 0x00000008ff247819 */ /* 0x000fe4000001160f */
[----:B------:R-:W-:Y:S02]  /*6760*/  SHF.R.U32.HI R132, RZ, 0x10, R13 ;  /* 0x00000010ff847819 */ /* 0x000fe4000001160d */
[----:B------:R-:W-:Y:S01]  /*6770*/  LOP3.LUT R127, R13, 0xff0000ff, RZ, 0xc0, !PT ;  /* 0xff0000ff0d7f7812 */ /* 0x000fe200078ec0ff */
[----:B------:R-:W-:Y:S01]  /*6780*/  IMAD.SHL.U32 R36, R36, 0x100, RZ ;  /* 0x0000010024247824 */ /* 0x000fe200078e00ff */
[----:B------:R-:W-:-:S02]  /*6790*/  SHF.R.U32.HI R12, RZ, 0x10, R15 ;  /* 0x00000010ff0c7819 */ /* 0x000fc4000001160f */
[----:B------:R-:W-:Y:S02]  /*67a0*/  LOP3.LUT R129, R15, 0xff0000ff, RZ, 0xc0, !PT ;  /* 0xff0000ff0f817812 */ /* 0x000fe400078ec0ff */
[----:B------:R-:W-:Y:S01]  /*67b0*/  SHF.R.U32.HI R13, RZ, 0x10, R37 ;  /* 0x00000010ff0d7819 */ /* 0x000fe20000011625 */
[----:B------:R-:W-:Y:S01]  /*67c0*/  IMAD.U32 R12, R12, 0x10000, RZ ;  /* 0x000100000c0c7824 */ /* 0x000fe200078e00ff */
[----:B------:R-:W-:Y:S01]  /*67d0*/  LOP3.LUT R38, R37, 0xff0000ff, RZ, 0xc0, !PT ;  /* 0xff0000ff25267812 */ /* 0x000fe200078ec0ff */
[----:B------:R-:W-:Y:S01]  /*67e0*/  IMAD.SHL.U32 R37, R131, 0x100, RZ ;  /* 0x0000010083257824 */ /* 0x000fe200078e00ff */
[----:B------:R-:W-:Y:S01]  /*67f0*/  SHF.R.U32.HI R15, RZ, 0x10, R39 ;  /* 0x00000010ff0f7819 */ /* 0x000fe20000011627 */
[----:B------:R-:W-:Y:S01]  /*6800*/  IMAD.U32 R13, R13, 0x10000, RZ ;  /* 0x000100000d0d7824 */ /* 0x000fe200078e00ff */
[----:B------:R-:W-:Y:S01]  /*6810*/  LOP3.LUT R128, R39, 0xff0000ff, RZ, 0xc0, !PT ;  /* 0xff0000ff27807812 */ /* 0x000fe200078ec0ff */
[----:B------:R-:W-:Y:S01]  /*6820*/  IMAD.SHL.U32 R39, R130, 0x100, RZ ;  /* 0x0000010082277824 */ /* 0x000fe200078e00ff */
[----:B------:R-:W-:Y:S01]  /*6830*/  LOP3.LUT R127, R127, 0xff00, R14, 0xf8, !PT ;  /* 0x0000ff007f7f7812 */ /* 0x000fe200078ef80e */
[----:B------:R-:W-:Y:S01]  /*6840*/  IMAD.U32 R14, R132, 0x10000, RZ ;  /* 0x00010000840e7824 */ /* 0x000fe200078e00ff */
[----:B------:R-:W-:Y:S01]  /*6850*/  LOP3.LUT R132, R38, 0xff00, R37, 0xf8, !PT ;  /* 0x0000ff0026847812 */ /* 0x000fe200078ef825 */
[----:B------:R-:W-:Y:S01]  /*6860*/  IMAD.U32 R131, R15, 0x10000, RZ ;  /* 0x000100000f837824 */ /* 0x000fe200078e00ff */
[----:B------:R-:W-:-:S02]  /*6870*/  LOP3.LUT R134, R128, 0xff00, R39, 0xf8, !PT ;  /* 0x0000ff0080867812 */ /* 0x000fc400078ef827 */
[----:B------:R-:W-:Y:S02]  /*6880*/  LOP3.LUT R129, R129, 0xff00, R36, 0xf8, !PT ;  /* 0x0000ff0081817812 */ /* 0x000fe400078ef824 */
[----:B------:R-:W-:Y:S02]  /*6890*/  F2FP.F16.E4M3.UNPACK_B R130, R126.H1 ;  /* 0x0000007eff82723e */ /* 0x000fe400030006ff */
[----:B--2---:R-:W-:Y:S02]  /*68a0*/  F2FP.F16.E4M3.UNPACK_B R39, R44.H1 ;  /* 0x0000002cff27723e */ /* 0x004fe400030006ff */
[----:B0-----:R-:W-:Y:S02]  /*68b0*/  F2FP.F16.E4M3.UNPACK_B R38, R40.H1 ;  /* 0x00000028ff26723e */ /* 0x001fe400030006ff */
[----:B------:R-:W-:Y:S01]  /*68c0*/  LOP3.LUT R14, R127, 0xff0000, R14, 0xf8, !PT ;  /* 0x00ff00007f0e7812 */ /* 0x000fe200078ef80e */
[----:B------:R-:W-:Y:S01]  /*68d0*/  HADD2.F32 R37, -RZ, R39.H0_H0 ;  /* 0x20000027ff257230 */ /* 0x000fe20000004100 */
[----:B------:R-:W-:Y:S01]  /*68e0*/  LOP3.LUT R12, R129, 0xff0000, R12, 0xf8, !PT ;  /* 0x00ff0000810c7812 */ /* 0x000fe200078ef80c */
[----:B------:R-:W-:Y:S01]  /*68f0*/  HADD2.F32 R129, -RZ, R130.H0_H0 ;  /* 0x20000082ff817230 */ /* 0x000fe20000004100 */
[----:B------:R-:W-:Y:S01]  /*6900*/  F2FP.F16.E4M3.UNPACK_B R127, R125.H1 ;  /* 0x0000007dff7f723e */ /* 0x000fe200030006ff */
[----:B------:R-:W-:Y:S01]  /*6910*/  HADD2.F32 R36, -RZ, R38.H0_H0 ;  /* 0x20000026ff247230 */ /* 0x000fe20000004100 */
[----:B------:R-:W-:Y:S01]  /*6920*/  LOP3.LUT R15, R132, 0xff0000, R13, 0xf8, !PT ;  /* 0x00ff0000840f7812 */ /* 0x000fe200078ef80d */
[----:B------:R-:W-:-:S02]  /*6930*/  HADD2.F32 R132, -RZ, R130.H1_H1 ;  /* 0x30000082ff847230 */ /* 0x000fc40000004100 */
[CC--:B------:R-:W-:Y:S01]  /*6940*/  FMUL.FTZ R133, R37.reuse, R129.reuse ;  /* 0x0000008125857220 */ /* 0x0c0fe20000410000 */
[--C-:B------:R-:W-:Y:S02]  /*6950*/  HADD2.F32 R128, -RZ, R127.reuse.H0_H0 ;  /* 0x2000007fff807230 */ /* 0x100fe40000004100 */
[C---:B------:R-:W-:Y:S01]  /*6960*/  FMUL.FTZ R136, R36.reuse, R129 ;  /* 0x0000008124887220 */ /* 0x040fe20000410000 */
[----:B------:R-:W-:Y:S01]  /*6970*/  HADD2.F32 R38, -RZ, R38.H1_H1 ;  /* 0x30000026ff267230 */ /* 0x000fe20000004100 */
[----:B------:R-:W-:Y:S01]  /*6980*/  F2FP.F16.E4M3.UNPACK_B R130, R126 ;  /* 0x0000007eff82723e */ /* 0x000fe200020006ff */
[-C--:B------:R-:W-:Y:S01]  /*6990*/  FFMA.FTZ R36, R36, R128.reuse, -R133 ;  /* 0x0000008024247223 */ /* 0x080fe20000010885 */
[----:B------:R-:W-:Y:S01]  /*69a0*/  FFMA.FTZ R37, R37, R128, R136 ;  /* 0x0000008025257223 */ /* 0x000fe20000010088 */
[----:B------:R-:W-:Y:S01]  /*69b0*/  HADD2.F32 R128, -RZ, R127.H1_H1 ;  /* 0x3000007fff807230 */ /* 0x000fe20000004100 */
[----:B------:R-:W-:Y:S01]  /*69c0*/  F2FP.F16.E4M3.UNPACK_B R129, R125 ;  /* 0x0000007dff81723e */ /* 0x000fe200020006ff */
[----:B------:R-:W-:Y:S01]  /*69d0*/  HADD2.F32 R127, -RZ, R39.H1_H1 ;  /* 0x30000027ff7f7230 */ /* 0x000fe20000004100 */
[----:B------:R-:W-:-:S02]  /*69e0*/  F2FP.F16.E4M3.UNPACK_B R44, R44 ;  /* 0x0000002cff2c723e */ /* 0x000fc400020006ff */
[----:B------:R-:W-:Y:S02]  /*69f0*/  F2FP.F16.E4M3.UNPACK_B R125, R40 ;  /* 0x00000028ff7d723e */ /* 0x000fe400020006ff */
[----:B------:R-:W-:Y:S01]  /*6a00*/  LOP3.LUT R13, R134, 0xff0000, R131, 0xf8, !PT ;  /* 0x00ff0000860d7812 */ /* 0x000fe200078ef883 */
[-C--:B------:R-:W-:Y:S01]  /*6a10*/  FMUL.FTZ R39, R127, R132.reuse ;  /* 0x000000847f277220 */ /* 0x080fe20000410000 */
[----:B------:R-:W-:Y:S02]  /*6a20*/  HADD2.F32 R131, -RZ, R130.H0_H0 ;  /* 0x20000082ff837230 */ /* 0x000fe40000004100 */
[C---:B------:R-:W-:Y:S01]  /*6a30*/  FMUL.FTZ R132, R38.reuse, R132 ;  /* 0x0000008426847220 */ /* 0x040fe20000410000 */
[----:B------:R-:W-:Y:S02]  /*6a40*/  HADD2.F32 R126, -RZ, R44.H0_H0 ;  /* 0x2000002cff7e7230 */ /* 0x000fe40000004100 */
[----:B------:R-:W-:Y:S01]  /*6a50*/  FFMA.FTZ R39, R38, R128, -R39 ;  /* 0x0000008026277223 */ /* 0x000fe20000010827 */
[----:B------:R-:W-:-:S02]  /*6a60*/  HADD2.F32 R40, -RZ, R125.H0_H0 ;  /* 0x2000007dff287230 */ /* 0x000fc40000004100 */
[----:B------:R-:W-:Y:S01]  /*6a70*/  FFMA.FTZ R38, R127, R128, R132 ;  /* 0x000000807f267223 */ /* 0x000fe20000010084 */
        /* <DEDUP_REMOVED lines=10> */
[----:B------:R-:W-:Y:S01]  /*6b20*/  F2FP.F16.E4M3.UNPACK_B R133, R124.H1 ;  /* 0x0000007cff85723e */ /* 0x000fe200030006ff */
[C---:B------:R-:W-:Y:S01]  /*6b30*/  FMUL.FTZ R137, R125.reuse, R130 ;  /* 0x000000827d897220 */ /* 0x040fe20000410000 */
[----:B------:R-:W-:Y:S01]  /*6b40*/  F2FP.F16.E4M3.UNPACK_B R129, R46.H1 ;  /* 0x0000002eff81723e */ /* 0x000fe200030006ff */
[----:B------:R-:W-:Y:S01]  /*6b50*/  FFMA.FTZ R127, R125, R131, -R126 ;  /* 0x000000837d7f7223 */ /* 0x000fe2000001087e */
[----:B------:R-:W-:Y:S01]  /*6b60*/  F2FP.F16.E4M3.UNPACK_B R126, R42.H1 ;  /* 0x0000002aff7e723e */ /* 0x000fe200030006ff */
[----:B------:R-:W-:Y:S01]  /*6b70*/  HADD2.F32 R135, -RZ, R133.H0_H0 ;  /* 0x20000085ff877230 */ /* 0x000fe20000004100 */
[----:B------:R-:W-:Y:S01]  /*6b80*/  F2FP.F16.E4M3.UNPACK_B R132, R122.H1 ;  /* 0x0000007aff84723e */ /* 0x000fe200030006ff */
[----:B------:R-:W-:-:S02]  /*6b90*/  HADD2.F32 R130, -RZ, R129.H0_H0 ;  /* 0x20000081ff827230 */ /* 0x000fc40000004100 */
[----:B------:R-:W-:Y:S01]  /*6ba0*/  FFMA.FTZ R125, R128, R131, R137 ;  /* 0x00000083807d7223 */ /* 0x000fe20000010089 */
[----:B------:R-:W-:Y:S01]  /*6bb0*/  HADD2.F32 R128, -RZ, R126.H0_H0 ;  /* 0x2000007eff807230 */ /* 0x000fe20000004100 */
[----:B------:R-:W-:Y:S01]  /*6bc0*/  F2FP.F16.E4M3.UNPACK_B R42, R42 ;  /* 0x0000002aff2a723e */ /* 0x000fe200020006ff */
[----:B------:R-:W-:Y:S02]  /*6bd0*/  HADD2.F32 R134, -RZ, R133.H1_H1 ;  /* 0x30000085ff867230 */ /* 0x000fe40000004100 */
[-C--:B------:R-:W-:Y:S01]  /*6be0*/  FMUL.FTZ R137, R130, R135.reuse ;  /* 0x0000008782897220 */ /* 0x080fe20000410000 */
[----:B------:R-:W-:Y:S02]  /*6bf0*/  HADD2.F32 R133, -RZ, R132.H0_H0 ;  /* 0x20000084ff857230 */ /* 0x000fe40000004100 */
[----:B------:R-:W-:Y:S01]  /*6c00*/  FMUL.FTZ R135, R128, R135 ;  /* 0x0000008780877220 */ /* 0x000fe20000410000 */
[----:B------:R-:W-:Y:S01]  /*6c10*/  HADD2.F32 R131, -RZ, R129.H1_H1 ;  /* 0x30000081ff837230 */ /* 0x000fe20000004100 */
[----:B------:R-:W-:Y:S01]  /*6c20*/  F2FP.SATFINITE.E4M3.F32.PACK_AB_MERGE_C R37, R38, R37, RZ ;  /* 0x000000252625723e */ /* 0x000fe200048070ff */
[----:B------:R-:W-:-:S02]  /*6c30*/  HADD2.F32 R129, -RZ, R126.H1_H1 ;  /* 0x3000007eff817230 */ /* 0x000fc40000004100 */
[-C--:B------:R-:W-:Y:S01]  /*6c40*/  FFMA.FTZ R126, R128, R133.reuse, -R137 ;  /* 0x00000085807e7223 */ /* 0x080fe20000010889 */
[----:B------:R-:W-:Y:S01]  /*6c50*/  FFMA.FTZ R128, R130, R133, R135 ;  /* 0x0000008582807223 */ /* 0x000fe20000010087 */
[----:B------:R-:W-:Y:S01]  /*6c60*/  F2FP.F16.E4M3.UNPACK_B R130, R124 ;  /* 0x0000007cff82723e */ /* 0x000fe200020006ff */
[----:B------:R-:W-:Y:S01]  /*6c70*/  HADD2.F32 R132, -RZ, R132.H1_H1 ;  /* 0x30000084ff847230 */ /* 0x000fe20000004100 */
[----:B------:R-:W-:Y:S01]  /*6c80*/  F2FP.F16.E4M3.UNPACK_B R124, R46 ;  /* 0x0000002eff7c723e */ /* 0x000fe200020006ff */
[-C--:B------:R-:W-:Y:S01]  /*6c90*/  FMUL.FTZ R136, R131, R134.reuse ;  /* 0x0000008683887220 */ /* 0x080fe20000410000 */
[----:B------:R-:W-:Y:S01]  /*6ca0*/  FMUL.FTZ R134, R129, R134 ;  /* 0x0000008681867220 */ /* 0x000fe20000410000 */
[--C-:B------:R-:W-:Y:S01]  /*6cb0*/  HADD2.F32 R135, -RZ, R130.reuse.H0_H0 ;  /* 0x20000082ff877230 */ /* 0x100fe20000004100 */
[----:B------:R-:W-:Y:S01]  /*6cc0*/  F2FP.SATFINITE.E4M3.F32.PACK_AB_MERGE_C R36, R39, R36, RZ ;  /* 0x000000242724723e */ /* 0x000fe200048070ff */
[----:B------:R-:W-:Y:S01]  /*6cd0*/  HADD2.F32 R137, -RZ, R130.H1_H1 ;  /* 0x30000082ff897230 */ /* 0x000fe20000004100 */
[----:B------:R-:W-:Y:S01]  /*6ce0*/  F2FP.F16.E4M3.UNPACK_B R130, R122 ;  /* 0x0000007aff82723e */ /* 0x000fe200020006ff */
[----:B------:R-:W-:-:S02]  /*6cf0*/  HADD2.F32 R122, -RZ, R124.H0_H0 ;  /* 0x2000007cff7a7230 */ /* 0x000fc40000004100 */
[----:B------:R-:W-:Y:S01]  /*6d00*/  FFMA.FTZ R143, R131, R132, R134 ;  /* 0x00000084838f7223 */ /* 0x000fe20000010086 */
[----:B------:R-:W-:Y:S01]  /*6d10*/  HADD2.F32 R46, -RZ, R42.H0_H0 ;  /* 0x2000002aff2e7230 */ /* 0x000fe20000004100 */
[----:B------:R-:W-:Y:S01]  /*6d20*/  F2FP.F16.E4M3.UNPACK_B R38, R45 ;  /* 0x0000002dff26723e */ /* 0x000fe200020006ff */
[----:B------:R-:W-:Y:S02]  /*6d30*/  HADD2.F32 R124, -RZ, R124.H1_H1 ;  /* 0x3000007cff7c7230 */ /* 0x000fe40000004100 */
[-C--:B------:R-:W-:Y:S01]  /*6d40*/  FMUL.FTZ R139, R122, R135.reuse ;  /* 0x000000877a8b7220 */ /* 0x080fe20000410000 */
[----:B------:R-:W-:Y:S02]  /*6d50*/  HADD2.F32 R42, -RZ, R42.H1_H1 ;  /* 0x3000002aff2a7230 */ /* 0x000fe40000004100 */
[----:B------:R-:W-:Y:S01]  /*6d60*/  FMUL.FTZ R135, R46, R135 ;  /* 0x000000872e877220 */ /* 0x000fe20000410000 */
[--C-:B------:R-:W-:Y:S02]  /*6d70*/  HADD2.F32 R131, -RZ, R130.reuse.H0_H0 ;  /* 0x20000082ff837230 */ /* 0x100fe40000004100 */
[----:B------:R-:W-:Y:S01]  /*6d80*/  FMUL.FTZ R141, R124, R137 ;  /* 0x000000897c8d7220 */ /* 0x000fe20000410000 */
[----:B------:R-:W-:-:S02]  /*6d90*/  HADD2.F32 R133, -RZ, R130.H1_H1 ;  /* 0x30000082ff857230 */ /* 0x000fc40000004100 */
[----:B------:R-:W-:Y:S01]  /*6da0*/  FMUL.FTZ R137, R42, R137 ;  /* 0x000000892a897220 */ /* 0x000fe20000410000 */
[----:B------:R-:W-:Y:S01]  /*6db0*/  F2FP.F16.E4M3.UNPACK_B R39, R15 ;  /* 0x0000000fff27723e */ /* 0x000fe200020006ff */
[----:B------:R-:W-:Y:S01]  /*6dc0*/  FFMA.FTZ R129, R129, R132, -R136 ;  /* 0x0000008481817223 */ /* 0x000fe20000010888 */
[----:B------:R-:W-:Y:S01]  /*6dd0*/  F2FP.SATFINITE.E4M3.F32.PACK_AB_MERGE_C R44, R125, R44, R37 ;  /* 0x0000002c7d2c723e */ /* 0x000fe20004807025 */
[----:B------:R-:W-:Y:S01]  /*6de0*/  FFMA.FTZ R139, R46, R131, -R139 ;  /* 0x000000832e8b7223 */ /* 0x000fe2000001088b */
[----:B------:R-:W-:Y:S01]  /*6df0*/  F2FP.F16.E4M3.UNPACK_B R37, R41 ;  /* 0x00000029ff25723e */ /* 0x000fe200020006ff */
[----:B------:R-:W-:Y:S01]  /*6e00*/  FFMA.FTZ R46, R122, R131, R135 ;  /* 0x000000837a2e7223 */ /* 0x000fe20000010087 */
[-C--:B------:R-:W-:Y:S01]  /*6e10*/  FFMA.FTZ R137, R124, R133.reuse, R137 ;  /* 0x000000857c897223 */ /* 0x080fe20000010089 */
[----:B------:R-:W-:Y:S01]  /*6e20*/  F2FP.SATFINITE.E4M3.F32.PACK_AB_MERGE_C R40, R127, R40, R36 ;  /* 0x000000287f28723e */ /* 0x000fe20004807024 */
[----:B------:R-:W-:Y:S01]  /*6e30*/  FFMA.FTZ R42, R42, R133, -R141 ;  /* 0x000000852a2a7223 */ /* 0x000fe2000001088d */
[----:B------:R-:W-:Y:S01]  /*6e40*/  HADD2.F32 R122, -RZ, R38.H0_H0 ;  /* 0x20000026ff7a7230 */ /* 0x000fe20000004100 */
[----:B------:R-:W-:Y:S01]  /*6e50*/  F2FP.F16.E4M3.UNPACK_B R124, R14 ;  /* 0x0000000eff7c723e */ /* 0x000fe200020006ff */
[----:B------:R-:W-:Y:S01]  /*6e60*/  HADD2.F32 R127, -RZ, R39.H0_H0 ;  /* 0x20000027ff7f7230 */ /* 0x000fe20000004100 */
[----:B------:R-:W-:Y:S01]  /*6e70*/  F2FP.SATFINITE.E4M3.F32.PACK_AB_MERGE_C R126, R129, R126, RZ ;  /* 0x0000007e817e723e */ /* 0x000fe200048070ff */
[----:B------:R-:W-:Y:S01]  /*6e80*/  HADD2.F32 R36, -RZ, R37.H0_H0 ;  /* 0x20000025ff247230 */ /* 0x000fe20000004100 */
[----:B------:R-:W-:Y:S01]  /*6e90*/  F2FP.F16.E4M3.UNPACK_B R45, R45.H1 ;  /* 0x0000002dff2d723e */ /* 0x000fe200030006ff */
[----:B------:R-:W-:Y:S01]  /*6ea0*/  HADD2.F32 R125, -RZ, R124.H0_H0 ;  /* 0x2000007cff7d7230 */ /* 0x000fe20000004100 */
[----:B------:R-:W-:Y:S01]  /*6eb0*/  F2FP.SATFINITE.E4M3.F32.PACK_AB_MERGE_C R42, R42, R139, R126 ;  /* 0x0000008b2a2a723e */ /* 0x000fe2000480707e */
        /* <DEDUP_REMOVED lines=9> */
[----:B------:R-:W-:Y:S01]  /*6f50*/  F2FP.F16.E4M3.UNPACK_B R125, R15.H1 ;  /* 0x0000000fff7d723e */ /* 0x000fe200030006ff */
[C---:B------:R-:W-:Y:S01]  /*6f60*/  FMUL.FTZ R127, R39.reuse, R126 ;  /* 0x0000007e277f7220 */ /* 0x040fe20000410000 */
[----:B------:R-:W-:Y:S01]  /*6f70*/  F2FP.F16.E4M3.UNPACK_B R41, R41.H1 ;  /* 0x00000029ff29723e */ /* 0x000fe200030006ff */
[----:B------:R-:W-:Y:S01]  /*6f80*/  FFMA.FTZ R39, R39, R124, -R122 ;  /* 0x0000007c27277223 */ /* 0x000fe2000001087a */
[----:B------:R-:W-:Y:S01]  /*6f90*/  F2FP.F16.E4M3.UNPACK_B R14, R14.H1 ;  /* 0x0000000eff0e723e */ /* 0x000fe200030006ff */
[----:B------:R-:W-:Y:S01]  /*6fa0*/  HADD2.F32 R122, -RZ, R45.H0_H0 ;  /* 0x2000002dff7a7230 */ /* 0x000fe20000004100 */
[----:B------:R-:W-:Y:S01]  /*6fb0*/  F2FP.SATFINITE.E4M3.F32.PACK_AB_MERGE_C R128, R143, R128, RZ ;  /* 0x000000808f80723e */ /* 0x000fe200048070ff */
[----:B------:R-:W-:-:S02]  /*6fc0*/  HADD2.F32 R126, -RZ, R125.H0_H0 ;  /* 0x2000007dff7e7230 */ /* 0x000fc40000004100 */
[----:B------:R-:W-:Y:S01]  /*6fd0*/  FFMA.FTZ R38, R38, R124, R127 ;  /* 0x0000007c26267223 */ /* 0x000fe2000001007f */
[----:B------:R-:W-:Y:S01]  /*6fe0*/  HADD2.F32 R15, -RZ, R41.H0_H0 ;  /* 0x20000029ff0f7230 */ /* 0x000fe20000004100 */
[----:B------:R-:W-:Y:S01]  /*6ff0*/  F2FP.SATFINITE.E4M3.F32.PACK_AB_MERGE_C R46, R137, R46, R128 ;  /* 0x0000002e892e723e */ /* 0x000fe20004807080 */
[----:B------:R-:W-:Y:S02]  /*7000*/  HADD2.F32 R124, -RZ, R45.H1_H1 ;  /* 0x3000002dff7c7230 */ /* 0x000fe40000004100 */
[-C--:B------:R-:W-:Y:S01]  /*7010*/  FMUL.FTZ R128, R122, R126.reuse ;  /* 0x0000007e7a807220 */ /* 0x080fe20000410000 */
[--C-:B------:R-:W-:Y:S02]  /*7020*/  HADD2.F32 R45, -RZ, R14.reuse.H0_H0 ;  /* 0x2000000eff2d7230 */ /* 0x100fe40000004100 */
[----:B------:R-:W-:Y:S01]  /*7030*/  FMUL.FTZ R127, R15, R126 ;  /* 0x0000007e0f7f7220 */ /* 0x000fe20000410000 */
[----:B------:R-:W-:Y:S01]  /*7040*/  HADD2.F32 R41, -RZ, R41.H1_H1 ;  /* 0x30000029ff297230 */ /* 0x000fe20000004100 */
[-C--:B------:R-:W-:Y:S01]  /*7050*/  F2FP.F16.E4M3.UNPACK_B R134, R13.reuse.H1 ;  /* 0x0000000dff86723e */ /* 0x080fe200030006ff */
[----:B------:R-:W-:Y:S01]  /*7060*/  HADD2.F32 R125, -RZ, R125.H1_H1 ;  /* 0x3000007dff7d7230 */ /* 0x000fe20000004100 */
[----:B------:R-:W-:Y:S01]  /*7070*/  F2FP.F16.E4M3.UNPACK_B R133, R13 ;  /* 0x0000000dff85723e */ /* 0x000fe200020006ff */
[----:B------:R-:W-:-:S02]  /*7080*/  HADD2.F32 R126, -RZ, R14.H1_H1 ;  /* 0x3000000eff7e7230 */ /* 0x000fc40000004100 */
[-C--:B------:R-:W-:Y:S01]  /*7090*/  FFMA.FTZ R14, R15, R45.reuse, -R128 ;  /* 0x0000002d0f0e7223 */ /* 0x080fe20000010880 */
[----:B------:R-:W-:Y:S01]  /*70a0*/  FFMA.FTZ R15, R122, R45, R127 ;  /* 0x0000002d7a0f7223 */ /* 0x000fe2000001007f */
[CC--:B------:R-:W-:Y:S01]  /*70b0*/  FMUL.FTZ R130, R124.reuse, R125.reuse ;  /* 0x0000007d7c827220 */ /* 0x0c0fe20000410000 */
[C---:B------:R-:W-:Y:S01]  /*70c0*/  FMUL.FTZ R127, R41.reuse, R125 ;  /* 0x0000007d297f7220 */ /* 0x040fe20000410000 */
[-C--:B------:R-:W-:Y:S01]  /*70d0*/  F2FP.F16.E4M3.UNPACK_B R45, R43.reuse ;  /* 0x0000002bff2d723e */ /* 0x080fe200020006ff */
[----:B------:R-:W-:Y:S01]  /*70e0*/  HADD2.F32 R13, -RZ, R134.H0_H0 ;  /* 0x20000086ff0d7230 */ /* 0x000fe20000004100 */
[----:B------:R-:W-:Y:S01]  /*70f0*/  F2FP.F16.E4M3.UNPACK_B R43, R43.H1 ;  /* 0x0000002bff2b723e */ /* 0x000fe200030006ff */
[-C--:B------:R-:W-:Y:S01]  /*7100*/  FFMA.FTZ R41, R41, R126.reuse, -R130 ;  /* 0x0000007e29297223 */ /* 0x080fe20000010882 */
[-C--:B------:R-:W-:Y:S01]  /*7110*/  F2FP.F16.E4M3.UNPACK_B R125, R47.reuse ;  /* 0x0000002fff7d723e */ /* 0x080fe200020006ff */
[----:B------:R-:W-:Y:S01]  /*7120*/  FFMA.FTZ R122, R124, R126, R127 ;  /* 0x0000007e7c7a7223 */ /* 0x000fe2000001007f */
[----:B------:R-:W-:Y:S01]  /*7130*/  F2FP.F16.E4M3.UNPACK_B R126, R47.H1 ;  /* 0x0000002fff7e723e */ /* 0x000fe200030006ff */
[----:B------:R-:W-:Y:S01]  /*7140*/  HADD2.F32 R124, -RZ, R43.H0_H0 ;  /* 0x2000002bff7c7230 */ /* 0x000fe20000004100 */
[-C--:B------:R-:W-:Y:S01]  /*7150*/  F2FP.F16.E4M3.UNPACK_B R130, R12.reuse.H1 ;  /* 0x0000000cff82723e */ /* 0x080fe200030006ff */
[----:B------:R-:W-:Y:S01]  /*7160*/  HADD2.F32 R127, -RZ, R125.H0_H0 ;  /* 0x2000007dff7f7230 */ /* 0x000fe20000004100 */
[----:B------:R-:W-:Y:S01]  /*7170*/  F2FP.F16.E4M3.UNPACK_B R129, R12 ;  /* 0x0000000cff81723e */ /* 0x000fe200020006ff */
[----:B------:R-:W-:-:S02]  /*7180*/  HADD2.F32 R12, -RZ, R133.H0_H0 ;  /* 0x20000085ff0c7230 */ /* 0x000fc40000004100 */
[-C--:B------:R-:W-:Y:S01]  /*7190*/  FMUL.FTZ R137, R124, R13.reuse ;  /* 0x0000000d7c897220 */ /* 0x080fe20000410000 */
[----:B------:R-:W-:Y:S01]  /*71a0*/  HADD2.F32 R47, -RZ, R45.H0_H0 ;  /* 0x2000002dff2f7230 */ /* 0x000fe20000004100 */
[----:B------:R-:W-:Y:S01]  /*71b0*/  F2FP.SATFINITE.E4M3.F32.PACK_AB_MERGE_C R14, R41, R14, RZ ;  /* 0x0000000e290e723e */ /* 0x000fe200048070ff */
[----:B------:R-:W-:Y:S02]  /*71c0*/  HADD2.F32 R128, -RZ, R126.H0_H0 ;  /* 0x2000007eff807230 */ /* 0x000fe40000004100 */
[-C--:B------:R-:W-:Y:S01]  /*71d0*/  FMUL.FTZ R136, R127, R12.reuse ;  /* 0x0000000c7f887220 */ /* 0x080fe20000410000 */
[----:B------:R-:W-:Y:S02]  /*71e0*/  HADD2.F32 R131, -RZ, R130.H0_H0 ;  /* 0x20000082ff837230 */ /* 0x000fe40000004100 */
[----:B------:R-:W-:Y:S01]  /*71f0*/  FMUL.FTZ R138, R47, R12 ;  /* 0x0000000c2f8a7220 */ /* 0x000fe20000410000 */
[----:B------:R-:W-:Y:S02]  /*7200*/  HADD2.F32 R132, -RZ, R129.H0_H0 ;  /* 0x20000081ff847230 */ /* 0x000fe40000004100 */
[----:B------:R-:W-:Y:S01]  /*7210*/  FMUL.FTZ R135, R128, R13 ;  /* 0x0000000d80877220 */ /* 0x000fe20000410000 */
[----:B------:R-:W-:-:S02]  /*7220*/  HADD2.F32 R126, -RZ, R126.H1_H1 ;  /* 0x3000007eff7e7230 */ /* 0x000fc40000004100 */
[-C--:B------:R-:W-:Y:S01]  /*7230*/  FFMA.FTZ R137, R128, R131.reuse, R137 ;  /* 0x0000008380897223 */ /* 0x080fe20000010089 */
[----:B------:R-:W-:Y:S02]  /*7240*/  HADD2.F32 R134, -RZ, R134.H1_H1 ;  /* 0x30000086ff867230 */ /* 0x000fe40000004100 */
[----:B------:R-:W-:Y:S01]  /*7250*/  FFMA.FTZ R12, R47, R132, -R136 ;  /* 0x000000842f0c7223 */ /* 0x000fe20000010888 */
[----:B------:R-:W-:Y:S02]  /*7260*/  HADD2.F32 R43, -RZ, R43.H1_H1 ;  /* 0x3000002bff2b7230 */ /* 0x000fe40000004100 */
[----:B------:R-:W-:Y:S01]  /*7270*/  FFMA.FTZ R135, R124, R131, -R135 ;  /* 0x000000837c877223 */ /* 0x000fe20000010887 */
[----:B------:R-:W-:Y:S02]  /*7280*/  HADD2.F32 R125, -RZ, R125.H1_H1 ;  /* 0x3000007dff7d7230 */ /* 0x000fe40000004100 */
[----:B------:R-:W-:Y:S01]  /*7290*/  FMUL.FTZ R136, R126, R134 ;  /* 0x000000867e887220 */ /* 0x000fe20000410000 */
[----:B------:R-:W-:-:S02]  /*72a0*/  HADD2.F32 R128, -RZ, R133.H1_H1 ;  /* 0x30000085ff807230 */ /* 0x000fc40000004100 */
[----:B------:R-:W-:Y:S01]  /*72b0*/  FMUL.FTZ R47, R43, R134 ;  /* 0x000000862b2f7220 */ /* 0x000fe20000410000 */
[----:B------:R-:W-:Y:S02]  /*72c0*/  HADD2.F32 R130, -RZ, R130.H1_H1 ;  /* 0x30000082ff827230 */ /* 0x000fe40000004100 */
[----:B------:R-:W-:Y:S01]  /*72d0*/  FFMA.FTZ R13, R127, R132, R138 ;  /* 0x000000847f0d7223 */ /* 0x000fe2000001008a */
[----:B------:R-:W-:Y:S02]  /*72e0*/  HADD2.F32 R45, -RZ, R45.H1_H1 ;  /* 0x3000002dff2d7230 */ /* 0x000fe40000004100 */
[----:B------:R-:W-:Y:S01]  /*72f0*/  FMUL.FTZ R132, R125, R128 ;  /* 0x000000807d847220 */ /* 0x000fe20000410000 */
        /* <DEDUP_REMOVED lines=9> */
[----:B------:R-:W-:Y:S02]  /*7390*/  F2FP.SATFINITE.E4M3.F32.PACK_AB_MERGE_C R43, R45, R12, R135 ;  /* 0x0000000c2d2b723e */ /* 0x000fe40004807087 */
[----:B------:R-:W-:Y:S02]  /*73a0*/  F2FP.SATFINITE.E4M3.F32.PACK_AB_MERGE_C R41, R39, R36, R14 ;  /* 0x000000242729723e */ /* 0x000fe4000480700e */
[----:B------:R-:W-:Y:S02]  /*73b0*/  F2FP.SATFINITE.E4M3.F32.PACK_AB_MERGE_C R45, R38, R37, R15 ;  /* 0x00000025262d723e */ /* 0x000fe4000480700f */
[----:B------:R-:W-:-:S07]  /*73c0*/  F2FP.SATFINITE.E4M3.F32.PACK_AB_MERGE_C R47, R128, R13, R126 ;  /* 0x0000000d802f723e */ /* 0x000fce000480707e */
.L_x_1374:
[----:B------:R-:W-:Y:S05]  /*73d0*/  BSYNC B2 ;  /* 0x0000000000027941 */ /* 0x000fea0003800000 */
.L_x_1373:
[----:B0-----:R0:W-:Y:S04]  /*73e0*/  STG.E.128 desc[UR42][R104.64], R40 ;  /* 0x0000002868007986 */ /* 0x0011e8000c101d2a */
[----:B--2---:R0:W-:Y:S02]  /*73f0*/  @!P2 STG.E.128 desc[UR42][R106.64], R44 ;  /* 0x0000002c6a00a986 */ /* 0x0041e4000c101d2a */
.L_x_1372:
[----:B------:R-:W-:Y:S05]  /*7400*/  BSYNC B1 ;  /* 0x0000000000017941 */ /* 0x000fea0003800000 */
.L_x_1371:
[----:B------:R-:W-:Y:S01]  /*7410*/  ISETP.NE.AND P2, PT, R49, RZ, PT ;  /* 0x000000ff3100720c */ /* 0x000fe20003f45270 */
[----:B------:R-:W-:-:S12]  /*7420*/  BSSY B1, `(.L_x_1375) ;  /* 0x00000f3000017945 */ /* 0x000fd80003800000 */
[----:B------:R-:W-:Y:S05]  /*7430*/  @!P2 BRA `(.L_x_1376) ;  /* 0x0000000c00c4a947 */ /* 0x000fea0003800000 */
[----:B------:R-:W-:Y:S01]  /*7440*/  ISETP.NE.AND P4, PT, R102, RZ, PT ;  /* 0x000000ff6600720c */ /* 0x000fe20003f85270 */
[----:B------:R-:W-:Y:S01]  /*7450*/  BSSY B2, `(.L_x_1377) ;  /* 0x00000ed000027945 */ /* 0x000fe20003800000 */
[----:B0-----:R-:W-:Y:S02]  /*7460*/  IADD3 R41, P2, P3, R62, R96, R70 ;  /* 0x000000603e297210 */ /* 0x001fe40007b5e046 */
[----:B------:R-:W-:Y:S02]  /*7470*/  SEL R12, R76, R123, !P4 ;  /* 0x0000007b4c0c7207 */ /* 0x000fe40006000000 */
[----:B------:R-:W-:Y:S02]  /*7480*/  IADD3.X R36, R99, R116, R67, P2, P3 ;  /* 0x0000007463247210 */ /* 0x000fe400017e6443 */
[----:B------:R-:W-:-:S04]  /*7490*/  SHF.R.S32.HI R13, RZ, 0x1f, R12 ;  /* 0x0000001fff0d7819 */ /* 0x000fc8000001140c */
[----:B------:R-:W-:-:S04]  /*74a0*/  LEA.HI R13, R13, R12, RZ, 0x5 ;  /* 0x0000000c0d0d7211 */ /* 0x000fc800078f28ff */
[----:B------:R-:W-:-:S04]  /*74b0*/  SHF.R.S32.HI R12, RZ, 0x5, R13 ;  /* 0x00000005ff0c7819 */ /* 0x000fc8000001140d */
[----:B------:R-:W-:-:S04]  /*74c0*/  LEA.HI.SX32 R12, R89, R12, 0x1c ;  /* 0x0000000c590c7211 */ /* 0x000fc800078fe2ff */
[----:B------:R-:W-:Y:S01]  /*74d0*/  SHF.R.S32.HI R15, RZ, 0x1f, R12 ;  /* 0x0000001fff0f7819 */ /* 0x000fe2000001140c */
[----:B------:R-:W-:-:S03]  /*74e0*/  IMAD.SHL.U32 R13, R12, 0x10, RZ ;  /* 0x000000100c0d7824 */ /* 0x000fc600078e00ff */
[----:B------:R-:W-:Y:S02]  /*74f0*/  LEA.HI R15, R15, R12, RZ, 0x2 ;  /* 0x0000000c0f0f7211 */ /* 0x000fe400078f10ff */
[----:B------:R-:W-:Y:S02]  /*7500*/  ISETP.GE.AND P2, PT, R13, R117, PT ;  /* 0x000000750d00720c */ /* 0x000fe40003f46270 */
[----:B------:R-:W-:Y:S01]  /*7510*/  LOP3.LUT R12, R176, 0x30, R13, 0xf8, !PT ;  /* 0x00000030b00c7812 */ /* 0x000fe200078ef80d */
[----:B------:R-:W-:-:S03]  /*7520*/  IMAD.SHL.U32 R15, R15, 0x800, RZ ;  /* 0x000008000f0f7824 */ /* 0x000fc600078e00ff */
[----:B------:R-:W-:Y:S02]  /*7530*/  LOP3.LUT R12, R12, R177, RZ, 0x3c, !PT ;  /* 0x000000b10c0c7212 */ /* 0x000fe400078e3cff */
[----:B------:R-:W-:-:S04]  /*7540*/  LOP3.LUT R15, R15, 0xffffe000, RZ, 0xc0, !PT ;  /* 0xffffe0000f0f7812 */ /* 0x000fc800078ec0ff */
[----:B------:R-:W-:Y:S02]  /*7550*/  IADD3 R12, R12, R15, R178 ;  /* 0x0000000f0c0c7210 */ /* 0x000fe40007ffe0b2 */
[--C-:B------:R-:W-:Y:S02]  /*7560*/  @!P2 SHF.R.S32.HI R14, RZ, 0x1f, R13.reuse ;  /* 0x0000001fff0ea819 */ /* 0x100fe4000001140d */
[----:B------:R-:W-:Y:S01]  /*7570*/  @!P2 IADD3 R43, P3, P4, R62, R96, R13 ;  /* 0x000000603e2ba210 */ /* 0x000fe20007c7e00d */
[C---:B------:R-:W-:Y:S02]  /*7580*/  IMAD R13, R17.reuse, 0x6000, R85 ;  /* 0x00006000110d7824 */ /* 0x040fe400078e0255 */
[----:B------:R-:W-:Y:S01]  /*7590*/  IMAD R15, R17, 0x6000, R12 ;  /* 0x00006000110f7824 */ /* 0x000fe200078e020c */
[----:B------:R-:W-:Y:S01]  /*75a0*/  @!P2 IADD3.X R14, R99, R116, R14, P3, P4 ;  /* 0x00000074630ea210 */ /* 0x000fe20001fe840e */
[----:B------:R-:W-:Y:S01]  /*75b0*/  IMAD.IADD R13, R16, 0x1, R13 ;  /* 0x00000001100d7824 */ /* 0x000fe200078e020d */
[----:B------:R-:W-:-:S05]  /*75c0*/  IADD3 R40, P3, R41, R94, RZ ;  /* 0x0000005e29287210 */ /* 0x000fca0007f7e0ff */
[----:B------:R-:W-:Y:S01]  /*75d0*/  IMAD.X R41, R36, 0x1, R95, P3 ;  /* 0x0000000124297824 */ /* 0x000fe200018e065f */
[----:B------:R-:W-:Y:S01]  /*75e0*/  @!P2 IADD3 R42, P3, R43, R94, RZ ;  /* 0x0000005e2b2aa210 */ /* 0x000fe20007f7e0ff */
[----:B------:R-:W-:-:S04]  /*75f0*/  IMAD.IADD R36, R16, 0x1, R15 ;  /* 0x0000000110247824 */ /* 0x000fc800078e020f */
[----:B------:R-:W-:Y:S01]  /*7600*/  @!P2 IMAD.X R43, R14, 0x1, R95, P3 ;  /* 0x000000010e2ba824 */ /* 0x000fe200018e065f */
[----:B------:R-:W-:Y:S01]  /*7610*/  ISETP.GE.AND P3, PT, R100, R111, PT ;  /* 0x0000006f6400720c */ /* 0x000fe20003f66270 */
[----:B------:R-:W0:Y:S04]  /*7620*/  LDS.128 R12, [R13+0x16400] ;  /* 0x016400000d0c7984 */ /* 0x000e280000000c00 */
[----:B------:R-:W2:Y:S08]  /*7630*/  LDS.128 R36, [R36+0x16400] ;  /* 0x0164000024247984 */ /* 0x000eb00000000c00 */
[----:B------:R-:W-:Y:S05]  /*7640*/  @P3 BRA `(.L_x_1378) ;  /* 0x0000000c00343947 */ /* 0x000fea0003800000 */
[--C-:B------:R-:W-:Y:S02]  /*7650*/  SHF.R.U32.HI R107, RZ, 0x8, R9.reuse ;  /* 0x00000008ff6b7819 */ /* 0x100fe40000011609 */
[----:B------:R-:W-:Y:S02]  /*7660*/  LOP3.LUT R8, R9, 0xff0000ff, RZ, 0xc0, !PT ;  /* 0xff0000ff09087812 */ /* 0x000fe400078ec0ff */
[----:B------:R-:W-:Y:S01]  /*7670*/  SHF.R.U32.HI R105, RZ, 0x10, R9 ;  /* 0x00000010ff697819 */ /* 0x000fe20000011609 */
[----:B------:R-:W-:Y:S01]  /*7680*/  IMAD.SHL.U32 R9, R107, 0x100, RZ ;  /* 0x000001006b097824 */ /* 0x000fe200078e00ff */
[----:B------:R-:W-:Y:S02]  /*7690*/  SHF.R.U32.HI R47, RZ, 0x8, R11 ;  /* 0x00000008ff2f7819 */ /* 0x000fe4000001160b */
[----:B------:R-:W-:Y:S02]  /*76a0*/  SHF.R.U32.HI R45, RZ, 0x8, R35 ;  /* 0x00000008ff2d7819 */ /* 0x000fe40000011623 */
[----:B------:R-:W-:-:S02]  /*76b0*/  LOP3.LUT R10, R11, 0xff0000ff, RZ, 0xc0, !PT ;  /* 0xff0000ff0b0a7812 */ /* 0x000fc400078ec0ff */
[----:B------:R-:W-:Y:S01]  /*76c0*/  SHF.R.U32.HI R46, RZ, 0x10, R11 ;  /* 0x00000010ff2e7819 */ /* 0x000fe2000001160b */
[----:B------:R-:W-:Y:S01]  /*76d0*/  IMAD.SHL.U32 R11, R47, 0x100, RZ ;  /* 0x000001002f0b7824 */ /* 0x000fe200078e00ff */
[----:B------:R-:W-:Y:S01]  /*76e0*/  LOP3.LUT R8, R8, 0xff00, R9, 0xf8, !PT ;  /* 0x0000ff0008087812 */ /* 0x000fe200078ef809 */
[----:B------:R-:W-:Y:S01]  /*76f0*/  IMAD.U32 R9, R105, 0x10000, RZ ;  /* 0x0001000069097824 */ /* 0x000fe200078e00ff */
[--C-:B------:R-:W-:Y:S01]  /*7700*/  SHF.R.U32.HI R44, RZ, 0x8, R33.reuse ;  /* 0x00000008ff2c7819 */ /* 0x100fe20000011621 */
[----:B------:R-:W-:Y:S01]  /*7710*/  IMAD.SHL.U32 R45, R45, 0x100, RZ ;  /* 0x000001002d2d7824 */ /* 0x000fe200078e00ff */
[----:B------:R-:W-:Y:S02]  /*7720*/  LOP3.LUT R32, R33, 0xff0000ff, RZ, 0xc0, !PT ;  /* 0xff0000ff21207812 */ /* 0x000fe400078ec0ff */
[----:B------:R-:W-:Y:S01]  /*7730*/  SHF.R.U32.HI R104, RZ, 0x10, R33 ;  /* 0x00000010ff687819 */ /* 0x000fe20000011621 */
[----:B0-----:R-:W-:Y:S01]  /*7740*/  IMAD.MOV.U32 R33, RZ, RZ, R12 ;  /* 0x000000ffff217224 */ /* 0x001fe200078e000c */
[----:B------:R-:W-:-:S02]  /*7750*/  LOP3.LUT R34, R35, 0xff0000ff, RZ, 0xc0, !PT ;  /* 0xff0000ff23227812 */ /* 0x000fc400078ec0ff */
[----:B------:R-:W-:Y:S01]  /*7760*/  SHF.R.U32.HI R106, RZ, 0x10, R35 ;  /* 0x00000010ff6a7819 */ /* 0x000fe20000011623 */
[----:B------:R-:W-:Y:S01]  /*7770*/  IMAD.SHL.U32 R35, R44, 0x100, RZ ;  /* 0x000001002c237824 */ /* 0x000fe200078e00ff */
[----:B------:R-:W-:Y:S01]  /*7780*/  LOP3.LUT R11, R10, 0xff00, R11, 0xf8, !PT ;  /* 0x0000ff000a0b7812 */ /* 0x000fe200078ef80b */
[----:B------:R-:W-:Y:S01]  /*7790*/  IMAD.U32 R104, R104, 0x10000, RZ ;  /* 0x0001000068687824 */ /* 0x000fe200078e00ff */
[----:B------:R-:W-:Y:S01]  /*77a0*/  LOP3.LUT R10, R8, 0xff0000, R9, 0xf8, !PT ;  /* 0x00ff0000080a7812 */ /* 0x000fe200078ef809 */
[----:B------:R-:W-:Y:S01]  /*77b0*/  IMAD.U32 R8, R46, 0x10000, RZ ;  /* 0x000100002e087824 */ /* 0x000fe200078e00ff */
[----:B------:R-:W-:Y:S01]  /*77c0*/  LOP3.LUT R105, R34, 0xff00, R45, 0xf8, !PT ;  /* 0x0000ff0022697812 */ /* 0x000fe200078ef82d */
[----:B------:R-:W-:Y:S01]  /*77d0*/  IMAD.U32 R106, R106, 0x10000, RZ ;  /* 0x000100006a6a7824 */ /* 0x000fe200078e00ff */
[----:B------:R-:W-:Y:S02]  /*77e0*/  F2FP.F16.E4M3.UNPACK_B R46, R121.H1 ;  /* 0x00000079ff2e723e */ /* 0x000fe400030006ff */
[----:B--2---:R-:W-:-:S02]  /*77f0*/  F2FP.F16.E4M3.UNPACK_B R44, R36.H1 ;  /* 0x00000024ff2c723e */ /* 0x004fc400030006ff */
[----:B------:R-:W-:Y:S01]  /*7800*/  F2FP.F16.E4M3.UNPACK_B R34, R33.H1 ;  /* 0x00000021ff22723e */ /* 0x000fe200030006ff */
[----:B------:R-:W-:Y:S01]  /*7810*/  HADD2.F32 R9, -RZ, R46.H0_H0 ;  /* 0x2000002eff097230 */ /* 0x000fe20000004100 */
[----:B------:R-:W-:Y:S01]  /*7820*/  LOP3.LUT R47, R32, 0xff00, R35, 0xf8, !PT ;  /* 0x0000ff00202f7812 */ /* 0x000fe200078ef823 */
[----:B------:R-:W-:Y:S01]  /*7830*/  HADD2.F32 R32, -RZ, R44.H0_H0 ;  /* 0x2000002cff207230 */ /* 0x000fe20000004100 */
[----:B------:R-:W-:Y:S01]  /*7840*/  F2FP.F16.E4M3.UNPACK_B R35, R119.H1 ;  /* 0x00000077ff23723e */ /* 0x000fe200030006ff */
[----:B------:R-:W-:Y:S01]  /*7850*/  HADD2.F32 R12, -RZ, R34.H0_H0 ;  /* 0x20000022ff0c7230 */ /* 0x000fe20000004100 */
[----:B------:R-:W-:Y:S02]  /*7860*/  LOP3.LUT R8, R11, 0xff0000, R8, 0xf8, !PT ;  /* 0x00ff00000b087812 */ /* 0x000fe400078ef808 */
[-C--:B------:R-:W-:Y:S01]  /*7870*/  FMUL.FTZ R107, R32, R9.reuse ;  /* 0x00000009206b7220 */ /* 0x080fe20000410000 */
[--C-:B------:R-:W-:Y:S02]  /*7880*/  HADD2.F32 R45, -RZ, R35.reuse.H0_H0 ;  /* 0x20000023ff2d7230 */ /* 0x100fe40000004100 */
[C---:B------:R-:W-:Y:S01]  /*7890*/  FMUL.FTZ R125, R12.reuse, R9 ;  /* 0x000000090c7d7220 */ /* 0x040fe20000410000 */
[----:B------:R-:W-:Y:S01]  /*78a0*/  LOP3.LUT R11, R47, 0xff0000, R104, 0xf8, !PT ;  /* 0x00ff00002f0b7812 */ /* 0x000fe200078ef868 */
[----:B------:R-:W-:Y:S01]  /*78b0*/  HADD2.F32 R47, -RZ, R35.H1_H1 ;  /* 0x30000023ff2f7230 */ /* 0x000fe20000004100 */
        /* <DEDUP_REMOVED lines=9> */
[----:B------:R-:W-:-:S02]  /*7950*/  HADD2.F32 R104, -RZ, R121.H0_H0 ;  /* 0x20000079ff687230 */ /* 0x000fc40000004100 */
[C---:B------:R-:W-:Y:S01]  /*7960*/  FMUL.FTZ R105, R35.reuse, R45 ;  /* 0x0000002d23697220 */ /* 0x040fe20000410000 */
[----:B------:R-:W-:Y:S01]  /*7970*/  F2FP.F16.E4M3.UNPACK_B R119, R119 ;  /* 0x00000077ff77723e */ /* 0x000fe200020006ff */
[C---:B------:R-:W-:Y:S01]  /*7980*/  FMUL.FTZ R106, R46.reuse, R45 ;  /* 0x0000002d2e6a7220 */ /* 0x040fe20000410000 */
[----:B------:R-:W-:Y:S02]  /*7990*/  HADD2.F32 R45, -RZ, R36.H0_H0 ;  /* 0x20000024ff2d7230 */ /* 0x000fe40000004100 */
[----:B------:R-:W-:Y:S02]  /*79a0*/  HADD2.F32 R34, -RZ, R44.H0_H0 ;  /* 0x2000002cff227230 */ /* 0x000fe40000004100 */
[-C--:B------:R-:W-:Y:S01]  /*79b0*/  FFMA.FTZ R33, R35, R47.reuse, -R106 ;  /* 0x0000002f23217223 */ /* 0x080fe2000001086a */
[----:B------:R-:W-:Y:S01]  /*79c0*/  FFMA.FTZ R35, R46, R47, R105 ;  /* 0x0000002f2e237223 */ /* 0x000fe20000010069 */
[----:B------:R-:W-:Y:S02]  /*79d0*/  HADD2.F32 R46, -RZ, R119.H0_H0 ;  /* 0x20000077ff2e7230 */ /* 0x000fe40000004100 */
[-C--:B------:R-:W-:Y:S01]  /*79e0*/  FMUL.FTZ R105, R45, R104.reuse ;  /* 0x000000682d697220 */ /* 0x080fe20000410000 */
[----:B------:R-:W-:Y:S01]  /*79f0*/  FMUL.FTZ R104, R34, R104 ;  /* 0x0000006822687220 */ /* 0x000fe20000410000 */
[----:B------:R-:W-:Y:S01]  /*7a00*/  HADD2.F32 R121, -RZ, R121.H1_H1 ;  /* 0x30000079ff797230 */ /* 0x000fe20000004100 */
[----:B------:R-:W-:Y:S01]  /*7a10*/  F2FP.F16.E4M3.UNPACK_B R106, R118.H1 ;  /* 0x00000076ff6a723e */ /* 0x000fe200030006ff */
[----:B------:R-:W-:-:S02]  /*7a20*/  HADD2.F32 R47, -RZ, R36.H1_H1 ;  /* 0x30000024ff2f7230 */ /* 0x000fc40000004100 */
[-C--:B------:R-:W-:Y:S01]  /*7a30*/  FFMA.FTZ R36, R45, R46.reuse, R104 ;  /* 0x0000002e2d247223 */ /* 0x080fe20000010068 */
[----:B------:R-:W-:Y:S02]  /*7a40*/  HADD2.F32 R44, -RZ, R44.H1_H1 ;  /* 0x3000002cff2c7230 */ /* 0x000fe40000004100 */
[----:B------:R-:W-:Y:S01]  /*7a50*/  FFMA.FTZ R34, R34, R46, -R105 ;  /* 0x0000002e22227223 */ /* 0x000fe20000010869 */
[----:B------:R-:W-:Y:S02]  /*7a60*/  HADD2.F32 R119, -RZ, R119.H1_H1 ;  /* 0x30000077ff777230 */ /* 0x000fe40000004100 */
[-C--:B------:R-:W-:Y:S01]  /*7a70*/  FMUL.FTZ R45, R47, R121.reuse ;  /* 0x000000792f2d7220 */ /* 0x080fe20000410000 */
[----:B------:R-:W-:Y:S01]  /*7a80*/  F2FP.F16.E4M3.UNPACK_B R46, R120.H1 ;  /* 0x00000078ff2e723e */ /* 0x000fe200030006ff */
[C---:B------:R-:W-:Y:S01]  /*7a90*/  FMUL.FTZ R122, R44.reuse, R121 ;  /* 0x000000792c7a7220 */ /* 0x040fe20000410000 */
[----:B------:R-:W-:Y:S01]  /*7aa0*/  F2FP.F16.E4M3.UNPACK_B R104, R38.H1 ;  /* 0x00000026ff68723e */ /* 0x000fe200030006ff */
[----:B------:R-:W-:Y:S01]  /*7ab0*/  FFMA.FTZ R45, R44, R119, -R45 ;  /* 0x000000772c2d7223 */ /* 0x000fe2000001082d */
[----:B------:R-:W-:Y:S01]  /*7ac0*/  F2FP.F16.E4M3.UNPACK_B R44, R14.H1 ;  /* 0x0000000eff2c723e */ /* 0x000fe200030006ff */
[----:B------:R-:W-:-:S02]  /*7ad0*/  HADD2.F32 R121, -RZ, R46.H0_H0 ;  /* 0x2000002eff797230 */ /* 0x000fc40000004100 */
[----:B------:R-:W-:Y:S01]  /*7ae0*/  FFMA.FTZ R47, R47, R119, R122 ;  /* 0x000000772f2f7223 */ /* 0x000fe2000001007a */
[----:B------:R-:W-:Y:S01]  /*7af0*/  HADD2.F32 R105, -RZ, R104.H0_H0 ;  /* 0x20000068ff697230 */ /* 0x000fe20000004100 */
[----:B------:R-:W-:Y:S01]  /*7b00*/  F2FP.F16.E4M3.UNPACK_B R120, R120 ;  /* 0x00000078ff78723e */ /* 0x000fe200020006ff */
[----:B------:R-:W-:Y:S01]  /*7b10*/  HADD2.F32 R125, -RZ, R46.H1_H1 ;  /* 0x3000002eff7d7230 */ /* 0x000fe20000004100 */
[----:B------:R-:W-:Y:S01]  /*7b20*/  F2FP.F16.E4M3.UNPACK_B R14, R14 ;  /* 0x0000000eff0e723e */ /* 0x000fe200020006ff */
[----:B------:R-:W-:Y:S02]  /*7b30*/  HADD2.F32 R46, -RZ, R44.H0_H0 ;  /* 0x2000002cff2e7230 */ /* 0x000fe40000004100 */
[----:B------:R-:W-:Y:S01]  /*7b40*/  FMUL.FTZ R119, R105, R121 ;  /* 0x0000007969777220 */ /* 0x000fe20000410000 */
[----:B------:R-:W-:Y:S01]  /*7b50*/  HADD2.F32 R107, -RZ, R106.H0_H0 ;  /* 0x2000006aff6b7230 */ /* 0x000fe20000004100 */
[----:B------:R-:W-:Y:S01]  /*7b60*/  F2FP.F16.E4M3.UNPACK_B R118, R118 ;  /* 0x00000076ff76723e */ /* 0x000fe200020006ff */
[----:B------:R-:W-:-:S02]  /*7b70*/  HADD2.F32 R104, -RZ, R104.H1_H1 ;  /* 0x30000068ff687230 */ /* 0x000fc40000004100 */
[C---:B------:R-:W-:Y:S01]  /*7b80*/  FMUL.FTZ R124, R46.reuse, R121 ;  /* 0x000000792e7c7220 */ /* 0x040fe20000410000 */
[----:B------:R-:W-:Y:S02]  /*7b90*/  HADD2.F32 R44, -RZ, R44.H1_H1 ;  /* 0x3000002cff2c7230 */ /* 0x000fe40000004100 */
[----:B------:R-:W-:Y:S01]  /*7ba0*/  FFMA.FTZ R122, R46, R107, -R119 ;  /* 0x0000006b2e7a7223 */ /* 0x000fe20000010877 */
[----:B------:R-:W-:Y:S02]  /*7bb0*/  HADD2.F32 R119, -RZ, R106.H1_H1 ;  /* 0x3000006aff777230 */ /* 0x000fe40000004100 */
[-C--:B------:R-:W-:Y:S01]  /*7bc0*/  FMUL.FTZ R121, R104, R125.reuse ;  /* 0x0000007d68797220 */ /* 0x080fe20000410000 */
[----:B------:R-:W-:Y:S01]  /*7bd0*/  F2FP.SATFINITE.E4M3.F32.PACK_AB_MERGE_C R12, R33, R12, RZ ;  /* 0x0000000c210c723e */ /* 0x000fe200048070ff */
[C---:B------:R-:W-:Y:S01]  /*7be0*/  FMUL.FTZ R125, R44.reuse, R125 ;  /* 0x0000007d2c7d7220 */ /* 0x040fe20000410000 */
[----:B------:R-:W-:Y:S01]  /*7bf0*/  FFMA.FTZ R124, R105, R107, R124 ;  /* 0x0000006b697c7223 */ /* 0x000fe2000001007c */
[-C--:B------:R-:W-:Y:S01]  /*7c00*/  FFMA.FTZ R129, R44, R119.reuse, -R121 ;  /* 0x000000772c817223 */ /* 0x080fe20000010879 */
[----:B------:R-:W-:Y:S01]  /*7c10*/  F2FP.F16.E4M3.UNPACK_B R44, R38 ;  /* 0x00000026ff2c723e */ /* 0x000fe200020006ff */
[----:B------:R-:W-:Y:S01]  /*7c20*/  FFMA.FTZ R131, R104, R119, R125 ;  /* 0x0000007768837223 */ /* 0x000fe2000001007d */
[--C-:B------:R-:W-:Y:S01]  /*7c30*/  HADD2.F32 R119, -RZ, R120.reuse.H0_H0 ;  /* 0x20000078ff777230 */ /* 0x100fe20000004100 */
[----:B------:R-:W-:Y:S01]  /*7c40*/  F2FP.SATFINITE.E4M3.F32.PACK_AB_MERGE_C R32, R35, R32, RZ ;  /* 0x000000202320723e */ /* 0x000fe200048070ff */
[----:B------:R-:W-:Y:S01]  /*7c50*/  HADD2.F32 R121, -RZ, R120.H1_H1 ;  /* 0x30000078ff797230 */ /* 0x000fe20000004100 */
[----:B------:R-:W-:Y:S01]  /*7c60*/  F2FP.SATFINITE.E4M3.F32.PACK_AB_MERGE_C R12, R45, R34, R12 ;  /* 0x000000222d0c723e */ /* 0x000fe2000480700c */
[----:B------:R-:W-:Y:S01]  /*7c70*/  HADD2.F32 R46, -RZ, R44.H0_H0 ;  /* 0x2000002cff2e7230 */ /* 0x000fe20000004100 */
[----:B------:R-:W-:Y:S01]  /*7c80*/  F2FP.F16.E4M3.UNPACK_B R35, R37 ;  /* 0x00000025ff23723e */ /* 0x000fe200020006ff */
[----:B------:R-:W-:Y:S01]  /*7c90*/  HADD2.F32 R38, -RZ, R14.H0_H0 ;  /* 0x2000000eff267230 */ /* 0x000fe20000004100 */
[----:B------:R-:W-:Y:S01]  /*7ca0*/  F2FP.F16.E4M3.UNPACK_B R34, R11 ;  /* 0x0000000bff22723e */ /* 0x000fe200020006ff */
        /* <DEDUP_REMOVED lines=8> */
[----:B------:R-:W-:Y:S01]  /*7d30*/  F2FP.F16.E4M3.UNPACK_B R33, R13 ;  /* 0x0000000dff21723e */ /* 0x000fe200020006ff */
[-C--:B------:R-:W-:Y:S01]  /*7d40*/  FFMA.FTZ R125, R38, R105.reuse, -R125 ;  /* 0x00000069267d7223 */ /* 0x080fe2000001087d */
[----:B------:R-:W-:Y:S01]  /*7d50*/  FFMA.FTZ R38, R46, R105, R119 ;  /* 0x000000692e267223 */ /* 0x000fe20000010077 */
[----:B------:R-:W-:Y:S01]  /*7d60*/  FFMA.FTZ R121, R44, R107, R121 ;  /* 0x0000006b2c797223 */ /* 0x000fe20000010079 */
[----:B------:R-:W-:Y:S01]  /*7d70*/  F2FP.SATFINITE.E4M3.F32.PACK_AB_MERGE_C R36, R47, R36, R32 ;  /* 0x000000242f24723e */ /* 0x000fe20004807020 */
[----:B------:R-:W-:Y:S01]  /*7d80*/  HADD2.F32 R44, -RZ, R35.H0_H0 ;  /* 0x20000023ff2c7230 */ /* 0x000fe20000004100 */
[----:B------:R-:W-:Y:S01]  /*7d90*/  F2FP.F16.E4M3.UNPACK_B R46, R10 ;  /* 0x0000000aff2e723e */ /* 0x000fe200020006ff */
[----:B------:R-:W-:-:S02]  /*7da0*/  HADD2.F32 R105, -RZ, R34.H0_H0 ;  /* 0x20000022ff697230 */ /* 0x000fc40000004100 */
[----:B------:R-:W-:Y:S01]  /*7db0*/  FFMA.FTZ R14, R14, R107, -R127 ;  /* 0x0000006b0e0e7223 */ /* 0x000fe2000001087f */
[----:B------:R-:W-:Y:S01]  /*7dc0*/  HADD2.F32 R32, -RZ, R33.H0_H0 ;  /* 0x20000021ff207230 */ /* 0x000fe20000004100 */
[----:B------:R-:W-:Y:S01]  /*7dd0*/  F2FP.F16.E4M3.UNPACK_B R37, R37.H1 ;  /* 0x00000025ff25723e */ /* 0x000fe200030006ff */
        /* <DEDUP_REMOVED lines=9> */
[CC--:B------:R-:W-:Y:S01]  /*7e70*/  FMUL.FTZ R47, R45.reuse, R104.reuse ;  /* 0x000000682d2f7220 */ /* 0x0c0fe20000410000 */
[----:B------:R-:W-:Y:S01]  /*7e80*/  F2FP.F16.E4M3.UNPACK_B R35, R13.H1 ;  /* 0x0000000dff23723e */ /* 0x000fe200030006ff */
[C---:B------:R-:W-:Y:S01]  /*7e90*/  FMUL.FTZ R104, R34.reuse, R104 ;  /* 0x0000006822687220 */ /* 0x040fe20000410000 */
[----:B------:R-:W-:Y:S02]  /*7ea0*/  HADD2.F32 R44, -RZ, R37.H0_H0 ;  /* 0x20000025ff2c7230 */ /* 0x000fe40000004100 */
[-C--:B------:R-:W-:Y:S01]  /*7eb0*/  FFMA.FTZ R13, R34, R46.reuse, -R47 ;  /* 0x0000002e220d7223 */ /* 0x080fe2000001082f */
[----:B------:R-:W-:Y:S01]  /*7ec0*/  F2FP.F16.E4M3.UNPACK_B R47, R11.H1 ;  /* 0x0000000bff2f723e */ /* 0x000fe200030006ff */
[----:B------:R-:W-:Y:S01]  /*7ed0*/  FFMA.FTZ R34, R45, R46, R104 ;  /* 0x0000002e2d227223 */ /* 0x000fe20000010068 */
[----:B------:R-:W-:Y:S01]  /*7ee0*/  HADD2.F32 R11, -RZ, R35.H0_H0 ;  /* 0x20000023ff0b7230 */ /* 0x000fe20000004100 */
[----:B------:R-:W-:Y:S01]  /*7ef0*/  F2FP.F16.E4M3.UNPACK_B R10, R10.H1 ;  /* 0x0000000aff0a723e */ /* 0x000fe200030006ff */
[----:B------:R-:W-:Y:S01]  /*7f00*/  HADD2.F32 R37, -RZ, R37.H1_H1 ;  /* 0x30000025ff257230 */ /* 0x000fe20000004100 */
[----:B------:R-:W-:Y:S01]  /*7f10*/  F2FP.SATFINITE.E4M3.F32.PACK_AB_MERGE_C R124, R131, R124, RZ ;  /* 0x0000007c837c723e */ /* 0x000fe200048070ff */
[--C-:B------:R-:W-:Y:S01]  /*7f20*/  HADD2.F32 R46, -RZ, R47.reuse.H0_H0 ;  /* 0x2000002fff2e7230 */ /* 0x100fe20000004100 */
[----:B------:R-:W-:Y:S01]  /*7f30*/  F2FP.F16.E4M3.UNPACK_B R107, R9.H1 ;  /* 0x00000009ff6b723e */ /* 0x000fe200030006ff */
[----:B------:R-:W-:Y:S01]  /*7f40*/  HADD2.F32 R104, -RZ, R47.H1_H1 ;  /* 0x3000002fff687230 */ /* 0x000fe20000004100 */
[----:B------:R-:W-:Y:S01]  /*7f50*/  F2FP.SATFINITE.E4M3.F32.PACK_AB_MERGE_C R38, R121, R38, R124 ;  /* 0x000000267926723e */ /* 0x000fe2000480707c */
[----:B------:R-:W-:-:S02]  /*7f60*/  HADD2.F32 R35, -RZ, R35.H1_H1 ;  /* 0x30000023ff237230 */ /* 0x000fc40000004100 */
[CC--:B------:R-:W-:Y:S01]  /*7f70*/  FMUL.FTZ R106, R44.reuse, R46.reuse ;  /* 0x0000002e2c6a7220 */ /* 0x0c0fe20000410000 */
[----:B------:R-:W-:Y:S01]  /*7f80*/  FMUL.FTZ R47, R11, R46 ;  /* 0x0000002e0b2f7220 */ /* 0x000fe20000410000 */
[--C-:B------:R-:W-:Y:S02]  /*7f90*/  HADD2.F32 R45, -RZ, R10.reuse.H0_H0 ;  /* 0x2000000aff2d7230 */ /* 0x100fe40000004100 */
[-C--:B------:R-:W-:Y:S01]  /*7fa0*/  FMUL.FTZ R118, R37, R104.reuse ;  /* 0x0000006825767220 */ /* 0x080fe20000410000 */
[----:B------:R-:W-:Y:S02]  /*7fb0*/  HADD2.F32 R46, -RZ, R10.H1_H1 ;  /* 0x3000000aff2e7230 */ /* 0x000fe40000004100 */
[----:B------:R-:W-:Y:S01]  /*7fc0*/  FMUL.FTZ R104, R35, R104 ;  /* 0x0000006823687220 */ /* 0x000fe20000410000 */
[----:B------:R-:W-:Y:S01]  /*7fd0*/  F2FP.SATFINITE.E4M3.F32.PACK_AB_MERGE_C R122, R129, R122, RZ ;  /* 0x0000007a817a723e */ /* 0x000fe200048070ff */
[----:B------:R-:W-:Y:S01]  /*7fe0*/  FFMA.FTZ R10, R11, R45, -R106 ;  /* 0x0000002d0b0a7223 */ /* 0x000fe2000001086a */
[----:B------:R-:W-:Y:S01]  /*7ff0*/  F2FP.F16.E4M3.UNPACK_B R106, R9 ;  /* 0x00000009ff6a723e */ /* 0x000fe200020006ff */
[-C--:B------:R-:W-:Y:S01]  /*8000*/  FFMA.FTZ R121, R35, R46.reuse, -R118 ;  /* 0x0000002e23797223 */ /* 0x080fe20000010876 */
[----:B------:R-:W-:Y:S01]  /*8010*/  F2FP.F16.E4M3.UNPACK_B R35, R15 ;  /* 0x0000000fff23723e */ /* 0x000fe200020006ff */
[----:B------:R-:W-:Y:S01]  /*8020*/  FFMA.FTZ R11, R44, R45, R47 ;  /* 0x0000002d2c0b7223 */ /* 0x000fe2000001002f */
[-C--:B------:R-:W-:Y:S01]  /*8030*/  F2FP.F16.E4M3.UNPACK_B R44, R39.reuse ;  /* 0x00000027ff2c723e */ /* 0x080fe200020006ff */
[----:B------:R-:W-:Y:S01]  /*8040*/  FFMA.FTZ R120, R37, R46, R104 ;  /* 0x0000002e25787223 */ /* 0x000fe20000010068 */
        /* <DEDUP_REMOVED lines=11> */
[----:B------:R-:W-:Y:S02]  /*8100*/  HADD2.F32 R39, -RZ, R15.H0_H0 ;  /* 0x2000000fff277230 */ /* 0x000fe40000004100 */
[----:B------:R-:W-:Y:S01]  /*8110*/  FMUL.FTZ R122, R46, R118 ;  /* 0x000000762e7a7220 */ /* 0x000fe20000410000 */
[----:B------:R-:W-:Y:S02]  /*8120*/  HADD2.F32 R104, -RZ, R9.H0_H0 ;  /* 0x20000009ff687230 */ /* 0x000fe40000004100 */
[-C--:B------:R-:W-:Y:S01]  /*8130*/  FMUL.FTZ R118, R8, R119.reuse ;  /* 0x0000007708767220 */ /* 0x080fe20000410000 */
[----:B------:R-:W-:Y:S02]  /*8140*/  HADD2.F32 R105, -RZ, R47.H0_H0 ;  /* 0x2000002fff697230 */ /* 0x000fe40000004100 */
[----:B------:R-:W-:Y:S01]  /*8150*/  FMUL.FTZ R119, R39, R119 ;  /* 0x0000007727777220 */ /* 0x000fe20000410000 */
[----:B------:R-:W-:-:S02]  /*8160*/  HADD2.F32 R45, -RZ, R45.H1_H1 ;  /* 0x3000002dff2d7230 */ /* 0x000fc40000004100 */
[-C--:B------:R-:W-:Y:S01]  /*8170*/  FFMA.FTZ R125, R46, R104.reuse, R125 ;  /* 0x000000682e7d7223 */ /* 0x080fe2000001007d */
[----:B------:R-:W-:Y:S02]  /*8180*/  HADD2.F32 R46, -RZ, R107.H1_H1 ;  /* 0x3000006bff2e7230 */ /* 0x000fe40000004100 */
[----:B------:R-:W-:Y:S01]  /*8190*/  FFMA.FTZ R119, R8, R105, R119 ;  /* 0x0000006908777223 */ /* 0x000fe20000010077 */
[----:B------:R-:W-:Y:S02]  /*81a0*/  HADD2.F32 R15, -RZ, R15.H1_H1 ;  /* 0x3000000fff0f7230 */ /* 0x000fe40000004100 */
[----:B------:R-:W-:Y:S01]  /*81b0*/  FFMA.FTZ R122, R37, R104, -R122 ;  /* 0x00000068257a7223 */ /* 0x000fe2000001087a */
[----:B------:R-:W-:Y:S02]  /*81c0*/  HADD2.F32 R35, -RZ, R35.H1_H1 ;  /* 0x30000023ff237230 */ /* 0x000fe40000004100 */
[----:B------:R-:W-:Y:S01]  /*81d0*/  FMUL.FTZ R104, R45, R46 ;  /* 0x0000002e2d687220 */ /* 0x000fe20000410000 */
[----:B------:R-:W-:-:S02]  /*81e0*/  HADD2.F32 R44, -RZ, R44.H1_H1 ;  /* 0x3000002cff2c7230 */ /* 0x000fc40000004100 */
[----:B------:R-:W-:Y:S01]  /*81f0*/  FMUL.FTZ R124, R15, R46 ;  /* 0x0000002e0f7c7220 */ /* 0x000fe20000410000 */
[----:B------:R-:W-:Y:S02]  /*8200*/  HADD2.F32 R106, -RZ, R106.H1_H1 ;  /* 0x3000006aff6a7230 */ /* 0x000fe40000004100 */
[----:B------:R-:W-:Y:S01]  /*8210*/  FFMA.FTZ R118, R39, R105, -R118 ;  /* 0x0000006927767223 */ /* 0x000fe20000010876 */
[----:B------:R-:W-:Y:S01]  /*8220*/  HADD2.F32 R8, -RZ, R47.H1_H1 ;  /* 0x3000002fff087230 */ /* 0x000fe20000004100 */
[----:B------:R-:W-:Y:S01]  /*8230*/  F2FP.SATFINITE.E4M3.F32.PACK_AB_MERGE_C R10, R121, R10, RZ ;  /* 0x0000000a790a723e */ /* 0x000fe200048070ff */
[----:B------:R-:W-:Y:S02]  /*8240*/  HADD2.F32 R9, -RZ, R9.H1_H1 ;  /* 0x30000009ff097230 */ /* 0x000fe40000004100 */
[CC--:B------:R-:W-:Y:S01]  /*8250*/  FMUL.FTZ R46, R44.reuse, R106.reuse ;  /* 0x0000006a2c2e7220 */ /* 0x0c0fe20000410000 */
[----:B------:R-:W-:Y:S01]  /*8260*/  FMUL.FTZ R37, R35, R106 ;  /* 0x0000006a23257220 */ /* 0x000fe20000410000 */
[-C--:B------:R-:W-:Y:S01]  /*8270*/  FFMA.FTZ R15, R15, R8.reuse, -R104 ;  /* 0x000000080f0f7223 */ /* 0x080fe20000010868 */
[----:B------:R-:W-:Y:S01]  /*8280*/  FFMA.FTZ R124, R45, R8, R124 ;  /* 0x000000082d7c7223 */ /* 0x000fe2000001007c */
[-C--:B------:R-:W-:Y:S01]  /*8290*/  FFMA.FTZ R35, R35, R9.reuse, -R46 ;  /* 0x0000000923237223 */ /* 0x080fe2000001082e */
[----:B------:R-:W-:Y:S01]  /*82a0*/  FFMA.FTZ R44, R44, R9, R37 ;  /* 0x000000092c2c7223 */ /* 0x000fe20000010025 */
[----:B------:R-:W-:-:S02]  /*82b0*/  F2FP.SATFINITE.E4M3.F32.PACK_AB_MERGE_C R11, R120, R11, RZ ;  /* 0x0000000b780b723e */ /* 0x000fc400048070ff */
[----:B------:R-:W-:Y:S02]  /*82c0*/  F2FP.SATFINITE.E4M3.F32.PACK_AB_MERGE_C R15, R15, R118, RZ ;  /* 0x000000760f0f723e */ /* 0x000fe400048070ff */
[----:B------:R-:W-:Y:S02]  /*82d0*/  F2FP.SATFINITE.E4M3.F32.PACK_AB_MERGE_C R119, R124, R119, RZ ;  /* 0x000000777c77723e */ /* 0x000fe400048070ff */
[----:B------:R-:W-:Y:S02]  /*82e0*/  F2FP.SATFINITE.E4M3.F32.PACK_AB_MERGE_C R13, R13, R32, R10 ;  /* 0x000000200d0d723e */ /* 0x000fe4000480700a */
[----:B------:R-:W-:Y:S02]  /*82f0*/  F2FP.SATFINITE.E4M3.F32.PACK_AB_MERGE_C R15, R35, R122, R15 ;  /* 0x0000007a230f723e */ /* 0x000fe4000480700f */
[----:B------:R-:W-:Y:S02]  /*8300*/  F2FP.SATFINITE.E4M3.F32.PACK_AB_MERGE_C R37, R34, R33, R11 ;  /* 0x000000212225723e */ /* 0x000fe4000480700b */
[----:B------:R-:W-:-:S07]  /*8310*/  F2FP.SATFINITE.E4M3.F32.PACK_AB_MERGE_C R39, R44, R125, R119 ;  /* 0x0000007d2c27723e */ /* 0x000fce0004807077 */
.L_x_1378:
[----:B------:R-:W-:Y:S05]  /*8320*/  BSYNC B2 ;  /* 0x0000000000027941 */ /* 0x000fea0003800000 */
.L_x_1377:
[----:B0-----:R3:W-:Y:S04]  /*8330*/  STG.E.128 desc[UR42][R40.64], R12 ;  /* 0x0000000c28007986 */ /* 0x0017e8000c101d2a */
[----:B--2---:R3:W-:Y:S02]  /*8340*/  @!P2 STG.E.128 desc[UR42][R42.64], R36 ;  /* 0x000000242a00a986 */ /* 0x0047e4000c101d2a */
.L_x_1376:
[----:B------:R-:W-:Y:S05]  /*8350*/  BSYNC B1 ;  /* 0x0000000000017941 */ /* 0x000fea0003800000 */
.L_x_1375:
[----:B------:R-:W-:-:S13]  /*8360*/  ISETP.NE.AND P2, PT, R21, RZ, PT ;  /* 0x000000ff1500720c */ /* 0x000fda0003f45270 */
[----:B------:R-:W-:Y:S05]  /*8370*/  @!P2 BRA `(.L_x_1343) ;  /* 0x000000100050a947 */ /* 0x000fea0003800000 */
[----:B------:R-:W-:Y:S01]  /*8380*/  ISETP.NE.AND P4, PT, R103, RZ, PT ;  /* 0x000000ff6700720c */ /* 0x000fe20003f85270 */
[----:B------:R-:W-:Y:S01]  /*8390*/  BSSY B1, `(.L_x_1379) ;  /* 0x00000e8000017945 */ /* 0x000fe20003800000 */
[----:B------:R-:W-:Y:S02]  /*83a0*/  IADD3 R33, P2, P3, R62, R96, R69 ;  /* 0x000000603e217210 */ /* 0x000fe40007b5e045 */
[----:B------:R-:W-:Y:S02]  /*83b0*/  SEL R123, R76, R123, !P4 ;  /* 0x0000007b4c7b7207 */ /* 0x000fe40006000000 */
[----:B------:R-:W-:Y:S02]  /*83c0*/  IADD3.X R10, R99, R116, R66, P2, P3 ;  /* 0x00000074630a7210 */ /* 0x000fe400017e6442 */
[----:B------:R-:W-:Y:S02]  /*83d0*/  SHF.R.S32.HI R8, RZ, 0x1f, R123 ;  /* 0x0000001fff087819 */ /* 0x000fe4000001147b */
[----:B------:R-:W-:-:S02]  /*83e0*/  IADD3 R32, P2, R33, R94, RZ ;  /* 0x0000005e21207210 */ /* 0x000fc40007f5e0ff */
[----:B------:R-:W-:-:S03]  /*83f0*/  LEA.HI R8, R8, R123, RZ, 0x5 ;  /* 0x0000007b08087211 */ /* 0x000fc600078f28ff */
[----:B------:R-:W-:Y:S01]  /*8400*/  IMAD.X R33, R10, 0x1, R95, P2 ;  /* 0x000000010a217824 */ /* 0x000fe200010e065f */
[----:B------:R-:W-:Y:S02]  /*8410*/  SHF.R.S32.HI R8, RZ, 0x5, R8 ;  /* 0x00000005ff087819 */ /* 0x000fe40000011408 */
[----:B------:R-:W-:Y:S02]  /*8420*/  ISETP.GE.AND P2, PT, R92, R111, PT ;  /* 0x0000006f5c00720c */ /* 0x000fe40003f46270 */
[----:B------:R-:W-:-:S04]  /*8430*/  LEA.HI.SX32 R8, R87, R8, 0x1c ;  /* 0x0000000857087211 */ /* 0x000fc800078fe2ff */
[----:B------:R-:W-:Y:S01]  /*8440*/  SHF.R.S32.HI R9, RZ, 0x1f, R8 ;  /* 0x0000001fff097819 */ /* 0x000fe20000011408 */
[----:B------:R-:W-:-:S03]  /*8450*/  IMAD.SHL.U32 R35, R8, 0x10, RZ ;  /* 0x0000001008237824 */ /* 0x000fc600078e00ff */
        /* <DEDUP_REMOVED lines=9> */
[----:B---3--:R-:W-:-:S04]  /*84f0*/  IMAD.IADD R12, R16, 0x1, R11 ;  /* 0x00000001100c7824 */ /* 0x008fc800078e020b */
[----:B------:R-:W2:Y:S04]  /*8500*/  LDS.128 R8, [R9+0x16400] ;  /* 0x0164000009087984 */ /* 0x000ea80000000c00 */
[----:B------:R-:W3:Y:S01]  /*8510*/  LDS.128 R12, [R12+0x16400] ;  /* 0x016400000c0c7984 */ /* 0x000ee20000000c00 */
[----:B------:R-:W-:Y:S05]  /*8520*/  @P2 BRA `(.L_x_1380) ;  /* 0x0000000c00382947 */ /* 0x000fea0003800000 */
[--C-:B------:R-:W-:Y:S01]  /*8530*/  SHF.R.U32.HI R4, RZ, 0x8, R5.reuse ;  /* 0x00000008ff047819 */ /* 0x100fe20000011605 */
[----:B---3--:R-:W-:Y:S01]  /*8540*/  IMAD.MOV.U32 R30, RZ, RZ, R12 ;  /* 0x000000ffff1e7224 */ /* 0x008fe200078e000c */
[----:B------:R-:W-:Y:S01]  /*8550*/  SHF.R.U32.HI R39, RZ, 0x10, R5 ;  /* 0x00000010ff277819 */ /* 0x000fe20000011605 */
[----:B--2---:R-:W-:Y:S01]  /*8560*/  IMAD.MOV.U32 R28, RZ, RZ, R8 ;  /* 0x000000ffff1c7224 */ /* 0x004fe200078e0008 */
[----:B------:R-:W-:Y:S01]  /*8570*/  SHF.R.U32.HI R34, RZ, 0x8, R29 ;  /* 0x00000008ff227819 */ /* 0x000fe2000001161d */
[----:B------:R-:W-:Y:S01]  /*8580*/  IMAD.SHL.U32 R4, R4, 0x100, RZ ;  /* 0x0000010004047824 */ /* 0x000fe200078e00ff */
[----:B------:R-:W-:Y:S02]  /*8590*/  SHF.R.U32.HI R6, RZ, 0x8, R31 ;  /* 0x00000008ff067819 */ /* 0x000fe4000001161f */
[----:B------:R-:W-:Y:S01]  /*85a0*/  LOP3.LUT R5, R5, 0xff0000ff, RZ, 0xc0, !PT ;  /* 0xff0000ff05057812 */ /* 0x000fe200078ec0ff */
[----:B------:R-:W-:Y:S01]  /*85b0*/  IMAD.SHL.U32 R8, R34, 0x100, RZ ;  /* 0x0000010022087824 */ /* 0x000fe200078e00ff */
[----:B------:R-:W-:-:S02]  /*85c0*/  SHF.R.U32.HI R36, RZ, 0x8, R7 ;  /* 0x00000008ff247819 */ /* 0x000fc40000011607 */
[----:B------:R-:W-:Y:S01]  /*85d0*/  SHF.L.U32 R12, R6, 0x8, RZ ;  /* 0x00000008060c7819 */ /* 0x000fe200000006ff */
[----:B------:R-:W-:Y:S01]  /*85e0*/  IMAD.U32 R6, R39, 0x10000, RZ ;  /* 0x0001000027067824 */ /* 0x000fe200078e00ff */
[----:B------:R-:W-:Y:S02]  /*85f0*/  SHF.R.U32.HI R37, RZ, 0x10, R29 ;  /* 0x00000010ff257819 */ /* 0x000fe4000001161d */
[----:B------:R-:W-:Y:S02]  /*8600*/  SHF.R.U32.HI R38, RZ, 0x10, R31 ;  /* 0x00000010ff267819 */ /* 0x000fe4000001161f */
[----:B0-----:R-:W-:Y:S02]  /*8610*/  SHF.R.U32.HI R40, RZ, 0x10, R7 ;  /* 0x00000010ff287819 */ /* 0x001fe40000011607 */
[----:B------:R-:W-:Y:S01]  /*8620*/  LOP3.LUT R29, R29, 0xff0000ff, RZ, 0xc0, !PT ;  /* 0xff0000ff1d1d7812 */ /* 0x000fe200078ec0ff */
[----:B------:R-:W-:Y:S01]  /*8630*/  IMAD.U32 R38, R38, 0x10000, RZ ;  /* 0x0001000026267824 */ /* 0x000fe200078e00ff */
[----:B------:R-:W-:-:S02]  /*8640*/  LOP3.LUT R31, R31, 0xff0000ff, RZ, 0xc0, !PT ;  /* 0xff0000ff1f1f7812 */ /* 0x000fc400078ec0ff */
[----:B------:R-:W-:Y:S01]  /*8650*/  LOP3.LUT R5, R5, 0xff00, R4, 0xf8, !PT ;  /* 0x0000ff0005057812 */ /* 0x000fe200078ef804 */
[----:B------:R-:W-:Y:S01]  /*8660*/  IMAD.SHL.U32 R4, R36, 0x100, RZ ;  /* 0x0000010024047824 */ /* 0x000fe200078e00ff */
[----:B------:R-:W-:Y:S02]  /*8670*/  LOP3.LUT R7, R7, 0xff0000ff, RZ, 0xc0, !PT ;  /* 0xff0000ff07077812 */ /* 0x000fe400078ec0ff */
[----:B------:R-:W-:Y:S02]  /*8680*/  LOP3.LUT R39, R29, 0xff00, R8, 0xf8, !PT ;  /* 0x0000ff001d277812 */ /* 0x000fe400078ef808 */
[----:B------:R-:W-:Y:S02]  /*8690*/  LOP3.LUT R41, R31, 0xff00, R12, 0xf8, !PT ;  /* 0x0000ff001f297812 */ /* 0x000fe400078ef80c */
[----:B------:R-:W-:Y:S01]  /*86a0*/  LOP3.LUT R6, R5, 0xff0000, R6, 0xf8, !PT ;  /* 0x00ff000005067812 */ /* 0x000fe200078ef806 */
[----:B------:R-:W-:Y:S01]  /*86b0*/  IMAD.U32 R5, R40, 0x10000, RZ ;  /* 0x0001000028057824 */ /* 0x000fe200078e00ff */
[----:B------:R-:W-:-:S02]  /*86c0*/  F2FP.F16.E4M3.UNPACK_B R36, R115.H1 ;  /* 0x00000073ff24723e */ /* 0x000fc400030006ff */
[----:B------:R-:W-:Y:S02]  /*86d0*/  F2FP.F16.E4M3.UNPACK_B R31, R30.H1 ;  /* 0x0000001eff1f723e */ /* 0x000fe400030006ff */
[----:B------:R-:W-:Y:S02]  /*86e0*/  F2FP.F16.E4M3.UNPACK_B R29, R28.H1 ;  /* 0x0000001cff1d723e */ /* 0x000fe400030006ff */
[----:B------:R-:W-:Y:S01]  /*86f0*/  LOP3.LUT R4, R7, 0xff00, R4, 0xf8, !PT ;  /* 0x0000ff0007047812 */ /* 0x000fe200078ef804 */
[----:B------:R-:W-:Y:S01]  /*8700*/  HADD2.F32 R7, -RZ, R36.H0_H0 ;  /* 0x20000024ff077230 */ /* 0x000fe20000004100 */
[----:B------:R-:W-:Y:S01]  /*8710*/  F2FP.F16.E4M3.UNPACK_B R34, R113.H1 ;  /* 0x00000071ff22723e */ /* 0x000fe200030006ff */
[----:B------:R-:W-:Y:S01]  /*8720*/  HADD2.F32 R12, -RZ, R31.H0_H0 ;  /* 0x2000001fff0c7230 */ /* 0x000fe20000004100 */
[----:B------:R-:W-:Y:S01]  /*8730*/  LOP3.LUT R5, R4, 0xff0000, R5, 0xf8, !PT ;  /* 0x00ff000004057812 */ /* 0x000fe200078ef805 */
[----:B------:R-:W-:Y:S01]  /*8740*/  HADD2.F32 R8, -RZ, R29.H0_H0 ;  /* 0x2000001dff087230 */ /* 0x000fe20000004100 */
[----:B------:R-:W-:Y:S01]  /*8750*/  F2FP.F16.E4M3.UNPACK_B R115, R115 ;  /* 0x00000073ff73723e */ /* 0x000fe200020006ff */
[----:B------:R-:W-:-:S02]  /*8760*/  IMAD.U32 R4, R37, 0x10000, RZ ;  /* 0x0001000025047824 */ /* 0x000fc400078e00ff */
[-C--:B------:R-:W-:Y:S01]  /*8770*/  FMUL.FTZ R43, R12, R7.reuse ;  /* 0x000000070c2b7220 */ /* 0x080fe20000410000 */
[----:B------:R-:W-:Y:S02]  /*8780*/  HADD2.F32 R37, -RZ, R34.H0_H0 ;  /* 0x20000022ff257230 */ /* 0x000fe40000004100 */
[C---:B------:R-:W-:Y:S01]  /*8790*/  FMUL.FTZ R45, R8.reuse, R7 ;  /* 0x00000007082d7220 */ /* 0x040fe20000410000 */
[----:B------:R-:W-:Y:S01]  /*87a0*/  HADD2.F32 R36, -RZ, R36.H1_H1 ;  /* 0x30000024ff247230 */ /* 0x000fe20000004100 */
[----:B------:R-:W-:Y:S01]  /*87b0*/  LOP3.LUT R7, R39, 0xff0000, R4, 0xf8, !PT ;  /* 0x00ff000027077812 */ /* 0x000fe200078ef804 */
[----:B------:R-:W-:Y:S01]  /*87c0*/  HADD2.F32 R29, -RZ, R29.H1_H1 ;  /* 0x3000001dff1d7230 */ /* 0x000fe20000004100 */
[----:B------:R-:W-:Y:S01]  /*87d0*/  LOP3.LUT R4, R41, 0xff0000, R38, 0xf8, !PT ;  /* 0x00ff000029047812 */ /* 0x000fe200078ef826 */
[----:B------:R-:W-:Y:S01]  /*87e0*/  HADD2.F32 R38, -RZ, R34.H1_H1 ;  /* 0x30000022ff267230 */ /* 0x000fe20000004100 */
[----:B------:R-:W-:Y:S01]  /*87f0*/  F2FP.F16.E4M3.UNPACK_B R30, R30 ;  /* 0x0000001eff1e723e */ /* 0x000fe200020006ff */
[----:B------:R-:W-:Y:S01]  /*8800*/  HADD2.F32 R31, -RZ, R31.H1_H1 ;  /* 0x3000001fff1f7230 */ /* 0x000fe20000004100 */
[----:B------:R-:W-:Y:S01]  /*8810*/  F2FP.F16.E4M3.UNPACK_B R34, R28 ;  /* 0x0000001cff22723e */ /* 0x000fe200020006ff */
[-C--:B------:R-:W-:Y:S01]  /*8820*/  FFMA.FTZ R8, R8, R37.reuse, -R43 ;  /* 0x0000002508087223 */ /* 0x080fe2000001082b */
[----:B------:R-:W-:Y:S01]  /*8830*/  FFMA.FTZ R12, R12, R37, R45 ;  /* 0x000000250c0c7223 */ /* 0x000fe2000001002d */
[-C--:B------:R-:W-:Y:S01]  /*8840*/  FMUL.FTZ R42, R29, R36.reuse ;  /* 0x000000241d2a7220 */ /* 0x080fe20000410000 */
[----:B------:R-:W-:Y:S01]  /*8850*/  FMUL.FTZ R40, R31, R36 ;  /* 0x000000241f287220 */ /* 0x000fe20000410000 */
[----:B------:R-:W-:Y:S01]  /*8860*/  F2FP.F16.E4M3.UNPACK_B R113, R113 ;  /* 0x00000071ff71723e */ /* 0x000fe200020006ff */
[----:B------:R-:W-:-:S02]  /*8870*/  HADD2.F32 R37, -RZ, R115.H0_H0 ;  /* 0x20000073ff257230 */ /* 0x000fc40000004100 */
[-C--:B------:R-:W-:Y:S01]  /*8880*/  FFMA.FTZ R31, R31, R38.reuse, R42 ;  /* 0x000000261f1f7223 */ /* 0x080fe2000001002a */
[----:B------:R-:W-:Y:S02]  /*8890*/  HADD2.F32 R36, -RZ, R30.H0_H0 ;  /* 0x2000001eff247230 */ /* 0x000fe40000004100 */
[----:B------:R-:W-:Y:S01]  /*88a0*/  FFMA.FTZ R29, R29, R38, -R40 ;  /* 0x000000261d1d7223 */ /* 0x000fe20000010828 */
[----:B------:R-:W-:Y:S01]  /*88b0*/  HADD2.F32 R28, -RZ, R34.H0_H0 ;  /* 0x20000022ff1c7230 */ /* 0x000fe20000004100 */
[----:B------:R-:W-:Y:S01]  /*88c0*/  F2FP.F16.E4M3.UNPACK_B R38, R14.H1 ;  /* 0x0000000eff26723e */ /* 0x000fe200030006ff */
        /* <DEDUP_REMOVED lines=30> */
[----:B------:R-:W-:Y:S01]  /*8ab0*/  FMUL.FTZ R47, R38, R43 ;  /* 0x0000002b262f7220 */ /* 0x000fe20000410000 */
[----:B------:R-:W-:Y:S01]  /*8ac0*/  FFMA.FTZ R44, R39, R37, R44 ;  /* 0x00000025272c7223 */ /* 0x000fe2000001002c */
[C---:B------:R-:W-:Y:S01]  /*8ad0*/  FMUL.FTZ R43, R34.reuse, R43 ;  /* 0x0000002b222b7220 */ /* 0x040fe20000410000 */
[----:B------:R-:W-:Y:S02]  /*8ae0*/  HADD2.F32 R37, -RZ, R112.H0_H0 ;  /* 0x20000070ff257230 */ /* 0x000fe40000004100 */
[-C--:B------:R-:W-:Y:S01]  /*8af0*/  FFMA.FTZ R107, R34, R41.reuse, -R47 ;  /* 0x00000029226b7223 */ /* 0x080fe2000001082f */
[----:B------:R-:W-:Y:S01]  /*8b00*/  F2FP.F16.E4M3.UNPACK_B R34, R14 ;  /* 0x0000000eff22723e */ /* 0x000fe200020006ff */
[----:B------:R-:W-:Y:S01]  /*8b10*/  FFMA.FTZ R111, R38, R41, R43 ;  /* 0x00000029266f7223 */ /* 0x000fe2000001002b */
[----:B------:R-:W-:Y:S01]  /*8b20*/  HADD2.F32 R41, -RZ, R114.H0_H0 ;  /* 0x20000072ff297230 */ /* 0x000fe20000004100 */
[----:B------:R-:W-:Y:S01]  /*8b30*/  F2FP.SATFINITE.E4M3.F32.PACK_AB_MERGE_C R8, R29, R8, RZ ;  /* 0x000000081d08723e */ /* 0x000fe200048070ff */
[----:B------:R-:W-:Y:S01]  /*8b40*/  HADD2.F32 R14, -RZ, R10.H0_H0 ;  /* 0x2000000aff0e7230 */ /* 0x000fe20000004100 */
[----:B------:R-:W-:Y:S01]  /*8b50*/  F2FP.SATFINITE.E4M3.F32.PACK_AB_MERGE_C R12, R31, R12, RZ ;  /* 0x0000000c1f0c723e */ /* 0x000fe200048070ff */
[----:B------:R-:W-:Y:S01]  /*8b60*/  HADD2.F32 R36, -RZ, R34.H0_H0 ;  /* 0x20000022ff247230 */ /* 0x000fe20000004100 */
[----:B------:R-:W-:Y:S01]  /*8b70*/  F2FP.F16.E4M3.UNPACK_B R38, R7 ;  /* 0x00000007ff26723e */ /* 0x000fe200020006ff */
[----:B------:R-:W-:Y:S01]  /*8b80*/  HADD2.F32 R43, -RZ, R114.H1_H1 ;  /* 0x30000072ff2b7230 */ /* 0x000fe20000004100 */
[----:B------:R-:W-:Y:S01]  /*8b90*/  F2FP.F16.E4M3.UNPACK_B R29, R9 ;  /* 0x00000009ff1d723e */ /* 0x000fe200020006ff */
[----:B------:R-:W-:-:S02]  /*8ba0*/  HADD2.F32 R34, -RZ, R34.H1_H1 ;  /* 0x30000022ff227230 */ /* 0x000fc40000004100 */
[-C--:B------:R-:W-:Y:S01]  /*8bb0*/  FMUL.FTZ R47, R36, R41.reuse ;  /* 0x00000029242f7220 */ /* 0x080fe20000410000 */
[----:B------:R-:W-:Y:S02]  /*8bc0*/  HADD2.F32 R10, -RZ, R10.H1_H1 ;  /* 0x3000000aff0a7230 */ /* 0x000fe40000004100 */
[----:B------:R-:W-:Y:S01]  /*8bd0*/  FMUL.FTZ R41, R14, R41 ;  /* 0x000000290e297220 */ /* 0x000fe20000410000 */
[----:B------:R-:W-:Y:S02]  /*8be0*/  HADD2.F32 R39, -RZ, R112.H1_H1 ;  /* 0x30000070ff277230 */ /* 0x000fe40000004100 */
[----:B------:R-:W-:Y:S01]  /*8bf0*/  FMUL.FTZ R105, R34, R43 ;  /* 0x0000002b22697220 */ /* 0x000fe20000410000 */
[----:B------:R-:W-:Y:S01]  /*8c00*/  F2FP.F16.E4M3.UNPACK_B R31, R13 ;  /* 0x0000000dff1f723e */ /* 0x000fe200020006ff */
[----:B------:R-:W-:Y:S01]  /*8c10*/  FMUL.FTZ R43, R10, R43 ;  /* 0x0000002b0a2b7220 */ /* 0x000fe20000410000 */
[-C--:B------:R-:W-:Y:S01]  /*8c20*/  FFMA.FTZ R47, R14, R37.reuse, -R47 ;  /* 0x000000250e2f7223 */ /* 0x080fe2000001082f */
[----:B------:R-:W-:Y:S01]  /*8c30*/  FFMA.FTZ R14, R36, R37, R41 ;  /* 0x00000025240e7223 */ /* 0x000fe20000010029 */
[----:B------:R-:W-:Y:S01]  /*8c40*/  F2FP.SATFINITE.E4M3.F32.PACK_AB_MERGE_C R8, R45, R28, R8 ;  /* 0x0000001c2d08723e */ /* 0x000fe20004807008 */
[----:B------:R-:W-:Y:S01]  /*8c50*/  FFMA.FTZ R43, R34, R39, R43 ;  /* 0x00000027222b7223 */ /* 0x000fe2000001002b */
[----:B------:R-:W-:Y:S01]  /*8c60*/  F2FP.F16.E4M3.UNPACK_B R37, R6 ;  /* 0x00000006ff25723e */ /* 0x000fe200020006ff */
[----:B------:R-:W-:Y:S01]  /*8c70*/  HADD2.F32 R41, -RZ, R38.H0_H0 ;  /* 0x20000026ff297230 */ /* 0x000fe20000004100 */
[----:B------:R-:W-:Y:S01]  /*8c80*/  F2FP.SATFINITE.E4M3.F32.PACK_AB_MERGE_C R44, R111, R44, RZ ;  /* 0x0000002c6f2c723e */ /* 0x000fe200048070ff */
[----:B------:R-:W-:-:S02]  /*8c90*/  HADD2.F32 R28, -RZ, R29.H0_H0 ;  /* 0x2000001dff1c7230 */ /* 0x000fc40000004100 */
[----:B------:R-:W-:Y:S01]  /*8ca0*/  FFMA.FTZ R10, R10, R39, -R105 ;  /* 0x000000270a0a7223 */ /* 0x000fe20000010869 */
[----:B------:R-:W-:Y:S01]  /*8cb0*/  HADD2.F32 R34, -RZ, R31.H0_H0 ;  /* 0x2000001fff227230 */ /* 0x000fe20000004100 */
[----:B------:R-:W-:Y:S01]  /*8cc0*/  F2FP.SATFINITE.E4M3.F32.PACK_AB_MERGE_C R14, R43, R14, R44 ;  /* 0x0000000e2b0e723e */ /* 0x000fe2000480702c */
[----:B------:R-:W-:Y:S01]  /*8cd0*/  HADD2.F32 R39, -RZ, R37.H0_H0 ;  /* 0x20000025ff277230 */ /* 0x000fe20000004100 */
[----:B------:R-:W-:Y:S01]  /*8ce0*/  F2FP.SATFINITE.E4M3.F32.PACK_AB_MERGE_C R12, R113, R30, R12 ;  /* 0x0000001e710c723e */ /* 0x000fe2000480700c */
[----:B------:R-:W-:Y:S02]  /*8cf0*/  HADD2.F32 R36, -RZ, R31.H1_H1 ;  /* 0x3000001fff247230 */ /* 0x000fe40000004100 */
[-C--:B------:R-:W-:Y:S01]  /*8d00*/  FMUL.FTZ R31, R28, R41.reuse ;  /* 0x000000291c1f7220 */ /* 0x080fe20000410000 */
[----:B------:R-:W-:Y:S01]  /*8d10*/  FMUL.FTZ R43, R34, R41 ;  /* 0x00000029222b7220 */ /* 0x000fe20000410000 */
[----:B------:R-:W-:Y:S01]  /*8d20*/  HADD2.F32 R41, -RZ, R38.H1_H1 ;  /* 0x30000026ff297230 */ /* 0x000fe20000004100 */
[----:B------:R-:W-:Y:S01]  /*8d30*/  F2FP.F16.E4M3.UNPACK_B R13, R13.H1 ;  /* 0x0000000dff0d723e */ /* 0x000fe200030006ff */
[----:B------:R-:W-:-:S02]  /*8d40*/  HADD2.F32 R30, -RZ, R29.H1_H1 ;  /* 0x3000001dff1e7230 */ /* 0x000fc40000004100 */
[----:B------:R-:W-:Y:S01]  /*8d50*/  FFMA.FTZ R29, R34, R39, R31 ;  /* 0x00000027221d7223 */ /* 0x000fe2000001001f */
[----:B------:R-:W-:Y:S01]  /*8d60*/  F2FP.F16.E4M3.UNPACK_B R31, R9.H1 ;  /* 0x00000009ff1f723e */ /* 0x000fe200030006ff */
[----:B------:R-:W-:Y:S01]  /*8d70*/  FFMA.FTZ R28, R28, R39, -R43 ;  /* 0x000000271c1c7223 */ /* 0x000fe2000001082b */
[----:B------:R-:W-:Y:S01]  /*8d80*/  F2FP.F16.E4M3.UNPACK_B R38, R7.H1 ;  /* 0x00000007ff26723e */ /* 0x000fe200030006ff */
[----:B------:R-:W-:Y:S02]  /*8d90*/  HADD2.F32 R37, -RZ, R37.H1_H1 ;  /* 0x30000025ff257230 */ /* 0x000fe40000004100 */
[-C--:B------:R-:W-:Y:S01]  /*8da0*/  FMUL.FTZ R39, R36, R41.reuse ;  /* 0x0000002924277220 */ /* 0x080fe20000410000 */
[----:B------:R-:W-:Y:S01]  /*8db0*/  FMUL.FTZ R41, R30, R41 ;  /* 0x000000291e297220 */ /* 0x000fe20000410000 */
[----:B------:R-:W-:Y:S01]  /*8dc0*/  HADD2.F32 R34, -RZ, R13.H0_H0 ;  /* 0x2000000dff227230 */ /* 0x000fe20000004100 */
[----:B------:R-:W-:Y:S01]  /*8dd0*/  F2FP.F16.E4M3.UNPACK_B R6, R6.H1 ;  /* 0x00000006ff06723e */ /* 0x000fe200030006ff */
[----:B------:R-:W-:-:S02]  /*8de0*/  HADD2.F32 R7, -RZ, R31.H0_H0 ;  /* 0x2000001fff077230 */ /* 0x000fc40000004100 */
[-C--:B------:R-:W-:Y:S01]  /*8df0*/  FFMA.FTZ R9, R30, R37.reuse, -R39 ;  /* 0x000000251e097223 */ /* 0x080fe20000010827 */
[----:B------:R-:W-:Y:S02]  /*8e00*/  HADD2.F32 R13, -RZ, R13.H1_H1 ;  /* 0x3000000dff0d7230 */ /* 0x000fe40000004100 */
[----:B------:R-:W-:Y:S01]  /*8e10*/  FFMA.FTZ R30, R36, R37, R41 ;  /* 0x00000025241e7223 */ /* 0x000fe20000010029 */
[--C-:B------:R-:W-:Y:S01]  /*8e20*/  HADD2.F32 R40, -RZ, R38.reuse.H1_H1 ;  /* 0x30000026ff287230 */ /* 0x100fe20000004100 */
[----:B------:R-:W-:Y:S01]  /*8e30*/  F2FP.SATFINITE.E4M3.F32.PACK_AB_MERGE_C R42, R107, R42, RZ ;  /* 0x0000002a6b2a723e */ /* 0x000fe200048070ff */
[----:B------:R-:W-:Y:S01]  /*8e40*/  HADD2.F32 R31, -RZ, R31.H1_H1 ;  /* 0x3000001fff1f7230 */ /* 0x000fe20000004100 */
[----:B------:R-:W-:Y:S01]  /*8e50*/  F2FP.F16.E4M3.UNPACK_B R39, R4 ;  /* 0x00000004ff27723e */ /* 0x000fe200020006ff */
[----:B------:R-:W-:Y:S01]  /*8e60*/  HADD2.F32 R37, -RZ, R38.H0_H0 ;  /* 0x20000026ff257230 */ /* 0x000fe20000004100 */
[----:B------:R-:W-:Y:S01]  /*8e70*/  F2FP.SATFINITE.E4M3.F32.PACK_AB_MERGE_C R10, R10, R47, R42 ;  /* 0x0000002f0a0a723e */ /* 0x000fe2000480702a */
[----:B------:R-:W-:-:S02]  /*8e80*/  HADD2.F32 R36, -RZ, R6.H0_H0 ;  /* 0x20000006ff247230 */ /* 0x000fc40000004100 */
[----:B------:R-:W-:Y:S02]  /*8e90*/  HADD2.F32 R38, -RZ, R6.H1_H1 ;  /* 0x30000006ff267230 */ /* 0x000fe40000004100 */
[-C--:B------:R-:W-:Y:S01]  /*8ea0*/  FMUL.FTZ R6, R13, R40.reuse ;  /* 0x000000280d067220 */ /* 0x080fe20000410000 */
[----:B------:R-:W-:Y:S01]  /*8eb0*/  FMUL.FTZ R40, R31, R40 ;  /* 0x000000281f287220 */ /* 0x000fe20000410000 */
[CC--:B------:R-:W-:Y:S01]  /*8ec0*/  FMUL.FTZ R42, R34.reuse, R37.reuse ;  /* 0x00000025222a7220 */ /* 0x0c0fe20000410000 */
[----:B------:R-:W-:Y:S01]  /*8ed0*/  FMUL.FTZ R37, R7, R37 ;  /* 0x0000002507257220 */ /* 0x000fe20000410000 */
[-C--:B------:R-:W-:Y:S01]  /*8ee0*/  FFMA.FTZ R46, R31, R38.reuse, -R6 ;  /* 0x000000261f2e7223 */ /* 0x080fe20000010806 */
[----:B------:R-:W-:Y:S01]  /*8ef0*/  F2FP.F16.E4M3.UNPACK_B R6, R11 ;  /* 0x0000000bff06723e */ /* 0x000fe200020006ff */
[----:B------:R-:W-:Y:S01]  /*8f00*/  FFMA.FTZ R45, R13, R38, R40 ;  /* 0x000000260d2d7223 */ /* 0x000fe20000010028 */
[----:B------:R-:W-:Y:S01]  /*8f10*/  F2FP.F16.E4M3.UNPACK_B R31, R15 ;  /* 0x0000000fff1f723e */ /* 0x000fe200020006ff */
[-C--:B------:R-:W-:Y:S01]  /*8f20*/  FFMA.FTZ R43, R7, R36.reuse, -R42 ;  /* 0x00000024072b7223 */ /* 0x080fe2000001082a */
[----:B------:R-:W-:Y:S01]  /*8f30*/  F2FP.F16.E4M3.UNPACK_B R11, R11.H1 ;  /* 0x0000000bff0b723e */ /* 0x000fe200030006ff */
        /* <DEDUP_REMOVED lines=9> */
[----:B------:R-:W-:Y:S01]  /*8fd0*/  F2FP.SATFINITE.E4M3.F32.PACK_AB_MERGE_C R43, R46, R43, RZ ;  /* 0x0000002b2e2b723e */ /* 0x000fe200048070ff */
[----:B------:R-:W-:Y:S01]  /*8fe0*/  HADD2.F32 R41, -RZ, R39.H0_H0 ;  /* 0x20000027ff297230 */ /* 0x000fe20000004100 */
[----:B------:R-:W-:Y:S01]  /*8ff0*/  F2FP.SATFINITE.E4M3.F32.PACK_AB_MERGE_C R44, R45, R44, RZ ;  /* 0x0000002c2d2c723e */ /* 0x000fe200048070ff */
[----:B------:R-:W-:-:S02]  /*9000*/  HADD2.F32 R38, -RZ, R5.H0_H0 ;  /* 0x20000005ff267230 */ /* 0x000fc40000004100 */
[-C--:B------:R-:W-:Y:S01]  /*9010*/  FMUL.FTZ R106, R4, R42.reuse ;  /* 0x0000002a046a7220 */ /* 0x080fe20000410000 */
[----:B------:R-:W-:Y:S02]  /*9020*/  HADD2.F32 R7, -RZ, R6.H0_H0 ;  /* 0x20000006ff077230 */ /* 0x000fe40000004100 */
[C---:B------:R-:W-:Y:S01]  /*9030*/  FMUL.FTZ R47, R13.reuse, R42 ;  /* 0x0000002a0d2f7220 */ /* 0x040fe20000410000 */
[----:B------:R-:W-:Y:S02]  /*9040*/  HADD2.F32 R15, -RZ, R15.H1_H1 ;  /* 0x3000000fff0f7230 */ /* 0x000fe40000004100 */
[----:B------:R-:W-:Y:S01]  /*9050*/  FMUL.FTZ R104, R34, R41 ;  /* 0x0000002922687220 */ /* 0x000fe20000410000 */
[----:B------:R-:W-:Y:S02]  /*9060*/  HADD2.F32 R40, -RZ, R40.H1_H1 ;  /* 0x30000028ff287230 */ /* 0x000fe40000004100 */
[----:B------:R-:W-:Y:S01]  /*9070*/  FFMA.FTZ R106, R13, R38, -R106 ;  /* 0x000000260d6a7223 */ /* 0x000fe2000001086a */
[----:B------:R-:W-:-:S02]  /*9080*/  HADD2.F32 R11, -RZ, R11.H1_H1 ;  /* 0x3000000bff0b7230 */ /* 0x000fc40000004100 */
[----:B------:R-:W-:Y:S01]  /*9090*/  FFMA.FTZ R47, R4, R38, R47 ;  /* 0x00000026042f7223 */ /* 0x000fe2000001002f */
[----:B------:R-:W-:Y:S02]  /*90a0*/  HADD2.F32 R37, -RZ, R36.H0_H0 ;  /* 0x20000024ff257230 */ /* 0x000fe40000004100 */
[----:B------:R-:W-:Y:S01]  /*90b0*/  FMUL.FTZ R41, R7, R41 ;  /* 0x0000002907297220 */ /* 0x000fe20000410000 */
[----:B------:R-:W-:Y:S02]  /*90c0*/  HADD2.F32 R6, -RZ, R6.H1_H1 ;  /* 0x30000006ff067230 */ /* 0x000fe40000004100 */
[-C--:B------:R-:W-:Y:S01]  /*90d0*/  FMUL.FTZ R38, R15, R40.reuse ;  /* 0x000000280f267220 */ /* 0x080fe20000410000 */
[----:B------:R-:W-:Y:S02]  /*90e0*/  HADD2.F32 R31, -RZ, R31.H1_H1 ;  /* 0x3000001fff1f7230 */ /* 0x000fe40000004100 */
[----:B------:R-:W-:Y:S01]  /*90f0*/  FMUL.FTZ R40, R11, R40 ;  /* 0x000000280b287220 */ /* 0x000fe20000410000 */
[----:B------:R-:W-:-:S02]  /*9100*/  HADD2.F32 R39, -RZ, R39.H1_H1 ;  /* 0x30000027ff277230 */ /* 0x000fc40000004100 */
[-C--:B------:R-:W-:Y:S01]  /*9110*/  FFMA.FTZ R41, R34, R37.reuse, R41 ;  /* 0x0000002522297223 */ /* 0x080fe20000010029 */
[----:B------:R-:W-:Y:S02]  /*9120*/  HADD2.F32 R4, -RZ, R5.H1_H1 ;  /* 0x30000005ff047230 */ /* 0x000fe40000004100 */
[----:B------:R-:W-:Y:S01]  /*9130*/  FFMA.FTZ R104, R7, R37, -R104 ;  /* 0x0000002507687223 */ /* 0x000fe20000010868 */
[----:B------:R-:W-:Y:S02]  /*9140*/  HADD2.F32 R36, -RZ, R36.H1_H1 ;  /* 0x30000024ff247230 */ /* 0x000fe40000004100 */
[-C--:B------:R-:W-:Y:S01]  /*9150*/  FMUL.FTZ R5, R31, R39.reuse ;  /* 0x000000271f057220 */ /* 0x080fe20000410000 */
[C---:B------:R-:W-:Y:S01]  /*9160*/  FMUL.FTZ R34, R6.reuse, R39 ;  /* 0x0000002706227220 */ /* 0x040fe20000410000 */
[-C--:B------:R-:W-:Y:S01]  /*9170*/  FFMA.FTZ R11, R11, R4.reuse, -R38 ;  /* 0x000000040b0b7223 */ /* 0x080fe20000010826 */
[----:B------:R-:W-:Y:S01]  /*9180*/  FFMA.FTZ R40, R15, R4, R40 ;  /* 0x000000040f287223 */ /* 0x000fe20000010028 */
[-C--:B------:R-:W-:Y:S01]  /*9190*/  FFMA.FTZ R5, R6, R36.reuse, -R5 ;  /* 0x0000002406057223 */ /* 0x080fe20000010805 */
[----:B------:R-:W-:Y:S01]  /*91a0*/  FFMA.FTZ R34, R31, R36, R34 ;  /* 0x000000241f227223 */ /* 0x000fe20000010022 */
[----:B------:R-:W-:-:S02]  /*91b0*/  F2FP.SATFINITE.E4M3.F32.PACK_AB_MERGE_C R9, R9, R28, R43 ;  /* 0x0000001c0909723e */ /* 0x000fc4000480702b */
[----:B------:R-:W-:Y:S02]  /*91c0*/  F2FP.SATFINITE.E4M3.F32.PACK_AB_MERGE_C R11, R11, R106, RZ ;  /* 0x0000006a0b0b723e */ /* 0x000fe400048070ff */
[----:B------:R-:W-:Y:S02]  /*91d0*/  F2FP.SATFINITE.E4M3.F32.PACK_AB_MERGE_C R40, R40, R47, RZ ;  /* 0x0000002f2828723e */ /* 0x000fe400048070ff */
[----:B------:R-:W-:Y:S02]  /*91e0*/  F2FP.SATFINITE.E4M3.F32.PACK_AB_MERGE_C R11, R5, R104, R11 ;  /* 0x00000068050b723e */ /* 0x000fe4000480700b */
[----:B------:R-:W-:Y:S02]  /*91f0*/  F2FP.SATFINITE.E4M3.F32.PACK_AB_MERGE_C R13, R30, R29, R44 ;  /* 0x0000001d1e0d723e */ /* 0x000fe4000480702c */
[----:B------:R-:W-:-:S07]  /*9200*/  F2FP.SATFINITE.E4M3.F32.PACK_AB_MERGE_C R15, R34, R41, R40 ;  /* 0x00000029220f723e */ /* 0x000fce0004807028 */
.L_x_1380:
[----:B------:R-:W-:Y:S05]  /*9210*/  BSYNC B1 ;  /* 0x0000000000017941 */ /* 0x000fea0003800000 */
.L_x_1379:
[----:B--2---:R2:W-:Y:S01]  /*9220*/  STG.E.128 desc[UR42][R32.64], R8 ;  /* 0x0000000820007986 */ /* 0x0045e2000c101d2a */
[----:B------:R-:W-:-:S13]  /*9230*/  ISETP.GE.AND P2, PT, R35, R117, PT ;  /* 0x000000752300720c */ /* 0x000fda0003f46270 */
[----:B------:R-:W-:Y:S05]  /*9240*/  @P2 BRA `(.L_x_1343) ;  /* 0x00000000009c2947 */ /* 0x000fea0003800000 */
[--C-:B------:R-:W-:Y:S02]  /*9250*/  SHF.R.S32.HI R4, RZ, 0x1f, R35.reuse ;  /* 0x0000001fff047819 */ /* 0x100fe40000011423 */
[----:B------:R-:W-:-:S04]  /*9260*/  IADD3 R35, P2, P3, R62, R96, R35 ;  /* 0x000000603e237210 */ /* 0x000fc80007b5e023 */
[----:B------:R-:W-:Y:S02]  /*9270*/  IADD3.X R4, R99, R116, R4, P2, P3 ;  /* 0x0000007463047210 */ /* 0x000fe400017e6404 */
[----:B------:R-:W-:-:S05]  /*9280*/  IADD3 R94, P2, R35, R94, RZ ;  /* 0x0000005e235e7210 */ /* 0x000fca0007f5e0ff */
[----:B------:R-:W-:-:S05]  /*9290*/  IMAD.X R95, R4, 0x1, R95, P2 ;  /* 0x00000001045f7824 */ /* 0x000fca00010e065f */
[----:B---3--:R4:W-:Y:S01]  /*92a0*/  STG.E.128 desc[UR42][R94.64], R12 ;  /* 0x0000000c5e007986 */ /* 0x0089e2000c101d2a */
[----:B------:R-:W-:Y:S05]  /*92b0*/  BRA `(.L_x_1343) ;  /* 0x0000000000807947 */ /* 0x000fea0003800000 */
.L_x_1336:
[----:B------:R-:W-:-:S06]  /*92c0*/  UISETP.NE.AND UP0, UPT, UR40, 0x3, UPT ;  /* 0x000000032800788c */ /* 0x000fcc000bf05270 */
[----:B------:R-:W-:-:S13]  /*92d0*/  PLOP3.LUT P1, PT, PT, PT, UP0, 0x80, 0x0 ;  /* 0x000000000000781c */ /* 0x000fda0003f2f008 */
[----:B------:R-:W-:Y:S05]  /*92e0*/  @!P1 BRA `(.L_x_1381) ;  /* 0x0000000000049947 */ /* 0x000fea0003800000 */
[----:B------:R-:W-:Y:S01]  /*92f0*/  BPT.TRAP 0x1 ;  /* 0x000000040000795c */ /* 0x000fe20000300000 */
.L_x_1381:
[----:B------:R-:W-:Y:S01]  /*9300*/  IMAD R108, R17, 0x8, R16 ;  /* 0x00000008116c7824 */ /* 0x000fe200078e0210 */
[----:B------:R-:W-:Y:S01]  /*9310*/  SHF.L.U32 R110, R174, 0x1f, RZ ;  /* 0x0000001fae6e7819 */ /* 0x000fe200000006ff */
[----:B------:R-:W-:Y:S01]  /*9320*/  IMAD R109, R25, -0x80, R2 ;  /* 0xffffff80196d7824 */ /* 0x000fe200078e0202 */
[----:B------:R-:W-:Y:S02]  /*9330*/  BSSY B1, `(.L_x_1382) ;  /* 0x0000004000017945 */ /* 0x000fe40003800000 */
[----:B------:R-:W0:Y:S02]  /*9340*/  SYNCS.PHASECHK.TRANS64.TRYWAIT P2, [R108+URZ+0x22890], R110 ;  /* 0x0228906e6c0075a7 */ /* 0x000e24000804017f */
[----:B------:R-:W-:Y:S01]  /*9350*/  VIMNMX R109, R109, 0x80, PT ;  /* 0x000000806d6d7848 */ /* 0x000fe20003fe0100 */
[----:B0-----:R-:W-:Y:S06]  /*9360*/  @!P2 BRA `(.L_x_1383) ;  /* 0x0000022400f0a947 */ /* 0x001fec0003800000 */
.L_x_1705:
[----:B------:R-:W-:Y:S05]  /*9370*/  BSYNC B1 ;  /* 0x0000000000017941 */ /* 0x000fea0003800000 */
.L_x_1382:
[----:B------:R-:W-:-:S13]  /*9380*/  ISETP.GE.AND P2, PT, R19, R109, PT ;  /* 0x0000006d1300720c */ /* 0x000fda0003f46270 */
[----:B------:R-:W-:Y:S05]  /*9390*/  @P2 BRA `(.L_x_1343) ;  /* 0x0000000000482947 */ /* 0x000fea0003800000 */
[----:B------:R-:W-:-:S13]  /*93a0*/  ISETP.NE.AND P2, PT, R64, RZ, PT ;  /* 0x000000ff4000720c */ /* 0x000fda0003f45270 */
[----:B------:R-:W1:Y:S04]  /*93b0*/  @P2 LDS.128 R4, [R97+0x16400] ;  /* 0x0164000061042984 */ /* 0x000e680000000c00 */
[----:B-1----:R-:W-:Y:S01]  /*93c0*/  @P2 STG.E.128 desc[UR42][R8.64], R4 ;  /* 0x0000000408002986 */ /* 0x002fe2000c101d2a */
        /* <DEDUP_REMOVED lines=14> */
[----:B-1----:R1:W-:Y:S02]  /*94b0*/  @P2 STG.E.128 desc[UR42][R8.64+0xa0], R4 ;  /* 0x0000a00408002986 */ /* 0x0023e4000c101d2a */
.L_x_1343:
[----:B------:R-:W-:Y:S05]  /*94c0*/  BSYNC B0 ;  /* 0x0000000000007941 */ /* 0x000fea0003800000 */
.L_x_1335:
[----:B-1234-:R-:W1:Y:S01]  /*94d0*/  S2R R4, SR_TID.X ;  /* 0x0000000000047919 */ /* 0x01ee620000002100 */
[----:B------:R-:W-:Y:S01]  /*94e0*/  @!PT LDS RZ, [RZ] ;  /* 0x00000000fffff984 */ /* 0x000fe20000000800 */
[----:B------:R-:W-:Y:S01]  /*94f0*/  @!PT LDS RZ, [RZ] ;  /* 0x00000000fffff984 */ /* 0x000fe20000000800 */
[----:B------:R-:W-:Y:S01]  /*9500*/  @!PT LDS RZ, [RZ] ;  /* 0x00000000fffff984 */ /* 0x000fe20000000800 */
[----:B------:R-:W-:Y:S01]  /*9510*/  @!PT LDS RZ, [RZ] ;  /* 0x00000000fffff984 */ /* 0x000fe20000000800 */
[----:B------:R2:W-:Y:S06]  /*9520*/  MEMBAR.ALL.CTA ;  /* 0x0000000000007992 */ /* 0x0005ec0000008000 */
[----:B--2---:R-:W2:Y:S01]  /*9530*/  FENCE.VIEW.ASYNC.S ;  /* 0x00000000000073c6 */ /* 0x004ea20000000000 */
[----:B------:R-:W-:Y:S05]  /*9540*/  WARPSYNC.ALL ;  /* 0x0000000000007948 */ /* 0x000fea0003800000 */
[----:B------:R-:W-:Y:S01]  /*9550*/  BSSY B0, `(.L_x_1384) ;  /* 0x0000009000007945 */ /* 0x000fe20003800000 */
[----:B-1----:R-:W-:Y:S01]  /*9560*/  LOP3.LUT R4, R4, 0x7f, RZ, 0xc0, !PT ;  /* 0x0000007f04047812 */ /* 0x002fe200078ec0ff */
[----:B--2---:R1:W-:Y:S03]  /*9570*/  BAR.SYNC.DEFER_BLOCKING R77, 0x80 ;  /* 0x0002004d0000751d */ /* 0x0043e60000010000 */
[----:B------:R-:W-:-:S13]  /*9580*/  ISETP.NE.AND P3, PT, R4, RZ, PT ;  /* 0x000000ff0400720c */ /* 0x000fda0003f65270 */
[----:B------:R-:W-:-:S05]  /*9590*/  @!P3 VIADD R4, R108, 0x228a0 ;  /* 0x000228a06c04b836 */ /* 0x000fca0000000000 */
[----:B------:R-:W-:-:S04]  /*95a0*/  @!P3 PRMT R4, RZ, 0x654, R4 ;  /* 0x00000654ff04b816 */ /* 0x000fc80000000004 */
[----:B------:R1:W-:Y:S01]  /*95b0*/  @!P3 SYNCS.ARRIVE.TRANS64.RED.A1T0 RZ, [R4+URZ], RZ ;  /* 0x000000ff04ffb9a7 */ /* 0x0003e2000810043f */
[----:B------:R-:W-:Y:S05]  /*95c0*/  @!P1 BRA `(.L_x_1385) ;  /* 0x0000000000049947 */ /* 0x000fea0003800000 */
[----:B------:R-:W-:Y:S01]  /*95d0*/  BPT.TRAP 0x1 ;  /* 0x000000040000795c */ /* 0x000fe20000300000 */
.L_x_1385:
[----:B------:R-:W-:Y:S05]  /*95e0*/  BSYNC B0 ;  /* 0x0000000000007941 */ /* 0x000fea0003800000 */
.L_x_1384:
[----:B------:R-:W2:Y:S01]  /*95f0*/  SYNCS.PHASECHK.TRANS64.TRYWAIT P1, [R108+URZ+0x228b0], R110 ;  /* 0x0228b06e6c0075a7 */ /* 0x000ea2000802017f */
[----:B------:R-:W-:Y:S04]  /*9600*/  BSSY B0, `(.L_x_1386) ;  /* 0x0000002000007945 */ /* 0x000fe80003800000 */
[----:B--2---:R-:W-:Y:S05]  /*9610*/  @!P1 BRA `(.L_x_1387) ;  /* 0x0000022400589947 */ /* 0x004fea0003800000 */
.L_x_1706:
[----:B------:R-:W-:Y:S05]  /*9620*/  BSYNC B0 ;  /* 0x0000000000007941 */ /* 0x000fea0003800000 */
.L_x_1386:
[----:B------:R-:W-:Y:S01]  /*9630*/  ISETP.GE.AND P1, PT, R19, R109, PT ;  /* 0x0000006d1300720c */ /* 0x000fe20003f26270 */
[----:B------:R-:W-:-:S12]  /*9640*/  BSSY B0, `(.L_x_1388) ;  /* 0x0000030000007945 */ /* 0x000fd80003800000 */
[----:B------:R-:W-:Y:S05]  /*9650*/  @P1 BRA `(.L_x_1389) ;  /* 0x0000000000b81947 */ /* 0x000fea0003800000 */
[----:B------:R-:W-:Y:S01]  /*9660*/  ULDC UR4, c[0x0][0x320] ;  /* 0x0000c80000047ab9 */ /* 0x000fe20000000800 */
[----:B------:R-:W-:Y:S01]  /*9670*/  PLOP3.LUT P5, PT, PT, PT, PT, 0x8, 0x0 ;  /* 0x000000000000781c */ /* 0x000fe20003fae170 */
[----:B-1----:R-:W-:Y:S01]  /*9680*/  IMAD.WIDE R4, R25, 0x80, R54 ;  /* 0x0000008019047825 */ /* 0x002fe200078e0236 */
[----:B------:R-:W-:Y:S01]  /*9690*/  ISETP.GE.AND P2, PT, R100, UR4, PT ;  /* 0x0000000464007c0c */ /* 0x000fe2000bf46270 */
[----:B------:R-:W-:Y:S01]  /*96a0*/  ULDC.64 UR6, c[0x0][0x328] ;  /* 0x0000ca0000067ab9 */ /* 0x000fe20000000a00 */
[----:B------:R-:W-:Y:S01]  /*96b0*/  PLOP3.LUT P4, PT, PT, PT, PT, 0x8, 0x0 ;  /* 0x000000000000781c */ /* 0x000fe20003f8e170 */
[----:B------:R-:W-:Y:S01]  /*96c0*/  IMAD.MOV.U32 R6, RZ, RZ, R60 ;  /* 0x000000ffff067224 */ /* 0x000fe200078e003c */
[----:B------:R-:W-:Y:S01]  /*96d0*/  ULDC.64 UR8, c[0x0][0x318] ;  /* 0x0000c60000087ab9 */ /* 0x000fe20000000a00 */
[----:B------:R-:W-:Y:S02]  /*96e0*/  IMAD.MOV.U32 R7, RZ, RZ, R65 ;  /* 0x000000ffff077224 */ /* 0x000fe400078e0041 */
[----:B------:R-:W-:-:S02]  /*96f0*/  IMAD R5, R5, UR6, RZ ;  /* 0x0000000605057c24 */ /* 0x000fc4000f8e02ff */
[----:B------:R-:W-:Y:S02]  /*9700*/  IMAD R13, R17, 0x4000, R195 ;  /* 0x00004000110d7824 */ /* 0x000fe400078e02c3 */
[----:B------:R-:W-:Y:S02]  /*9710*/  IMAD.WIDE.U32 R6, R4, UR6, R6 ;  /* 0x0000000604067c25 */ /* 0x000fe4000f8e0006 */
[----:B------:R-:W-:Y:S02]  /*9720*/  @!P2 LOP3.LUT P1, RZ, R184, 0x2, RZ, 0xc0, !PT ;  /* 0x00000002b8ffa812 */ /* 0x000fe4000782c0ff */
[----:B------:R-:W-:Y:S02]  /*9730*/  IMAD R5, R4, UR7, R5 ;  /* 0x0000000704057c24 */ /* 0x000fe4000f8e0205 */
[----:B------:R-:W-:Y:S01]  /*9740*/  @!P2 PLOP3.LUT P5, PT, P1, PT, PT, 0x80, 0x0 ;  /* 0x000000000000a81c */ /* 0x000fe20000faf070 */
[----:B------:R-:W-:Y:S01]  /*9750*/  @!P2 VIADD R4, R13, 0x20 ;  /* 0x000000200d04a836 */ /* 0x000fe20000000000 */
[----:B------:R-:W-:-:S11]  /*9760*/  ISETP.GE.AND P1, PT, R92, UR4, PT ;  /* 0x000000045c007c0c */ /* 0x000fd6000bf26270 */
[C---:B------:R-:W-:Y:S02]  /*9770*/  @P5 VIADD R4, R13.reuse, 0xffffffe0 ;  /* 0xffffffe00d045836 */ /* 0x040fe40000000000 */
[----:B------:R-:W-:Y:S01]  /*9780*/  @!P1 LOP3.LUT P6, RZ, R184, 0x4, RZ, 0xc0, !PT ;  /* 0x00000004b8ff9812 */ /* 0x000fe200078cc0ff */
[----:B------:R-:W-:Y:S02]  /*9790*/  @!P1 VIADD R10, R13, 0x40 ;  /* 0x000000400d0a9836 */ /* 0x000fe40000000000 */
[----:B------:R-:W-:Y:S01]  /*97a0*/  @!P2 IMAD.IADD R11, R16, 0x1, R4 ;  /* 0x00000001100ba824 */ /* 0x000fe200078e0204 */
[----:B------:R-:W-:Y:S02]  /*97b0*/  @!P1 PLOP3.LUT P4, PT, P6, PT, PT, 0x80, 0x0 ;  /* 0x000000000000981c */ /* 0x000fe4000378f070 */
[----:B------:R-:W-:-:S04]  /*97c0*/  IADD3 R8, P6, R6, UR8, RZ ;  /* 0x0000000806087c10 */ /* 0x000fc8000ffde0ff */
[----:B------:R-:W-:Y:S02]  /*97d0*/  IADD3.X R9, R7, UR9, R5, P6, !PT ;  /* 0x0000000907097c10 */ /* 0x000fe4000b7fe405 */
[----:B------:R-:W1:Y:S05]  /*97e0*/  @!P2 LDS.128 R4, [R11+0x8400] ;  /* 0x008400000b04a984 */ /* 0x000e6a0000000c00 */
[----:B------:R-:W-:-:S04]  /*97f0*/  @P4 VIADD R10, R13, 0xffffffc0 ;  /* 0xffffffc00d0a4836 */ /* 0x000fc80000000000 */
[----:B------:R-:W-:Y:S01]  /*9800*/  @!P1 IMAD.IADD R12, R16, 0x1, R10 ;  /* 0x00000001100c9824 */ /* 0x000fe200078e020a */
[----:B-1----:R-:W-:Y:S04]  /*9810*/  @!P2 STG.E.128 desc[UR42][R8.64+0x20], R4 ;  /* 0x000020040800a986 */ /* 0x002fe8000c101d2a */
[----:B------:R-:W1:Y:S04]  /*9820*/  @!P1 LDS.128 R4, [R12+0x8400] ;  /* 0x008400000c049984 */ /* 0x000e680000000c00 */
[----:B-1----:R-:W-:Y:S01]  /*9830*/  @!P1 STG.E.128 desc[UR42][R8.64+0x40], R4 ;  /* 0x0000400408009986 */ /* 0x002fe2000c101d2a */
[----:B------:R-:W-:-:S13]  /*9840*/  ISETP.GE.AND P1, PT, R22, UR4, PT ;  /* 0x0000000416007c0c */ /* 0x000fda000bf26270 */
[----:B------:R-:W-:-:S05]  /*9850*/  @!P1 IMAD.IADD R10, R16, 0x1, R13 ;  /* 0x00000001100a9824 */ /* 0x000fca00078e020d */
[----:B------:R-:W1:Y:S04]  /*9860*/  @!P1 LDS.128 R4, [R10+0x8400] ;  /* 0x008400000a049984 */ /* 0x000e680000000c00 */
[----:B-1----:R3:W-:Y:S01]  /*9870*/  @!P1 STG.E.128 desc[UR42][R8.64], R4 ;  /* 0x0000000408009986 */ /* 0x0027e2000c101d2a */
[----:B------:R-:W-:-:S13]  /*9880*/  ISETP.GE.AND P1, PT, R91, UR4, PT ;  /* 0x000000045b007c0c */ /* 0x000fda000bf26270 */
[----:B------:R-:W-:Y:S05]  /*9890*/  @P1 BRA `(.L_x_1389) ;  /* 0x0000000000281947 */ /* 0x000fea0003800000 */
[----:B------:R-:W-:Y:S01]  /*98a0*/  R2P PR, R184, 0x6 ;  /* 0x00000006b8007804 */ /* 0x000fe20000000000 */
[----:B---3--:R-:W-:Y:S02]  /*98b0*/  IMAD.MOV.U32 R4, RZ, RZ, -0x40 ;  /* 0xffffffc0ff047424 */ /* 0x008fe400078e00ff */
[----:B------:R-:W-:Y:S02]  /*98c0*/  IMAD.MOV.U32 R6, RZ, RZ, 0x40 ;  /* 0x00000040ff067424 */ /* 0x000fe400078e00ff */
[----:B------:R-:W-:Y:S01]  /*98d0*/  IMAD.MOV.U32 R5, RZ, RZ, 0x60 ;  /* 0x00000060ff057424 */ /* 0x000fe200078e00ff */
[----:B------:R-:W-:-:S07]  /*98e0*/  SEL R4, R4, 0x40, P2 ;  /* 0x0000004004047807 */ /* 0x000fce0001000000 */
[----:B------:R-:W-:Y:S01]  /*98f0*/  @P2 IADD3 R5, -R6, 0x20, RZ ;  /* 0x0000002006052810 */ /* 0x000fe20007ffe1ff */
[----:B------:R-:W-:-:S05]  /*9900*/  @P1 VIADD R5, R4, 0xffffffe0 ;  /* 0xffffffe004051836 */ /* 0x000fca0000000000 */
[----:B------:R-:W-:-:S06]  /*9910*/  IADD3 R5, R16, R13, R5 ;  /* 0x0000000d10057210 */ /* 0x000fcc0007ffe005 */
[----:B------:R-:W1:Y:S04]  /*9920*/  LDS.128 R4, [R5+0x8400] ;  /* 0x0084000005047984 */ /* 0x000e680000000c00 */
[----:B-1----:R4:W-:Y:S02]  /*9930*/  STG.E.128 desc[UR42][R8.64+0x60], R4 ;  /* 0x0000600408007986 */ /* 0x0029e4000c101d2a */
.L_x_1389:
[----:B------:R-:W-:Y:S05]  /*9940*/  BSYNC B0 ;  /* 0x0000000000007941 */ /* 0x000fea0003800000 */
.L_x_1388:
[----:B------:R-:W-:Y:S01]  /*9950*/  @!PT LDS RZ, [RZ] ;  /* 0x00000000fffff984 */ /* 0x000fe20000000800 */
[----:B------:R-:W-:Y:S01]  /*9960*/  @!PT LDS RZ, [RZ] ;  /* 0x00000000fffff984 */ /* 0x000fe20000000800 */
[----:B------:R-:W-:Y:S01]  /*9970*/  @!PT LDS RZ, [RZ] ;  /* 0x00000000fffff984 */ /* 0x000fe20000000800 */
[----:B------:R-:W-:Y:S01]  /*9980*/  @!PT LDS RZ, [RZ] ;  /* 0x00000000fffff984 */ /* 0x000fe20000000800 */
[----:B------:R5:W-:Y:S06]  /*9990*/  MEMBAR.ALL.CTA ;  /* 0x0000000000007992 */ /* 0x000bec0000008000 */
[----:B-----5:R-:W5:Y:S01]  /*99a0*/  FENCE.VIEW.ASYNC.S ;  /* 0x00000000000073c6 */ /* 0x020f620000000000 */
[----:B------:R-:W-:Y:S02]  /*99b0*/  VIADD R17, R17, 0x1 ;  /* 0x0000000111117836 */ /* 0x000fe40000000000 */
[----:B0-2---:R-:W-:Y:S01]  /*99c0*/  @!P3 VIADD R108, R108, 0x228c0 ;  /* 0x000228c06c6cb836 */ /* 0x005fe20000000000 */
[----:B-----5:R0:W-:Y:S02]  /*99d0*/  BAR.SYNC.DEFER_BLOCKING R77, 0x80 ;  /* 0x0002004d0000751d */ /* 0x0201e40000010000 */
[----:B------:R-:W-:-:S02]  /*99e0*/  ISETP.NE.AND P1, PT, R17, 0x2, PT ;  /* 0x000000021100780c */ /* 0x000fc40003f25270 */
[----:B------:R-:W-:Y:S02]  /*99f0*/  @!P3 PRMT R108, RZ, 0x654, R108 ;  /* 0x00000654ff6cb816 */ /* 0x000fe4000000006c */
[----:B---34-:R-:W-:Y:S02]  /*9a00*/  SEL R5, RZ, 0x1, P1 ;  /* 0x00000001ff057807 */ /* 0x018fe40000800000 */
[----:B------:R-:W-:Y:S02]  /*9a10*/  SEL R17, R17, RZ, P1 ;  /* 0x000000ff11117207 */ /* 0x000fe40000800000 */
[----:B------:R-:W-:Y:S01]  /*9a20*/  LOP3.LUT R174, R174, R5, RZ, 0x3c, !PT ;  /* 0x00000005aeae7212 */ /* 0x000fe200078e3cff */
[----:B------:R0:W-:Y:S01]  /*9a30*/  @!P3 SYNCS.ARRIVE.TRANS64.RED.A1T0 RZ, [R108+URZ], RZ ;  /* 0x000000ff6cffb9a7 */ /* 0x0001e2000810043f */
[----:B------:R-:W-:Y:S05]  /*9a40*/  @P0 BRA `(.L_x_1390) ;  /* 0xffffff9400300947 */ /* 0x000fea000383ffff */
[----:B-1----:R-:W1:Y:S01]  /*9a50*/  S2R R4, SR_TID.X ;  /* 0x0000000000047919 */ /* 0x002e620000002100 */
[----:B------:R-:W-:Y:S02]  /*9a60*/  PLOP3.LUT P0, PT, PT, PT, PT, 0x8, 0x0 ;  /* 0x000000000000781c */ /* 0x000fe40003f0e170 */
[----:B-1----:R-:W-:-:S04]  /*9a70*/  SHF.R.U32.HI R4, RZ, 0x7, R4 ;  /* 0x00000007ff047819 */ /* 0x002fc80000011604 */
[----:B------:R-:W-:-:S13]  /*9a80*/  ISETP.NE.AND P2, PT, R4, 0x1, PT ;  /* 0x000000010400780c */ /* 0x000fda0003f45270 */
[----:B------:R-:W-:Y:S06]  /*9a90*/  @!P2 BAR.ARV 0x9, 0x100 ;  /* 0x024400000000ab1d */ /* 0x000fec0000002000 */
.L_x_1330:
[----:B------:R-:W1:Y:S01]  /*9aa0*/  LDC R0, c[0x0][0x448] ;  /* 0x00011200ff007b82 */ /* 0x000e620000000800 */
[----:B------:R-:W-:-:S07]  /*9ab0*/  VIADD R5, R175, 0x7f ;  /* 0x0000007faf057836 */ /* 0x000fce0000000000 */
[----:B------:R-:W2:Y:S01]  /*9ac0*/  LDC.64 R2, c[0x0][0x9e0] ;  /* 0x00027800ff027b82 */ /* 0x000ea20000000a00 */
[----:B-1----:R-:W-:Y:S02]  /*9ad0*/  ISETP.NE.AND P1, PT, R0, 0x1, PT ;  /* 0x000000010000780c */ /* 0x002fe40003f25270 */
[----:B--2---:R-:W-:-:S11]  /*9ae0*/  ISETP.GE.AND P2, PT, R3, 0x1, PT ;  /* 0x000000010300780c */ /* 0x004fd60003f46270 */
[----:B------:R-:W1:Y:S08]  /*9af0*/  @P1 LDC R0, c[0x0][0x44c] ;  /* 0x00011300ff001b82 */ /* 0x000e700000000800 */
[----:B------:R-:W2:Y:S01]  /*9b00*/  @P1 LDC R7, c[0x0][0x450] ;  /* 0x00011400ff071b82 */ /* 0x000ea20000000800 */
[----:B-1----:R-:W-:-:S05]  /*9b10*/  @P1 IMAD.HI.U32 R0, R5, R0, RZ ;  /* 0x0000000005001227 */ /* 0x002fca00078e00ff */
[----:B--2---:R-:W-:-:S05]  /*9b20*/  @P1 SHF.R.U32.HI R5, RZ, R7, R0 ;  /* 0x00000007ff051219 */ /* 0x004fca0000011600 */
[----:B------:R-:W-:Y:S01]  /*9b30*/  IMAD.IADD R5, R48, 0x1, R5 ;  /* 0x0000000130057824 */ /* 0x000fe200078e0205 */
[----:B------:R-:W-:Y:S06]  /*9b40*/  @P0 BRA `(.L_x_1391) ;  /* 0x00000000000c0947 */ /* 0x000fec0003800000 */
[----:B------:R-:W1:Y:S01]  /*9b50*/  FENCE.VIEW.ASYNC.G ;  /* 0x00000000000073c6 */ /* 0x000e620000000100 */
[----:B------:R-:W-:Y:S05]  /*9b60*/  WARPSYNC.ALL ;  /* 0x0000000000007948 */ /* 0x000fea0003800000 */
[----:B-1----:R-:W-:Y:S06]  /*9b70*/  BAR.ARV 0xc, 0x180 ;  /* 0x0306000000007b1d */ /* 0x002fec0000002000 */
.L_x_1391:
[----:B------:R-:W-:Y:S01]  /*9b80*/  IMAD.IADD R2, R5, 0x1, R2 ;  /* 0x0000000105027824 */ /* 0x000fe200078e0202 */
[----:B------:R-:W-:Y:S06]  /*9b90*/  @!P2 BRA `(.L_x_1392) ;  /* 0x000000000048a947 */ /* 0x000fec0003800000 */
[C---:B------:R-:W-:Y:S01]  /*9ba0*/  ISETP.GT.AND P0, PT, R5.reuse, RZ, PT ;  /* 0x000000ff0500720c */ /* 0x040fe20003f04270 */
[----:B------:R-:W-:Y:S01]  /*9bb0*/  BSSY B0, `(.L_x_1393) ;  /* 0x000000e000007945 */ /* 0x000fe20003800000 */
[----:B------:R-:W-:-:S11]  /*9bc0*/  VIADD R0, R5, 0xffffffff ;  /* 0xffffffff05007836 */ /* 0x000fd60000000000 */
        /* <DEDUP_REMOVED lines=8> */
.L_x_1394:
[----:B------:R-:W-:-:S13]  /*9c50*/  ISETP.NE.AND P0, PT, R3, 0x1, PT ;  /* 0x000000010300780c */ /* 0x000fda0003f05270 */
[----:B------:R-:W1:Y:S02]  /*9c60*/  @P0 LDC.64 R4, c[0x0][0x9e8] ;  /* 0x00027a00ff040b82 */ /* 0x000e640000000a00 */
[----:B-1----:R-:W-:-:S05]  /*9c70*/  @P0 IMAD.HI.U32 R4, R0, R4, RZ ;  /* 0x0000000400040227 */ /* 0x002fca00078e00ff */
[----:B------:R-:W-:-:S07]  /*9c80*/  @P0 SHF.R.U32.HI R0, RZ, R5, R4 ;  /* 0x00000005ff000219 */ /* 0x000fce0000011604 */
.L_x_1395:
[----:B------:R-:W-:Y:S05]  /*9c90*/  BSYNC B0 ;  /* 0x0000000000007941 */ /* 0x000fea0003800000 */
.L_x_1393:
[----:B------:R-:W-:-:S05]  /*9ca0*/  IMAD R5, R0, R3, R3 ;  /* 0x0000000300057224 */ /* 0x000fca00078e0203 */
[----:B------:R-:W-:-:S07]  /*9cb0*/  VIMNMX R2, R2, R5, PT ;  /* 0x0000000502027248 */ /* 0x000fce0003fe0100 */
.L_x_1392:
[----:B------:R-:W1:Y:S01]  /*9cc0*/  @P1 LDC R0, c[0x0][0x44c] ;  /* 0x00011300ff001b82 */ /* 0x000e620000000800 */
[----:B------:R-:W-:Y:S01]  /*9cd0*/  VIADD R2, R2, 0x7f ;  /* 0x0000007f02027836 */ /* 0x000fe20000000000 */
[----:B------:R-:W-:Y:S01]  /*9ce0*/  ULDC UR4, c[0x0][0x9dc] ;  /* 0x0002770000047ab9 */ /* 0x000fe20000000800 */
[----:B------:R-:W-:-:S03]  /*9cf0*/  IMAD.MOV.U32 R7, RZ, RZ, R175 ;  /* 0x000000ffff077224 */ /* 0x000fc600078e00af */
[----:B------:R-:W-:Y:S02]  /*9d00*/  SHF.R.S32.HI R5, RZ, 0x1f, R2 ;  /* 0x0000001fff057819 */ /* 0x000fe40000011402 */
[----:B------:R-:W2:Y:S02]  /*9d10*/  @P1 LDC R9, c[0x0][0x450] ;  /* 0x00011400ff091b82 */ /* 0x000ea40000000800 */
[----:B------:R-:W-:Y:S01]  /*9d20*/  LEA.HI R5, R5, R2, RZ, 0x7 ;  /* 0x0000000205057211 */ /* 0x000fe200078f38ff */
[----:B-1----:R-:W-:-:S05]  /*9d30*/  @P1 IMAD.HI.U32 R0, R175, R0, RZ ;  /* 0x00000000af001227 */ /* 0x002fca00078e00ff */
[----:B--2---:R-:W-:Y:S02]  /*9d40*/  @P1 SHF.R.U32.HI R7, RZ, R9, R0 ;  /* 0x00000009ff071219 */ /* 0x004fe40000011600 */
        /* <DEDUP_REMOVED lines=15> */
.L_x_1398:
[----:B------:R-:W-:-:S13]  /*9e40*/  ISETP.NE.AND P0, PT, R3, 0x1, PT ;  /* 0x000000010300780c */ /* 0x000fda0003f05270 */
[----:B------:R-:W1:Y:S02]  /*9e50*/  @P0 LDC.64 R4, c[0x0][0x9e8] ;  /* 0x00027a00ff040b82 */ /* 0x000e640000000a00 */
[----:B-1----:R-:W-:-:S05]  /*9e60*/  @P0 IMAD.HI.U32 R4, R2, R4, RZ ;  /* 0x0000000402040227 */ /* 0x002fca00078e00ff */
[----:B------:R-:W-:-:S07]  /*9e70*/  @P0 SHF.R.U32.HI R2, RZ, R5, R4 ;  /* 0x00000005ff020219 */ /* 0x000fce0000011604 */
.L_x_1399:
[----:B------:R-:W-:Y:S05]  /*9e80*/  BSYNC B0 ;  /* 0x0000000000007941 */ /* 0x000fea0003800000 */
.L_x_1397:
[----:B------:R-:W-:-:S05]  /*9e90*/  IMAD R3, R2, R3, RZ ;  /* 0x0000000302037224 */ /* 0x000fca00078e02ff */
[----:B------:R-:W-:-:S07]  /*9ea0*/  VIMNMX R0, R0, R3, !PT ;  /* 0x0000000300007248 */ /* 0x000fce0007fe0100 */
.L_x_1396:
[----:B------:R-:W-:Y:S01]  /*9eb0*/  SHF.R.S32.HI R3, RZ, 0x1f, R0 ;  /* 0x0000001fff037819 */ /* 0x000fe20000011400 */
[----:B------:R-:W-:Y:S01]  /*9ec0*/  BSSY B0, `(.L_x_1400) ;  /* 0x0000026000007945 */ /* 0x000fe20003800000 */
[----:B------:R-:W-:Y:S02]  /*9ed0*/  IMAD.MOV.U32 R89, RZ, RZ, RZ ;  /* 0x000000ffff597224 */ /* 0x000fe400078e00ff */
[----:B------:R-:W-:-:S04]  /*9ee0*/  LEA.HI R3, R3, R0, RZ, 0x7 ;  /* 0x0000000003037211 */ /* 0x000fc800078f38ff */
[----:B------:R-:W-:-:S04]  /*9ef0*/  SHF.R.S32.HI R3, RZ, 0x7, R3 ;  /* 0x00000007ff037819 */ /* 0x000fc80000011403 */
[----:B------:R-:W-:-:S04]  /*9f00*/  VIMNMX R180, RZ, R3, !PT ;  /* 0x00000003ffb47248 */ /* 0x000fc80007fe0100 */
[----:B------:R-:W-:-:S13]  /*9f10*/  ISETP.GT.AND P0, PT, R27, R180, PT ;  /* 0x000000b41b00720c */ /* 0x000fda0003f04270 */
[----:B------:R-:W-:Y:S05]  /*9f20*/  @!P0 BRA `(.L_x_1401) ;  /* 0x00000000007c8947 */ /* 0x000fea0003800000 */
[----:B------:R-:W-:Y:S01]  /*9f30*/  ISETP.NE.AND P0, PT, R198, RZ, PT ;  /* 0x000000ffc600720c */ /* 0x000fe20003f05270 */
[----:B------:R-:W-:-:S03]  /*9f40*/  ULDC UR4, c[0x0][0x9f0] ;  /* 0x00027c0000047ab9 */ /* 0x000fc60000000800 */
[----:B------:R-:W-:-:S04]  /*9f50*/  SEL R6, R198, UR4, P0 ;  /* 0x00000004c6067c07 */ /* 0x000fc80008000000 */
[-C--:B------:R-:W-:Y:S02]  /*9f60*/  IABS R5, R6.reuse ;  /* 0x0000000600057213 */ /* 0x080fe40000000000 */
[----:B------:R-:W-:Y:S02]  /*9f70*/  IADD3 R0, R6, -0x1, R27 ;  /* 0xffffffff06007810 */ /* 0x000fe40007ffe01b */
[----:B------:R-:W1:Y:S01]  /*9f80*/  I2F.RP R4, R5 ;  /* 0x0000000500047306 */ /* 0x000e620000209400 */
[----:B------:R-:W-:Y:S02]  /*9f90*/  IABS R9, R6 ;  /* 0x0000000600097213 */ /* 0x000fe40000000000 */
[----:B------:R-:W-:-:S05]  /*9fa0*/  IMAD.IADD R0, R0, 0x1, -R180 ;  /* 0x0000000100007824 */ /* 0x000fca00078e0ab4 */
[----:B-1----:R-:W1:Y:S02]  /*9fb0*/  MUFU.RCP R4, R4 ;  /* 0x0000000400047308 */ /* 0x002e640000001000 */
[----:B-1----:R-:W-:Y:S02]  /*9fc0*/  VIADD R2, R4, 0xffffffe ;  /* 0x0ffffffe04027836 */ /* 0x002fe40000000000 */
[----:B------:R-:W-:-:S04]  /*9fd0*/  IMAD.MOV R4, RZ, RZ, -R9 ;  /* 0x000000ffff047224 */ /* 0x000fc800078e0a09 */
[----:B------:R1:W2:Y:S02]  /*9fe0*/  F2I.FTZ.U32.TRUNC.NTZ R3, R2 ;  /* 0x0000000200037305 */ /* 0x0002a4000021f000 */
[----:B-1----:R-:W-:Y:S02]  /*9ff0*/  IMAD.MOV.U32 R2, RZ, RZ, RZ ;  /* 0x000000ffff027224 */ /* 0x002fe400078e00ff */
[----:B--2---:R-:W-:-:S04]  /*a000*/  IMAD.MOV R8, RZ, RZ, -R3 ;  /* 0x000000ffff087224 */ /* 0x004fc800078e0a03 */
[----:B------:R-:W-:Y:S01]  /*a010*/  IMAD R7, R8, R5, RZ ;  /* 0x0000000508077224 */ /* 0x000fe200078e02ff */
[----:B------:R-:W-:Y:S02]  /*a020*/  IABS R8, R0 ;  /* 0x0000000000087213 */ /* 0x000fe40000000000 */
[----:B------:R-:W-:Y:S01]  /*a030*/  LOP3.LUT R0, R0, R6, RZ, 0x3c, !PT ;  /* 0x0000000600007212 */ /* 0x000fe200078e3cff */
[----:B------:R-:W-:-:S03]  /*a040*/  IMAD.HI.U32 R3, R3, R7, R2 ;  /* 0x0000000703037227 */ /* 0x000fc600078e0002 */
[----:B------:R-:W-:Y:S01]  /*a050*/  ISETP.GE.AND P2, PT, R0, RZ, PT ;  /* 0x000000ff0000720c */ /* 0x000fe20003f46270 */
        /* <DEDUP_REMOVED lines=12> */
.L_x_1401:
[----:B------:R-:W-:Y:S05]  /*a120*/  BSYNC B0 ;  /* 0x0000000000007941 */ /* 0x000fea0003800000 */
.L_x_1400:
[-C--:B------:R-:W-:Y:S01]  /*a130*/  IMAD R180, R200, R89.reuse, R180 ;  /* 0x00000059c8b47224 */ /* 0x080fe200078e02b4 */
[----:B------:R-:W-:Y:S01]  /*a140*/  PLOP3.LUT P0, PT, PT, PT, PT, 0x80, 0x0 ;  /* 0x000000000000781c */ /* 0x000fe20003f0f070 */
[----:B------:R-:W-:Y:S01]  /*a150*/  IMAD.MOV.U32 R5, RZ, RZ, RZ ;  /* 0x000000ffff057224 */ /* 0x000fe200078e00ff */
[----:B------:R-:W-:Y:S02]  /*a160*/  CS2R R74, SRZ ;  /* 0x00000000004a7805 */ /* 0x000fe4000001ff00 */
[----:B------:R-:W-:Y:S02]  /*a170*/  CS2R R44, SRZ ;  /* 0x00000000002c7805 */ /* 0x000fe4000001ff00 */
[----:B------:R-:W-:Y:S02]  /*a180*/  VIADDMNMX R89, R180, R89, R27, PT ;  /* 0x00000059b4597246 */ /* 0x000fe4000380011b */
[----:B------:R-:W-:Y:S02]  /*a190*/  CS2R R56, SRZ ;  /* 0x0000000000387805 */ /* 0x000fe4000001ff00 */
[----:B------:R-:W-:-:S02]  /*a1a0*/  CS2R R42, SRZ ;  /* 0x00000000002a7805 */ /* 0x000fc4000001ff00 */
[----:B------:R-:W-:Y:S02]  /*a1b0*/  CS2R R36, SRZ ;  /* 0x0000000000247805 */ /* 0x000fe4000001ff00 */
[----:B------:R-:W-:Y:S01]  /*a1c0*/  ISETP.GT.AND P1, PT, R89, R180, PT ;  /* 0x000000b45900720c */ /* 0x000fe20003f24270 */
        /* <DEDUP_REMOVED lines=34> */
[----:B------:R-:W-:Y:S02]  /*a3f0*/  IMAD.MOV.U32 R82, RZ, RZ, RZ ;  /* 0x000000ffff527224 */ /* 0x000fe400078e00ff */
[----:B------:R-:W-:Y:S02]  /*a400*/  IMAD.MOV.U32 R137, RZ, RZ, RZ ;  /* 0x000000ffff897224 */ /* 0x000fe400078e00ff */
[----:B------:R-:W-:Y:S02]  /*a410*/  IMAD.MOV.U32 R6, RZ, RZ, RZ ;  /* 0x000000ffff067224 */ /* 0x000fe400078e00ff */
[----:B------:R-:W-:Y:S02]  /*a420*/  IMAD.MOV.U32 R78, RZ, RZ, RZ ;  /* 0x000000ffff4e7224 */ /* 0x000fe400078e00ff */
[----:B------:R-:W-:Y:S01]  /*a430*/  IMAD.MOV.U32 R147, RZ, RZ, RZ ;  /* 0x000000ffff937224 */ /* 0x000fe200078e00ff */
[----:B------:R-:W-:Y:S06]  /*a440*/  @!P1 BRA `(.L_x_1402) ;  /* 0x0000015400649947 */ /* 0x000fec0003800000 */
[----:B------:R-:W-:-:S03]  /*a450*/  UMOV UR4, 0xffffffff ;  /* 0xffffffff00047882 */ /* 0x000fc60000000000 */
[----:B------:R-:W-:Y:S05]  /*a460*/  BRA.DIV UR4, `(.L_x_1403) ;  /* 0x0000021604d87947 */ /* 0x000fea000b800000 */
[----:B------:R-:W1:Y:S02]  /*a470*/  S2R R0, SR_TID.X ;  /* 0x0000000000007919 */ /* 0x000e640000002100 */
[----:B-1----:R-:W-:-:S05]  /*a480*/  VIADD R2, R0, 0xffffff80 ;  /* 0xffffff8000027836 */ /* 0x002fca0000000000 */
[----:B------:R-:W-:-:S04]  /*a490*/  SHF.R.S32.HI R0, RZ, 0x1f, R2 ;  /* 0x0000001fff007819 */ /* 0x000fc80000011402 */
[----:B------:R-:W-:-:S04]  /*a4a0*/  LEA.HI R0, R0, R2, RZ, 0x7 ;  /* 0x0000000200007211 */ /* 0x000fc800078f38ff */
[----:B------:R-:W-:-:S05]  /*a4b0*/  SHF.R.S32.HI R0, RZ, 0x7, R0 ;  /* 0x00000007ff007819 */ /* 0x000fca0000011400 */
[----:B------:R1:W2:Y:S02]  /*a4c0*/  SHFL.IDX PT, R179, R0, RZ, 0x1f ;  /* 0x00001fff00b37589 */ /* 0x0002a400000e0000 */
.L_x_1709:
[----:B-12---:R-:W-:Y:S01]  /*a4d0*/  LEA.HI R0, R179, R179, RZ, 0x1 ;  /* 0x000000b3b3007211 */ /* 0x006fe200078f08ff */
        /* <DEDUP_REMOVED lines=12> */
[----:B------:R1:W2:Y:S01]  /*a5a0*/  LDC.64 R2, c[0x4][R0] ;  /* 0x0100000000027b82 */ /* 0x0002a20000000a00 */
        /* <DEDUP_REMOVED lines=8> */
[----:B-1----:R-:W-:-:S07]  /*a630*/  IMAD.MOV.U32 R13, RZ, RZ, RZ ;  /* 0x000000ffff0d7224 */ /* 0x002fce00078e00ff */
[----:B------:R-:W-:-:S07]  /*a640*/  LEPC R20, `(.L_x_1404) ;  /* 0x000000001014794e */ /* 0x000fce0000000000 */
[----:B0-2--5:R-:W-:Y:S05]  /*a650*/  CALL.ABS.NOINC R2 ;  /* 0x0000000002007343 */ /* 0x025fea0003c00000 */
.L_x_1404:
[----:B------:R-:W-:Y:S01]  /*a660*/  ULDC.64 UR6, c[0x0][0x998] ;  /* 0x0002660000067ab9 */ /* 0x000fe20000000a00 */
[----:B------:R-:W-:Y:S01]  /*a670*/  ULDC.64 UR4, c[0x0][0x990] ;  /* 0x0002640000047ab9 */ /* 0x000fe20000000a00 */
[----:B------:R-:W-:Y:S02]  /*a680*/  ISETP.NE.U32.AND P1, PT, RZ, UR6, PT ;  /* 0x00000006ff007c0c */ /* 0x000fe4000bf25070 */
[----:B------:R-:W-:Y:S02]  /*a690*/  ISETP.NE.U32.AND P0, PT, RZ, UR4, PT ;  /* 0x00000004ff007c0c */ /* 0x000fe4000bf05070 */
[----:B------:R-:W-:Y:S02]  /*a6a0*/  ISETP.NE.AND.EX P1, PT, RZ, UR7, PT, P1 ;  /* 0x00000007ff007c0c */ /* 0x000fe4000bf25310 */
[----:B------:R-:W-:-:S11]  /*a6b0*/  ISETP.NE.AND.EX P0, PT, RZ, UR5, PT, P0 ;  /* 0x00000005ff007c0c */ /* 0x000fd6000bf05300 */
[----:B------:R-:W1:Y:S01]  /*a6c0*/  @P1 LDC.64 R8, c[0x0][0x9b8] ;  /* 0x00026e00ff081b82 */ /* 0x000e620000000a00 */
[--C-:B------:R-:W-:Y:S02]  /*a6d0*/  @P1 SHF.R.S32.HI R5, RZ, 0x1f, R183.reuse ;  /* 0x0000001fff051819 */ /* 0x100fe400000114b7 */
[----:B------:R-:W-:-:S05]  /*a6e0*/  @P0 SHF.R.S32.HI R3, RZ, 0x1f, R183 ;  /* 0x0000001fff030819 */ /* 0x000fca00000114b7 */
[----:B------:R-:W2:Y:S08]  /*a6f0*/  @P0 LDC.64 R6, c[0x0][0x9a8] ;  /* 0x00026a00ff060b82 */ /* 0x000eb00000000a00 */
[----:B------:R-:W3:Y:S08]  /*a700*/  @P0 LDC.64 R10, c[0x0][0x9b0] ;  /* 0x00026c00ff0a0b82 */ /* 0x000ef00000000a00 */
[----:B------:R-:W4:Y:S01]  /*a710*/  @P1 LDC.64 R12, c[0x0][0x9c0] ;  /* 0x00027000ff0c1b82 */ /* 0x000f220000000a00 */
[----:B-1----:R-:W-:-:S02]  /*a720*/  @P1 IMAD R2, R5, R8, RZ ;  /* 0x0000000805021224 */ /* 0x002fc400078e02ff */
[----:B------:R-:W-:-:S04]  /*a730*/  @P1 IMAD.WIDE.U32 R4, R183, R8, RZ ;  /* 0x00000008b7041225 */ /* 0x000fc800078e00ff */
[----:B------:R-:W-:Y:S02]  /*a740*/  @P1 IMAD R9, R183, R9, R2 ;  /* 0x00000009b7091224 */ /* 0x000fe400078e0202 */
[-C--:B--2---:R-:W-:Y:S02]  /*a750*/  @P0 IMAD R0, R3, R6.reuse, RZ ;  /* 0x0000000603000224 */ /* 0x084fe400078e02ff */
[----:B------:R-:W-:-:S04]  /*a760*/  @P0 IMAD.WIDE.U32 R2, R183, R6, RZ ;  /* 0x00000006b7020225 */ /* 0x000fc800078e00ff */
[----:B------:R-:W-:Y:S02]  /*a770*/  @P0 IMAD R7, R183, R7, R0 ;  /* 0x00000007b7070224 */ /* 0x000fe400078e0200 */
[----:B------:R-:W-:Y:S02]  /*a780*/  @P1 IMAD.IADD R5, R5, 0x1, R9 ;  /* 0x0000000105051824 */ /* 0x000fe400078e0209 */
[----:B------:R-:W-:Y:S02]  /*a790*/  @P0 IMAD.IADD R3, R3, 0x1, R7 ;  /* 0x0000000103030824 */ /* 0x000fe400078e0207 */
[----:B------:R-:W-:Y:S02]  /*a7a0*/  IMAD.MOV.U32 R0, RZ, RZ, 0x3f800000 ;  /* 0x3f800000ff007424 */ /* 0x000fe400078e00ff */
[----:B---3--:R-:W-:-:S04]  /*a7b0*/  @P0 IMAD.WIDE.U32 R2, R192, R10, R2 ;  /* 0x0000000ac0020225 */ /* 0x008fc800078e0002 */
[----:B----4-:R-:W-:Y:S01]  /*a7c0*/  @P1 IMAD.WIDE.U32 R6, R192, R12, R4 ;  /* 0x0000000cc0061225 */ /* 0x010fe200078e0004 */
        /* <DEDUP_REMOVED lines=20> */
[----:B------:R1:W2:Y:S03]  /*a910*/  SYNCS.PHASECHK.TRANS64.TRYWAIT P0, [R16+URZ+0x22800], R3 ;  /* 0x02280003100075a7 */ /* 0x0002a6000800017f */
[----:B--2---:R-:W-:Y:S05]  /*a920*/  @!P0 NANOSLEEP.SYNCS 0x989680 ;  /* 0x009896800000895d */ /* 0x004fea0003900000 */
[----:B------:R-:W2:Y:S01]  /*a930*/  @!P0 SYNCS.PHASECHK.TRANS64 P0, [R16+URZ+0x22800], R3 ;  /* 0x02280003100085a7 */ /* 0x000ea2000800007f */
[----:B------:R-:W-:Y:S04]  /*a940*/  BSSY B0, `(.L_x_1406) ;  /* 0x0000006000007945 */ /* 0x000fe80003800000 */
[----:B--2---:R-:W-:Y:S05]  /*a950*/  @P0 BRA `(.L_x_1407) ;  /* 0x0000000000100947 */ /* 0x004fea0003800000 */
.L_x_1408:
[----:B--2---:R2:W3:Y:S02]  /*a960*/  SYNCS.PHASECHK.TRANS64.TRYWAIT P0, [R16+URZ+0x22800], R3 ;  /* 0x02280003100075a7 */ /* 0x0044e4000800017f */
[----:B---3--:R-:W-:Y:S05]  /*a970*/  @!P0 NANOSLEEP.SYNCS 0x989680 ;  /* 0x009896800000895d */ /* 0x008fea0003900000 */
[----:B------:R-:W3:Y:S02]  /*a980*/  @!P0 SYNCS.PHASECHK.TRANS64 P0, [R16+URZ+0x22800], R3 ;  /* 0x02280003100085a7 */ /* 0x000ee4000800007f */
[----:B---3--:R-:W-:Y:S05]  /*a990*/  @!P0 BRA `(.L_x_1408) ;  /* 0xfffffffc00f08947 */ /* 0x008fea000383ffff */
.L_x_1407:
[----:B------:R-:W-:Y:S05]  /*a9a0*/  BSYNC B0 ;  /* 0x0000000000007941 */ /* 0x000fea0003800000 */
.L_x_1406:
[----:B------:R-:W-:Y:S05]  /*a9b0*/  BRA `(.L_x_1409) ;  /* 0x0000006c00b47947 */ /* 0x000fea0003800000 */
.L_x_1405:
[----:B------:R-:W-:Y:S01]  /*a9c0*/  ULOP3.LUT UP0, URZ, UR39, 0x1bf, URZ, 0xc0, !UPT ;  /* 0x000001bf273f7892 */ /* 0x000fe2000f80c03f */
[----:B-----5:R-:W-:Y:S01]  /*a9d0*/  SHF.R.S32.HI R0, RZ, 0x1f, R24 ;  /* 0x0000001fff007819 */ /* 0x020fe20000011418 */
[----:B------:R-:W-:Y:S01]  /*a9e0*/  ULDC.64 UR4, c[0x0][0x3f8] ;  /* 0x0000fe0000047ab9 */ /* 0x000fe20000000a00 */
[----:B------:R-:W-:Y:S01]  /*a9f0*/  ULDC.64 UR6, c[0x0][0x408] ;  /* 0x0001020000067ab9 */ /* 0x000fe20000000a00 */
[----:B------:R-:W-:Y:S02]  /*aa00*/  IMAD.WIDE.U32 R26, R24, UR4, RZ ;  /* 0x00000004181a7c25 */ /* 0x000fe4000f8e00ff */
[----:B------:R-:W-:Y:S02]  /*aa10*/  PLOP3.LUT P0, PT, PT, PT, UP0, 0x80, 0x0 ;  /* 0x000000000000781c */ /* 0x000fe40003f0f008 */
[C---:B------:R-:W-:Y:S02]  /*aa20*/  IMAD R3, R0.reuse, UR4, RZ ;  /* 0x0000000400037c24 */ /* 0x040fe4000f8e02ff */
[----:B------:R-:W-:-:S02]  /*aa30*/  IMAD R5, R0, UR6, RZ ;  /* 0x0000000600057c24 */ /* 0x000fc4000f8e02ff */
[C---:B------:R-:W-:Y:S02]  /*aa40*/  IMAD R3, R24.reuse, UR5, R3 ;  /* 0x0000000518037c24 */ /* 0x040fe4000f8e0203 */
[C---:B------:R-:W-:Y:S02]  /*aa50*/  IMAD R5, R24.reuse, UR7, R5 ;  /* 0x0000000718057c24 */ /* 0x040fe4000f8e0205 */
[----:B------:R-:W-:-:S04]  /*aa60*/  IMAD.WIDE.U32 R24, R24, UR6, RZ ;  /* 0x0000000618187c25 */ /* 0x000fc8000f8e00ff */
[----:B------:R-:W-:Y:S01]  /*aa70*/  IMAD.IADD R29, R3, 0x1, R27 ;  /* 0x00000001031d7824 */ /* 0x000fe200078e021b */
[----:B------:R-:W-:Y:S01]  /*aa80*/  IADD3 R31, R5, R25, RZ ;  /* 0x00000019051f7210 */ /* 0x000fe20007ffe0ff */
        /* <DEDUP_REMOVED lines=16> */
[----:B0-2---:R-:W-:Y:S05]  /*ab90*/  CALL.ABS.NOINC R14 ;  /* 0x000000000e007343 */ /* 0x005fea0003c00000 */
.L_x_1410:
[----:B------:R-:W-:Y:S01]  /*aba0*/  ULDC.U8 UR4, c[0x0][0x410] ;  /* 0x0001040000047ab9 */ /* 0x000fe20000000000 */
[----:B------:R-:W-:Y:S01]  /*abb0*/  BSSY B0, `(.L_x_1411) ;  /* 0x00006c5000007945 */ /* 0x000fe20003800000 */
[----:B------:R-:W-:Y:S01]  /*abc0*/  ISETP.NE.AND P0, PT, RZ, UR4, PT ;  /* 0x00000004ff007c0c */ /* 0x000fe2000bf05270 */
[----:B------:R-:W-:-:S12]  /*abd0*/  IMAD.IADD R10, R19, 0x1, R175 ;  /* 0x00000001130a7824 */ /* 0x000fd800078e02af */
[----:B------:R-:W-:Y:S05]  /*abe0*/  @!P0 BRA `(.L_x_1412) ;  /* 0x0000003400848947 */ /* 0x000fea0003800000 */
[----:B------:R-:W1:Y:S01]  /*abf0*/  LDC R45, c[0x0][0x448] ;  /* 0x00011200ff2d7b82 */ /* 0x000e620000000800 */
[----:B------:R-:W-:Y:S01]  /*ac00*/  ULDC.64 UR4, c[0x0][0x3f8] ;  /* 0x0000fe0000047ab9 */ /* 0x000fe20000000a00 */
[----:B------:R-:W-:Y:S01]  /*ac10*/  IMAD.MOV.U32 R4, RZ, RZ, R26 ;  /* 0x000000ffff047224 */ /* 0x000fe200078e001a */
[----:B------:R-:W-:Y:S01]  /*ac20*/  ULDC.64 UR6, c[0x0][0x408] ;  /* 0x0001020000067ab9 */ /* 0x000fe20000000a00 */
[----:B------:R-:W-:Y:S01]  /*ac30*/  IMAD.MOV.U32 R6, RZ, RZ, R24 ;  /* 0x000000ffff067224 */ /* 0x000fe200078e0018 */
[----:B------:R-:W-:Y:S01]  /*ac40*/  ULDC.64 UR8, c[0x0][0x400] ;  /* 0x0001000000087ab9 */ /* 0x000fe20000000a00 */
[----:B------:R-:W-:Y:S01]  /*ac50*/  IMAD.MOV.U32 R7, RZ, RZ, R31 ;  /* 0x000000ffff077224 */ /* 0x000fe200078e001f */
[----:B-1----:R-:W-:-:S13]  /*ac60*/  ISETP.NE.AND P0, PT, R45, 0x1, PT ;  /* 0x000000012d00780c */ /* 0x002fda0003f05270 */
[----:B------:R-:W1:Y:S08]  /*ac70*/  @P0 LDC R3, c[0x0][0x44c] ;  /* 0x00011300ff030b82 */ /* 0x000e700000000800 */
[----:B------:R-:W2:Y:S01]  /*ac80*/  @P0 LDC R5, c[0x0][0x450] ;  /* 0x00011400ff050b82 */ /* 0x000ea20000000800 */
[----:B-1----:R-:W-:-:S04]  /*ac90*/  @P0 IMAD.HI.U32 R0, R10, R3, RZ ;  /* 0x000000030a000227 */ /* 0x002fc800078e00ff */
[----:B------:R-:W-:Y:S01]  /*aca0*/  IMAD.MOV.U32 R3, RZ, RZ, R10 ;  /* 0x000000ffff037224 */ /* 0x000fe200078e000a */
[----:B--2---:R-:W-:Y:S01]  /*acb0*/  @P0 SHF.R.U32.HI R3, RZ, R5, R0 ;  /* 0x00000005ff030219 */ /* 0x004fe20000011600 */
[----:B------:R-:W-:-:S03]  /*acc0*/  IMAD.MOV.U32 R5, RZ, RZ, R29 ;  /* 0x000000ffff057224 */ /* 0x000fc600078e001d */
[----:B------:R-:W-:Y:S01]  /*acd0*/  SHF.R.S32.HI R0, RZ, 0x1f, R3 ;  /* 0x0000001fff007819 */ /* 0x000fe20000011403 */
[----:B------:R-:W-:-:S04]  /*ace0*/  IMAD.WIDE.U32 R4, R3, UR4, R4 ;  /* 0x0000000403047c25 */ /* 0x000fc8000f8e0004 */
[----:B------:R-:W-:Y:S02]  /*acf0*/  IMAD R8, R0, UR4, RZ ;  /* 0x0000000400087c24 */ /* 0x000fe4000f8e02ff */
[----:B------:R-:W-:-:S04]  /*ad00*/  IMAD.WIDE.U32 R6, R3, UR6, R6 ;  /* 0x0000000603067c25 */ /* 0x000fc8000f8e0006 */
[C---:B------:R-:W-:Y:S01]  /*ad10*/  IMAD R13, R3.reuse, UR5, R8 ;  /* 0x00000005030d7c24 */ /* 0x040fe2000f8e0208 */
[----:B------:R-:W-:Y:S01]  /*ad20*/  ULDC.64 UR4, c[0x0][0x3e8] ;  /* 0x0000fa0000047ab9 */ /* 0x000fe20000000a00 */
[----:B------:R-:W-:Y:S01]  /*ad30*/  IMAD R8, R0, UR6, RZ ;  /* 0x0000000600087c24 */ /* 0x000fe2000f8e02ff */
[----:B------:R-:W-:Y:S01]  /*ad40*/  IADD3 R0, P0, R4, UR4, RZ ;  /* 0x0000000404007c10 */ /* 0x000fe2000ff1e0ff */
[----:B------:R-:W-:Y:S01]  /*ad50*/  UMOV UR4, 0xffffffff ;  /* 0xffffffff00047882 */ /* 0x000fe20000000000 */
[----:B------:R-:W-:Y:S01]  /*ad60*/  IADD3 R4, P1, R6, UR8, RZ ;  /* 0x0000000806047c10 */ /* 0x000fe2000ff3e0ff */
[----:B------:R-:W-:Y:S01]  /*ad70*/  IMAD R3, R3, UR7, R8 ;  /* 0x0000000703037c24 */ /* 0x000fe2000f8e0208 */
[----:B------:R-:W-:-:S04]  /*ad80*/  IADD3.X R13, R5, UR5, R13, P0, !PT ;  /* 0x00000005050d7c10 */ /* 0x000fc800087fe40d */
[----:B------:R-:W-:Y:S01]  /*ad90*/  IADD3.X R5, R7, UR9, R3, P1, !PT ;  /* 0x0000000907057c10 */ /* 0x000fe20008ffe403 */
[----:B------:R-:W-:Y:S06]  /*ada0*/  BRA.DIV UR4, `(.L_x_1413) ;  /* 0x0000020e04c87947 */ /* 0x000fec000b800000 */
[----:B------:R1:W2:Y:S04]  /*adb0*/  SHFL.IDX PT, R3, R13, RZ, 0x1e1f ;  /* 0x001e1fff0d037589 */ /* 0x0002a800000e0000 */
[----:B------:R-:W3:Y:S04]  /*adc0*/  SHFL.IDX PT, R0, R0, RZ, 0x1e1f ;  /* 0x001e1fff00007589 */ /* 0x000ee800000e0000 */
[----:B------:R-:W4:Y:S04]  /*add0*/  SHFL.IDX PT, R5, R5, RZ, 0x1e1f ;  /* 0x001e1fff05057589 */ /* 0x000f2800000e0000 */
[----:B-1----:R-:W0:Y:S02]  /*ade0*/  SHFL.IDX PT, R4, R4, RZ, 0x1e1f ;  /* 0x001e1fff04047589 */ /* 0x002e2400000e0000 */
.L_x_1715:
[----:B------:R-:W-:Y:S01]  /*adf0*/  IMAD R45, R168, R45, RZ ;  /* 0x0000002da82d7224 */ /* 0x000fe200078e02ff */
[----:B------:R-:W-:Y:S01]  /*ae00*/  BSSY B1, `(.L_x_1414) ;  /* 0x000004a000017945 */ /* 0x000fe20003800000 */
[----:B------:R-:W-:Y:S02]  /*ae10*/  CS2R R26, SRZ ;  /* 0x00000000001a7805 */ /* 0x000fe4000001ff00 */
[----:B------:R-:W-:Y:S02]  /*ae20*/  CS2R R32, SRZ ;  /* 0x0000000000207805 */ /* 0x000fe4000001ff00 */
[----:B------:R-:W-:Y:S02]  /*ae30*/  CS2R R34, SRZ ;  /* 0x0000000000227805 */ /* 0x000fe4000001ff00 */
[----:B------:R-:W-:Y:S02]  /*ae40*/  ISETP.GE.AND P0, PT, R10, R45, PT ;  /* 0x0000002d0a00720c */ /* 0x000fe40003f06270 */
        /* <DEDUP_REMOVED lines=11> */
[----:B------:R-:W-:-:S03]  /*af00*/  ULDC UR4, c[0x0][0x3f4] ;  /* 0x0000fd0000047ab9 */ /* 0x000fc60000000800 */
[----:B------:R-:W4:Y:S04]  /*af10*/  LDL R42, [R1+0xc] ;  /* 0x00000c00012a7983 */ /* 0x000f280000100800 */
[----:B------:R-:W4:Y:S01]  /*af20*/  LDL R48, [R1+0x4] ;  /* 0x0000040001307983 */ /* 0x000f220000100800 */
[----:B------:R-:W-:Y:S02]  /*af30*/  ISETP.GE.AND P5, PT, R172, UR4, PT ;  /* 0x00000004ac007c0c */ /* 0x000fe4000bfa6270 */
[----:B------:R-:W-:Y:S02]  /*af40*/  CS2R R36, SRZ ;  /* 0x0000000000247805 */ /* 0x000fe4000001ff00 */
[----:B------:R-:W-:Y:S02]  /*af50*/  ISETP.GE.AND P2, PT, R186, UR4, PT ;  /* 0x00000004ba007c0c */ /* 0x000fe4000bf46270 */
[----:B------:R-:W-:-:S02]  /*af60*/  CS2R R34, SRZ ;  /* 0x0000000000227805 */ /* 0x000fc4000001ff00 */
[----:B------:R-:W-:Y:S02]  /*af70*/  ISETP.GE.AND P3, PT, R185, UR4, PT ;  /* 0x00000004b9007c0c */ /* 0x000fe4000bf66270 */
[----:B------:R-:W-:-:S03]  /*af80*/  CS2R R30, SRZ ;  /* 0x00000000001e7805 */ /* 0x000fc6000001ff00 */
[----:B------:R-:W-:Y:S02]  /*af90*/  @!P5 SHF.R.S32.HI R12, RZ, 0x1f, R172 ;  /* 0x0000001fff0cd819 */ /* 0x000fe400000114ac */
[C---:B---3--:R-:W-:Y:S02]  /*afa0*/  @!P5 IADD3 R6, P0, R172.reuse, R0, RZ ;  /* 0x00000000ac06d210 */ /* 0x048fe40007f1e0ff */
[----:B0-----:R-:W-:Y:S02]  /*afb0*/  @!P5 IADD3 R8, P1, R172, R4, RZ ;  /* 0x00000004ac08d210 */ /* 0x001fe40007f3e0ff */
[----:B------:R-:W-:Y:S01]  /*afc0*/  @!P2 IADD3 R10, P4, R186, R0, RZ ;  /* 0x00000000ba0aa210 */ /* 0x000fe20007f9e0ff */
[--C-:B--2---:R-:W-:Y:S02]  /*afd0*/  @!P5 IMAD.X R7, R3, 0x1, R12.reuse, P0 ;  /* 0x000000010307d824 */ /* 0x104fe400000e060c */
[----:B----4-:R-:W-:Y:S01]  /*afe0*/  @!P5 IMAD.X R9, R5, 0x1, R12, P1 ;  /* 0x000000010509d824 */ /* 0x010fe200008e060c */
[----:B------:R-:W-:-:S02]  /*aff0*/  ISETP.GE.AND P1, PT, R188, UR4, PT ;  /* 0x00000004bc007c0c */ /* 0x000fc4000bf26270 */
[----:B------:R-:W5:Y:S01]  /*b000*/  @!P5 LD.E.64 R36, desc[UR42][R6.64] ;  /* 0x0000002a0624d980 */ /* 0x000f62000c101b00 */
[----:B------:R-:W-:-:S03]  /*b010*/  @!P2 IADD3 R12, P0, R186, R4, RZ ;  /* 0x00000004ba0ca210 */ /* 0x000fc60007f1e0ff */
[----:B------:R0:W5:Y:S01]  /*b020*/  @!P5 LD.E.64 R34, desc[UR42][R8.64] ;  /* 0x0000002a0822d980 */ /* 0x000162000c101b00 */
[----:B------:R-:W-:Y:S02]  /*b030*/  @!P3 IADD3 R40, P5, R185, R4, RZ ;  /* 0x00000004b928b210 */ /* 0x000fe40007fbe0ff */
[----:B------:R-:W-:Y:S02]  /*b040*/  CS2R R32, SRZ ;  /* 0x0000000000207805 */ /* 0x000fe4000001ff00 */
[----:B------:R-:W-:Y:S02]  /*b050*/  CS2R R28, SRZ ;  /* 0x00000000001c7805 */ /* 0x000fe4000001ff00 */
[----:B------:R-:W-:Y:S02]  /*b060*/  CS2R R26, SRZ ;  /* 0x00000000001a7805 */ /* 0x000fe4000001ff00 */
[----:B------:R-:W-:Y:S02]  /*b070*/  CS2R R24, SRZ ;  /* 0x0000000000187805 */ /* 0x000fe4000001ff00 */
[----:B------:R-:W-:-:S02]  /*b080*/  CS2R R20, SRZ ;  /* 0x0000000000147805 */ /* 0x000fc4000001ff00 */
[----:B------:R-:W-:Y:S02]  /*b090*/  CS2R R14, SRZ ;  /* 0x00000000000e7805 */ /* 0x000fe4000001ff00 */
[----:B0-----:R-:W-:Y:S01]  /*b0a0*/  CS2R R8, SRZ ;  /* 0x0000000000087805 */ /* 0x001fe2000001ff00 */
[--C-:B------:R-:W-:Y:S01]  /*b0b0*/  @!P2 IMAD.X R11, R3, 0x1, R43.reuse, P4 ;  /* 0x00000001030ba824 */ /* 0x100fe200020e062b */
[----:B------:R-:W-:Y:S01]  /*b0c0*/  @!P3 IADD3 R38, P4, R185, R0, RZ ;  /* 0x00000000b926b210 */ /* 0x000fe20007f9e0ff */
[C---:B------:R-:W-:Y:S02]  /*b0d0*/  @!P2 IMAD.X R13, R5.reuse, 0x1, R43, P0 ;  /* 0x00000001050da824 */ /* 0x040fe400000e062b */
[--C-:B------:R-:W-:Y:S01]  /*b0e0*/  @!P3 IMAD.X R41, R5, 0x1, R42.reuse, P5 ;  /* 0x000000010529b824 */ /* 0x100fe200028e062a */
[----:B------:R-:W5:Y:S01]  /*b0f0*/  @!P2 LD.E.64 R30, desc[UR42][R10.64] ;  /* 0x0000002a0a1ea980 */ /* 0x000f62000c101b00 */
[----:B------:R-:W-:Y:S01]  /*b100*/  @!P3 IMAD.X R39, R3, 0x1, R42, P4 ;  /* 0x000000010327b824 */ /* 0x000fe200020e062a */
[----:B------:R-:W-:-:S02]  /*b110*/  ISETP.GE.AND P0, PT, R187, UR4, PT ;  /* 0x00000004bb007c0c */ /* 0x000fc4000bf06270 */
[----:B------:R-:W5:Y:S01]  /*b120*/  @!P2 LD.E.64 R32, desc[UR42][R12.64] ;  /* 0x0000002a0c20a980 */ /* 0x000f62000c101b00 */
[----:B------:R-:W-:Y:S02]  /*b130*/  ISETP.GE.AND P2, PT, R189, UR4, PT ;  /* 0x00000004bd007c0c */ /* 0x000fe4000bf46270 */
[C---:B------:R-:W-:Y:S01]  /*b140*/  @!P1 IADD3 R42, P4, R188.reuse, R4, RZ ;  /* 0x00000004bc2a9210 */ /* 0x040fe20007f9e0ff */
[----:B------:R0:W5:Y:S04]  /*b150*/  @!P3 LD.E.64 R28, desc[UR42][R38.64] ;  /* 0x0000002a261cb980 */ /* 0x000168000c101b00 */
[----:B------:R1:W5:Y:S01]  /*b160*/  @!P3 LD.E.64 R26, desc[UR42][R40.64] ;  /* 0x0000002a281ab980 */ /* 0x000362000c101b00 */
[----:B------:R-:W-:Y:S01]  /*b170*/  @!P1 IADD3 R6, P3, R188, R0, RZ ;  /* 0x00000000bc069210 */ /* 0x000fe20007f7e0ff */
[----:B------:R-:W-:-:S04]  /*b180*/  @!P1 IMAD.X R43, R5, 0x1, R48, P4 ;  /* 0x00000001052b9824 */ /* 0x000fc800020e0630 */
[----:B------:R-:W-:Y:S01]  /*b190*/  @!P1 IMAD.X R7, R3, 0x1, R48, P3 ;  /* 0x0000000103079824 */ /* 0x000fe200018e0630 */
[----:B------:R2:W5:Y:S01]  /*b1a0*/  @!P1 LD.E.64 R20, desc[UR42][R42.64] ;  /* 0x0000002a2a149980 */ /* 0x000562000c101b00 */
[----:B------:R-:W-:-:S03]  /*b1b0*/  @!P0 IADD3 R46, P5, R187, R0, RZ ;  /* 0x00000000bb2e8210 */ /* 0x000fc60007fbe0ff */
[----:B------:R2:W5:Y:S01]  /*b1c0*/  @!P1 LD.E.64 R24, desc[UR42][R6.64] ;  /* 0x0000002a06189980 */ /* 0x000562000c101b00 */
[----:B0-----:R-:W-:Y:S02]  /*b1d0*/  @!P0 IADD3 R38, P1, R187, R4, RZ ;  /* 0x00000004bb268210 */ /* 0x001fe40007f3e0ff */
[C---:B-1----:R-:W-:Y:S02]  /*b1e0*/  @!P2 IADD3 R40, P3, R189.reuse, R0, RZ ;  /* 0x00000000bd28a210 */ /* 0x042fe40007f7e0ff */
[----:B------:R-:W-:Y:S02]  /*b1f0*/  @!P2 IADD3 R4, P4, R189, R4, RZ ;  /* 0x00000004bd04a210 */ /* 0x000fe40007f9e0ff */
[----:B------:R-:W-:Y:S01]  /*b200*/  CS2R R12, SRZ ;  /* 0x00000000000c7805 */ /* 0x000fe2000001ff00 */
[--C-:B------:R-:W-:Y:S01]  /*b210*/  @!P0 IMAD.X R39, R5, 0x1, R236.reuse, P1 ;  /* 0x0000000105278824 */ /* 0x100fe200008e06ec */
[----:B------:R-:W-:Y:S01]  /*b220*/  CS2R R10, SRZ ;  /* 0x00000000000a7805 */ /* 0x000fe2000001ff00 */
[----:B------:R-:W-:-:S02]  /*b230*/  @!P0 IMAD.X R47, R3, 0x1, R236, P5 ;  /* 0x00000001032f8824 */ /* 0x000fc400028e06ec */
[--C-:B------:R-:W-:Y:S01]  /*b240*/  @!P2 IMAD.X R41, R3, 0x1, R234.reuse, P3 ;  /* 0x000000010329a824 */ /* 0x100fe200018e06ea */
[----:B------:R2:W5:Y:S01]  /*b250*/  @!P0 LD.E.64 R12, desc[UR42][R38.64] ;  /* 0x0000002a260c8980 */ /* 0x000562000c101b00 */
[----:B------:R-:W-:-:S03]  /*b260*/  @!P2 IMAD.X R5, R5, 0x1, R234, P4 ;  /* 0x000000010505a824 */ /* 0x000fc600020e06ea */
[----:B------:R2:W5:Y:S04]  /*b270*/  @!P0 LD.E.64 R14, desc[UR42][R46.64] ;  /* 0x0000002a2e0e8980 */ /* 0x000568000c101b00 */
[----:B------:R2:W5:Y:S04]  /*b280*/  @!P2 LD.E.64 R10, desc[UR42][R40.64] ;  /* 0x0000002a280aa980 */ /* 0x000568000c101b00 */
[----:B------:R2:W5:Y:S02]  /*b290*/  @!P2 LD.E.64 R8, desc[UR42][R4.64] ;  /* 0x0000002a0408a980 */ /* 0x000564000c101b00 */
.L_x_1415:
[----:B------:R-:W-:Y:S05]  /*b2a0*/  BSYNC B1 ;  /* 0x0000000000017941 */ /* 0x000fea0003800000 */
.L_x_1414:
[----:B------:R-:W-:Y:S01]  /*b2b0*/  ULEA.HI UR4, UR37, UR37, URZ, 0x1 ;  /* 0x0000002525047291 */ /* 0x000fe2000f8f083f */
[----:B---3--:R-:W-:Y:S01]  /*b2c0*/  VIADDMNMX R0, R45, -R175, 0x80, PT ;  /* 0x000000802d007446 */ /* 0x008fe200038009af */
[----:B------:R-:W-:Y:S02]  /*b2d0*/  BSSY B1, `(.L_x_1416) ;  /* 0x0000008000017945 */ /* 0x000fe40003800000 */
[----:B------:R-:W-:Y:S01]  /*b2e0*/  ULOP3.LUT UR4, UR4, 0xfffffffe, URZ, 0xc0, !UPT ;  /* 0xfffffffe04047892 */ /* 0x000fe2000f8ec03f */
[----:B------:R-:W-:-:S03]  /*b2f0*/  ISETP.GE.AND P1, PT, R19, R0, PT ;  /* 0x000000001300720c */ /* 0x000fc60003f26270 */
[----:B------:R-:W-:-:S06]  /*b300*/  UIADD3 UR4, UR37, -UR4, URZ ;  /* 0x8000000425047290 */ /* 0x000fcc000fffe03f */
[----:B--2---:R-:W-:-:S05]  /*b310*/  IMAD.U32 R3, RZ, RZ, UR4 ;  /* 0x00000004ff037e24 */ /* 0x004fca000f8e00ff */
[----:B------:R-:W-:-:S04]  /*b320*/  SHF.L.U32 R3, R3, 0x1f, RZ ;  /* 0x0000001f03037819 */ /* 0x000fc800000006ff */
[----:B------:R-:W1:Y:S02]  /*b330*/  SYNCS.PHASECHK.TRANS64.TRYWAIT P0, [R16+URZ+0x22800], R3 ;  /* 0x02280003100075a7 */ /* 0x000e64000800017f */
[----:B-1----:R-:W-:Y:S05]  /*b340*/  @!P0 BRA `(.L_x_1417) ;  /* 0x0000020800d08947 */ /* 0x002fea0003800000 */
.L_x_1716:
[----:B------:R-:W-:Y:S05]  /*b350*/  BSYNC B1 ;  /* 0x0000000000017941 */ /* 0x000fea0003800000 */
.L_x_1416:
[----:B------:R-:W-:Y:S05]  /*b360*/  @P1 BRA `(.L_x_1418) ;  /* 0x0000006400241947 */ /* 0x000fea0003800000 */
[----:B------:R-:W2:Y:S01]  /*b370*/  LDC R0, c[0x0][0x3f4] ;  /* 0x0000fd00ff007b82 */ /* 0x000ea20000000800 */
[----:B------:R-:W-:Y:S01]  /*b380*/  BSSY B1, `(.L_x_1419) ;  /* 0x000007f000017945 */ /* 0x000fe20003800000 */
[-C--:B--2---:R-:W-:Y:S02]  /*b390*/  ISETP.GE.AND P0, PT, R172, R0.reuse, PT ;  /* 0x00000000ac00720c */ /* 0x084fe40003f06270 */
[-C--:B------:R-:W-:Y:S02]  /*b3a0*/  ISETP.GE.AND P1, PT, R186, R0.reuse, PT ;  /* 0x00000000ba00720c */ /* 0x080fe40003f26270 */
[-C--:B------:R-:W-:Y:S02]  /*b3b0*/  ISETP.GE.AND P2, PT, R185, R0.reuse, PT ;  /* 0x00000000b900720c */ /* 0x080fe40003f46270 */
[-C--:B------:R-:W-:Y:S02]  /*b3c0*/  ISETP.GE.AND P3, PT, R188, R0.reuse, PT ;  /* 0x00000000bc00720c */ /* 0x080fe40003f66270 */
[----:B------:R-:W-:-:S02]  /*b3d0*/  ISETP.GE.AND P4, PT, R187, R0, PT ;  /* 0x00000000bb00720c */ /* 0x000fc40003f86270 */
[----:B------:R-:W-:Y:S01]  /*b3e0*/  ISETP.GE.AND P5, PT, R189, R0, PT ;  /* 0x00000000bd00720c */ /* 0x000fe20003fa6270 */
[----:B------:R-:W-:Y:S02]  /*b3f0*/  IMAD.IADD R0, R16, 0x1, R193 ;  /* 0x0000000110007824 */ /* 0x000fe400078e02c1 */
[----:B------:R-:W-:Y:S10]  /*b400*/  @P0 BRA `(.L_x_1420) ;  /* 0x0000000400d80947 */ /* 0x000ff40003800000 */
[----:B0---4-:R-:W0:Y:S01]  /*b410*/  LDS.128 R4, [R0+0x10400] ;  /* 0x0104000000047984 */ /* 0x011e220000000c00 */
[----:B-----5:R-:W-:Y:S02]  /*b420*/  SHF.R.U32.HI R38, RZ, 0x8, R36 ;  /* 0x00000008ff267819 */ /* 0x020fe40000011624 */
[----:B-1----:R-:W-:Y:S02]  /*b430*/  LOP3.LUT R3, R36, 0xff, RZ, 0xc0, !PT ;  /* 0x000000ff24037812 */ /* 0x002fe400078ec0ff */
        /* <DEDUP_REMOVED lines=94> */
[----:B------:R-:W-:Y:S02]  /*ba20*/  HADD2.F32 R3, -RZ, R7.H1_H1 ;  /* 0x30000007ff037230 */ /* 0x000fe40000004100 */
[C---:B------:R-:W-:Y:S01]  /*ba30*/  FMUL.FTZ R42, R4.reuse, R5 ;  /* 0x00000005042a7220 */ /* 0x040fe20000410000 */
[----:B------:R-:W-:Y:S02]  /*ba40*/  HADD2.F32 R6, -RZ, R39.H0_H0 ;  /* 0x20000027ff067230 */ /* 0x000fe40000004100 */
[----:B------:R-:W-:Y:S01]  /*ba50*/  FMUL.FTZ R39, R4, R35 ;  /* 0x0000002304277220 */ /* 0x000fe20000410000 */
        /* <DEDUP_REMOVED lines=17> */
.L_x_1420:
[----:B------:R-:W-:Y:S05]  /*bb70*/  BSYNC B1 ;  /* 0x0000000000017941 */ /* 0x000fea0003800000 */
.L_x_1419:
[----:B------:R-:W-:Y:S04]  /*bb80*/  BSSY B1, `(.L_x_1421) ;  /* 0x000007c000017945 */ /* 0x000fe80003800000 */
[----:B------:R-:W-:Y:S05]  /*bb90*/  @P1 BRA `(.L_x_1422) ;  /* 0x0000000400e81947 */ /* 0x000fea0003800000 */
[----:B0-2-4-:R-:W0:Y:S01]  /*bba0*/  LDS.128 R4, [R216] ;  /* 0x00000000d8047984 */ /* 0x015e220000000c00 */
[----:B-----5:R-:W-:Y:S02]  /*bbb0*/  SHF.R.U32.HI R35, RZ, 0x8, R31 ;  /* 0x00000008ff237819 */ /* 0x020fe4000001161f */
[----:B------:R-:W-:Y:S02]  /*bbc0*/  SHF.R.U32.HI R40, RZ, 0x8, R33 ;  /* 0x00000008ff287819 */ /* 0x000fe40000011621 */
[----:B------:R-:W-:Y:S02]  /*bbd0*/  SHF.R.U32.HI R37, RZ, 0x8, R32 ;  /* 0x00000008ff257819 */ /* 0x000fe40000011620 */
[----:B------:R-:W-:Y:S02]  /*bbe0*/  LOP3.LUT R36, R31, 0xff, RZ, 0xc0, !PT ;  /* 0x000000ff1f247812 */ /* 0x000fe400078ec0ff */
[----:B------:R-:W-:Y:S02]  /*bbf0*/  LOP3.LUT R41, R33, 0xff, RZ, 0xc0, !PT ;  /* 0x000000ff21297812 */ /* 0x000fe400078ec0ff */
[----:B------:R-:W-:-:S02]  /*bc00*/  LOP3.LUT R35, R35, 0xff, RZ, 0xc0, !PT ;  /* 0x000000ff23237812 */ /* 0x000fc400078ec0ff */
[----:B------:R-:W-:Y:S02]  /*bc10*/  LOP3.LUT R40, R40, 0xff, RZ, 0xc0, !PT ;  /* 0x000000ff28287812 */ /* 0x000fe400078ec0ff */
[----:B-1----:R-:W-:Y:S02]  /*bc20*/  SHF.R.U32.HI R3, RZ, 0x8, R30 ;  /* 0x00000008ff037819 */ /* 0x002fe4000001161e */
        /* <DEDUP_REMOVED lines=8> */
[----:B------:R-:W-:Y:S02]  /*bcb0*/  LOP3.LUT R40, R40, 0xff, RZ, 0xc0, !PT ;  /* 0x000000ff28287812 */ /* 0x000fe400078ec0ff */
[----:B------:R-:W-:-:S02]  /*bcc0*/  LOP3.LUT R39, R32, 0xff, RZ, 0xc0, !PT ;  /* 0x000000ff20277812 */ /* 0x000fc400078ec0ff */
[----:B------:R-:W-:Y:S02]  /*bcd0*/  PRMT R34, R3, 0x7604, R34 ;  /* 0x0000760403227816 */ /* 0x000fe40000000022 */
[----:B------:R-:W-:Y:S02]  /*bce0*/  SHF.R.U32.HI R3, RZ, 0x10, R30 ;  /* 0x00000010ff037819 */ /* 0x000fe4000001161e */
[----:B------:R-:W-:Y:S02]  /*bcf0*/  SHF.R.U32.HI R35, RZ, 0x10, R32 ;  /* 0x00000010ff237819 */ /* 0x000fe40000011620 */
[----:B------:R-:W-:Y:S02]  /*bd00*/  PRMT R37, R36, 0x7054, R37 ;  /* 0x0000705424257816 */ /* 0x000fe40000000025 */
        /* <DEDUP_REMOVED lines=11> */
[--C-:B------:R-:W-:Y:S01]  /*bdc0*/  HADD2.F32 R31, -RZ, R3.reuse.H0_H0 ;  /* 0x20000003ff1f7230 */ /* 0x100fe20000004100 */
        /* <DEDUP_REMOVED lines=87> */
.L_x_1422:
[----:B------:R-:W-:Y:S05]  /*c340*/  BSYNC B1 ;  /* 0x0000000000017941 */ /* 0x000fea0003800000 */
.L_x_1421:
[----:B------:R-:W-:Y:S04]  /*c350*/  BSSY B1, `(.L_x_1423) ;  /* 0x0000078000017945 */ /* 0x000fe80003800000 */
[----:B------:R-:W-:Y:S05]  /*c360*/  @P2 BRA `(.L_x_1424) ;  /* 0x0000000400d82947 */ /* 0x000fea0003800000 */
[----:B0-234-:R-:W0:Y:S01]  /*c370*/  LDS.128 R4, [R0+0x12400] ;  /* 0x0124000000047984 */ /* 0x01de220000000c00 */
        /* <DEDUP_REMOVED lines=117> */
.L_x_1424:
[----:B------:R-:W-:Y:S05]  /*cad0*/  BSYNC B1 ;  /* 0x0000000000017941 */ /* 0x000fea0003800000 */
.L_x_1423:
[----:B------:R-:W-:Y:S04]  /*cae0*/  BSSY B1, `(.L_x_1425) ;  /* 0x000007c000017945 */ /* 0x000fe80003800000 */
[----:B------:R-:W-:Y:S05]  /*caf0*/  @P3 BRA `(.L_x_1426) ;  /* 0x0000000400e83947 */ /* 0x000fea0003800000 */
[----:B0-234-:R-:W0:Y:S01]  /*cb00*/  LDS.128 R4, [R216+0x2000] ;  /* 0x00200000d8047984 */ /* 0x01de220000000c00 */
        /* <DEDUP_REMOVED lines=121> */
.L_x_1426:
[----:B------:R-:W-:Y:S05]  /*d2a0*/  BSYNC B1 ;  /* 0x0000000000017941 */ /* 0x000fea0003800000 */
.L_x_1425:
        /* <DEDUP_REMOVED lines=120> */
.L_x_1428:
[----:B------:R-:W-:Y:S05]  /*da30*/  BSYNC B1 ;  /* 0x0000000000017941 */ /* 0x000fea0003800000 */
.L_x_1427:
        /* <DEDUP_REMOVED lines=14> */
[----:B-1----:R-:W-:Y:S02]  /*db20*/  LOP3.LUT R3, R10, 0xff, RZ, 0xc0, !PT ;  /* 0x000000ff0a037812 */ /* 0x002fe400078ec0ff */
        /* <DEDUP_REMOVED lines=28> */
[C---:B------:R-:W-:Y:S01]  /*dcf0*/  FMUL.FTZ R27, R9.reuse, R25 ;  /* 0x00000019091b7220 */ /* 0x040fe20000410000 */
        /* <DEDUP_REMOVED lines=80> */
.L_x_1412:
[----:B------:R-:W1:Y:S01]  /*e200*/  LDC R25, c[0x0][0x448] ;  /* 0x00011200ff197b82 */ /* 0x000e620000000800 */
[----:B------:R-:W-:Y:S01]  /*e210*/  IMAD.MOV.U32 R9, RZ, RZ, R10 ;  /* 0x000000ffff097224 */ /* 0x000fe200078e000a */
[----:B------:R-:W-:Y:S01]  /*e220*/  ULDC.64 UR4, c[0x0][0x3f8] ;  /* 0x0000fe0000047ab9 */ /* 0x000fe20000000a00 */
[----:B------:R-:W-:Y:S01]  /*e230*/  IMAD.MOV.U32 R6, RZ, RZ, R24 ;  /* 0x000000ffff067224 */ /* 0x000fe200078e0018 */
[----:B------:R-:W-:Y:S01]  /*e240*/  ULDC.64 UR6, c[0x0][0x408] ;  /* 0x0001020000067ab9 */ /* 0x000fe20000000a00 */
[----:B------:R-:W-:Y:S01]  /*e250*/  IMAD.MOV.U32 R7, RZ, RZ, R31 ;  /* 0x000000ffff077224 */ /* 0x000fe200078e001f */
[----:B------:R-:W-:Y:S01]  /*e260*/  ULDC.64 UR8, c[0x0][0x400] ;  /* 0x0001000000087ab9 */ /* 0x000fe20000000a00 */
[----:B------:R-:W-:Y:S02]  /*e270*/  IMAD.MOV.U32 R4, RZ, RZ, R26 ;  /* 0x000000ffff047224 */ /* 0x000fe400078e001a */
[----:B------:R-:W-:Y:S01]  /*e280*/  IMAD.MOV.U32 R5, RZ, RZ, R29 ;  /* 0x000000ffff057224 */ /* 0x000fe200078e001d */
[----:B-1----:R-:W-:-:S13]  /*e290*/  ISETP.NE.AND P0, PT, R25, 0x1, PT ;  /* 0x000000011900780c */ /* 0x002fda0003f05270 */
[----:B------:R-:W1:Y:S08]  /*e2a0*/  @P0 LDC R3, c[0x0][0x44c] ;  /* 0x00011300ff030b82 */ /* 0x000e700000000800 */
[----:B------:R-:W2:Y:S01]  /*e2b0*/  @P0 LDC R0, c[0x0][0x450] ;  /* 0x00011400ff000b82 */ /* 0x000ea20000000800 */
[----:B-1----:R-:W-:-:S05]  /*e2c0*/  @P0 IMAD.HI.U32 R3, R10, R3, RZ ;  /* 0x000000030a030227 */ /* 0x002fca00078e00ff */
[----:B--2---:R-:W-:-:S04]  /*e2d0*/  @P0 SHF.R.U32.HI R9, RZ, R0, R3 ;  /* 0x00000000ff090219 */ /* 0x004fc80000011603 */
[----:B------:R-:W-:Y:S01]  /*e2e0*/  SHF.R.S32.HI R0, RZ, 0x1f, R9 ;  /* 0x0000001fff007819 */ /* 0x000fe20000011409 */
[----:B------:R-:W-:-:S04]  /*e2f0*/  IMAD.WIDE.U32 R6, R9, UR6, R6 ;  /* 0x0000000609067c25 */ /* 0x000fc8000f8e0006 */
[----:B------:R-:W-:Y:S01]  /*e300*/  IMAD R8, R0, UR4, RZ ;  /* 0x0000000400087c24 */ /* 0x000fe2000f8e02ff */
[----:B------:R-:W-:Y:S01]  /*e310*/  IADD3 R21, P1, R6, UR8, RZ ;  /* 0x0000000806157c10 */ /* 0x000fe2000ff3e0ff */
[----:B------:R-:W-:-:S04]  /*e320*/  IMAD.WIDE.U32 R4, R9, UR4, R4 ;  /* 0x0000000409047c25 */ /* 0x000fc8000f8e0004 */
[----:B------:R-:W-:Y:S02]  /*e330*/  IMAD R0, R0, UR6, RZ ;  /* 0x0000000600007c24 */ /* 0x000fe4000f8e02ff */
[C---:B------:R-:W-:Y:S01]  /*e340*/  IMAD R13, R9.reuse, UR5, R8 ;  /* 0x00000005090d7c24 */ /* 0x040fe2000f8e0208 */
[----:B------:R-:W-:Y:S01]  /*e350*/  ULDC.64 UR4, c[0x0][0x3e8] ;  /* 0x0000fa0000047ab9 */ /* 0x000fe20000000a00 */
[----:B------:R-:W-:Y:S01]  /*e360*/  IMAD R6, R9, UR7, R0 ;  /* 0x0000000709067c24 */ /* 0x000fe2000f8e0200 */
[----:B------:R-:W-:Y:S01]  /*e370*/  IADD3 R3, P0, R4, UR4, RZ ;  /* 0x0000000404037c10 */ /* 0x000fe2000ff1e0ff */
[----:B------:R-:W-:-:S03]  /*e380*/  UMOV UR4, 0xffffffff ;  /* 0xffffffff00047882 */ /* 0x000fc60000000000 */
[----:B------:R-:W-:Y:S02]  /*e390*/  IADD3.X R13, R5, UR5, R13, P0, !PT ;  /* 0x00000005050d7c10 */ /* 0x000fe400087fe40d */
[----:B------:R-:W-:Y:S01]  /*e3a0*/  IADD3.X R20, R7, UR9, R6, P1, !PT ;  /* 0x0000000907147c10 */ /* 0x000fe20008ffe406 */
[----:B------:R-:W-:Y:S06]  /*e3b0*/  BRA.DIV UR4, `(.L_x_1429) ;  /* 0x000001da04c87947 */ /* 0x000fec000b800000 */
[----:B------:R1:W2:Y:S04]  /*e3c0*/  SHFL.IDX PT, R0, R13, RZ, 0x1e1f ;  /* 0x001e1fff0d007589 */ /* 0x0002a800000e0000 */
[----:B------:R-:W3:Y:S04]  /*e3d0*/  SHFL.IDX PT, R3, R3, RZ, 0x1e1f ;  /* 0x001e1fff03037589 */ /* 0x000ee800000e0000 */
[----:B------:R-:W4:Y:S04]  /*e3e0*/  SHFL.IDX PT, R20, R20, RZ, 0x1e1f ;  /* 0x001e1fff14147589 */ /* 0x000f2800000e0000 */
[----:B-1----:R-:W0:Y:S02]  /*e3f0*/  SHFL.IDX PT, R21, R21, RZ, 0x1e1f ;  /* 0x001e1fff15157589 */ /* 0x002e2400000e0000 */
.L_x_1722:
        /* <DEDUP_REMOVED lines=16> */
[C---:B------:R-:W-:Y:S01]  /*e500*/  VIADD R4, R22.reuse, 0x20 ;  /* 0x0000002016047836 */ /* 0x040fe20000000000 */
[----:B------:R-:W-:Y:S01]  /*e510*/  ULDC UR4, c[0x0][0x3f4] ;  /* 0x0000fd0000047ab9 */ /* 0x000fe20000000800 */
[C---:B------:R-:W-:Y:S01]  /*e520*/  VIADD R5, R22.reuse, 0x40 ;  /* 0x0000004016057836 */ /* 0x040fe20000000000 */
[----:B------:R-:W-:Y:S02]  /*e530*/  ISETP.GE.AND P2, PT, R22, UR4, PT ;  /* 0x0000000416007c0c */ /* 0x000fe4000bf46270 */
[----:B------:R-:W-:Y:S02]  /*e540*/  CS2R R24, SRZ ;  /* 0x0000000000187805 */ /* 0x000fe4000001ff00 */
[----:B------:R-:W-:Y:S02]  /*e550*/  ISETP.GE.AND P1, PT, R4, UR4, PT ;  /* 0x0000000404007c0c */ /* 0x000fe4000bf26270 */
[----:B------:R-:W-:Y:S02]  /*e560*/  CS2R R26, SRZ ;  /* 0x00000000001a7805 */ /* 0x000fe4000001ff00 */
[----:B------:R-:W-:-:S02]  /*e570*/  ISETP.GE.AND P0, PT, R5, UR4, PT ;  /* 0x0000000405007c0c */ /* 0x000fc4000bf06270 */
[----:B------:R-:W-:Y:S02]  /*e580*/  CS2R R6, SRZ ;  /* 0x0000000000067805 */ /* 0x000fe4000001ff00 */
[----:B------:R-:W-:Y:S02]  /*e590*/  CS2R R28, SRZ ;  /* 0x00000000001c7805 */ /* 0x000fe4000001ff00 */
[----:B------:R-:W-:Y:S02]  /*e5a0*/  CS2R R30, SRZ ;  /* 0x00000000001e7805 */ /* 0x000fe4000001ff00 */
[----:B------:R-:W-:Y:S02]  /*e5b0*/  @!P2 SHF.R.S32.HI R5, RZ, 0x1f, R22 ;  /* 0x0000001fff05a819 */ /* 0x000fe40000011416 */
[----:B---3--:R-:W-:Y:S01]  /*e5c0*/  @!P2 IADD3 R40, P3, R22, R3, RZ ;  /* 0x000000031628a210 */ /* 0x008fe20007f7e0ff */
[----:B------:R-:W-:Y:S01]  /*e5d0*/  @!P1 IMAD.SHL.U32 R36, R218, 0x10, RZ ;  /* 0x00000010da249824 */ /* 0x000fe200078e00ff */
[----:B0-----:R-:W-:Y:S01]  /*e5e0*/  @!P2 IADD3 R42, P4, R22, R21, RZ ;  /* 0x00000015162aa210 */ /* 0x001fe20007f9e0ff */
[----:B------:R-:W-:-:S02]  /*e5f0*/  @!P0 IMAD.SHL.U32 R48, R220, 0x10, RZ ;  /* 0x00000010dc308824 */ /* 0x000fc400078e00ff */
[--C-:B--2---:R-:W-:Y:S01]  /*e600*/  @!P2 IMAD.X R41, R0, 0x1, R5.reuse, P3 ;  /* 0x000000010029a824 */ /* 0x104fe200018e0605 */
[-C--:B------:R-:W-:Y:S01]  /*e610*/  @!P1 IADD3 R46, P5, R3, R36.reuse, RZ ;  /* 0x00000024032e9210 */ /* 0x080fe20007fbe0ff */
[----:B----4-:R-:W-:Y:S01]  /*e620*/  @!P2 IMAD.X R43, R20, 0x1, R5, P4 ;  /* 0x00000001142ba824 */ /* 0x010fe200020e0605 */
[----:B------:R-:W-:Y:S02]  /*e630*/  @!P1 SHF.R.S32.HI R5, RZ, 0x1f, R36 ;  /* 0x0000001fff059819 */ /* 0x000fe40000011424 */
[----:B------:R-:W-:Y:S02]  /*e640*/  @!P1 IADD3 R36, P4, R21, R36, RZ ;  /* 0x0000002415249210 */ /* 0x000fe40007f9e0ff */
[----:B------:R-:W-:Y:S02]  /*e650*/  CS2R R8, SRZ ;  /* 0x0000000000087805 */ /* 0x000fe4000001ff00 */
[-C--:B------:R-:W-:Y:S01]  /*e660*/  @!P0 IADD3 R38, P3, R3, R48.reuse, RZ ;  /* 0x0000003003268210 */ /* 0x080fe20007f7e0ff */
[--C-:B------:R-:W-:Y:S01]  /*e670*/  @!P1 IMAD.X R47, R0, 0x1, R5.reuse, P5 ;  /* 0x00000001002f9824 */ /* 0x100fe200028e0605 */
[----:B------:R-:W-:Y:S01]  /*e680*/  @!P0 SHF.R.S32.HI R3, RZ, 0x1f, R48 ;  /* 0x0000001fff038819 */ /* 0x000fe20000011430 */
[----:B------:R-:W-:Y:S01]  /*e690*/  @!P1 IMAD.X R37, R20, 0x1, R5, P4 ;  /* 0x0000000114259824 */ /* 0x000fe200020e0605 */
[----:B------:R-:W-:-:S02]  /*e6a0*/  @!P0 IADD3 R48, P5, R21, R48, RZ ;  /* 0x0000003015308210 */ /* 0x000fc40007fbe0ff */
[----:B------:R-:W-:Y:S02]  /*e6b0*/  CS2R R4, SRZ ;  /* 0x0000000000047805 */ /* 0x000fe4000001ff00 */
[----:B------:R-:W-:Y:S02]  /*e6c0*/  CS2R R10, SRZ ;  /* 0x00000000000a7805 */ /* 0x000fe4000001ff00 */
[----:B------:R-:W-:Y:S02]  /*e6d0*/  CS2R R32, SRZ ;  /* 0x0000000000207805 */ /* 0x000fe4000001ff00 */
[----:B------:R-:W-:Y:S02]  /*e6e0*/  CS2R R34, SRZ ;  /* 0x0000000000227805 */ /* 0x000fe4000001ff00 */
[----:B------:R-:W-:Y:S02]  /*e6f0*/  CS2R R12, SRZ ;  /* 0x00000000000c7805 */ /* 0x000fe4000001ff00 */
[----:B------:R-:W-:Y:S01]  /*e700*/  CS2R R14, SRZ ;  /* 0x00000000000e7805 */ /* 0x000fe2000001ff00 */
[--C-:B------:R-:W-:Y:S01]  /*e710*/  @!P0 IMAD.X R39, R0, 0x1, R3.reuse, P3 ;  /* 0x0000000100278824 */ /* 0x100fe200018e0603 */
[----:B------:R1:W5:Y:S01]  /*e720*/  @!P2 LD.E.128 R24, desc[UR42][R40.64] ;  /* 0x0000002a2818a980 */ /* 0x000362000c101d00 */
[----:B------:R-:W-:-:S03]  /*e730*/  @!P0 IMAD.X R49, R20, 0x1, R3, P5 ;  /* 0x0000000114318824 */ /* 0x000fc600028e0603 */
[----:B------:R1:W5:Y:S04]  /*e740*/  @!P2 LD.E.128 R4, desc[UR42][R42.64] ;  /* 0x0000002a2a04a980 */ /* 0x000368000c101d00 */
[----:B------:R1:W5:Y:S04]  /*e750*/  @!P1 LD.E.128 R28, desc[UR42][R46.64] ;  /* 0x0000002a2e1c9980 */ /* 0x000368000c101d00 */
[----:B------:R1:W5:Y:S04]  /*e760*/  @!P1 LD.E.128 R8, desc[UR42][R36.64] ;  /* 0x0000002a24089980 */ /* 0x000368000c101d00 */
[----:B------:R1:W5:Y:S04]  /*e770*/  @!P0 LD.E.128 R32, desc[UR42][R38.64] ;  /* 0x0000002a26208980 */ /* 0x000368000c101d00 */
[----:B------:R1:W5:Y:S02]  /*e780*/  @!P0 LD.E.128 R12, desc[UR42][R48.64] ;  /* 0x0000002a300c8980 */ /* 0x000364000c101d00 */
.L_x_1431:
[----:B------:R-:W-:Y:S05]  /*e790*/  BSYNC B1 ;  /* 0x0000000000017941 */ /* 0x000fea0003800000 */
.L_x_1430:
[----:B------:R-:W-:Y:S01]  /*e7a0*/  ULEA.HI UR4, UR37, UR37, URZ, 0x1 ;  /* 0x0000002525047291 */ /* 0x000fe2000f8f083f */
[----:B--2---:R-:W-:Y:S01]  /*e7b0*/  VIADDMNMX R0, R45, -R175, 0x80, PT ;  /* 0x000000802d007446 */ /* 0x004fe200038009af */
[----:B------:R-:W-:Y:S02]  /*e7c0*/  BSSY B1, `(.L_x_1432) ;  /* 0x0000008000017945 */ /* 0x000fe40003800000 */
[----:B------:R-:W-:Y:S01]  /*e7d0*/  ULOP3.LUT UR4, UR4, 0xfffffffe, URZ, 0xc0, !UPT ;  /* 0xfffffffe04047892 */ /* 0x000fe2000f8ec03f */
[----:B------:R-:W-:-:S03]  /*e7e0*/  ISETP.GE.AND P1, PT, R19, R0, PT ;  /* 0x000000001300720c */ /* 0x000fc60003f26270 */
[----:B------:R-:W-:-:S06]  /*e7f0*/  UIADD3 UR4, UR37, -UR4, URZ ;  /* 0x8000000425047290 */ /* 0x000fcc000fffe03f */
[----:B---3--:R-:W-:-:S05]  /*e800*/  IMAD.U32 R3, RZ, RZ, UR4 ;  /* 0x00000004ff037e24 */ /* 0x008fca000f8e00ff */
[----:B------:R-:W-:-:S04]  /*e810*/  SHF.L.U32 R3, R3, 0x1f, RZ ;  /* 0x0000001f03037819 */ /* 0x000fc800000006ff */
[----:B------:R-:W2:Y:S02]  /*e820*/  SYNCS.PHASECHK.TRANS64.TRYWAIT P0, [R16+URZ+0x22800], R3 ;  /* 0x02280003100075a7 */ /* 0x000ea4000800017f */
[----:B--2---:R-:W-:Y:S05]  /*e830*/  @!P0 BRA `(.L_x_1433) ;  /* 0x000001d800188947 */ /* 0x004fea0003800000 */
.L_x_1723:
[----:B------:R-:W-:Y:S05]  /*e840*/  BSYNC B1 ;  /* 0x0000000000017941 */ /* 0x000fea0003800000 */
.L_x_1432:
[----:B------:R-:W-:Y:S05]  /*e850*/  @P1 BRA `(.L_x_1418) ;  /* 0x0000002c00e81947 */ /* 0x000fea0003800000 */
[----:B--2---:R-:W2:Y:S01]  /*e860*/  LDC R3, c[0x0][0x3f4] ;  /* 0x0000fd00ff037b82 */ /* 0x004ea20000000800 */
[C---:B------:R-:W-:Y:S01]  /*e870*/  VIADD R0, R22.reuse, 0x20 ;  /* 0x0000002016007836 */ /* 0x040fe20000000000 */
[----:B------:R-:W-:Y:S01]  /*e880*/  BSSY B1, `(.L_x_1434) ;  /* 0x00000fd000017945 */ /* 0x000fe20003800000 */
[C---:B----4-:R-:W-:Y:S01]  /*e890*/  VIADD R20, R22.reuse, 0x40 ;  /* 0x0000004016147836 */ /* 0x050fe20000000000 */
[-C--:B--2---:R-:W-:Y:S02]  /*e8a0*/  ISETP.GE.AND P0, PT, R22, R3.reuse, PT ;  /* 0x000000031600720c */ /* 0x084fe40003f06270 */
[-C--:B------:R-:W-:Y:S02]  /*e8b0*/  ISETP.GE.AND P1, PT, R0, R3.reuse, PT ;  /* 0x000000030000720c */ /* 0x080fe40003f26270 */
[----:B------:R-:W-:-:S09]  /*e8c0*/  ISETP.GE.AND P2, PT, R20, R3, PT ;  /* 0x000000031400720c */ /* 0x000fd20003f46270 */
[----:B------:R-:W-:Y:S05]  /*e8d0*/  @P0 BRA `(.L_x_1435) ;  /* 0x0000000c00dc0947 */ /* 0x000fea0003800000 */
[----:B------:R-:W2:Y:S01]  /*e8e0*/  LDL R67, [R1+0x20] ;  /* 0x0000200001437983 */ /* 0x000ea20000100800 */
[----:B-----5:R-:W-:Y:S02]  /*e8f0*/  SHF.R.U32.HI R0, RZ, 0x8, R24 ;  /* 0x00000008ff007819 */ /* 0x020fe40000011618 */
[----:B------:R-:W-:Y:S02]  /*e900*/  LOP3.LUT R20, R24, 0xff, RZ, 0xc0, !PT ;  /* 0x000000ff18147812 */ /* 0x000fe400078ec0ff */
[----:B0-----:R-:W-:Y:S02]  /*e910*/  LOP3.LUT R21, R0, 0xff, RZ, 0xc0, !PT ;  /* 0x000000ff00157812 */ /* 0x001fe400078ec0ff */
[----:B------:R-:W-:Y:S02]  /*e920*/  LEA.HI R0, R3, R219, RZ, 0x1c ;  /* 0x000000db03007211 */ /* 0x000fe400078fe0ff */
[----:B------:R-:W-:Y:S02]  /*e930*/  PRMT R45, R21, 0x7604, R20 ;  /* 0x00007604152d7816 */ /* 0x000fe40000000014 */
[----:B------:R-:W-:-:S02]  /*e940*/  SHF.R.S32.HI R21, RZ, 0x1f, R0 ;  /* 0x0000001fff157819 */ /* 0x000fc40000011400 */
[----:B-1----:R-:W-:Y:S02]  /*e950*/  SHF.R.U32.HI R37, RZ, 0x8, R25 ;  /* 0x00000008ff257819 */ /* 0x002fe40000011619 */
        /* <DEDUP_REMOVED lines=17> */
[----:B------:R-:W-:Y:S02]  /*ea70*/  SHF.R.U32.HI R40, RZ, 0x8, R5 ;  /* 0x00000008ff287819 */ /* 0x000fe40000011605 */
[----:B------:R-:W-:Y:S02]  /*ea80*/  LOP3.LUT R36, R27, 0xff, RZ, 0xc0, !PT ;  /* 0x000000ff1b247812 */ /* 0x000fe400078ec0ff */
[----:B------:R-:W-:-:S02]  /*ea90*/  LOP3.LUT R38, R4, 0xff, RZ, 0xc0, !PT ;  /* 0x000000ff04267812 */ /* 0x000fc400078ec0ff */
[----:B------:R-:W-:Y:S02]  /*eaa0*/  LOP3.LUT R37, R37, 0xff, RZ, 0xc0, !PT ;  /* 0x000000ff25257812 */ /* 0x000fe400078ec0ff */
[----:B------:R-:W-:Y:S02]  /*eab0*/  LOP3.LUT R39, R39, 0xff, RZ, 0xc0, !PT ;  /* 0x000000ff27277812 */ /* 0x000fe400078ec0ff */
[----:B------:R-:W-:Y:S02]  /*eac0*/  LOP3.LUT R21, R40, 0xff, RZ, 0xc0, !PT ;  /* 0x000000ff28157812 */ /* 0x000fe400078ec0ff */
[----:B------:R-:W0:Y:S01]  /*ead0*/  LDS.128 R40, [R0+0x10400] ;  /* 0x0104000000287984 */ /* 0x000e220000000c00 */
[----:B------:R-:W-:Y:S02]  /*eae0*/  PRMT R20, R37, 0x7604, R36 ;  /* 0x0000760425147816 */ /* 0x000fe40000000024 */
[----:B------:R-:W-:Y:S02]  /*eaf0*/  PRMT R51, R39, 0x7604, R38 ;  /* 0x0000760427337816 */ /* 0x000fe40000000026 */
[----:B------:R-:W-:-:S02]  /*eb00*/  SHF.R.U32.HI R53, RZ, 0x8, R7 ;  /* 0x00000008ff357819 */ /* 0x000fc40000011607 */
[----:B------:R-:W-:Y:S02]  /*eb10*/  LOP3.LUT R48, R5, 0xff, RZ, 0xc0, !PT ;  /* 0x000000ff05307812 */ /* 0x000fe400078ec0ff */
[----:B------:R-:W-:Y:S02]  /*eb20*/  SHF.R.U32.HI R50, RZ, 0x8, R6 ;  /* 0x00000008ff327819 */ /* 0x000fe40000011606 */
[----:B------:R-:W-:Y:S02]  /*eb30*/  LOP3.LUT R52, R7, 0xff, RZ, 0xc0, !PT ;  /* 0x000000ff07347812 */ /* 0x000fe400078ec0ff */
[----:B------:R-:W-:Y:S02]  /*eb40*/  LOP3.LUT R53, R53, 0xff, RZ, 0xc0, !PT ;  /* 0x000000ff35357812 */ /* 0x000fe400078ec0ff */
[----:B------:R-:W-:Y:S02]  /*eb50*/  PRMT R48, R21, 0x7604, R48 ;  /* 0x0000760415307816 */ /* 0x000fe40000000030 */
[----:B------:R-:W-:-:S02]  /*eb60*/  LOP3.LUT R49, R6, 0xff, RZ, 0xc0, !PT ;  /* 0x000000ff06317812 */ /* 0x000fc400078ec0ff */
[----:B------:R-:W-:Y:S02]  /*eb70*/  LOP3.LUT R50, R50, 0xff, RZ, 0xc0, !PT ;  /* 0x000000ff32327812 */ /* 0x000fe400078ec0ff */
[----:B------:R-:W-:Y:S02]  /*eb80*/  SHF.R.U32.HI R21, RZ, 0x10, R25 ;  /* 0x00000010ff157819 */ /* 0x000fe40000011619 */
[----:B------:R-:W-:Y:S02]  /*eb90*/  PRMT R52, R53, 0x7604, R52 ;  /* 0x0000760435347816 */ /* 0x000fe40000000034 */
[----:B------:R-:W-:Y:S01]  /*eba0*/  SHF.R.U32.HI R53, RZ, 0x10, R5 ;  /* 0x00000010ff357819 */ /* 0x000fe20000011605 */
[----:B------:R-:W-:Y:S01]  /*ebb0*/  IMAD.U32 R21, R21, 0x10000, RZ ;  /* 0x0001000015157824 */ /* 0x000fe200078e00ff */
[----:B------:R-:W-:Y:S02]  /*ebc0*/  PRMT R55, R50, 0x7604, R49 ;  /* 0x0000760432377816 */ /* 0x000fe40000000031 */
[----:B------:R-:W-:Y:S01]  /*ebd0*/  SHF.R.U32.HI R49, RZ, 0x10, R27 ;  /* 0x00000010ff317819 */ /* 0x000fe2000001161b */
[----:B------:R-:W-:Y:S01]  /*ebe0*/  IMAD.U32 R53, R53, 0x10000, RZ ;  /* 0x0001000035357824 */ /* 0x000fe200078e00ff */
[----:B------:R-:W-:-:S02]  /*ebf0*/  LOP3.LUT R21, R46, 0xff0000, R21, 0xf8, !PT ;  /* 0x00ff00002e157812 */ /* 0x000fc400078ef815 */
[----:B------:R-:W-:Y:S01]  /*ec00*/  LOP3.LUT R47, R47, 0xff0000, R26, 0xf8, !PT ;  /* 0x00ff00002f2f7812 */ /* 0x000fe200078ef81a */
[----:B------:R-:W-:Y:S01]  /*ec10*/  IMAD.U32 R49, R49, 0x10000, RZ ;  /* 0x0001000031317824 */ /* 0x000fe200078e00ff */
[----:B------:R-:W-:Y:S02]  /*ec20*/  LOP3.LUT R53, R48, 0xff0000, R53, 0xf8, !PT ;  /* 0x00ff000030357812 */ /* 0x000fe400078ef835 */
[----:B------:R-:W-:Y:S02]  /*ec30*/  LOP3.LUT R50, R21, 0xff000000, R25, 0xf8, !PT ;  /* 0xff00000015327812 */ /* 0x000fe400078ef819 */
[----:B------:R-:W-:Y:S02]  /*ec40*/  LOP3.LUT R49, R20, 0xff0000, R49, 0xf8, !PT ;  /* 0x00ff000014317812 */ /* 0x000fe400078ef831 */
[----:B------:R-:W-:Y:S02]  /*ec50*/  LOP3.LUT R21, R55, 0xff0000, R6, 0xf8, !PT ;  /* 0x00ff000037157812 */ /* 0x000fe400078ef806 */
[----:B------:R-:W-:-:S02]  /*ec60*/  LOP3.LUT R55, R53, 0xff000000, R5, 0xf8, !PT ;  /* 0xff00000035377812 */ /* 0x000fc400078ef805 */
[----:B------:R-:W-:Y:S02]  /*ec70*/  SHF.R.U32.HI R57, RZ, 0x10, R7 ;  /* 0x00000010ff397819 */ /* 0x000fe40000011607 */
[----:B------:R-:W-:Y:S02]  /*ec80*/  LOP3.LUT R54, R49, 0xff000000, R27, 0xf8, !PT ;  /* 0xff00000031367812 */ /* 0x000fe400078ef81b */
[----:B------:R-:W-:Y:S01]  /*ec90*/  LOP3.LUT R45, R45, 0xff0000, R24, 0xf8, !PT ;  /* 0x00ff00002d2d7812 */ /* 0x000fe200078ef818 */
[----:B------:R-:W-:Y:S01]  /*eca0*/  IMAD.U32 R57, R57, 0x10000, RZ ;  /* 0x0001000039397824 */ /* 0x000fe200078e00ff */
[----:B------:R-:W-:Y:S02]  /*ecb0*/  LOP3.LUT R20, R47, 0xff000000, R26, 0xf8, !PT ;  /* 0xff0000002f147812 */ /* 0x000fe400078ef81a */
[----:B------:R-:W-:Y:S02]  /*ecc0*/  F2FP.F16.E4M3.UNPACK_B R56, R55 ;  /* 0x00000037ff38723e */ /* 0x000fe400020006ff */
[----:B0-----:R-:W-:-:S02]  /*ecd0*/  F2FP.F16.E4M3.UNPACK_B R27, R41 ;  /* 0x00000029ff1b723e */ /* 0x001fc400020006ff */
[----:B------:R-:W-:Y:S02]  /*ece0*/  F2FP.F16.E4M3.UNPACK_B R26, R50 ;  /* 0x00000032ff1a723e */ /* 0x000fe400020006ff */
[----:B------:R-:W-:Y:S02]  /*ecf0*/  LOP3.LUT R51, R51, 0xff0000, R4, 0xf8, !PT ;  /* 0x00ff000033337812 */ /* 0x000fe400078ef804 */
[----:B------:R-:W-:Y:S01]  /*ed00*/  LOP3.LUT R5, R21, 0xff000000, R6, 0xf8, !PT ;  /* 0xff00000015057812 */ /* 0x000fe200078ef806 */
[--C-:B------:R-:W-:Y:S01]  /*ed10*/  HADD2.F32 R6, -RZ, R27.reuse.H0_H0 ;  /* 0x2000001bff067230 */ /* 0x100fe20000004100 */
[----:B------:R-:W-:Y:S01]  /*ed20*/  LOP3.LUT R24, R45, 0xff000000, R24, 0xf8, !PT ;  /* 0xff0000002d187812 */ /* 0x000fe200078ef818 */
[----:B------:R-:W-:Y:S01]  /*ed30*/  HADD2.F32 R27, -RZ, R27.H1_H1 ;  /* 0x3000001bff1b7230 */ /* 0x000fe20000004100 */
[----:B------:R-:W-:Y:S02]  /*ed40*/  LOP3.LUT R46, R51, 0xff000000, R4, 0xf8, !PT ;  /* 0xff000000332e7812 */ /* 0x000fe400078ef804 */
[----:B------:R-:W-:-:S02]  /*ed50*/  LOP3.LUT R57, R52, 0xff0000, R57, 0xf8, !PT ;  /* 0x00ff000034397812 */ /* 0x000fc400078ef839 */
[-C--:B------:R-:W-:Y:S02]  /*ed60*/  F2FP.F16.E4M3.UNPACK_B R51, R43.reuse ;  /* 0x0000002bff33723e */ /* 0x080fe400020006ff */
[----:B------:R-:W-:Y:S02]  /*ed70*/  F2FP.F16.E4M3.UNPACK_B R53, R43.H1 ;  /* 0x0000002bff35723e */ /* 0x000fe400030006ff */
[-C--:B------:R-:W-:Y:S02]  /*ed80*/  F2FP.F16.E4M3.UNPACK_B R43, R40.reuse ;  /* 0x00000028ff2b723e */ /* 0x080fe400020006ff */
[----:B------:R-:W-:Y:S02]  /*ed90*/  F2FP.F16.E4M3.UNPACK_B R52, R40.H1 ;  /* 0x00000028ff34723e */ /* 0x000fe400030006ff */
[----:B------:R-:W-:Y:S02]  /*eda0*/  F2FP.F16.E4M3.UNPACK_B R41, R41.H1 ;  /* 0x00000029ff29723e */ /* 0x000fe400030006ff */
[----:B------:R-:W-:-:S02]  /*edb0*/  F2FP.F16.E4M3.UNPACK_B R55, R55.H1 ;  /* 0x00000037ff37723e */ /* 0x000fc400030006ff */
[----:B------:R-:W-:Y:S02]  /*edc0*/  F2FP.F16.E4M3.UNPACK_B R50, R50.H1 ;  /* 0x00000032ff32723e */ /* 0x000fe400030006ff */
[----:B------:R-:W-:Y:S01]  /*edd0*/  LOP3.LUT R59, R57, 0xff000000, R7, 0xf8, !PT ;  /* 0xff000000393b7812 */ /* 0x000fe200078ef807 */
[----:B------:R-:W-:Y:S01]  /*ede0*/  HADD2.F32 R57, -RZ, R55.H0_H0 ;  /* 0x20000037ff397230 */ /* 0x000fe20000004100 */
[-C--:B------:R-:W-:Y:S02]  /*edf0*/  F2FP.F16.E4M3.UNPACK_B R7, R42.reuse ;  /* 0x0000002aff07723e */ /* 0x080fe400020006ff */
[-C--:B------:R-:W-:Y:S02]  /*ee00*/  F2FP.F16.E4M3.UNPACK_B R60, R59.reuse ;  /* 0x0000003bff3c723e */ /* 0x080fe400020006ff */
[----:B------:R-:W-:Y:S02]  /*ee10*/  F2FP.F16.E4M3.UNPACK_B R59, R59.H1 ;  /* 0x0000003bff3b723e */ /* 0x000fe400030006ff */
[----:B------:R-:W-:Y:S01]  /*ee20*/  F2FP.F16.E4M3.UNPACK_B R42, R42.H1 ;  /* 0x0000002aff2a723e */ /* 0x000fe200030006ff */
[----:B--2---:R-:W0:Y:S02]  /*ee30*/  LDS.128 R36, [R67+0x10400] ;  /* 0x0104000043247984 */ /* 0x004e240000000c00 */
[----:B0-----:R-:W-:-:S02]  /*ee40*/  F2FP.F16.E4M3.UNPACK_B R21, R37 ;  /* 0x00000025ff15723e */ /* 0x001fc400020006ff */
[-C--:B------:R-:W-:Y:S02]  /*ee50*/  F2FP.F16.E4M3.UNPACK_B R48, R39.reuse ;  /* 0x00000027ff30723e */ /* 0x080fe400020006ff */
[----:B------:R-:W-:Y:S01]  /*ee60*/  F2FP.F16.E4M3.UNPACK_B R49, R39.H1 ;  /* 0x00000027ff31723e */ /* 0x000fe200030006ff */
[----:B------:R-:W-:Y:S01]  /*ee70*/  HADD2.F32 R39, -RZ, R56.H0_H0 ;  /* 0x20000038ff277230 */ /* 0x000fe20000004100 */
[-C--:B------:R-:W-:Y:S01]  /*ee80*/  F2FP.F16.E4M3.UNPACK_B R45, R36.reuse ;  /* 0x00000024ff2d723e */ /* 0x080fe200020006ff */
[----:B------:R-:W-:Y:S01]  /*ee90*/  HADD2.F32 R25, -RZ, R21.H0_H0 ;  /* 0x20000015ff197230 */ /* 0x000fe20000004100 */
[----:B------:R-:W-:Y:S01]  /*eea0*/  F2FP.F16.E4M3.UNPACK_B R47, R36.H1 ;  /* 0x00000024ff2f723e */ /* 0x000fe200030006ff */
[----:B------:R-:W-:Y:S02]  /*eeb0*/  HADD2.F32 R36, -RZ, R26.H0_H0 ;  /* 0x2000001aff247230 */ /* 0x000fe40000004100 */
[C---:B------:R-:W-:Y:S01]  /*eec0*/  FMUL.FTZ R40, R6.reuse, R39 ;  /* 0x0000002706287220 */ /* 0x040fe20000410000 */
[----:B------:R-:W-:Y:S01]  /*eed0*/  HADD2.F32 R56, -RZ, R56.H1_H1 ;  /* 0x30000038ff387230 */ /* 0x000fe20000004100 */
[----:B------:R-:W-:Y:S01]  /*eee0*/  F2FP.F16.E4M3.UNPACK_B R37, R37.H1 ;  /* 0x00000025ff25723e */ /* 0x000fe200030006ff */
[-C--:B------:R-:W-:Y:S01]  /*eef0*/  FMUL.FTZ R58, R6, R36.reuse ;  /* 0x00000024063a7220 */ /* 0x080fe20000410000 */
[----:B------:R-:W-:Y:S01]  /*ef00*/  FFMA.FTZ R6, R25, R36, -R40 ;  /* 0x0000002419067223 */ /* 0x000fe20000010828 */
[----:B------:R-:W-:-:S02]  /*ef10*/  HADD2.F32 R40, -RZ, R50.H0_H0 ;  /* 0x20000032ff287230 */ /* 0x000fc40000004100 */
[----:B------:R-:W-:Y:S01]  /*ef20*/  FMUL.FTZ R61, R27, R56 ;  /* 0x000000381b3d7220 */ /* 0x000fe20000410000 */
[----:B------:R-:W-:Y:S01]  /*ef30*/  FFMA.FTZ R25, R25, R39, R58 ;  /* 0x0000002719197223 */ /* 0x000fe2000001003a */
[----:B------:R-:W-:Y:S01]  /*ef40*/  HADD2.F32 R39, -RZ, R26.H1_H1 ;  /* 0x3000001aff277230 */ /* 0x000fe20000004100 */
[-C--:B------:R-:W-:Y:S01]  /*ef50*/  F2FP.F16.E4M3.UNPACK_B R4, R38.reuse ;  /* 0x00000026ff04723e */ /* 0x080fe200020006ff */
[----:B------:R-:W-:Y:S01]  /*ef60*/  HADD2.F32 R26, -RZ, R21.H1_H1 ;  /* 0x30000015ff1a7230 */ /* 0x000fe20000004100 */
[----:B------:R-:W-:Y:S01]  /*ef70*/  F2FP.F16.E4M3.UNPACK_B R38, R38.H1 ;  /* 0x00000026ff26723e */ /* 0x000fe200030006ff */
[----:B------:R-:W-:Y:S02]  /*ef80*/  HADD2.F32 R21, -RZ, R41.H0_H0 ;  /* 0x20000029ff157230 */ /* 0x000fe40000004100 */
[----:B------:R-:W-:Y:S01]  /*ef90*/  FMUL.FTZ R27, R27, R39 ;  /* 0x000000271b1b7220 */ /* 0x000fe20000410000 */
[----:B------:R-:W-:Y:S02]  /*efa0*/  HADD2.F32 R36, -RZ, R37.H0_H0 ;  /* 0x20000025ff247230 */ /* 0x000fe40000004100 */
[----:B------:R-:W-:-:S02]  /*efb0*/  HADD2.F32 R50, -RZ, R50.H1_H1 ;  /* 0x30000032ff327230 */ /* 0x000fc40000004100 */
[C---:B------:R-:W-:Y:S01]  /*efc0*/  FMUL.FTZ R63, R21.reuse, R57 ;  /* 0x00000039153f7220 */ /* 0x040fe20000410000 */
[----:B------:R-:W-:Y:S01]  /*efd0*/  FMUL.FTZ R58, R21, R40 ;  /* 0x00000028153a7220 */ /* 0x000fe20000410000 */
[C---:B------:R-:W-:Y:S01]  /*efe0*/  FFMA.FTZ R21, R26.reuse, R39, -R61 ;  /* 0x000000271a157223 */ /* 0x040fe2000001083d */
[----:B------:R-:W-:Y:S01]  /*eff0*/  FFMA.FTZ R26, R26, R56, R27 ;  /* 0x000000381a1a7223 */ /* 0x000fe2000001001b */
[C---:B------:R-:W-:Y:S01]  /*f000*/  FFMA.FTZ R27, R36.reuse, R40, -R63 ;  /* 0x00000028241b7223 */ /* 0x040fe2000001083f */
[----:B------:R-:W-:Y:S01]  /*f010*/  FFMA.FTZ R36, R36, R57, R58 ;  /* 0x0000003924247223 */ /* 0x000fe2000001003a */
[----:B------:R-:W-:Y:S01]  /*f020*/  HADD2.F32 R58, -RZ, R55.H1_H1 ;  /* 0x30000037ff3a7230 */ /* 0x000fe20000004100 */
[----:B------:R-:W-:Y:S01]  /*f030*/  F2FP.F16.E4M3.UNPACK_B R55, R54 ;  /* 0x00000036ff37723e */ /* 0x000fe200020006ff */
[----:B------:R-:W-:Y:S02]  /*f040*/  HADD2.F32 R39, -RZ, R41.H1_H1 ;  /* 0x30000029ff277230 */ /* 0x000fe40000004100 */
[----:B------:R-:W-:-:S02]  /*f050*/  HADD2.F32 R57, -RZ, R60.H0_H0 ;  /* 0x2000003cff397230 */ /* 0x000fc40000004100 */
[----:B------:R-:W-:Y:S02]  /*f060*/  HADD2.F32 R40, -RZ, R51.H0_H0 ;  /* 0x20000033ff287230 */ /* 0x000fe40000004100 */
[C---:B------:R-:W-:Y:S01]  /*f070*/  FMUL.FTZ R62, R39.reuse, R58 ;  /* 0x0000003a273e7220 */ /* 0x040fe20000410000 */
[----:B------:R-:W-:Y:S02]  /*f080*/  HADD2.F32 R56, -RZ, R55.H0_H0 ;  /* 0x20000037ff387230 */ /* 0x000fe40000004100 */
[----:B------:R-:W-:Y:S01]  /*f090*/  FMUL.FTZ R39, R39, R50 ;  /* 0x0000003227277220 */ /* 0x000fe20000410000 */
[----:B------:R-:W-:Y:S02]  /*f0a0*/  HADD2.F32 R37, -RZ, R37.H1_H1 ;  /* 0x30000025ff257230 */ /* 0x000fe40000004100 */
[C---:B------:R-:W-:Y:S01]  /*f0b0*/  FMUL.FTZ R64, R40.reuse, R57 ;  /* 0x0000003928407220 */ /* 0x040fe20000410000 */
[----:B------:R-:W-:Y:S02]  /*f0c0*/  HADD2.F32 R41, -RZ, R48.H0_H0 ;  /* 0x20000030ff297230 */ /* 0x000fe40000004100 */
[----:B------:R-:W-:Y:S01]  /*f0d0*/  FMUL.FTZ R66, R40, R56 ;  /* 0x0000003828427220 */ /* 0x000fe20000410000 */
[----:B------:R-:W-:-:S02]  /*f0e0*/  HADD2.F32 R61, -RZ, R60.H1_H1 ;  /* 0x3000003cff3d7230 */ /* 0x000fc40000004100 */
[C---:B------:R-:W-:Y:S01]  /*f0f0*/  FFMA.FTZ R40, R37.reuse, R50, -R62 ;  /* 0x0000003225287223 */ /* 0x040fe2000001083e */
[----:B------:R-:W-:Y:S01]  /*f100*/  FFMA.FTZ R37, R37, R58, R39 ;  /* 0x0000003a25257223 */ /* 0x000fe20000010027 */
[C---:B------:R-:W-:Y:S01]  /*f110*/  FFMA.FTZ R39, R41.reuse, R56, -R64 ;  /* 0x0000003829277223 */ /* 0x040fe20000010840 */
[----:B------:R-:W-:Y:S01]  /*f120*/  FFMA.FTZ R41, R41, R57, R66 ;  /* 0x0000003929297223 */ /* 0x000fe20000010042 */
[----:B------:R-:W-:Y:S01]  /*f130*/  HADD2.F32 R57, -RZ, R55.H1_H1 ;  /* 0x30000037ff397230 */ /* 0x000fe20000004100 */
[----:B------:R-:W-:Y:S01]  /*f140*/  F2FP.F16.E4M3.UNPACK_B R55, R54.H1 ;  /* 0x00000036ff37723e */ /* 0x000fe200030006ff */
[----:B------:R-:W-:Y:S01]  /*f150*/  HADD2.F32 R50, -RZ, R48.H1_H1 ;  /* 0x30000030ff327230 */ /* 0x000fe20000004100 */
[----:B------:R-:W-:Y:S01]  /*f160*/  F2FP.SATFINITE.E4M3.F32.PACK_AB_MERGE_C R36, R37, R36, RZ ;  /* 0x000000242524723e */ /* 0x000fe200048070ff */
[----:B------:R-:W-:Y:S02]  /*f170*/  HADD2.F32 R48, -RZ, R51.H1_H1 ;  /* 0x30000033ff307230 */ /* 0x000fe40000004100 */
[----:B------:R-:W-:Y:S01]  /*f180*/  HADD2.F32 R54, -RZ, R53.H0_H0 ;  /* 0x20000035ff367230 */ /* 0x000fe20000004100 */
[----:B------:R-:W-:Y:S01]  /*f190*/  F2FP.SATFINITE.E4M3.F32.PACK_AB_MERGE_C R25, R26, R25, R36 ;  /* 0x000000191a19723e */ /* 0x000fe20004807024 */
[----:B------:R-:W-:-:S02]  /*f1a0*/  HADD2.F32 R56, -RZ, R55.H0_H0 ;  /* 0x20000037ff387230 */ /* 0x000fc40000004100 */
[C---:B------:R-:W-:Y:S01]  /*f1b0*/  FMUL.FTZ R63, R48.reuse, R61 ;  /* 0x0000003d303f7220 */ /* 0x040fe20000410000 */
[----:B------:R-:W-:Y:S02]  /*f1c0*/  HADD2.F32 R58, -RZ, R59.H0_H0 ;  /* 0x2000003bff3a7230 */ /* 0x000fe40000004100 */
[-C--:B------:R-:W-:Y:S01]  /*f1d0*/  FMUL.FTZ R60, R48, R57.reuse ;  /* 0x00000039303c7220 */ /* 0x080fe20000410000 */
[----:B------:R-:W-:Y:S02]  /*f1e0*/  HADD2.F32 R51, -RZ, R49.H0_H0 ;  /* 0x20000031ff337230 */ /* 0x000fe40000004100 */
[----:B------:R-:W-:Y:S01]  /*f1f0*/  FMUL.FTZ R65, R54, R56 ;  /* 0x0000003836417220 */ /* 0x000fe20000410000 */
[----:B------:R-:W-:Y:S01]  /*f200*/  FFMA.FTZ R48, R50, R57, -R63 ;  /* 0x0000003932307223 */ /* 0x000fe2000001083f */
[-C--:B------:R-:W-:Y:S01]  /*f210*/  FMUL.FTZ R62, R54, R58.reuse ;  /* 0x0000003a363e7220 */ /* 0x080fe20000410000 */
[----:B------:R-:W-:Y:S02]  /*f220*/  HADD2.F32 R57, -RZ, R55.H1_H1 ;  /* 0x30000037ff397230 */ /* 0x000fe40000004100 */
[----:B------:R-:W-:Y:S01]  /*f230*/  FFMA.FTZ R65, R51, R58, R65 ;  /* 0x0000003a33417223 */ /* 0x000fe20000010041 */
[----:B------:R-:W-:Y:S01]  /*f240*/  F2FP.F16.E4M3.UNPACK_B R58, R46.H1 ;  /* 0x0000002eff3a723e */ /* 0x000fe200030006ff */
[----:B------:R-:W-:Y:S01]  /*f250*/  FFMA.FTZ R50, R50, R61, R60 ;  /* 0x0000003d32327223 */ /* 0x000fe2000001003c */
[----:B------:R-:W-:Y:S01]  /*f260*/  F2FP.F16.E4M3.UNPACK_B R55, R24.H1 ;  /* 0x00000018ff37723e */ /* 0x000fe200030006ff */
[----:B------:R-:W-:-:S02]  /*f270*/  HADD2.F32 R59, -RZ, R59.H1_H1 ;  /* 0x3000003bff3b7230 */ /* 0x000fc40000004100 */
[----:B------:R-:W-:Y:S01]  /*f280*/  FFMA.FTZ R61, R51, R56, -R62 ;  /* 0x00000038333d7223 */ /* 0x000fe2000001083e */
[----:B------:R-:W-:Y:S02]  /*f290*/  HADD2.F32 R54, -RZ, R53.H1_H1 ;  /* 0x30000035ff367230 */ /* 0x000fe40000004100 */
[----:B------:R-:W-:Y:S02]  /*f2a0*/  HADD2.F32 R60, -RZ, R58.H0_H0 ;  /* 0x2000003aff3c7230 */ /* 0x000fe40000004100 */
[----:B------:R-:W-:Y:S02]  /*f2b0*/  HADD2.F32 R53, -RZ, R52.H0_H0 ;  /* 0x20000034ff357230 */ /* 0x000fe40000004100 */
[C---:B------:R-:W-:Y:S01]  /*f2c0*/  FMUL.FTZ R62, R54.reuse, R59 ;  /* 0x0000003b363e7220 */ /* 0x040fe20000410000 */
[----:B------:R-:W-:Y:S02]  /*f2d0*/  HADD2.F32 R56, -RZ, R55.H0_H0 ;  /* 0x20000037ff387230 */ /* 0x000fe40000004100 */
[----:B------:R-:W-:Y:S01]  /*f2e0*/  FMUL.FTZ R66, R54, R57 ;  /* 0x0000003936427220 */ /* 0x000fe20000410000 */
[----:B------:R-:W-:-:S02]  /*f2f0*/  HADD2.F32 R51, -RZ, R49.H1_H1 ;  /* 0x30000031ff337230 */ /* 0x000fc40000004100 */
[C---:B------:R-:W-:Y:S01]  /*f300*/  FMUL.FTZ R54, R53.reuse, R60 ;  /* 0x0000003c35367220 */ /* 0x040fe20000410000 */
[----:B------:R-:W-:Y:S02]  /*f310*/  HADD2.F32 R49, -RZ, R47.H0_H0 ;  /* 0x2000002fff317230 */ /* 0x000fe40000004100 */
[-C--:B------:R-:W-:Y:S01]  /*f320*/  FMUL.FTZ R53, R53, R56.reuse ;  /* 0x0000003835357220 */ /* 0x080fe20000410000 */
[----:B------:R-:W-:Y:S02]  /*f330*/  HADD2.F32 R58, -RZ, R58.H1_H1 ;  /* 0x3000003aff3a7230 */ /* 0x000fe40000004100 */
[----:B------:R-:W-:Y:S01]  /*f340*/  FFMA.FTZ R64, R51, R57, -R62 ;  /* 0x0000003933407223 */ /* 0x000fe2000001083e */
[----:B------:R-:W-:Y:S02]  /*f350*/  HADD2.F32 R52, -RZ, R52.H1_H1 ;  /* 0x30000034ff347230 */ /* 0x000fe40000004100 */
[----:B------:R-:W-:Y:S01]  /*f360*/  FFMA.FTZ R56, R49, R56, -R54 ;  /* 0x0000003831387223 */ /* 0x000fe20000010836 */
[----:B------:R-:W-:-:S02]  /*f370*/  HADD2.F32 R55, -RZ, R55.H1_H1 ;  /* 0x30000037ff377230 */ /* 0x000fc40000004100 */
[----:B------:R-:W-:Y:S01]  /*f380*/  FFMA.FTZ R60, R49, R60, R53 ;  /* 0x0000003c313c7223 */ /* 0x000fe20000010035 */
[----:B------:R-:W-:Y:S01]  /*f390*/  FFMA.FTZ R66, R51, R59, R66 ;  /* 0x0000003b33427223 */ /* 0x000fe20000010042 */
[----:B------:R-:W-:Y:S01]  /*f3a0*/  HADD2.F32 R47, -RZ, R47.H1_H1 ;  /* 0x3000002fff2f7230 */ /* 0x000fe20000004100 */
[----:B------:R-:W-:Y:S01]  /*f3b0*/  F2FP.F16.E4M3.UNPACK_B R49, R24 ;  /* 0x00000018ff31723e */ /* 0x000fe200020006ff */
[C---:B------:R-:W-:Y:S01]  /*f3c0*/  FMUL.FTZ R24, R52.reuse, R58 ;  /* 0x0000003a34187220 */ /* 0x040fe20000410000 */
[----:B------:R-:W-:Y:S01]  /*f3d0*/  F2FP.F16.E4M3.UNPACK_B R51, R46 ;  /* 0x0000002eff33723e */ /* 0x000fe200020006ff */
[-C--:B------:R-:W-:Y:S01]  /*f3e0*/  FMUL.FTZ R59, R52, R55.reuse ;  /* 0x00000037343b7220 */ /* 0x080fe20000410000 */
[--C-:B------:R-:W-:Y:S02]  /*f3f0*/  HADD2.F32 R46, -RZ, R43.reuse.H0_H0 ;  /* 0x2000002bff2e7230 */ /* 0x100fe40000004100 */
[----:B------:R-:W-:Y:S01]  /*f400*/  FFMA.FTZ R57, R47, R55, -R24 ;  /* 0x000000372f397223 */ /* 0x000fe20000010818 */
[----:B------:R-:W-:-:S02]  /*f410*/  HADD2.F32 R43, -RZ, R43.H1_H1 ;  /* 0x3000002bff2b7230 */ /* 0x000fc40000004100 */
[----:B------:R-:W-:Y:S01]  /*f420*/  FFMA.FTZ R59, R47, R58, R59 ;  /* 0x0000003a2f3b7223 */ /* 0x000fe2000001003b */
[----:B------:R-:W-:Y:S02]  /*f430*/  HADD2.F32 R53, -RZ, R51.H0_H0 ;  /* 0x20000033ff357230 */ /* 0x000fe40000004100 */
[----:B------:R-:W-:Y:S02]  /*f440*/  HADD2.F32 R47, -RZ, R49.H0_H0 ;  /* 0x20000031ff2f7230 */ /* 0x000fe40000004100 */
[----:B------:R-:W-:Y:S02]  /*f450*/  HADD2.F32 R52, -RZ, R51.H1_H1 ;  /* 0x30000033ff347230 */ /* 0x000fe40000004100 */
[C---:B------:R-:W-:Y:S01]  /*f460*/  FMUL.FTZ R55, R46.reuse, R53 ;  /* 0x000000352e377220 */ /* 0x040fe20000410000 */
[----:B------:R-:W-:Y:S02]  /*f470*/  HADD2.F32 R24, -RZ, R45.H0_H0 ;  /* 0x2000002dff187230 */ /* 0x000fe40000004100 */
[----:B------:R-:W-:Y:S01]  /*f480*/  FMUL.FTZ R51, R46, R47 ;  /* 0x0000002f2e337220 */ /* 0x000fe20000410000 */
[----:B------:R-:W-:Y:S01]  /*f490*/  HADD2.F32 R46, -RZ, R49.H1_H1 ;  /* 0x30000031ff2e7230 */ /* 0x000fe20000004100 */
[----:B------:R-:W-:Y:S01]  /*f4a0*/  F2FP.F16.E4M3.UNPACK_B R49, R5.H1 ;  /* 0x00000005ff31723e */ /* 0x000fe200030006ff */
[----:B------:R-:W-:-:S02]  /*f4b0*/  HADD2.F32 R45, -RZ, R45.H1_H1 ;  /* 0x3000002dff2d7230 */ /* 0x000fc40000004100 */
[C---:B------:R-:W-:Y:S01]  /*f4c0*/  FMUL.FTZ R54, R43.reuse, R52 ;  /* 0x000000342b367220 */ /* 0x040fe20000410000 */
[C---:B------:R-:W-:Y:S01]  /*f4d0*/  FFMA.FTZ R55, R24.reuse, R47, -R55 ;  /* 0x0000002f18377223 */ /* 0x040fe20000010837 */
[----:B------:R-:W-:Y:S01]  /*f4e0*/  FFMA.FTZ R51, R24, R53, R51 ;  /* 0x0000003518337223 */ /* 0x000fe20000010033 */
[----:B------:R-:W-:Y:S01]  /*f4f0*/  F2FP.F16.E4M3.UNPACK_B R24, R20.H1 ;  /* 0x00000014ff18723e */ /* 0x000fe200030006ff */
[-C--:B------:R-:W-:Y:S01]  /*f500*/  FMUL.FTZ R47, R43, R46.reuse ;  /* 0x0000002e2b2f7220 */ /* 0x080fe20000410000 */
[C---:B------:R-:W-:Y:S01]  /*f510*/  FFMA.FTZ R54, R45.reuse, R46, -R54 ;  /* 0x0000002e2d367223 */ /* 0x040fe20000010836 */
[----:B------:R-:W-:Y:S01]  /*f520*/  HADD2.F32 R46, -RZ, R49.H0_H0 ;  /* 0x20000031ff2e7230 */ /* 0x000fe20000004100 */
[----:B------:R-:W-:Y:S01]  /*f530*/  F2FP.F16.E4M3.UNPACK_B R20, R20 ;  /* 0x00000014ff14723e */ /* 0x000fe200020006ff */
[----:B------:R-:W-:Y:S02]  /*f540*/  HADD2.F32 R43, -RZ, R42.H0_H0 ;  /* 0x2000002aff2b7230 */ /* 0x000fe40000004100 */
[----:B------:R-:W-:Y:S01]  /*f550*/  FFMA.FTZ R52, R45, R52, R47 ;  /* 0x000000342d347223 */ /* 0x000fe2000001002f */
[--C-:B------:R-:W-:Y:S01]  /*f560*/  HADD2.F32 R45, -RZ, R24.reuse.H0_H0 ;  /* 0x20000018ff2d7230 */ /* 0x100fe20000004100 */
[----:B------:R-:W-:Y:S01]  /*f570*/  F2FP.F16.E4M3.UNPACK_B R5, R5 ;  /* 0x00000005ff05723e */ /* 0x000fe200020006ff */
[----:B------:R-:W-:-:S02]  /*f580*/  HADD2.F32 R47, -RZ, R24.H1_H1 ;  /* 0x30000018ff2f7230 */ /* 0x000fc40000004100 */
[CC--:B------:R-:W-:Y:S01]  /*f590*/  FMUL.FTZ R53, R43.reuse, R46.reuse ;  /* 0x0000002e2b357220 */ /* 0x0c0fe20000410000 */
[----:B------:R-:W-:Y:S02]  /*f5a0*/  HADD2.F32 R24, -RZ, R38.H0_H0 ;  /* 0x20000026ff187230 */ /* 0x000fe40000004100 */
[-C--:B------:R-:W-:Y:S01]  /*f5b0*/  FMUL.FTZ R43, R43, R45.reuse ;  /* 0x0000002d2b2b7220 */ /* 0x080fe20000410000 */
[----:B------:R-:W-:Y:S02]  /*f5c0*/  HADD2.F32 R49, -RZ, R49.H1_H1 ;  /* 0x30000031ff317230 */ /* 0x000fe40000004100 */
[----:B------:R-:W-:Y:S02]  /*f5d0*/  HADD2.F32 R42, -RZ, R42.H1_H1 ;  /* 0x3000002aff2a7230 */ /* 0x000fe40000004100 */
[C---:B------:R-:W-:Y:S01]  /*f5e0*/  FFMA.FTZ R53, R24.reuse, R45, -R53 ;  /* 0x0000002d18357223 */ /* 0x040fe20000010835 */
[----:B------:R-:W-:Y:S02]  /*f5f0*/  HADD2.F32 R38, -RZ, R38.H1_H1 ;  /* 0x30000026ff267230 */ /* 0x000fe40000004100 */
[----:B------:R-:W-:Y:S01]  /*f600*/  FFMA.FTZ R58, R24, R46, R43 ;  /* 0x0000002e183a7223 */ /* 0x000fe2000001002b */
[----:B------:R-:W-:-:S02]  /*f610*/  HADD2.F32 R24, -RZ, R20.H0_H0 ;  /* 0x20000014ff187230 */ /* 0x000fc40000004100 */
[C---:B------:R-:W-:Y:S01]  /*f620*/  FMUL.FTZ R45, R42.reuse, R49 ;  /* 0x000000312a2d7220 */ /* 0x040fe20000410000 */
[-C--:B------:R-:W-:Y:S01]  /*f630*/  FMUL.FTZ R42, R42, R47.reuse ;  /* 0x0000002f2a2a7220 */ /* 0x080fe20000410000 */
[--C-:B------:R-:W-:Y:S02]  /*f640*/  HADD2.F32 R43, -RZ, R5.reuse.H1_H1 ;  /* 0x30000005ff2b7230 */ /* 0x100fe40000004100 */
[C---:B------:R-:W-:Y:S01]  /*f650*/  FFMA.FTZ R62, R38.reuse, R47, -R45 ;  /* 0x0000002f263e7223 */ /* 0x040fe2000001082d */
[----:B------:R-:W-:Y:S01]  /*f660*/  FFMA.FTZ R49, R38, R49, R42 ;  /* 0x0000003126317223 */ /* 0x000fe2000001002a */
[----:B------:R-:W-:Y:S02]  /*f670*/  HADD2.F32 R38, -RZ, R20.H1_H1 ;  /* 0x30000014ff267230 */ /* 0x000fe40000004100 */
[----:B------:R-:W-:Y:S01]  /*f680*/  HADD2.F32 R42, -RZ, R5.H0_H0 ;  /* 0x20000005ff2a7230 */ /* 0x000fe20000004100 */
[----:B------:R-:W-:Y:S01]  /*f690*/  F2FP.SATFINITE.E4M3.F32.PACK_AB_MERGE_C R53, R62, R53, RZ ;  /* 0x000000353e35723e */ /* 0x000fe200048070ff */
[--C-:B------:R-:W-:Y:S01]  /*f6a0*/  HADD2.F32 R20, -RZ, R7.reuse.H0_H0 ;  /* 0x20000007ff147230 */ /* 0x100fe20000004100 */
[----:B------:R-:W-:Y:S01]  /*f6b0*/  F2FP.SATFINITE.E4M3.F32.PACK_AB_MERGE_C R49, R49, R58, RZ ;  /* 0x0000003a3131723e */ /* 0x000fe200048070ff */
[----:B------:R-:W-:-:S02]  /*f6c0*/  HADD2.F32 R7, -RZ, R7.H1_H1 ;  /* 0x30000007ff077230 */ /* 0x000fc40000004100 */
[--C-:B------:R-:W-:Y:S02]  /*f6d0*/  HADD2.F32 R5, -RZ, R4.reuse.H0_H0 ;  /* 0x20000004ff057230 */ /* 0x100fe40000004100 */
[C---:B------:R-:W-:Y:S01]  /*f6e0*/  FMUL.FTZ R46, R20.reuse, R42 ;  /* 0x0000002a142e7220 */ /* 0x040fe20000410000 */
[----:B------:R-:W-:Y:S02]  /*f6f0*/  HADD2.F32 R4, -RZ, R4.H1_H1 ;  /* 0x30000004ff047230 */ /* 0x000fe40000004100 */
[----:B------:R-:W-:Y:S01]  /*f700*/  FMUL.FTZ R45, R20, R24 ;  /* 0x00000018142d7220 */ /* 0x000fe20000410000 */
[CC--:B------:R-:W-:Y:S01]  /*f710*/  FMUL.FTZ R47, R7.reuse, R43.reuse ;  /* 0x0000002b072f7220 */ /* 0x0c0fe20000410000 */
[----:B------:R-:W-:Y:S01]  /*f720*/  FMUL.FTZ R20, R7, R38 ;  /* 0x0000002607147220 */ /* 0x000fe20000410000 */
        /* <DEDUP_REMOVED lines=14> */
[----:B------:R-:W-:Y:S01]  /*f810*/  F2FP.SATFINITE.E4M3.F32.PACK_AB_MERGE_C R24, R52, R51, R24 ;  /* 0x000000333418723e */ /* 0x000fe20004807018 */
[----:B------:R2:W-:Y:S01]  /*f820*/  STS.128 [R67+0x10400], R4 ;  /* 0x0104000443007388 */ /* 0x0005e20000000c00 */
[----:B------:R-:W-:-:S05]  /*f830*/  F2FP.SATFINITE.E4M3.F32.PACK_AB_MERGE_C R26, R20, R45, R49 ;  /* 0x0000002d141a723e */ /* 0x000fca0004807031 */
[----:B------:R2:W-:Y:S02]  /*f840*/  STS.128 [R0+0x10400], R24 ;  /* 0x0104001800007388 */ /* 0x0005e40000000c00 */
.L_x_1435:
[----:B------:R-:W-:Y:S05]  /*f850*/  BSYNC B1 ;  /* 0x0000000000017941 */ /* 0x000fea0003800000 */
.L_x_1434:
[----:B------:R-:W-:Y:S04]  /*f860*/  BSSY B1, `(.L_x_1436) ;  /* 0x0000101000017945 */ /* 0x000fe80003800000 */
[----:B------:R-:W-:Y:S05]  /*f870*/  @P1 BRA `(.L_x_1437) ;  /* 0x0000000c00fc1947 */ /* 0x000fea0003800000 */
[----:B------:R-:W3:Y:S01]  /*f880*/  LDL R59, [R1+0x1c] ;  /* 0x00001c00013b7983 */ /* 0x000ee20000100800 */
[----:B--2--5:R-:W-:Y:S02]  /*f890*/  SHF.R.U32.HI R0, RZ, 0x8, R28 ;  /* 0x00000008ff007819 */ /* 0x024fe4000001161c */
[----:B------:R-:W-:Y:S02]  /*f8a0*/  LOP3.LUT R5, R28, 0xff, RZ, 0xc0, !PT ;  /* 0x000000ff1c057812 */ /* 0x000fe400078ec0ff */
[----:B------:R-:W-:Y:S02]  /*f8b0*/  LOP3.LUT R4, R0, 0xff, RZ, 0xc0, !PT ;  /* 0x000000ff00047812 */ /* 0x000fe400078ec0ff */
[----:B------:R-:W-:Y:S02]  /*f8c0*/  LEA.HI R0, R3, R218, RZ, 0x1c ;  /* 0x000000da03007211 */ /* 0x000fe400078fe0ff */
[----:B-1----:R-:W-:Y:S02]  /*f8d0*/  PRMT R37, R4, 0x7604, R5 ;  /* 0x0000760404257816 */ /* 0x002fe40000000005 */
[----:B------:R-:W-:-:S02]  /*f8e0*/  SHF.R.S32.HI R5, RZ, 0x1f, R0 ;  /* 0x0000001fff057819 */ /* 0x000fc40000011400 */
[----:B------:R-:W-:Y:S02]  /*f8f0*/  SHF.R.U32.HI R20, RZ, 0x8, R31 ;  /* 0x00000008ff147819 */ /* 0x000fe4000001161f */
[----:B------:R-:W-:Y:S01]  /*f900*/  LEA.HI R4, R5, R0, RZ, 0x2 ;  /* 0x0000000005047211 */ /* 0x000fe200078f10ff */
[----:B------:R-:W-:Y:S01]  /*f910*/  IMAD.SHL.U32 R5, R0, 0x10, RZ ;  /* 0x0000001000057824 */ /* 0x000fe200078e00ff */
[----:B0-----:R-:W-:Y:S02]  /*f920*/  LOP3.LUT R21, R31, 0xff, RZ, 0xc0, !PT ;  /* 0x000000ff1f157812 */ /* 0x001fe400078ec0ff */
[----:B------:R-:W-:Y:S01]  /*f930*/  LOP3.LUT R20, R20, 0xff, RZ, 0xc0, !PT ;  /* 0x000000ff14147812 */ /* 0x000fe200078ec0ff */
[----:B------:R-:W-:Y:S01]  /*f940*/  IMAD.SHL.U32 R4, R4, 0x800, RZ ;  /* 0x0000080004047824 */ /* 0x000fe200078e00ff */
[----:B------:R-:W-:Y:S02]  /*f950*/  LOP3.LUT R0, R176, 0x30, R5, 0xf8, !PT ;  /* 0x00000030b0007812 */ /* 0x000fe400078ef805 */
[----:B------:R-:W-:-:S02]  /*f960*/  SHF.R.U32.HI R24, RZ, 0x8, R8 ;  /* 0x00000008ff187819 */ /* 0x000fc40000011608 */
[----:B------:R-:W-:Y:S02]  /*f970*/  LOP3.LUT R0, R0, R177, RZ, 0x3c, !PT ;  /* 0x000000b100007212 */ /* 0x000fe400078e3cff */
[----:B------:R-:W-:Y:S02]  /*f980*/  LOP3.LUT R5, R4, 0xffffe000, RZ, 0xc0, !PT ;  /* 0xffffe00004057812 */ /* 0x000fe400078ec0ff */
[----:B------:R-:W-:Y:S02]  /*f990*/  PRMT R41, R20, 0x7604, R21 ;  /* 0x0000760414297816 */ /* 0x000fe40000000015 */
[----:B------:R-:W-:Y:S02]  /*f9a0*/  SHF.R.U32.HI R6, RZ, 0x8, R29 ;  /* 0x00000008ff067819 */ /* 0x000fe4000001161d */
[----:B------:R-:W-:Y:S02]  /*f9b0*/  LOP3.LUT R25, R8, 0xff, RZ, 0xc0, !PT ;  /* 0x000000ff08197812 */ /* 0x000fe400078ec0ff */
[----:B------:R-:W-:-:S02]  /*f9c0*/  LOP3.LUT R24, R24, 0xff, RZ, 0xc0, !PT ;  /* 0x000000ff18187812 */ /* 0x000fc400078ec0ff */
[----:B------:R-:W-:Y:S02]  /*f9d0*/  IADD3 R21, R0, R178, R5 ;  /* 0x000000b200157210 */ /* 0x000fe40007ffe005 */
[----:B------:R-:W-:Y:S02]  /*f9e0*/  SHF.R.U32.HI R0, RZ, 0x8, R9 ;  /* 0x00000008ff007819 */ /* 0x000fe40000011609 */
[----:B------:R-:W-:Y:S02]  /*f9f0*/  LOP3.LUT R7, R29, 0xff, RZ, 0xc0, !PT ;  /* 0x000000ff1d077812 */ /* 0x000fe400078ec0ff */
[----:B------:R-:W-:Y:S02]  /*fa00*/  LOP3.LUT R6, R6, 0xff, RZ, 0xc0, !PT ;  /* 0x000000ff06067812 */ /* 0x000fe400078ec0ff */
[----:B------:R-:W-:Y:S02]  /*fa10*/  PRMT R43, R24, 0x7604, R25 ;  /* 0x00007604182b7816 */ /* 0x000fe40000000019 */
[----:B------:R-:W-:-:S02]  /*fa20*/  LOP3.LUT R25, R9, 0xff, RZ, 0xc0, !PT ;  /* 0x000000ff09197812 */ /* 0x000fc400078ec0ff */
[----:B------:R-:W-:Y:S02]  /*fa30*/  SHF.R.U32.HI R24, RZ, 0x8, R11 ;  /* 0x00000008ff187819 */ /* 0x000fe4000001160b */
[----:B------:R-:W-:Y:S02]  /*fa40*/  LOP3.LUT R0, R0, 0xff, RZ, 0xc0, !PT ;  /* 0x000000ff00007812 */ /* 0x000fe400078ec0ff */
[----:B------:R-:W-:Y:S02]  /*fa50*/  SHF.R.U32.HI R20, RZ, 0x8, R10 ;  /* 0x00000008ff147819 */ /* 0x000fe4000001160a */
[----:B------:R-:W-:Y:S02]  /*fa60*/  PRMT R36, R6, 0x7604, R7 ;  /* 0x0000760406247816 */ /* 0x000fe40000000007 */
[----:B------:R-:W-:Y:S02]  /*fa70*/  SHF.R.U32.HI R6, RZ, 0x8, R30 ;  /* 0x00000008ff067819 */ /* 0x000fe4000001161e */
[----:B------:R-:W-:-:S02]  /*fa80*/  LOP3.LUT R27, R10, 0xff, RZ, 0xc0, !PT ;  /* 0x000000ff0a1b7812 */ /* 0x000fc400078ec0ff */
[----:B------:R-:W-:Y:S02]  /*fa90*/  LOP3.LUT R24, R24, 0xff, RZ, 0xc0, !PT ;  /* 0x000000ff18187812 */ /* 0x000fe400078ec0ff */
[----:B------:R-:W-:Y:S01]  /*faa0*/  PRMT R45, R0, 0x7604, R25 ;  /* 0x00007604002d7816 */ /* 0x000fe20000000019 */
[----:B------:R-:W-:Y:S01]  /*fab0*/  IMAD.IADD R0, R16, 0x1, R21 ;  /* 0x0000000110007824 */ /* 0x000fe200078e0215 */
[----:B------:R-:W-:Y:S02]  /*fac0*/  LOP3.LUT R20, R20, 0xff, RZ, 0xc0, !PT ;  /* 0x000000ff14147812 */ /* 0x000fe400078ec0ff */
[----:B------:R-:W-:Y:S02]  /*fad0*/  LOP3.LUT R47, R11, 0xff, RZ, 0xc0, !PT ;  /* 0x000000ff0b2f7812 */ /* 0x000fe400078ec0ff */
[----:B------:R-:W-:Y:S02]  /*fae0*/  LOP3.LUT R7, R30, 0xff, RZ, 0xc0, !PT ;  /* 0x000000ff1e077812 */ /* 0x000fe400078ec0ff */
[----:B------:R-:W-:-:S02]  /*faf0*/  LOP3.LUT R6, R6, 0xff, RZ, 0xc0, !PT ;  /* 0x000000ff06067812 */ /* 0x000fc400078ec0ff */
[----:B------:R-:W-:Y:S02]  /*fb00*/  PRMT R49, R20, 0x7604, R27 ;  /* 0x0000760414317816 */ /* 0x000fe4000000001b */
[----:B------:R-:W-:Y:S02]  /*fb10*/  PRMT R53, R24, 0x7604, R47 ;  /* 0x0000760418357816 */ /* 0x000fe4000000002f */
[----:B------:R-:W0:Y:S01]  /*fb20*/  LDS.128 R24, [R0+0x10400] ;  /* 0x0104000000187984 */ /* 0x000e220000000c00 */
[----:B------:R-:W-:Y:S02]  /*fb30*/  PRMT R39, R6, 0x7604, R7 ;  /* 0x0000760406277816 */ /* 0x000fe40000000007 */
[----:B------:R-:W-:Y:S02]  /*fb40*/  SHF.R.U32.HI R21, RZ, 0x10, R29 ;  /* 0x00000010ff157819 */ /* 0x000fe4000001161d */
[----:B------:R-:W-:Y:S02]  /*fb50*/  SHF.R.U32.HI R20, RZ, 0x10, R28 ;  /* 0x00000010ff147819 */ /* 0x000fe4000001161c */
[----:B------:R-:W-:-:S02]  /*fb60*/  SHF.R.U32.HI R40, RZ, 0x10, R31 ;  /* 0x00000010ff287819 */ /* 0x000fc4000001161f */
[----:B------:R-:W-:Y:S02]  /*fb70*/  LOP3.LUT R21, R21, 0xff, RZ, 0xc0, !PT ;  /* 0x000000ff15157812 */ /* 0x000fe400078ec0ff */
[----:B------:R-:W-:Y:S02]  /*fb80*/  SHF.R.U32.HI R38, RZ, 0x10, R30 ;  /* 0x00000010ff267819 */ /* 0x000fe4000001161e */
[----:B------:R-:W-:Y:S02]  /*fb90*/  LOP3.LUT R20, R20, 0xff, RZ, 0xc0, !PT ;  /* 0x000000ff14147812 */ /* 0x000fe400078ec0ff */
[----:B------:R-:W-:Y:S02]  /*fba0*/  LOP3.LUT R40, R40, 0xff, RZ, 0xc0, !PT ;  /* 0x000000ff28287812 */ /* 0x000fe400078ec0ff */
[----:B------:R-:W-:Y:S02]  /*fbb0*/  PRMT R21, R21, 0x7054, R36 ;  /* 0x0000705415157816 */ /* 0x000fe40000000024 */
[----:B------:R-:W-:-:S02]  /*fbc0*/  SHF.R.U32.HI R36, RZ, 0x10, R9 ;  /* 0x00000010ff247819 */ /* 0x000fc40000011609 */
[----:B------:R-:W-:Y:S02]  /*fbd0*/  LOP3.LUT R38, R38, 0xff, RZ, 0xc0, !PT ;  /* 0x000000ff26267812 */ /* 0x000fe400078ec0ff */
[----:B------:R-:W-:Y:S02]  /*fbe0*/  PRMT R37, R20, 0x7054, R37 ;  /* 0x0000705414257816 */ /* 0x000fe40000000025 */
[----:B------:R-:W-:Y:S02]  /*fbf0*/  PRMT R41, R40, 0x7054, R41 ;  /* 0x0000705428297816 */ /* 0x000fe40000000029 */
[----:B------:R-:W-:Y:S02]  /*fc00*/  SHF.R.U32.HI R20, RZ, 0x10, R8 ;  /* 0x00000010ff147819 */ /* 0x000fe40000011608 */
[----:B------:R-:W-:Y:S02]  /*fc10*/  SHF.R.U32.HI R40, RZ, 0x10, R11 ;  /* 0x00000010ff287819 */ /* 0x000fe4000001160b */
[----:B------:R-:W-:-:S02]  /*fc20*/  LOP3.LUT R36, R36, 0xff, RZ, 0xc0, !PT ;  /* 0x000000ff24247812 */ /* 0x000fc400078ec0ff */
[----:B------:R-:W-:Y:S02]  /*fc30*/  PRMT R39, R38, 0x7054, R39 ;  /* 0x0000705426277816 */ /* 0x000fe40000000027 */
[----:B------:R-:W-:Y:S02]  /*fc40*/  SHF.R.U32.HI R38, RZ, 0x10, R10 ;  /* 0x00000010ff267819 */ /* 0x000fe4000001160a */
[----:B------:R-:W-:Y:S02]  /*fc50*/  LOP3.LUT R20, R20, 0xff, RZ, 0xc0, !PT ;  /* 0x000000ff14147812 */ /* 0x000fe400078ec0ff */
[----:B------:R-:W-:Y:S02]  /*fc60*/  LOP3.LUT R40, R40, 0xff, RZ, 0xc0, !PT ;  /* 0x000000ff28287812 */ /* 0x000fe400078ec0ff */
[----:B------:R-:W-:Y:S02]  /*fc70*/  PRMT R47, R36, 0x7054, R45 ;  /* 0x00007054242f7816 */ /* 0x000fe4000000002d */
[----:B------:R-:W-:-:S02]  /*fc80*/  LOP3.LUT R38, R38, 0xff, RZ, 0xc0, !PT ;  /* 0x000000ff26267812 */ /* 0x000fc400078ec0ff */
[----:B------:R-:W-:Y:S02]  /*fc90*/  PRMT R43, R20, 0x7054, R43 ;  /* 0x00007054142b7816 */ /* 0x000fe4000000002b */
[----:B------:R-:W-:Y:S02]  /*fca0*/  PRMT R53, R40, 0x7054, R53 ;  /* 0x0000705428357816 */ /* 0x000fe40000000035 */
[----:B------:R-:W-:Y:S02]  /*fcb0*/  LOP3.LUT R47, R47, 0xff000000, R9, 0xf8, !PT ;  /* 0xff0000002f2f7812 */ /* 0x000fe400078ef809 */
[----:B------:R-:W-:Y:S02]  /*fcc0*/  LOP3.LUT R21, R21, 0xff000000, R29, 0xf8, !PT ;  /* 0xff00000015157812 */ /* 0x000fe400078ef81d */
[----:B------:R-:W-:Y:S02]  /*fcd0*/  PRMT R51, R38, 0x7054, R49 ;  /* 0x0000705426337816 */ /* 0x000fe40000000031 */
[----:B------:R-:W-:-:S02]  /*fce0*/  LOP3.LUT R49, R43, 0xff000000, R8, 0xf8, !PT ;  /* 0xff0000002b317812 */ /* 0x000fc400078ef808 */
[----:B------:R-:W-:Y:S02]  /*fcf0*/  LOP3.LUT R53, R53, 0xff000000, R11, 0xf8, !PT ;  /* 0xff00000035357812 */ /* 0x000fe400078ef80b */
[----:B------:R-:W-:Y:S02]  /*fd00*/  LOP3.LUT R20, R39, 0xff000000, R30, 0xf8, !PT ;  /* 0xff00000027147812 */ /* 0x000fe400078ef81e */
[----:B------:R-:W-:Y:S02]  /*fd10*/  F2FP.F16.E4M3.UNPACK_B R43, R47 ;  /* 0x0000002fff2b723e */ /* 0x000fe400020006ff */
[----:B0-----:R-:W-:Y:S02]  /*fd20*/  F2FP.F16.E4M3.UNPACK_B R11, R25 ;  /* 0x00000019ff0b723e */ /* 0x001fe400020006ff */
[----:B------:R-:W-:Y:S01]  /*fd30*/  F2FP.F16.E4M3.UNPACK_B R30, R21 ;  /* 0x00000015ff1e723e */ /* 0x000fe200020006ff */
[----:B------:R-:W-:Y:S01]  /*fd40*/  HADD2.F32 R48, -RZ, R43.H0_H0 ;  /* 0x2000002bff307230 */ /* 0x000fe20000004100 */
[----:B------:R-:W-:-:S02]  /*fd50*/  LOP3.LUT R36, R37, 0xff000000, R28, 0xf8, !PT ;  /* 0xff00000025247812 */ /* 0x000fc400078ef81c */
[----:B------:R-:W-:Y:S01]  /*fd60*/  LOP3.LUT R8, R51, 0xff000000, R10, 0xf8, !PT ;  /* 0xff00000033087812 */ /* 0x000fe200078ef80a */
[--C-:B------:R-:W-:Y:S01]  /*fd70*/  HADD2.F32 R46, -RZ, R30.reuse.H0_H0 ;  /* 0x2000001eff2e7230 */ /* 0x100fe20000004100 */
[----:B------:R-:W-:Y:S01]  /*fd80*/  LOP3.LUT R45, R41, 0xff000000, R31, 0xf8, !PT ;  /* 0xff000000292d7812 */ /* 0x000fe200078ef81f */
[----:B------:R-:W-:Y:S01]  /*fd90*/  HADD2.F32 R30, -RZ, R30.H1_H1 ;  /* 0x3000001eff1e7230 */ /* 0x000fe20000004100 */
[-C--:B------:R-:W-:Y:S02]  /*fda0*/  F2FP.F16.E4M3.UNPACK_B R40, R24.reuse ;  /* 0x00000018ff28723e */ /* 0x080fe400020006ff */
[----:B------:R-:W-:Y:S02]  /*fdb0*/  F2FP.F16.E4M3.UNPACK_B R41, R24.H1 ;  /* 0x00000018ff29723e */ /* 0x000fe400030006ff */
[-C--:B------:R-:W-:Y:S02]  /*fdc0*/  F2FP.F16.E4M3.UNPACK_B R39, R27.reuse ;  /* 0x0000001bff27723e */ /* 0x080fe400020006ff */
[----:B------:R-:W-:-:S02]  /*fdd0*/  F2FP.F16.E4M3.UNPACK_B R42, R27.H1 ;  /* 0x0000001bff2a723e */ /* 0x000fc400030006ff */
[----:B------:R-:W-:Y:S02]  /*fde0*/  F2FP.F16.E4M3.UNPACK_B R25, R25.H1 ;  /* 0x00000019ff19723e */ /* 0x000fe400030006ff */
[----:B------:R-:W-:Y:S01]  /*fdf0*/  F2FP.F16.E4M3.UNPACK_B R47, R47.H1 ;  /* 0x0000002fff2f723e */ /* 0x000fe200030006ff */
[----:B---3--:R-:W0:Y:S02]  /*fe00*/  LDS.128 R4, [R59+0x10400] ;  /* 0x010400003b047984 */ /* 0x008e240000000c00 */
[-C--:B0-----:R-:W-:Y:S02]  /*fe10*/  F2FP.F16.E4M3.UNPACK_B R10, R5.reuse ;  /* 0x00000005ff0a723e */ /* 0x081fe400020006ff */
[----:B------:R-:W-:Y:S01]  /*fe20*/  F2FP.F16.E4M3.UNPACK_B R28, R5.H1 ;  /* 0x00000005ff1c723e */ /* 0x000fe200030006ff */
[--C-:B------:R-:W-:Y:S01]  /*fe30*/  HADD2.F32 R5, -RZ, R11.reuse.H0_H0 ;  /* 0x2000000bff057230 */ /* 0x100fe20000004100 */
[-C--:B------:R-:W-:Y:S01]  /*fe40*/  F2FP.F16.E4M3.UNPACK_B R37, R7.reuse ;  /* 0x00000007ff25723e */ /* 0x080fe200020006ff */
[----:B------:R-:W-:Y:S01]  /*fe50*/  HADD2.F32 R9, -RZ, R10.H0_H0 ;  /* 0x2000000aff097230 */ /* 0x000fe20000004100 */
[----:B------:R-:W-:Y:S01]  /*fe60*/  F2FP.F16.E4M3.UNPACK_B R38, R7.H1 ;  /* 0x00000007ff26723e */ /* 0x000fe200030006ff */
[----:B------:R-:W-:-:S02]  /*fe70*/  HADD2.F32 R11, -RZ, R11.H1_H1 ;  /* 0x3000000bff0b7230 */ /* 0x000fc40000004100 */
[C---:B------:R-:W-:Y:S01]  /*fe80*/  FMUL.FTZ R24, R5.reuse, R48 ;  /* 0x0000003005187220 */ /* 0x040fe20000410000 */
[----:B------:R-:W-:Y:S01]  /*fe90*/  FMUL.FTZ R27, R5, R46 ;  /* 0x0000002e051b7220 */ /* 0x000fe20000410000 */
[----:B------:R-:W-:Y:S02]  /*fea0*/  F2FP.F16.E4M3.UNPACK_B R31, R4.H1 ;  /* 0x00000004ff1f723e */ /* 0x000fe400030006ff */
[C---:B------:R-:W-:Y:S01]  /*feb0*/  FFMA.FTZ R5, R9.reuse, R46, -R24 ;  /* 0x0000002e09057223 */ /* 0x040fe20000010818 */
[----:B------:R-:W-:Y:S01]  /*fec0*/  FFMA.FTZ R9, R9, R48, R27 ;  /* 0x0000003009097223 */ /* 0x000fe2000001001b */
[----:B------:R-:W-:Y:S01]  /*fed0*/  F2FP.F16.E4M3.UNPACK_B R27, R21.H1 ;  /* 0x00000015ff1b723e */ /* 0x000fe200030006ff */
[----:B------:R-:W-:Y:S01]  /*fee0*/  HADD2.F32 R46, -RZ, R43.H1_H1 ;  /* 0x3000002bff2e7230 */ /* 0x000fe20000004100 */
[----:B------:R-:W-:Y:S01]  /*fef0*/  F2FP.F16.E4M3.UNPACK_B R29, R4 ;  /* 0x00000004ff1d723e */ /* 0x000fe200020006ff */
[----:B------:R-:W-:Y:S01]  /*ff00*/  HADD2.F32 R24, -RZ, R10.H1_H1 ;  /* 0x3000000aff187230 */ /* 0x000fe20000004100 */
[----:B------:R-:W-:Y:S01]  /*ff10*/  F2FP.F16.E4M3.UNPACK_B R4, R6 ;  /* 0x00000006ff04723e */ /* 0x000fe200020006ff */
[----:B------:R-:W-:-:S02]  /*ff20*/  HADD2.F32 R48, -RZ, R47.H0_H0 ;  /* 0x2000002fff307230 */ /* 0x000fc40000004100 */
[C---:B------:R-:W-:Y:S01]  /*ff30*/  FMUL.FTZ R51, R11.reuse, R46 ;  /* 0x0000002e0b337220 */ /* 0x040fe20000410000 */
[----:B------:R-:W-:Y:S02]  /*ff40*/  HADD2.F32 R10, -RZ, R25.H0_H0 ;  /* 0x20000019ff0a7230 */ /* 0x000fe40000004100 */
[----:B------:R-:W-:Y:S01]  /*ff50*/  FMUL.FTZ R11, R11, R30 ;  /* 0x0000001e0b0b7220 */ /* 0x000fe20000410000 */
[----:B------:R-:W-:Y:S01]  /*ff60*/  HADD2.F32 R43, -RZ, R27.H0_H0 ;  /* 0x2000001bff2b7230 */ /* 0x000fe20000004100 */
[----:B------:R-:W-:Y:S01]  /*ff70*/  F2FP.F16.E4M3.UNPACK_B R7, R6.H1 ;  /* 0x00000006ff07723e */ /* 0x000fe200030006ff */
[--C-:B------:R-:W-:Y:S02]  /*ff80*/  HADD2.F32 R21, -RZ, R28.reuse.H0_H0 ;  /* 0x2000001cff157230 */ /* 0x100fe40000004100 */
[C---:B------:R-:W-:Y:S01]  /*ff90*/  FMUL.FTZ R50, R10.reuse, R48 ;  /* 0x000000300a327220 */ /* 0x040fe20000410000 */
[----:B------:R-:W-:Y:S02]  /*ffa0*/  HADD2.F32 R25, -RZ, R25.H1_H1 ;  /* 0x30000019ff197230 */ /* 0x000fe40000004100 */
[-C--:B------:R-:W-:Y:S01]  /*ffb0*/  FMUL.FTZ R55, R10, R43.reuse ;  /* 0x0000002b0a377220 */ /* 0x080fe20000410000 */
[C---:B------:R-:W-:Y:S01]  /*ffc0*/  FFMA.FTZ R10, R24.reuse, R30, -R51 ;  /* 0x0000001e180a7223 */ /* 0x040fe20000010833 */
[----:B------:R-:W-:Y:S01]  /*ffd0*/  FFMA.FTZ R24, R24, R46, R11 ;  /* 0x0000002e18187223 */ /* 0x000fe2000001000b */
[C---:B------:R-:W-:Y:S01]  /*ffe0*/  FFMA.FTZ R11, R21.reuse, R43, -R50 ;  /* 0x0000002b150b7223 */ /* 0x040fe20000010832 */
[----:B------:R-:W-:Y:S01]  /*fff0*/  F2FP.F16.E4M3.UNPACK_B R50, R53 ;  /* 0x00000035ff32723e */ /* 0x000fe200020006ff */
[----:B------:R-:W-:Y:S01]  /*10000*/  FFMA.FTZ R21, R21, R48, R55 ;  /* 0x0000003015157223 */ /* 0x000fe20000010037 */
[----:B------:R-:W-:Y:S01]  /*10010*/  F2FP.F16.E4M3.UNPACK_B R46, R45 ;  /* 0x0000002dff2e723e */ /* 0x000fe200020006ff */
[----:B------:R-:W-:Y:S01]  /*10020*/  HADD2.F32 R48, -RZ, R47.H1_H1 ;  /* 0x3000002fff307230 */ /* 0x000fe20000004100 */
[----:B------:R-:W-:Y:S01]  /*10030*/  F2FP.F16.E4M3.UNPACK_B R53, R53.H1 ;  /* 0x00000035ff35723e */ /* 0x000fe200030006ff */
[----:B------:R-:W-:Y:S01]  /*10040*/  HADD2.F32 R43, -RZ, R27.H1_H1 ;  /* 0x3000001bff2b7230 */ /* 0x000fe20000004100 */
[----:B------:R-:W-:Y:S01]  /*10050*/  F2FP.F16.E4M3.UNPACK_B R6, R26 ;  /* 0x0000001aff06723e */ /* 0x000fe200020006ff */
[----:B------:R-:W-:-:S02]  /*10060*/  HADD2.F32 R30, -RZ, R28.H1_H1 ;  /* 0x3000001cff1e7230 */ /* 0x000fc40000004100 */
[C---:B------:R-:W-:Y:S01]  /*10070*/  FMUL.FTZ R55, R25.reuse, R48 ;  /* 0x0000003019377220 */ /* 0x040fe20000410000 */
[----:B------:R-:W-:Y:S02]  /*10080*/  HADD2.F32 R51, -RZ, R50.H0_H0 ;  /* 0x20000032ff337230 */ /* 0x000fe40000004100 */
[----:B------:R-:W-:Y:S01]  /*10090*/  FMUL.FTZ R25, R25, R43 ;  /* 0x0000002b19197220 */ /* 0x000fe20000410000 */
[----:B------:R-:W-:Y:S01]  /*100a0*/  HADD2.F32 R28, -RZ, R39.H0_H0 ;  /* 0x20000027ff1c7230 */ /* 0x000fe20000004100 */
[----:B------:R-:W-:Y:S01]  /*100b0*/  F2FP.F16.E4M3.UNPACK_B R26, R26.H1 ;  /* 0x0000001aff1a723e */ /* 0x000fe200030006ff */
[----:B------:R-:W-:Y:S02]  /*100c0*/  HADD2.F32 R47, -RZ, R46.H0_H0 ;  /* 0x2000002eff2f7230 */ /* 0x000fe40000004100 */
[--C-:B------:R-:W-:Y:S02]  /*100d0*/  HADD2.F32 R27, -RZ, R37.reuse.H0_H0 ;  /* 0x20000025ff1b7230 */ /* 0x100fe40000004100 */
[----:B------:R-:W-:Y:S01]  /*100e0*/  FMUL.FTZ R52, R28, R51 ;  /* 0x000000331c347220 */ /* 0x000fe20000410000 */
[----:B------:R-:W-:-:S02]  /*100f0*/  HADD2.F32 R37, -RZ, R37.H1_H1 ;  /* 0x30000025ff257230 */ /* 0x000fc40000004100 */
[----:B------:R-:W-:Y:S01]  /*10100*/  FMUL.FTZ R54, R28, R47 ;  /* 0x0000002f1c367220 */ /* 0x000fe20000410000 */
[C---:B------:R-:W-:Y:S01]  /*10110*/  FFMA.FTZ R28, R30.reuse, R43, -R55 ;  /* 0x0000002b1e1c7223 */ /* 0x040fe20000010837 */
[----:B------:R-:W-:Y:S01]  /*10120*/  FFMA.FTZ R30, R30, R48, R25 ;  /* 0x000000301e1e7223 */ /* 0x000fe20000010019 */
[----:B------:R-:W-:Y:S01]  /*10130*/  HADD2.F32 R48, -RZ, R46.H1_H1 ;  /* 0x3000002eff307230 */ /* 0x000fe20000004100 */
[----:B------:R-:W-:Y:S01]  /*10140*/  F2FP.F16.E4M3.UNPACK_B R46, R45.H1 ;  /* 0x0000002dff2e723e */ /* 0x000fe200030006ff */
[C---:B------:R-:W-:Y:S01]  /*10150*/  FFMA.FTZ R25, R27.reuse, R47, -R52 ;  /* 0x0000002f1b197223 */ /* 0x040fe20000010834 */
[----:B------:R-:W-:Y:S01]  /*10160*/  FFMA.FTZ R27, R27, R51, R54 ;  /* 0x000000331b1b7223 */ /* 0x000fe20000010036 */
[----:B------:R-:W-:Y:S01]  /*10170*/  HADD2.F32 R52, -RZ, R50.H1_H1 ;  /* 0x30000032ff347230 */ /* 0x000fe20000004100 */
[-C--:B------:R-:W-:Y:S01]  /*10180*/  F2FP.F16.E4M3.UNPACK_B R47, R49.reuse.H1 ;  /* 0x00000031ff2f723e */ /* 0x080fe200030006ff */
[----:B------:R-:W-:Y:S01]  /*10190*/  HADD2.F32 R43, -RZ, R39.H1_H1 ;  /* 0x30000027ff2b7230 */ /* 0x000fe20000004100 */
[----:B------:R-:W-:Y:S01]  /*101a0*/  F2FP.F16.E4M3.UNPACK_B R49, R49 ;  /* 0x00000031ff31723e */ /* 0x000fe200020006ff */
[----:B------:R-:W-:Y:S01]  /*101b0*/  HADD2.F32 R54, -RZ, R53.H0_H0 ;  /* 0x20000035ff367230 */ /* 0x000fe20000004100 */
[----:B------:R-:W-:Y:S01]  /*101c0*/  F2FP.SATFINITE.E4M3.F32.PACK_AB_MERGE_C R11, R28, R11, RZ ;  /* 0x0000000b1c0b723e */ /* 0x000fe200048070ff */
[----:B------:R-:W-:-:S02]  /*101d0*/  HADD2.F32 R45, -RZ, R42.H0_H0 ;  /* 0x2000002aff2d7230 */ /* 0x000fc40000004100 */
[C---:B------:R-:W-:Y:S01]  /*101e0*/  FMUL.FTZ R56, R43.reuse, R52 ;  /* 0x000000342b387220 */ /* 0x040fe20000410000 */
[----:B------:R-:W-:Y:S02]  /*101f0*/  HADD2.F32 R50, -RZ, R46.H0_H0 ;  /* 0x2000002eff327230 */ /* 0x000fe40000004100 */
[----:B------:R-:W-:Y:S01]  /*10200*/  FMUL.FTZ R43, R43, R48 ;  /* 0x000000302b2b7220 */ /* 0x000fe20000410000 */
[----:B------:R-:W-:Y:S02]  /*10210*/  HADD2.F32 R39, -RZ, R38.H0_H0 ;  /* 0x20000026ff277230 */ /* 0x000fe40000004100 */
[----:B------:R-:W-:Y:S01]  /*10220*/  FMUL.FTZ R60, R45, R54 ;  /* 0x000000362d3c7220 */ /* 0x000fe20000410000 */
[----:B------:R-:W-:Y:S01]  /*10230*/  FFMA.FTZ R56, R37, R48, -R56 ;  /* 0x0000003025387223 */ /* 0x000fe20000010838 */
[----:B------:R-:W-:Y:S01]  /*10240*/  FMUL.FTZ R45, R45, R50 ;  /* 0x000000322d2d7220 */ /* 0x000fe20000410000 */
[----:B------:R-:W-:Y:S01]  /*10250*/  FFMA.FTZ R58, R37, R52, R43 ;  /* 0x00000034253a7223 */ /* 0x000fe2000001002b */
[----:B------:R-:W-:Y:S01]  /*10260*/  FFMA.FTZ R60, R39, R50, -R60 ;  /* 0x00000032273c7223 */ /* 0x000fe2000001083c */
[----:B------:R-:W-:-:S02]  /*10270*/  HADD2.F32 R53, -RZ, R53.H1_H1 ;  /* 0x30000035ff357230 */ /* 0x000fc40000004100 */
[----:B------:R-:W-:Y:S01]  /*10280*/  FFMA.FTZ R55, R39, R54, R45 ;  /* 0x0000003627377223 */ /* 0x000fe2000001002d */
[----:B------:R-:W-:Y:S01]  /*10290*/  HADD2.F32 R45, -RZ, R46.H1_H1 ;  /* 0x3000002eff2d7230 */ /* 0x000fe20000004100 */
[----:B------:R-:W-:Y:S01]  /*102a0*/  F2FP.F16.E4M3.UNPACK_B R43, R36.H1 ;  /* 0x00000024ff2b723e */ /* 0x000fe200030006ff */
[----:B------:R-:W-:Y:S01]  /*102b0*/  HADD2.F32 R42, -RZ, R42.H1_H1 ;  /* 0x3000002aff2a7230 */ /* 0x000fe20000004100 */
[----:B------:R-:W-:Y:S01]  /*102c0*/  F2FP.SATFINITE.E4M3.F32.PACK_AB_MERGE_C R21, R30, R21, RZ ;  /* 0x000000151e15723e */ /* 0x000fe200048070ff */
[----:B------:R-:W-:Y:S01]  /*102d0*/  HADD2.F32 R48, -RZ, R47.H0_H0 ;  /* 0x2000002fff307230 */ /* 0x000fe20000004100 */
[----:B------:R-:W-:Y:S01]  /*102e0*/  F2FP.SATFINITE.E4M3.F32.PACK_AB_MERGE_C R5, R10, R5, R11 ;  /* 0x000000050a05723e */ /* 0x000fe2000480700b */
[----:B------:R-:W-:Y:S02]  /*102f0*/  HADD2.F32 R39, -RZ, R41.H0_H0 ;  /* 0x20000029ff277230 */ /* 0x000fe40000004100 */
[----:B------:R-:W-:Y:S01]  /*10300*/  FMUL.FTZ R51, R42, R53 ;  /* 0x000000352a337220 */ /* 0x000fe20000410000 */
[----:B------:R-:W-:-:S02]  /*10310*/  HADD2.F32 R38, -RZ, R38.H1_H1 ;  /* 0x30000026ff267230 */ /* 0x000fc40000004100 */
[-C--:B------:R-:W-:Y:S01]  /*10320*/  FMUL.FTZ R50, R42, R45.reuse ;  /* 0x0000002d2a327220 */ /* 0x080fe20000410000 */
[----:B------:R-:W-:Y:S02]  /*10330*/  HADD2.F32 R46, -RZ, R43.H0_H0 ;  /* 0x2000002bff2e7230 */ /* 0x000fe40000004100 */
[C---:B------:R-:W-:Y:S01]  /*10340*/  FMUL.FTZ R42, R39.reuse, R48 ;  /* 0x00000030272a7220 */ /* 0x040fe20000410000 */
[----:B------:R-:W-:Y:S02]  /*10350*/  HADD2.F32 R37, -RZ, R31.H0_H0 ;  /* 0x2000001fff257230 */ /* 0x000fe40000004100 */
[C---:B------:R-:W-:Y:S01]  /*10360*/  FFMA.FTZ R57, R38.reuse, R45, -R51 ;  /* 0x0000002d26397223 */ /* 0x040fe20000010833 */
[----:B------:R-:W-:Y:S02]  /*10370*/  HADD2.F32 R41, -RZ, R41.H1_H1 ;  /* 0x30000029ff297230 */ /* 0x000fe40000004100 */
[-C--:B------:R-:W-:Y:S01]  /*10380*/  FMUL.FTZ R39, R39, R46.reuse ;  /* 0x0000002e27277220 */ /* 0x080fe20000410000 */
[----:B------:R-:W-:Y:S01]  /*10390*/  FFMA.FTZ R62, R38, R53, R50 ;  /* 0x00000035263e7223 */ /* 0x000fe20000010032 */
[----:B------:R-:W-:Y:S01]  /*103a0*/  FFMA.FTZ R45, R37, R46, -R42 ;  /* 0x0000002e252d7223 */ /* 0x000fe2000001082a */
[----:B------:R-:W-:-:S02]  /*103b0*/  HADD2.F32 R42, -RZ, R47.H1_H1 ;  /* 0x3000002fff2a7230 */ /* 0x000fc40000004100 */
[----:B------:R-:W-:Y:S01]  /*103c0*/  FFMA.FTZ R48, R37, R48, R39 ;  /* 0x0000003025307223 */ /* 0x000fe20000010027 */
[----:B------:R-:W-:Y:S01]  /*103d0*/  HADD2.F32 R38, -RZ, R43.H1_H1 ;  /* 0x3000002bff267230 */ /* 0x000fe20000004100 */
[----:B------:R-:W-:Y:S01]  /*103e0*/  F2FP.F16.E4M3.UNPACK_B R37, R36 ;  /* 0x00000024ff25723e */ /* 0x000fe200020006ff */
[----:B------:R-:W-:Y:S02]  /*103f0*/  HADD2.F32 R31, -RZ, R31.H1_H1 ;  /* 0x3000001fff1f7230 */ /* 0x000fe40000004100 */
[C---:B------:R-:W-:Y:S01]  /*10400*/  FMUL.FTZ R46, R41.reuse, R42 ;  /* 0x0000002a292e7220 */ /* 0x040fe20000410000 */
[----:B------:R-:W-:Y:S02]  /*10410*/  HADD2.F32 R39, -RZ, R49.H0_H0 ;  /* 0x20000031ff277230 */ /* 0x000fe40000004100 */
[-C--:B------:R-:W-:Y:S01]  /*10420*/  FMUL.FTZ R41, R41, R38.reuse ;  /* 0x0000002629297220 */ /* 0x080fe20000410000 */
[----:B------:R-:W-:Y:S02]  /*10430*/  HADD2.F32 R36, -RZ, R40.H0_H0 ;  /* 0x20000028ff247230 */ /* 0x000fe40000004100 */
[----:B------:R-:W-:Y:S01]  /*10440*/  FFMA.FTZ R50, R31, R38, -R46 ;  /* 0x000000261f327223 */ /* 0x000fe2000001082e */
[----:B------:R-:W-:-:S02]  /*10450*/  HADD2.F32 R38, -RZ, R37.H0_H0 ;  /* 0x20000025ff267230 */ /* 0x000fc40000004100 */
[----:B------:R-:W-:Y:S01]  /*10460*/  FFMA.FTZ R43, R31, R42, R41 ;  /* 0x0000002a1f2b7223 */ /* 0x000fe20000010029 */
[----:B------:R-:W-:Y:S02]  /*10470*/  HADD2.F32 R31, -RZ, R29.H0_H0 ;  /* 0x2000001dff1f7230 */ /* 0x000fe40000004100 */
[C---:B------:R-:W-:Y:S01]  /*10480*/  FMUL.FTZ R42, R36.reuse, R39 ;  /* 0x00000027242a7220 */ /* 0x040fe20000410000 */
[----:B------:R-:W-:Y:S02]  /*10490*/  HADD2.F32 R49, -RZ, R49.H1_H1 ;  /* 0x30000031ff317230 */ /* 0x000fe40000004100 */
[----:B------:R-:W-:Y:S01]  /*104a0*/  FMUL.FTZ R36, R36, R38 ;  /* 0x0000002624247220 */ /* 0x000fe20000410000 */
[----:B------:R-:W-:Y:S01]  /*104b0*/  HADD2.F32 R40, -RZ, R40.H1_H1 ;  /* 0x30000028ff287230 */ /* 0x000fe20000004100 */
[----:B------:R-:W-:Y:S01]  /*104c0*/  F2FP.F16.E4M3.UNPACK_B R41, R8.H1 ;  /* 0x00000008ff29723e */ /* 0x000fe200030006ff */
[----:B------:R-:W-:Y:S02]  /*104d0*/  HADD2.F32 R37, -RZ, R37.H1_H1 ;  /* 0x30000025ff257230 */ /* 0x000fe40000004100 */
[----:B------:R-:W-:Y:S01]  /*104e0*/  FFMA.FTZ R42, R31, R38, -R42 ;  /* 0x000000261f2a7223 */ /* 0x000fe2000001082a */
[----:B------:R-:W-:-:S02]  /*104f0*/  HADD2.F32 R29, -RZ, R29.H1_H1 ;  /* 0x3000001dff1d7230 */ /* 0x000fc40000004100 */
[----:B------:R-:W-:Y:S01]  /*10500*/  FFMA.FTZ R39, R31, R39, R36 ;  /* 0x000000271f277223 */ /* 0x000fe20000010024 */
[C---:B------:R-:W-:Y:S01]  /*10510*/  FMUL.FTZ R38, R40.reuse, R49 ;  /* 0x0000003128267220 */ /* 0x040fe20000410000 */
[-C--:B------:R-:W-:Y:S01]  /*10520*/  F2FP.F16.E4M3.UNPACK_B R36, R20.reuse.H1 ;  /* 0x00000014ff24723e */ /* 0x080fe200030006ff */
[-C--:B------:R-:W-:Y:S01]  /*10530*/  FMUL.FTZ R46, R40, R37.reuse ;  /* 0x00000025282e7220 */ /* 0x080fe20000410000 */
[----:B------:R-:W-:Y:S02]  /*10540*/  HADD2.F32 R40, -RZ, R41.H0_H0 ;  /* 0x20000029ff287230 */ /* 0x000fe40000004100 */
[C---:B------:R-:W-:Y:S01]  /*10550*/  FFMA.FTZ R37, R29.reuse, R37, -R38 ;  /* 0x000000251d257223 */ /* 0x040fe20000010826 */
[----:B------:R-:W-:Y:S02]  /*10560*/  HADD2.F32 R31, -RZ, R26.H0_H0 ;  /* 0x2000001aff1f7230 */ /* 0x000fe40000004100 */
[----:B------:R-:W-:Y:S01]  /*10570*/  FFMA.FTZ R46, R29, R49, R46 ;  /* 0x000000311d2e7223 */ /* 0x000fe2000001002e */
[----:B------:R-:W-:Y:S01]  /*10580*/  HADD2.F32 R38, -RZ, R36.H0_H0 ;  /* 0x20000024ff267230 */ /* 0x000fe20000004100 */
[----:B------:R-:W-:Y:S01]  /*10590*/  F2FP.F16.E4M3.UNPACK_B R20, R20 ;  /* 0x00000014ff14723e */ /* 0x000fe200020006ff */
[----:B------:R-:W-:-:S02]  /*105a0*/  HADD2.F32 R29, -RZ, R7.H0_H0 ;  /* 0x20000007ff1d7230 */ /* 0x000fc40000004100 */
[C---:B------:R-:W-:Y:S01]  /*105b0*/  FMUL.FTZ R52, R31.reuse, R40 ;  /* 0x000000281f347220 */ /* 0x040fe20000410000 */
[----:B------:R-:W-:Y:S02]  /*105c0*/  HADD2.F32 R41, -RZ, R41.H1_H1 ;  /* 0x30000029ff297230 */ /* 0x000fe40000004100 */
[-C--:B------:R-:W-:Y:S01]  /*105d0*/  FMUL.FTZ R54, R31, R38.reuse ;  /* 0x000000261f367220 */ /* 0x080fe20000410000 */
[----:B------:R-:W-:Y:S02]  /*105e0*/  HADD2.F32 R26, -RZ, R26.H1_H1 ;  /* 0x3000001aff1a7230 */ /* 0x000fe40000004100 */
[C---:B------:R-:W-:Y:S01]  /*105f0*/  FFMA.FTZ R52, R29.reuse, R38, -R52 ;  /* 0x000000261d347223 */ /* 0x040fe20000010834 */
[----:B------:R-:W-:Y:S01]  /*10600*/  HADD2.F32 R36, -RZ, R36.H1_H1 ;  /* 0x30000024ff247230 */ /* 0x000fe20000004100 */
[----:B------:R-:W-:Y:S01]  /*10610*/  F2FP.F16.E4M3.UNPACK_B R8, R8 ;  /* 0x00000008ff08723e */ /* 0x000fe200020006ff */
[----:B------:R-:W-:Y:S02]  /*10620*/  HADD2.F32 R7, -RZ, R7.H1_H1 ;  /* 0x30000007ff077230 */ /* 0x000fe40000004100 */
[C---:B------:R-:W-:Y:S01]  /*10630*/  FMUL.FTZ R38, R26.reuse, R41 ;  /* 0x000000291a267220 */ /* 0x040fe20000410000 */
[----:B------:R-:W-:Y:S01]  /*10640*/  FFMA.FTZ R54, R29, R40, R54 ;  /* 0x000000281d367223 */ /* 0x000fe20000010036 */
[----:B------:R-:W-:Y:S01]  /*10650*/  FMUL.FTZ R26, R26, R36 ;  /* 0x000000241a1a7220 */ /* 0x000fe20000410000 */
[----:B------:R-:W-:-:S02]  /*10660*/  HADD2.F32 R29, -RZ, R20.H1_H1 ;  /* 0x30000014ff1d7230 */ /* 0x000fc40000004100 */
[C---:B------:R-:W-:Y:S01]  /*10670*/  FFMA.FTZ R49, R7.reuse, R36, -R38 ;  /* 0x0000002407317223 */ /* 0x040fe20000010826 */
[----:B------:R-:W-:Y:S02]  /*10680*/  HADD2.F32 R31, -RZ, R8.H1_H1 ;  /* 0x30000008ff1f7230 */ /* 0x000fe40000004100 */
[----:B------:R-:W-:Y:S01]  /*10690*/  FFMA.FTZ R51, R7, R41, R26 ;  /* 0x0000002907337223 */ /* 0x000fe2000001001a */
[----:B------:R-:W-:Y:S01]  /*106a0*/  HADD2.F32 R26, -RZ, R20.H0_H0 ;  /* 0x20000014ff1a7230 */ /* 0x000fe20000004100 */
[----:B------:R-:W-:Y:S01]  /*106b0*/  F2FP.SATFINITE.E4M3.F32.PACK_AB_MERGE_C R55, R62, R55, RZ ;  /* 0x000000373e37723e */ /* 0x000fe200048070ff */
[----:B------:R-:W-:Y:S01]  /*106c0*/  HADD2.F32 R20, -RZ, R8.H0_H0 ;  /* 0x20000008ff147230 */ /* 0x000fe20000004100 */
[----:B------:R-:W-:Y:S01]  /*106d0*/  F2FP.SATFINITE.E4M3.F32.PACK_AB_MERGE_C R49, R49, R52, RZ ;  /* 0x000000343131723e */ /* 0x000fe200048070ff */
[--C-:B------:R-:W-:Y:S01]  /*106e0*/  HADD2.F32 R7, -RZ, R6.reuse.H0_H0 ;  /* 0x20000006ff077230 */ /* 0x100fe20000004100 */
[----:B------:R-:W-:Y:S01]  /*106f0*/  F2FP.SATFINITE.E4M3.F32.PACK_AB_MERGE_C R51, R51, R54, RZ ;  /* 0x000000363333723e */ /* 0x000fe200048070ff */
[----:B------:R-:W-:Y:S01]  /*10700*/  HADD2.F32 R8, -RZ, R6.H1_H1 ;  /* 0x30000006ff087230 */ /* 0x000fe20000004100 */
[----:B------:R-:W-:Y:S01]  /*10710*/  F2FP.SATFINITE.E4M3.F32.PACK_AB_MERGE_C R9, R24, R9, R21 ;  /* 0x000000091809723e */ /* 0x000fe20004807015 */
[----:B------:R-:W-:-:S02]  /*10720*/  HADD2.F32 R6, -RZ, R4.H0_H0 ;  /* 0x20000004ff067230 */ /* 0x000fc40000004100 */
[C---:B------:R-:W-:Y:S01]  /*10730*/  FMUL.FTZ R41, R7.reuse, R20 ;  /* 0x0000001407297220 */ /* 0x040fe20000410000 */
[----:B------:R-:W-:Y:S02]  /*10740*/  HADD2.F32 R4, -RZ, R4.H1_H1 ;  /* 0x30000004ff047230 */ /* 0x000fe40000004100 */
[-C--:B------:R-:W-:Y:S01]  /*10750*/  FMUL.FTZ R7, R7, R26.reuse ;  /* 0x0000001a07077220 */ /* 0x080fe20000410000 */
        /* <DEDUP_REMOVED lines=14> */
[----:B------:R3:W-:Y:S01]  /*10840*/  STS.128 [R59+0x10400], R4 ;  /* 0x010400043b007388 */ /* 0x0007e20000000c00 */
[----:B------:R-:W-:-:S05]  /*10850*/  F2FP.SATFINITE.E4M3.F32.PACK_AB_MERGE_C R10, R31, R20, R51 ;  /* 0x000000141f0a723e */ /* 0x000fca0004807033 */
[----:B------:R3:W-:Y:S02]  /*10860*/  STS.128 [R0+0x10400], R8 ;  /* 0x0104000800007388 */ /* 0x0007e40000000c00 */
.L_x_1437:
[----:B------:R-:W-:Y:S05]  /*10870*/  BSYNC B1 ;  /* 0x0000000000017941 */ /* 0x000fea0003800000 */
.L_x_1436:
[----:B------:R-:W-:Y:S05]  /*10880*/  @P2 BRA `(.L_x_1418) ;  /* 0x0000000c00dc2947 */ /* 0x000fea0003800000 */
[----:B-1----:R-:W4:Y:S01]  /*10890*/  LDL R47, [R1+0x18] ;  /* 0x00001800012f7983 */ /* 0x002f220000100800 */
[----:B--23-5:R-:W-:Y:S02]  /*108a0*/  SHF.R.U32.HI R4, RZ, 0x8, R32 ;  /* 0x00000008ff047819 */ /* 0x02cfe40000011620 */
[----:B------:R-:W-:Y:S02]  /*108b0*/  LOP3.LUT R0, R32, 0xff, RZ, 0xc0, !PT ;  /* 0x000000ff20007812 */ /* 0x000fe400078ec0ff */
[----:B------:R-:W-:Y:S02]  /*108c0*/  SHF.R.U32.HI R8, RZ, 0x8, R34 ;  /* 0x00000008ff087819 */ /* 0x000fe40000011622 */
[----:B------:R-:W-:Y:S02]  /*108d0*/  LOP3.LUT R5, R4, 0xff, RZ, 0xc0, !PT ;  /* 0x000000ff04057812 */ /* 0x000fe400078ec0ff */
[----:B------:R-:W-:Y:S02]  /*108e0*/  LEA.HI R3, R3, R220, RZ, 0x1c ;  /* 0x000000dc03037211 */ /* 0x000fe400078fe0ff */
[----:B------:R-:W-:-:S02]  /*108f0*/  LOP3.LUT R4, R34, 0xff, RZ, 0xc0, !PT ;  /* 0x000000ff22047812 */ /* 0x000fc400078ec0ff */
[----:B------:R-:W-:Y:S02]  /*10900*/  LOP3.LUT R9, R8, 0xff, RZ, 0xc0, !PT ;  /* 0x000000ff08097812 */ /* 0x000fe400078ec0ff */
[----:B0-----:R-:W-:Y:S02]  /*10910*/  PRMT R21, R5, 0x7604, R0 ;  /* 0x0000760405157816 */ /* 0x001fe40000000000 */
[----:B------:R-:W-:Y:S02]  /*10920*/  SHF.R.S32.HI R0, RZ, 0x1f, R3 ;  /* 0x0000001fff007819 */ /* 0x000fe40000011403 */
[----:B------:R-:W-:Y:S02]  /*10930*/  PRMT R25, R9, 0x7604, R4 ;  /* 0x0000760409197816 */ /* 0x000fe40000000004 */
[----:B------:R-:W-:Y:S01]  /*10940*/  LEA.HI R4, R0, R3, RZ, 0x2 ;  /* 0x0000000300047211 */ /* 0x000fe200078f10ff */
[----:B------:R-:W-:Y:S01]  /*10950*/  IMAD.SHL.U32 R3, R3, 0x10, RZ ;  /* 0x0000001003037824 */ /* 0x000fe200078e00ff */
[----:B------:R-:W-:-:S02]  /*10960*/  SHF.R.U32.HI R7, RZ, 0x8, R33 ;  /* 0x00000008ff077819 */ /* 0x000fc40000011621 */
[----:B------:R-:W-:Y:S01]  /*10970*/  LOP3.LUT R6, R33, 0xff, RZ, 0xc0, !PT ;  /* 0x000000ff21067812 */ /* 0x000fe200078ec0ff */
[----:B------:R-:W-:Y:S01]  /*10980*/  IMAD.SHL.U32 R4, R4, 0x800, RZ ;  /* 0x0000080004047824 */ /* 0x000fe200078e00ff */
[----:B------:R-:W-:Y:S02]  /*10990*/  LOP3.LUT R0, R176, 0x30, R3, 0xf8, !PT ;  /* 0x00000030b0007812 */ /* 0x000fe400078ef803 */
[----:B------:R-:W-:Y:S02]  /*109a0*/  LOP3.LUT R7, R7, 0xff, RZ, 0xc0, !PT ;  /* 0x000000ff07077812 */ /* 0x000fe400078ec0ff */
[----:B------:R-:W-:Y:S02]  /*109b0*/  SHF.R.U32.HI R8, RZ, 0x8, R12 ;  /* 0x00000008ff087819 */ /* 0x000fe4000001160c */
[----:B------:R-:W-:Y:S02]  /*109c0*/  LOP3.LUT R0, R0, R177, RZ, 0x3c, !PT ;  /* 0x000000b100007212 */ /* 0x000fe400078e3cff */
[----:B------:R-:W-:-:S02]  /*109d0*/  LOP3.LUT R3, R4, 0xffffe000, RZ, 0xc0, !PT ;  /* 0xffffe00004037812 */ /* 0x000fc400078ec0ff */
[----:B------:R-:W-:Y:S02]  /*109e0*/  PRMT R20, R7, 0x7604, R6 ;  /* 0x0000760407147816 */ /* 0x000fe40000000006 */
[----:B------:R-:W-:Y:S02]  /*109f0*/  LOP3.LUT R7, R12, 0xff, RZ, 0xc0, !PT ;  /* 0x000000ff0c077812 */ /* 0x000fe400078ec0ff */
[----:B------:R-:W-:Y:S02]  /*10a00*/  LOP3.LUT R8, R8, 0xff, RZ, 0xc0, !PT ;  /* 0x000000ff08087812 */ /* 0x000fe400078ec0ff */
[----:B------:R-:W-:Y:S02]  /*10a10*/  IADD3 R3, R0, R178, R3 ;  /* 0x000000b200037210 */ /* 0x000fe40007ffe003 */
[----:B------:R-:W-:Y:S02]  /*10a20*/  PRMT R29, R8, 0x7604, R7 ;  /* 0x00007604081d7816 */ /* 0x000fe40000000007 */
[----:B------:R-:W-:Y:S01]  /*10a30*/  SHF.R.U32.HI R6, RZ, 0x8, R35 ;  /* 0x00000008ff067819 */ /* 0x000fe20000011623 */
[----:B------:R-:W-:Y:S01]  /*10a40*/  IMAD.IADD R0, R16, 0x1, R3 ;  /* 0x0000000110007824 */ /* 0x000fe200078e0203 */
[----:B------:R-:W-:-:S02]  /*10a50*/  SHF.R.U32.HI R8, RZ, 0x8, R13 ;  /* 0x00000008ff087819 */ /* 0x000fc4000001160d */
[----:B------:R-:W-:Y:S02]  /*10a60*/  LOP3.LUT R5, R35, 0xff, RZ, 0xc0, !PT ;  /* 0x000000ff23057812 */ /* 0x000fe400078ec0ff */
[----:B------:R-:W-:Y:S02]  /*10a70*/  LOP3.LUT R6, R6, 0xff, RZ, 0xc0, !PT ;  /* 0x000000ff06067812 */ /* 0x000fe400078ec0ff */
[----:B------:R-:W-:Y:S02]  /*10a80*/  LOP3.LUT R3, R8, 0xff, RZ, 0xc0, !PT ;  /* 0x000000ff08037812 */ /* 0x000fe400078ec0ff */
[----:B------:R-:W0:Y:S01]  /*10a90*/  LDS.128 R8, [R0+0x10400] ;  /* 0x0104000000087984 */ /* 0x000e220000000c00 */
[----:B------:R-:W-:Y:S02]  /*10aa0*/  PRMT R24, R6, 0x7604, R5 ;  /* 0x0000760406187816 */ /* 0x000fe40000000005 */
[----:B------:R-:W-:Y:S02]  /*10ab0*/  SHF.R.U32.HI R31, RZ, 0x8, R15 ;  /* 0x00000008ff1f7819 */ /* 0x000fe4000001160f */
[----:B------:R-:W-:-:S02]  /*10ac0*/  LOP3.LUT R30, R15, 0xff, RZ, 0xc0, !PT ;  /* 0x000000ff0f1e7812 */ /* 0x000fc400078ec0ff */
[----:B------:R-:W-:Y:S02]  /*10ad0*/  LOP3.LUT R31, R31, 0xff, RZ, 0xc0, !PT ;  /* 0x000000ff1f1f7812 */ /* 0x000fe400078ec0ff */
[----:B------:R-:W-:Y:S02]  /*10ae0*/  LOP3.LUT R26, R13, 0xff, RZ, 0xc0, !PT ;  /* 0x000000ff0d1a7812 */ /* 0x000fe400078ec0ff */
[----:B------:R-:W-:Y:S02]  /*10af0*/  PRMT R30, R31, 0x7604, R30 ;  /* 0x000076041f1e7816 */ /* 0x000fe4000000001e */
[----:B------:R-:W-:Y:S02]  /*10b00*/  SHF.R.U32.HI R31, RZ, 0x10, R13 ;  /* 0x00000010ff1f7819 */ /* 0x000fe4000001160d */
[----:B------:R-:W-:Y:S02]  /*10b10*/  SHF.R.U32.HI R28, RZ, 0x8, R14 ;  /* 0x00000008ff1c7819 */ /* 0x000fe4000001160e */
[----:B------:R-:W-:Y:S01]  /*10b20*/  PRMT R26, R3, 0x7604, R26 ;  /* 0x00007604031a7816 */ /* 0x000fe2000000001a */
[----:B------:R-:W-:Y:S01]  /*10b30*/  IMAD.U32 R31, R31, 0x10000, RZ ;  /* 0x000100001f1f7824 */ /* 0x000fe200078e00ff */
[----:B------:R-:W-:-:S02]  /*10b40*/  SHF.R.U32.HI R3, RZ, 0x10, R33 ;  /* 0x00000010ff037819 */ /* 0x000fc40000011621 */
[----:B------:R-:W-:Y:S02]  /*10b50*/  LOP3.LUT R27, R14, 0xff, RZ, 0xc0, !PT ;  /* 0x000000ff0e1b7812 */ /* 0x000fe400078ec0ff */
[----:B------:R-:W-:Y:S01]  /*10b60*/  LOP3.LUT R28, R28, 0xff, RZ, 0xc0, !PT ;  /* 0x000000ff1c1c7812 */ /* 0x000fe200078ec0ff */
[----:B------:R-:W-:Y:S01]  /*10b70*/  IMAD.U32 R3, R3, 0x10000, RZ ;  /* 0x0001000003037824 */ /* 0x000fe200078e00ff */
[----:B------:R-:W-:Y:S02]  /*10b80*/  LOP3.LUT R21, R21, 0xff0000, R32, 0xf8, !PT ;  /* 0x00ff000015157812 */ /* 0x000fe400078ef820 */
[----:B------:R-:W-:Y:S02]  /*10b90*/  PRMT R37, R28, 0x7604, R27 ;  /* 0x000076041c257816 */ /* 0x000fe4000000001b */
[----:B------:R-:W-:Y:S02]  /*10ba0*/  LOP3.LUT R31, R26, 0xff0000, R31, 0xf8, !PT ;  /* 0x00ff00001a1f7812 */ /* 0x000fe400078ef81f */
[----:B------:R-:W-:-:S02]  /*10bb0*/  SHF.R.U32.HI R27, RZ, 0x10, R35 ;  /* 0x00000010ff1b7819 */ /* 0x000fc40000011623 */
[----:B------:R-:W-:Y:S02]  /*10bc0*/  LOP3.LUT R36, R21, 0xff000000, R32, 0xf8, !PT ;  /* 0xff00000015247812 */ /* 0x000fe400078ef820 */
[----:B------:R-:W-:Y:S01]  /*10bd0*/  LOP3.LUT R3, R20, 0xff0000, R3, 0xf8, !PT ;  /* 0x00ff000014037812 */ /* 0x000fe200078ef803 */
[----:B------:R-:W-:Y:S01]  /*10be0*/  IMAD.U32 R27, R27, 0x10000, RZ ;  /* 0x000100001b1b7824 */ /* 0x000fe200078e00ff */
[----:B------:R-:W-:Y:S02]  /*10bf0*/  LOP3.LUT R21, R37, 0xff0000, R14, 0xf8, !PT ;  /* 0x00ff000025157812 */ /* 0x000fe400078ef80e */
[----:B------:R-:W-:Y:S02]  /*10c00*/  SHF.R.U32.HI R39, RZ, 0x10, R15 ;  /* 0x00000010ff277819 */ /* 0x000fe4000001160f */
[----:B------:R-:W-:Y:S02]  /*10c10*/  LOP3.LUT R37, R31, 0xff000000, R13, 0xf8, !PT ;  /* 0xff0000001f257812 */ /* 0x000fe400078ef80d */
[----:B------:R-:W-:Y:S01]  /*10c20*/  LOP3.LUT R25, R25, 0xff0000, R34, 0xf8, !PT ;  /* 0x00ff000019197812 */ /* 0x000fe200078ef822 */
[----:B------:R-:W-:Y:S01]  /*10c30*/  IMAD.U32 R39, R39, 0x10000, RZ ;  /* 0x0001000027277824 */ /* 0x000fe200078e00ff */
[----:B------:R-:W-:-:S02]  /*10c40*/  LOP3.LUT R33, R3, 0xff000000, R33, 0xf8, !PT ;  /* 0xff00000003217812 */ /* 0x000fc400078ef821 */
[----:B------:R-:W-:Y:S02]  /*10c50*/  F2FP.F16.E4M3.UNPACK_B R40, R37 ;  /* 0x00000025ff28723e */ /* 0x000fe400020006ff */
[----:B0-----:R-:W-:Y:S02]  /*10c60*/  F2FP.F16.E4M3.UNPACK_B R28, R9 ;  /* 0x00000009ff1c723e */ /* 0x001fe400020006ff */
[----:B------:R-:W-:Y:S01]  /*10c70*/  LOP3.LUT R3, R25, 0xff000000, R34, 0xf8, !PT ;  /* 0xff00000019037812 */ /* 0x000fe200078ef822 */
[--C-:B------:R-:W-:Y:S01]  /*10c80*/  HADD2.F32 R42, -RZ, R40.reuse.H0_H0 ;  /* 0x20000028ff2a7230 */ /* 0x100fe20000004100 */
[----:B------:R-:W-:Y:S01]  /*10c90*/  LOP3.LUT R29, R29, 0xff0000, R12, 0xf8, !PT ;  /* 0x00ff00001d1d7812 */ /* 0x000fe200078ef80c */
[----:B------:R-:W-:Y:S01]  /*10ca0*/  HADD2.F32 R40, -RZ, R40.H1_H1 ;  /* 0x30000028ff287230 */ /* 0x000fe20000004100 */
[----:B------:R-:W-:Y:S02]  /*10cb0*/  F2FP.F16.E4M3.UNPACK_B R34, R33 ;  /* 0x00000021ff22723e */ /* 0x000fe400020006ff */
[----:B------:R-:W-:-:S02]  /*10cc0*/  LOP3.LUT R27, R24, 0xff0000, R27, 0xf8, !PT ;  /* 0x00ff0000181b7812 */ /* 0x000fc400078ef81b */
[----:B------:R-:W-:Y:S01]  /*10cd0*/  LOP3.LUT R41, R30, 0xff0000, R39, 0xf8, !PT ;  /* 0x00ff00001e297812 */ /* 0x000fe200078ef827 */
[--C-:B------:R-:W-:Y:S01]  /*10ce0*/  HADD2.F32 R38, -RZ, R34.reuse.H0_H0 ;  /* 0x20000022ff267230 */ /* 0x100fe20000004100 */
[----:B------:R-:W-:Y:S01]  /*10cf0*/  LOP3.LUT R39, R29, 0xff000000, R12, 0xf8, !PT ;  /* 0xff0000001d277812 */ /* 0x000fe200078ef80c */
[----:B------:R-:W-:Y:S01]  /*10d00*/  HADD2.F32 R34, -RZ, R34.H1_H1 ;  /* 0x30000022ff227230 */ /* 0x000fe20000004100 */
[----:B------:R-:W-:Y:S02]  /*10d10*/  LOP3.LUT R35, R27, 0xff000000, R35, 0xf8, !PT ;  /* 0xff0000001b237812 */ /* 0x000fe400078ef823 */
[----:B------:R-:W-:Y:S02]  /*10d20*/  LOP3.LUT R12, R21, 0xff000000, R14, 0xf8, !PT ;  /* 0xff000000150c7812 */ /* 0x000fe400078ef80e */
[-C--:B------:R-:W-:Y:S02]  /*10d30*/  F2FP.F16.E4M3.UNPACK_B R26, R8.reuse ;  /* 0x00000008ff1a723e */ /* 0x080fe400020006ff */
[----:B------:R-:W-:-:S02]  /*10d40*/  F2FP.F16.E4M3.UNPACK_B R27, R8.H1 ;  /* 0x00000008ff1b723e */ /* 0x000fc400030006ff */
[----:B------:R-:W-:Y:S02]  /*10d50*/  F2FP.F16.E4M3.UNPACK_B R29, R9.H1 ;  /* 0x00000009ff1d723e */ /* 0x000fe400030006ff */
[----:B------:R-:W-:Y:S02]  /*10d60*/  F2FP.F16.E4M3.UNPACK_B R37, R37.H1 ;  /* 0x00000025ff25723e */ /* 0x000fe400030006ff */
[----:B------:R-:W-:Y:S02]  /*10d70*/  F2FP.F16.E4M3.UNPACK_B R33, R33.H1 ;  /* 0x00000021ff21723e */ /* 0x000fe400030006ff */
[----:B------:R-:W-:Y:S02]  /*10d80*/  LOP3.LUT R41, R41, 0xff000000, R15, 0xf8, !PT ;  /* 0xff00000029297812 */ /* 0x000fe400078ef80f */
[-C--:B------:R-:W-:Y:S02]  /*10d90*/  F2FP.F16.E4M3.UNPACK_B R31, R11.reuse ;  /* 0x0000000bff1f723e */ /* 0x080fe400020006ff */
[----:B------:R-:W-:Y:S01]  /*10da0*/  F2FP.F16.E4M3.UNPACK_B R32, R11.H1 ;  /* 0x0000000bff20723e */ /* 0x000fe200030006ff */
[--C-:B------:R-:W-:Y:S01]  /*10db0*/  HADD2.F32 R11, -RZ, R33.reuse.H0_H0 ;  /* 0x20000021ff0b7230 */ /* 0x100fe20000004100 */
[----:B------:R-:W-:Y:S01]  /*10dc0*/  F2FP.F16.E4M3.UNPACK_B R30, R10.H1 ;  /* 0x0000000aff1e723e */ /* 0x000fe200030006ff */
[----:B------:R-:W-:Y:S01]  /*10dd0*/  HADD2.F32 R33, -RZ, R33.H1_H1 ;  /* 0x30000021ff217230 */ /* 0x000fe20000004100 */
[----:B----4-:R-:W0:Y:S02]  /*10de0*/  LDS.128 R4, [R47+0x10400] ;  /* 0x010400002f047984 */ /* 0x010e240000000c00 */
[----:B0-----:R-:W-:-:S02]  /*10df0*/  F2FP.F16.E4M3.UNPACK_B R13, R5 ;  /* 0x00000005ff0d723e */ /* 0x001fc400020006ff */
[----:B------:R-:W-:Y:S01]  /*10e00*/  F2FP.F16.E4M3.UNPACK_B R20, R5.H1 ;  /* 0x00000005ff14723e */ /* 0x000fe200030006ff */
[--C-:B------:R-:W-:Y:S01]  /*10e10*/  HADD2.F32 R5, -RZ, R28.reuse.H0_H0 ;  /* 0x2000001cff057230 */ /* 0x100fe20000004100 */
[-C--:B------:R-:W-:Y:S01]  /*10e20*/  F2FP.F16.E4M3.UNPACK_B R24, R7.reuse ;  /* 0x00000007ff18723e */ /* 0x080fe200020006ff */
[--C-:B------:R-:W-:Y:S01]  /*10e30*/  HADD2.F32 R21, -RZ, R13.reuse.H0_H0 ;  /* 0x2000000dff157230 */ /* 0x100fe20000004100 */
[----:B------:R-:W-:Y:S01]  /*10e40*/  F2FP.F16.E4M3.UNPACK_B R25, R7.H1 ;  /* 0x00000007ff19723e */ /* 0x000fe200030006ff */
[----:B------:R-:W-:Y:S02]  /*10e50*/  HADD2.F32 R28, -RZ, R28.H1_H1 ;  /* 0x3000001cff1c7230 */ /* 0x000fe40000004100 */
[C---:B------:R-:W-:Y:S01]  /*10e60*/  FMUL.FTZ R8, R5.reuse, R42 ;  /* 0x0000002a05087220 */ /* 0x040fe20000410000 */
[----:B------:R-:W-:Y:S01]  /*10e70*/  FMUL.FTZ R9, R5, R38 ;  /* 0x0000002605097220 */ /* 0x000fe20000410000 */
[-C--:B------:R-:W-:Y:S01]  /*10e80*/  F2FP.F16.E4M3.UNPACK_B R14, R4.reuse ;  /* 0x00000004ff0e723e */ /* 0x080fe200020006ff */
[----:B------:R-:W-:Y:S01]  /*10e90*/  HADD2.F32 R13, -RZ, R13.H1_H1 ;  /* 0x3000000dff0d7230 */ /* 0x000fe20000004100 */
[----:B------:R-:W-:Y:S01]  /*10ea0*/  F2FP.F16.E4M3.UNPACK_B R15, R4.H1 ;  /* 0x00000004ff0f723e */ /* 0x000fe200030006ff */
[C---:B------:R-:W-:Y:S01]  /*10eb0*/  FFMA.FTZ R5, R21.reuse, R38, -R8 ;  /* 0x0000002615057223 */ /* 0x040fe20000010808 */
[-C--:B------:R-:W-:Y:S01]  /*10ec0*/  F2FP.F16.E4M3.UNPACK_B R4, R6.reuse ;  /* 0x00000006ff04723e */ /* 0x080fe200020006ff */
[----:B------:R-:W-:Y:S01]  /*10ed0*/  HADD2.F32 R38, -RZ, R37.H0_H0 ;  /* 0x20000025ff267230 */ /* 0x000fe20000004100 */
[----:B------:R-:W-:Y:S01]  /*10ee0*/  F2FP.F16.E4M3.UNPACK_B R7, R6.H1 ;  /* 0x00000006ff07723e */ /* 0x000fe200030006ff */
[----:B------:R-:W-:Y:S01]  /*10ef0*/  HADD2.F32 R8, -RZ, R29.H0_H0 ;  /* 0x2000001dff087230 */ /* 0x000fe20000004100 */
[----:B------:R-:W-:Y:S01]  /*10f00*/  F2FP.F16.E4M3.UNPACK_B R6, R10 ;  /* 0x0000000aff06723e */ /* 0x000fe200020006ff */
[C---:B------:R-:W-:Y:S01]  /*10f10*/  FMUL.FTZ R10, R28.reuse, R40 ;  /* 0x000000281c0a7220 */ /* 0x040fe20000410000 */
[----:B------:R-:W-:Y:S01]  /*10f20*/  FMUL.FTZ R43, R28, R34 ;  /* 0x000000221c2b7220 */ /* 0x000fe20000410000 */
[----:B------:R-:W-:Y:S01]  /*10f30*/  FFMA.FTZ R9, R21, R42, R9 ;  /* 0x0000002a15097223 */ /* 0x000fe20000010009 */
[C---:B------:R-:W-:Y:S01]  /*10f40*/  FMUL.FTZ R28, R8.reuse, R38 ;  /* 0x00000026081c7220 */ /* 0x040fe20000410000 */
[----:B------:R-:W-:Y:S01]  /*10f50*/  FMUL.FTZ R45, R8, R11 ;  /* 0x0000000b082d7220 */ /* 0x000fe20000410000 */
[----:B------:R-:W-:-:S02]  /*10f60*/  HADD2.F32 R21, -RZ, R20.H0_H0 ;  /* 0x20000014ff157230 */ /* 0x000fc40000004100 */
[C---:B------:R-:W-:Y:S01]  /*10f70*/  FFMA.FTZ R8, R13.reuse, R34, -R10 ;  /* 0x000000220d087223 */ /* 0x040fe2000001080a */
[----:B------:R-:W-:Y:S01]  /*10f80*/  FFMA.FTZ R10, R13, R40, R43 ;  /* 0x000000280d0a7223 */ /* 0x000fe2000001002b */
[----:B------:R-:W-:Y:S01]  /*10f90*/  F2FP.F16.E4M3.UNPACK_B R40, R41 ;  /* 0x00000029ff28723e */ /* 0x000fe200020006ff */
[----:B------:R-:W-:Y:S01]  /*10fa0*/  HADD2.F32 R29, -RZ, R29.H1_H1 ;  /* 0x3000001dff1d7230 */ /* 0x000fe20000004100 */
[----:B------:R-:W-:Y:S01]  /*10fb0*/  F2FP.F16.E4M3.UNPACK_B R34, R35 ;  /* 0x00000023ff22723e */ /* 0x000fe200020006ff */
[C---:B------:R-:W-:Y:S01]  /*10fc0*/  FFMA.FTZ R13, R21.reuse, R38, R45 ;  /* 0x00000026150d7223 */ /* 0x040fe2000001002d */
[----:B------:R-:W-:Y:S01]  /*10fd0*/  FFMA.FTZ R11, R21, R11, -R28 ;  /* 0x0000000b150b7223 */ /* 0x000fe2000001081c */
[----:B------:R-:W-:Y:S01]  /*10fe0*/  HADD2.F32 R38, -RZ, R37.H1_H1 ;  /* 0x30000025ff267230 */ /* 0x000fe20000004100 */
[----:B------:R-:W-:Y:S01]  /*10ff0*/  F2FP.F16.E4M3.UNPACK_B R35, R35.H1 ;  /* 0x00000023ff23723e */ /* 0x000fe200030006ff */
[----:B------:R-:W-:Y:S01]  /*11000*/  HADD2.F32 R42, -RZ, R40.H0_H0 ;  /* 0x20000028ff2a7230 */ /* 0x000fe20000004100 */
[----:B------:R-:W-:Y:S01]  /*11010*/  F2FP.F16.E4M3.UNPACK_B R41, R41.H1 ;  /* 0x00000029ff29723e */ /* 0x000fe200030006ff */
        /* <DEDUP_REMOVED lines=8> */
[----:B------:R-:W-:-:S02]  /*110a0*/  HADD2.F32 R28, -RZ, R35.H0_H0 ;  /* 0x20000023ff1c7230 */ /* 0x000fc40000004100 */
[C---:B------:R-:W-:Y:S01]  /*110b0*/  FFMA.FTZ R50, R21.reuse, R37, -R50 ;  /* 0x0000002515327223 */ /* 0x040fe20000010832 */
[----:B------:R-:W-:Y:S02]  /*110c0*/  HADD2.F32 R40, -RZ, R40.H1_H1 ;  /* 0x30000028ff287230 */ /* 0x000fe40000004100 */
[----:B------:R-:W-:Y:S01]  /*110d0*/  FFMA.FTZ R45, R21, R42, R45 ;  /* 0x0000002a152d7223 */ /* 0x000fe2000001002d */
[----:B------:R-:W-:Y:S02]  /*110e0*/  HADD2.F32 R21, -RZ, R32.H0_H0 ;  /* 0x20000020ff157230 */ /* 0x000fe40000004100 */
[C---:B------:R-:W-:Y:S01]  /*110f0*/  FFMA.FTZ R46, R20.reuse, R33, -R43 ;  /* 0x00000021142e7223 */ /* 0x040fe2000001082b */
[----:B------:R-:W-:Y:S01]  /*11100*/  FFMA.FTZ R48, R20, R38, R29 ;  /* 0x0000002614307223 */ /* 0x000fe2000001001d */
[----:B------:R-:W-:Y:S02]  /*11110*/  HADD2.F32 R31, -RZ, R31.H1_H1 ;  /* 0x3000001fff1f7230 */ /* 0x000fe40000004100 */
[----:B------:R-:W-:-:S02]  /*11120*/  HADD2.F32 R34, -RZ, R34.H1_H1 ;  /* 0x30000022ff227230 */ /* 0x000fc40000004100 */
[----:B------:R-:W-:Y:S01]  /*11130*/  FMUL.FTZ R38, R21, R28 ;  /* 0x0000001c15267220 */ /* 0x000fe20000410000 */
[----:B------:R-:W-:Y:S02]  /*11140*/  HADD2.F32 R29, -RZ, R41.H0_H0 ;  /* 0x20000029ff1d7230 */ /* 0x000fe40000004100 */
[C---:B------:R-:W-:Y:S01]  /*11150*/  FMUL.FTZ R33, R31.reuse, R40 ;  /* 0x000000281f217220 */ /* 0x040fe20000410000 */
[----:B------:R-:W-:Y:S02]  /*11160*/  HADD2.F32 R20, -RZ, R25.H0_H0 ;  /* 0x20000019ff147230 */ /* 0x000fe40000004100 */
[----:B------:R-:W-:Y:S01]  /*11170*/  FMUL.FTZ R31, R31, R34 ;  /* 0x000000221f1f7220 */ /* 0x000fe20000410000 */
[----:B------:R-:W-:Y:S02]  /*11180*/  HADD2.F32 R24, -RZ, R24.H1_H1 ;  /* 0x30000018ff187230 */ /* 0x000fe40000004100 */
[----:B------:R-:W-:Y:S01]  /*11190*/  FMUL.FTZ R43, R21, R29 ;  /* 0x0000001d152b7220 */ /* 0x000fe20000410000 */
[----:B------:R-:W-:-:S02]  /*111a0*/  HADD2.F32 R21, -RZ, R27.H0_H0 ;  /* 0x2000001bff157230 */ /* 0x000fc40000004100 */
[----:B------:R-:W-:Y:S01]  /*111b0*/  FFMA.FTZ R42, R20, R29, R38 ;  /* 0x0000001d142a7223 */ /* 0x000fe20000010026 */
[-C--:B------:R-:W-:Y:S01]  /*111c0*/  F2FP.F16.E4M3.UNPACK_B R29, R39.reuse.H1 ;  /* 0x00000027ff1d723e */ /* 0x080fe200030006ff */
[C---:B------:R-:W-:Y:S01]  /*111d0*/  FFMA.FTZ R37, R24.reuse, R34, -R33 ;  /* 0x0000002218257223 */ /* 0x040fe20000010821 */
[----:B------:R-:W-:Y:S01]  /*111e0*/  FFMA.FTZ R40, R24, R40, R31 ;  /* 0x0000002818287223 */ /* 0x000fe2000001001f */
[----:B------:R-:W-:Y:S01]  /*111f0*/  F2FP.F16.E4M3.UNPACK_B R24, R36.H1 ;  /* 0x00000024ff18723e */ /* 0x000fe200030006ff */
[----:B------:R-:W-:Y:S01]  /*11200*/  FFMA.FTZ R43, R20, R28, -R43 ;  /* 0x0000001c142b7223 */ /* 0x000fe2000001082b */
[----:B------:R-:W-:Y:S01]  /*11210*/  HADD2.F32 R31, -RZ, R29.H0_H0 ;  /* 0x2000001dff1f7230 */ /* 0x000fe20000004100 */
[----:B------:R-:W-:Y:S01]  /*11220*/  F2FP.F16.E4M3.UNPACK_B R39, R39 ;  /* 0x00000027ff27723e */ /* 0x000fe200020006ff */
[----:B------:R-:W-:Y:S01]  /*11230*/  HADD2.F32 R35, -RZ, R35.H1_H1 ;  /* 0x30000023ff237230 */ /* 0x000fe20000004100 */
[----:B------:R-:W-:Y:S01]  /*11240*/  F2FP.F16.E4M3.UNPACK_B R36, R36 ;  /* 0x00000024ff24723e */ /* 0x000fe200020006ff */
[----:B------:R-:W-:-:S02]  /*11250*/  HADD2.F32 R41, -RZ, R41.H1_H1 ;  /* 0x30000029ff297230 */ /* 0x000fc40000004100 */
[C---:B------:R-:W-:Y:S01]  /*11260*/  FMUL.FTZ R33, R21.reuse, R31 ;  /* 0x0000001f15217220 */ /* 0x040fe20000410000 */
[----:B------:R-:W-:Y:S01]  /*11270*/  HADD2.F32 R32, -RZ, R32.H1_H1 ;  /* 0x30000020ff207230 */ /* 0x000fe20000004100 */
[----:B------:R-:W-:Y:S01]  /*11280*/  F2FP.SATFINITE.E4M3.F32.PACK_AB_MERGE_C R11, R46, R11, RZ ;  /* 0x0000000b2e0b723e */ /* 0x000fe200048070ff */
[----:B------:R-:W-:Y:S01]  /*11290*/  HADD2.F32 R28, -RZ, R24.H0_H0 ;  /* 0x20000018ff1c7230 */ /* 0x000fe20000004100 */
[----:B------:R-:W-:Y:S01]  /*112a0*/  F2FP.SATFINITE.E4M3.F32.PACK_AB_MERGE_C R13, R48, R13, RZ ;  /* 0x0000000d300d723e */ /* 0x000fe200048070ff */
[----:B------:R-:W-:Y:S02]  /*112b0*/  HADD2.F32 R20, -RZ, R15.H0_H0 ;  /* 0x2000000fff147230 */ /* 0x000fe40000004100 */
[C---:B------:R-:W-:Y:S01]  /*112c0*/  FMUL.FTZ R34, R32.reuse, R41 ;  /* 0x0000002920227220 */ /* 0x040fe20000410000 */
[----:B------:R-:W-:Y:S01]  /*112d0*/  FMUL.FTZ R38, R32, R35 ;  /* 0x0000002320267220 */ /* 0x000fe20000410000 */
[----:B------:R-:W-:Y:S01]  /*112e0*/  FMUL.FTZ R32, R21, R28 ;  /* 0x0000001c15207220 */ /* 0x000fe20000410000 */
[----:B------:R-:W-:-:S02]  /*112f0*/  HADD2.F32 R27, -RZ, R27.H1_H1 ;  /* 0x3000001bff1b7230 */ /* 0x000fc40000004100 */
[C---:B------:R-:W-:Y:S01]  /*11300*/  FFMA.FTZ R33, R20.reuse, R28, -R33 ;  /* 0x0000001c14217223 */ /* 0x040fe20000010821 */
[----:B------:R-:W-:Y:S02]  /*11310*/  HADD2.F32 R28, -RZ, R29.H1_H1 ;  /* 0x3000001dff1c7230 */ /* 0x000fe40000004100 */
[----:B------:R-:W-:Y:S01]  /*11320*/  FFMA.FTZ R31, R20, R31, R32 ;  /* 0x0000001f141f7223 */ /* 0x000fe20000010020 */
[----:B------:R-:W-:Y:S01]  /*11330*/  HADD2.F32 R25, -RZ, R25.H1_H1 ;  /* 0x30000019ff197230 */ /* 0x000fe20000004100 */
[----:B------:R-:W-:Y:S01]  /*11340*/  F2FP.SATFINITE.E4M3.F32.PACK_AB_MERGE_C R5, R8, R5, R11 ;  /* 0x000000050805723e */ /* 0x000fe2000480700b */
[----:B------:R-:W-:Y:S02]  /*11350*/  HADD2.F32 R24, -RZ, R24.H1_H1 ;  /* 0x30000018ff187230 */ /* 0x000fe40000004100 */
[----:B------:R-:W-:Y:S01]  /*11360*/  FMUL.FTZ R32, R27, R28 ;  /* 0x0000001c1b207220 */ /* 0x000fe20000410000 */
[----:B------:R-:W-:Y:S02]  /*11370*/  HADD2.F32 R15, -RZ, R15.H1_H1 ;  /* 0x3000000fff0f7230 */ /* 0x000fe40000004100 */
[C---:B------:R-:W-:Y:S01]  /*11380*/  FFMA.FTZ R52, R25.reuse, R35, -R34 ;  /* 0x0000002319347223 */ /* 0x040fe20000010822 */
[----:B------:R-:W-:Y:S01]  /*11390*/  FFMA.FTZ R41, R25, R41, R38 ;  /* 0x0000002919297223 */ /* 0x000fe20000010026 */
[----:B------:R-:W-:Y:S01]  /*113a0*/  FMUL.FTZ R27, R27, R24 ;  /* 0x000000181b1b7220 */ /* 0x000fe20000410000 */
[----:B------:R-:W-:-:S02]  /*113b0*/  HADD2.F32 R25, -RZ, R39.H0_H0 ;  /* 0x20000027ff197230 */ /* 0x000fc40000004100 */
[C---:B------:R-:W-:Y:S01]  /*113c0*/  FFMA.FTZ R34, R15.reuse, R24, -R32 ;  /* 0x000000180f227223 */ /* 0x040fe20000010820 */
[----:B------:R-:W-:Y:S02]  /*113d0*/  HADD2.F32 R20, -RZ, R26.H0_H0 ;  /* 0x2000001aff147230 */ /* 0x000fe40000004100 */
[----:B------:R-:W-:Y:S01]  /*113e0*/  FFMA.FTZ R38, R15, R28, R27 ;  /* 0x0000001c0f267223 */ /* 0x000fe2000001001b */
[----:B------:R-:W-:Y:S01]  /*113f0*/  HADD2.F32 R21, -RZ, R36.H0_H0 ;  /* 0x20000024ff157230 */ /* 0x000fe20000004100 */
[----:B------:R-:W-:Y:S01]  /*11400*/  F2FP.SATFINITE.E4M3.F32.PACK_AB_MERGE_C R41, R41, R42, RZ ;  /* 0x0000002a2929723e */ /* 0x000fe200048070ff */
[----:B------:R-:W-:Y:S02]  /*11410*/  HADD2.F32 R15, -RZ, R14.H0_H0 ;  /* 0x2000000eff0f7230 */ /* 0x000fe40000004100 */
[C---:B------:R-:W-:Y:S01]  /*11420*/  FMUL.FTZ R24, R20.reuse, R25 ;  /* 0x0000001914187220 */ /* 0x040fe20000410000 */
[----:B------:R-:W-:Y:S02]  /*11430*/  HADD2.F32 R39, -RZ, R39.H1_H1 ;  /* 0x30000027ff277230 */ /* 0x000fe40000004100 */
[----:B------:R-:W-:Y:S01]  /*11440*/  FMUL.FTZ R20, R20, R21 ;  /* 0x0000001514147220 */ /* 0x000fe20000410000 */
[----:B------:R-:W-:-:S02]  /*11450*/  HADD2.F32 R26, -RZ, R26.H1_H1 ;  /* 0x3000001aff1a7230 */ /* 0x000fc40000004100 */
[C---:B------:R-:W-:Y:S01]  /*11460*/  FFMA.FTZ R27, R15.reuse, R21, -R24 ;  /* 0x000000150f1b7223 */ /* 0x040fe20000010818 */
[----:B------:R-:W-:Y:S01]  /*11470*/  HADD2.F32 R21, -RZ, R36.H1_H1 ;  /* 0x30000024ff157230 */ /* 0x000fe20000004100 */
[----:B------:R-:W-:Y:S01]  /*11480*/  F2FP.F16.E4M3.UNPACK_B R24, R12.H1 ;  /* 0x0000000cff18723e */ /* 0x000fe200030006ff */
[----:B------:R-:W-:Y:S02]  /*11490*/  HADD2.F32 R14, -RZ, R14.H1_H1 ;  /* 0x3000000eff0e7230 */ /* 0x000fe40000004100 */
[----:B------:R-:W-:Y:S01]  /*114a0*/  FFMA.FTZ R28, R15, R25, R20 ;  /* 0x000000190f1c7223 */ /* 0x000fe20000010014 */
[C---:B------:R-:W-:Y:S01]  /*114b0*/  FMUL.FTZ R29, R26.reuse, R39 ;  /* 0x000000271a1d7220 */ /* 0x040fe20000410000 */
[----:B------:R-:W-:Y:S01]  /*114c0*/  F2FP.F16.E4M3.UNPACK_B R20, R3.H1 ;  /* 0x00000003ff14723e */ /* 0x000fe200030006ff */
[-C--:B------:R-:W-:Y:S01]  /*114d0*/  FMUL.FTZ R32, R26, R21.reuse ;  /* 0x000000151a207220 */ /* 0x080fe20000410000 */
[----:B------:R-:W-:Y:S02]  /*114e0*/  HADD2.F32 R25, -RZ, R24.H0_H0 ;  /* 0x20000018ff197230 */ /* 0x000fe40000004100 */
[----:B------:R-:W-:Y:S01]  /*114f0*/  FFMA.FTZ R26, R14, R21, -R29 ;  /* 0x000000150e1a7223 */ /* 0x000fe2000001081d */
[----:B------:R-:W-:-:S02]  /*11500*/  HADD2.F32 R15, -RZ, R30.H0_H0 ;  /* 0x2000001eff0f7230 */ /* 0x000fc40000004100 */
[----:B------:R-:W-:Y:S01]  /*11510*/  FFMA.FTZ R39, R14, R39, R32 ;  /* 0x000000270e277223 */ /* 0x000fe20000010020 */
[--C-:B------:R-:W-:Y:S01]  /*11520*/  HADD2.F32 R21, -RZ, R20.reuse.H0_H0 ;  /* 0x20000014ff157230 */ /* 0x100fe20000004100 */
[----:B------:R-:W-:Y:S01]  /*11530*/  F2FP.F16.E4M3.UNPACK_B R3, R3 ;  /* 0x00000003ff03723e */ /* 0x000fe200020006ff */
[--C-:B------:R-:W-:Y:S02]  /*11540*/  HADD2.F32 R14, -RZ, R7.reuse.H0_H0 ;  /* 0x20000007ff0e7230 */ /* 0x100fe40000004100 */
[C---:B------:R-:W-:Y:S01]  /*11550*/  FMUL.FTZ R29, R15.reuse, R25 ;  /* 0x000000190f1d7220 */ /* 0x040fe20000410000 */
[----:B------:R-:W-:Y:S02]  /*11560*/  HADD2.F32 R20, -RZ, R20.H1_H1 ;  /* 0x30000014ff147230 */ /* 0x000fe40000004100 */
[-C--:B------:R-:W-:Y:S01]  /*11570*/  FMUL.FTZ R15, R15, R21.reuse ;  /* 0x000000150f0f7220 */ /* 0x080fe20000410000 */
[----:B------:R-:W-:Y:S02]  /*11580*/  HADD2.F32 R24, -RZ, R24.H1_H1 ;  /* 0x30000018ff187230 */ /* 0x000fe40000004100 */
[----:B------:R-:W-:Y:S01]  /*11590*/  FFMA.FTZ R29, R14, R21, -R29 ;  /* 0x000000150e1d7223 */ /* 0x000fe2000001081d */
[----:B------:R-:W-:Y:S01]  /*115a0*/  HADD2.F32 R30, -RZ, R30.H1_H1 ;  /* 0x3000001eff1e7230 */ /* 0x000fe20000004100 */
[----:B------:R-:W-:Y:S01]  /*115b0*/  F2FP.SATFINITE.E4M3.F32.PACK_AB_MERGE_C R31, R38, R31, RZ ;  /* 0x0000001f261f723e */ /* 0x000fe200048070ff */
[----:B------:R-:W-:Y:S01]  /*115c0*/  HADD2.F32 R7, -RZ, R7.H1_H1 ;  /* 0x30000007ff077230 */ /* 0x000fe20000004100 */
[----:B------:R-:W-:-:S02]  /*115d0*/  F2FP.SATFINITE.E4M3.F32.PACK_AB_MERGE_C R9, R10, R9, R13 ;  /* 0x000000090a09723e */ /* 0x000fc4000480700d */
        /* <DEDUP_REMOVED lines=28> */
[----:B------:R-:W-:Y:S02]  /*117a0*/  F2FP.SATFINITE.E4M3.F32.PACK_AB_MERGE_C R7, R37, R50, R7 ;  /* 0x000000322507723e */ /* 0x000fe40004807007 */
[----:B------:R-:W-:Y:S02]  /*117b0*/  F2FP.SATFINITE.E4M3.F32.PACK_AB_MERGE_C R4, R26, R27, R4 ;  /* 0x0000001b1a04723e */ /* 0x000fe40004807004 */
[----:B------:R-:W-:Y:S02]  /*117c0*/  F2FP.SATFINITE.E4M3.F32.PACK_AB_MERGE_C R6, R25, R6, R29 ;  /* 0x000000061906723e */ /* 0x000fe4000480701d */
[----:B------:R-:W-:-:S03]  /*117d0*/  F2FP.SATFINITE.E4M3.F32.PACK_AB_MERGE_C R10, R24, R3, R30 ;  /* 0x00000003180a723e */ /* 0x000fc6000480701e */
[----:B------:R0:W-:Y:S04]  /*117e0*/  STS.128 [R47+0x10400], R4 ;  /* 0x010400042f007388 */ /* 0x0001e80000000c00 */
[----:B------:R0:W-:Y:S02]  /*117f0*/  STS.128 [R0+0x10400], R8 ;  /* 0x0104000800007388 */ /* 0x0001e40000000c00 */
.L_x_1418:
[----:B------:R-:W-:Y:S05]  /*11800*/  BSYNC B0 ;  /* 0x0000000000007941 */ /* 0x000fea0003800000 */
.L_x_1411:
        /* <DEDUP_REMOVED lines=8> */
.L_x_1409:
[----:B0-23--:R-:W-:-:S05]  /*11890*/  IMAD.U32 R0, RZ, RZ, UR40 ;  /* 0x00000028ff007e24 */ /* 0x00dfca000f8e00ff */
[----:B------:R-:W-:-:S13]  /*118a0*/  ISETP.NE.AND P0, PT, R0, 0x3, PT ;  /* 0x000000030000780c */ /* 0x000fda0003f05270 */
[----:B------:R-:W-:Y:S05]  /*118b0*/  @!P0 BRA `(.L_x_1438) ;  /* 0x0000000000048947 */ /* 0x000fea0003800000 */
[----:B------:R-:W-:Y:S01]  /*118c0*/  BPT.TRAP 0x1 ;  /* 0x000000040000795c */ /* 0x000fe20000300000 */
.L_x_1438:
[----:B------:R-:W-:Y:S01]  /*118d0*/  IMAD R90, R169, 0x8, R16 ;  /* 0x00000008a95a7824 */ /* 0x000fe200078e0210 */
[----:B-1----:R-:W-:-:S04]  /*118e0*/  SHF.L.U32 R3, R18, 0x1f, RZ ;  /* 0x0000001f12037819 */ /* 0x002fc800000006ff */
[----:B------:R0:W1:Y:S01]  /*118f0*/  SYNCS.PHASECHK.TRANS64.TRYWAIT P2, [R90+URZ+0x22830], R3 ;  /* 0x022830035a0075a7 */ /* 0x000062000804017f */
[----:B------:R-:W-:Y:S05]  /*11900*/  @!P0 BRA `(.L_x_1439) ;  /* 0x0000000000048947 */ /* 0x000fea0003800000 */
[----:B------:R-:W-:Y:S01]  /*11910*/  BPT.TRAP 0x1 ;  /* 0x000000040000795c */ /* 0x000fe20000300000 */
.L_x_1439:
[----:B------:R-:W2:Y:S02]  /*11920*/  S2R R0, SR_TID.X ;  /* 0x0000000000007919 */ /* 0x000ea40000002100 */
[----:B--2---:R-:W-:-:S04]  /*11930*/  LOP3.LUT R0, R0, 0x7f, RZ, 0xc0, !PT ;  /* 0x0000007f00007812 */ /* 0x004fc800078ec0ff */
[----:B------:R-:W-:Y:S01]  /*11940*/  ISETP.NE.AND P1, PT, R0, RZ, PT ;  /* 0x000000ff0000720c */ /* 0x000fe20003f25270 */
[----:B-1----:R-:W-:-:S12]  /*11950*/  @P2 BRA `(.L_x_1440) ;  /* 0x0000000000082947 */ /* 0x002fd80003800000 */
[----:B------:R-:W1:Y:S02]  /*11960*/  SYNCS.PHASECHK.TRANS64.TRYWAIT P2, [R90+URZ+0x22830], R3 ;  /* 0x022830035a0075a7 */ /* 0x000e64000804017f */
[----:B-1----:R-:W-:Y:S05]  /*11970*/  @!P2 BRA `(.L_x_1441) ;  /* 0x000001a400dca947 */ /* 0x002fea0003800000 */
.L_x_1440:
[----:B------:R-:W-:Y:S05]  /*11980*/  WARPSYNC.ALL ;  /* 0x0000000000007948 */ /* 0x000fea0003800000 */
[----:B------:R-:W-:Y:S01]  /*11990*/  VIADD R0, R16, 0x16400 ;  /* 0x0001640010007836 */ /* 0x000fe20000000000 */
[----:B------:R-:W-:Y:S01]  /*119a0*/  R2UR UR24, R44 ;  /* 0x000000002c1872ca */ /* 0x000fe200000e0000 */
[----:B-----5:R-:W-:Y:S01]  /*119b0*/  IMAD.MOV.U32 R7, RZ, RZ, -0x7fffffe0 ;  /* 0x80000020ff077424 */ /* 0x020fe200078e00ff */
[----:B------:R-:W-:Y:S01]  /*119c0*/  WARPGROUP.ARRIVE ;  /* 0x00000000000079c5 */ /* 0x000fe20000000000 */
[----:B------:R-:W-:Y:S01]  /*119d0*/  UMOV UR25, 0x80000020 ;  /* 0x8000002000197882 */ /* 0x000fe20000000000 */
[----:B------:R-:W-:Y:S01]  /*119e0*/  SHF.R.U32.HI R0, RZ, 0x4, R0 ;  /* 0x00000004ff007819 */ /* 0x000fe20000011600 */
[----:B------:R-:W-:Y:S01]  /*119f0*/  IMAD.MOV.U32 R9, RZ, RZ, -0x7fffffe0 ;  /* 0x80000020ff097424 */ /* 0x000fe200078e00ff */
[----:B------:R-:W-:Y:S01]  /*11a00*/  R2UR UR27, R7 ;  /* 0x00000000071b72ca */ /* 0x000fe200000e0000 */
[----:B------:R-:W-:Y:S01]  /*11a10*/  UMOV UR5, 0x80000020 ;  /* 0x8000002000057882 */ /* 0x000fe20000000000 */
[----:B------:R-:W-:Y:S01]  /*11a20*/  LOP3.LUT R0, R0, 0x3fff, RZ, 0xc0, !PT ;  /* 0x00003fff00007812 */ /* 0x000fe200078ec0ff */
[----:B------:R-:W-:Y:S01]  /*11a30*/  UMOV UR9, 0x80000020 ;  /* 0x8000002000097882 */ /* 0x000fe20000000000 */
[----:B------:R-:W-:Y:S01]  /*11a40*/  R2UR UR7, R9 ;  /* 0x00000000090772ca */ /* 0x000fe200000e0000 */
[----:B------:R-:W-:Y:S01]  /*11a50*/  IMAD.MOV.U32 R9, RZ, RZ, -0x7fffffe0 ;  /* 0x80000020ff097424 */ /* 0x000fe200078e00ff */
[----:B------:R-:W-:Y:S01]  /*11a60*/  LOP3.LUT R4, R0, 0x10000, RZ, 0xfc, !PT ;  /* 0x0001000000047812 */ /* 0x000fe200078efcff */
[----:B------:R-:W-:Y:S01]  /*11a70*/  ULOP3.LUT UR24, UR24, 0x10000, URZ, 0xfc, !UPT ;  /* 0x0001000018187892 */ /* 0x000fe2000f8efc3f */
[----:B------:R-:W-:Y:S01]  /*11a80*/  IMAD.MOV.U32 R7, RZ, RZ, -0x7fffffe0 ;  /* 0x80000020ff077424 */ /* 0x000fe200078e00ff */
[----:B------:R-:W-:Y:S01]  /*11a90*/  UMOV UR13, 0x80000020 ;  /* 0x80000020000d7882 */ /* 0x000fe20000000000 */
[----:B------:R-:W-:Y:S01]  /*11aa0*/  R2UR UR11, R9 ;  /* 0x00000000090b72ca */ /* 0x000fe200000e0000 */
[----:B------:R-:W-:Y:S01]  /*11ab0*/  IMAD R6, R169, 0x600, R4 ;  /* 0x00000600a9067824 */ /* 0x000fe200078e0204 */
[----:B------:R-:W-:Y:S01]  /*11ac0*/  UIADD3 UR4, UR24, 0x2, URZ ;  /* 0x0000000218047890 */ /* 0x000fe2000fffe03f */
[----:B------:R-:W-:Y:S01]  /*11ad0*/  IMAD.MOV.U32 R9, RZ, RZ, -0x7fffffe0 ;  /* 0x80000020ff097424 */ /* 0x000fe200078e00ff */
[----:B------:R-:W-:Y:S01]  /*11ae0*/  UIADD3 UR8, UR24, 0x200, URZ ;  /* 0x0000020018087890 */ /* 0x000fe2000fffe03f */
[C---:B------:R-:W-:Y:S01]  /*11af0*/  VIADD R8, R6.reuse, 0x2 ;  /* 0x0000000206087836 */ /* 0x040fe20000000000 */
[----:B------:R-:W-:Y:S01]  /*11b00*/  R2UR UR26, R6 ;  /* 0x00000000061a72ca */ /* 0x000fe200000e0000 */
[----:B------:R-:W-:Y:S01]  /*11b10*/  UIADD3 UR12, UR24, 0x202, URZ ;  /* 0x00000202180c7890 */ /* 0x000fe2000fffe03f */
[----:B------:R-:W-:Y:S01]  /*11b20*/  R2UR UR15, R9 ;  /* 0x00000000090f72ca */ /* 0x000fe200000e0000 */
[----:B------:R-:W-:Y:S01]  /*11b30*/  IMAD.MOV.U32 R9, RZ, RZ, -0x7fffffe0 ;  /* 0x80000020ff097424 */ /* 0x000fe200078e00ff */
[----:B------:R-:W-:Y:S01]  /*11b40*/  R2UR UR6, R8 ;  /* 0x00000000080672ca */ /* 0x000fe200000e0000 */
[----:B------:R-:W-:Y:S01]  /*11b50*/  VIADD R8, R6, 0x200 ;  /* 0x0000020006087836 */ /* 0x000fe20000000000 */
[----:B------:R-:W-:Y:S01]  /*11b60*/  UIADD3 UR16, UR24, 0x400, URZ ;  /* 0x0000040018107890 */ /* 0x000fe2000fffe03f */
[----:B------:R-:W-:Y:S01]  /*11b70*/  R2UR UR23, R7 ;  /* 0x00000000071772ca */ /* 0x000fe200000e0000 */
[----:B------:R-:W-:Y:S01]  /*11b80*/  UMOV UR17, 0x80000020 ;  /* 0x8000002000117882 */ /* 0x000fe20000000000 */
[----:B------:R-:W-:Y:S01]  /*11b90*/  R2UR UR19, R9 ;  /* 0x00000000091372ca */ /* 0x000fe200000e0000 */
[----:B------:R-:W-:Y:S01]  /*11ba0*/  UIADD3 UR20, UR24, 0x402, URZ ;  /* 0x0000040218147890 */ /* 0x000fe2000fffe03f */
[----:B------:R-:W-:Y:S01]  /*11bb0*/  R2UR UR10, R8 ;  /* 0x00000000080a72ca */ /* 0x000fe200000e0000 */
[----:B------:R-:W-:Y:S01]  /*11bc0*/  VIADD R8, R6, 0x202 ;  /* 0x0000020206087836 */ /* 0x000fe20000000000 */
[----:B------:R-:W-:Y:S01]  /*11bd0*/  QGMMA.64x128x32.F32.E4M3.E4M3 R24, gdesc[UR24], RZ, !UPT, gsb0 ;  /* 0x01e00000181879f3 */ /* 0x000fe2000c0008ff */
[----:B------:R-:W-:Y:S01]  /*11be0*/  UMOV UR21, 0x80000020 ;  /* 0x8000002000157882 */ /* 0x000fe20000000000 */
[----:B------:R-:W-:Y:S01]  /*11bf0*/  ULDC UR35, c[0x0][0x9dc] ;  /* 0x0002770000237ab9 */ /* 0x000fe20000000800 */
[----:B01----:R-:W-:Y:S01]  /*11c00*/  @!P1 VIADD R90, R90, 0x22840 ;  /* 0x000228405a5a9836 */ /* 0x003fe20000000000 */
[----:B------:R-:W-:Y:S01]  /*11c10*/  R2UR UR14, R8 ;  /* 0x00000000080e72ca */ /* 0x000fe200000e0000 */
[C---:B------:R-:W-:Y:S01]  /*11c20*/  VIADD R8, R6.reuse, 0x400 ;  /* 0x0000040006087836 */ /* 0x040fe20000000000 */
[----:B------:R-:W-:Y:S01]  /*11c30*/  ULOP3.LUT UR35, URZ, UR35, URZ, 0x33, !UPT ;  /* 0x000000233f237292 */ /* 0x000fe2000f8e333f */
[----:B------:R-:W-:Y:S01]  /*11c40*/  VIADD R6, R6, 0x402 ;  /* 0x0000040206067836 */ /* 0x000fe20000000000 */
[----:B------:R-:W-:-:S02]  /*11c50*/  @!P1 PRMT R90, RZ, 0x654, R90 ;  /* 0x00000654ff5a9816 */ /* 0x000fc4000000005a */
[----:B------:R-:W-:Y:S01]  /*11c60*/  R2UR UR18, R8 ;  /* 0x00000000081272ca */ /* 0x000fe200000e0000 */
[----:B------:R-:W-:Y:S01]  /*11c70*/  IMAD.MOV.U32 R8, RZ, RZ, -0x80 ;  /* 0xffffff80ff087424 */ /* 0x000fe200078e00ff */
[----:B------:R-:W-:Y:S02]  /*11c80*/  R2UR UR22, R6 ;  /* 0x00000000061672ca */ /* 0x000fe400000e0000 */
[----:B------:R-:W0:Y:S02]  /*11c90*/  LDC R6, c[0x0][0x448] ;  /* 0x00011200ff067b82 */ /* 0x000e240000000800 */
[----:B0-----:R-:W-:-:S13]  /*11ca0*/  ISETP.NE.AND P2, PT, R6, 0x1, PT ;  /* 0x000000010600780c */ /* 0x001fda0003f45270 */
[----:B------:R-:W0:Y:S08]  /*11cb0*/  @P2 LDC R7, c[0x0][0x44c] ;  /* 0x00011300ff072b82 */ /* 0x000e300000000800 */
[----:B------:R-:W1:Y:S01]  /*11cc0*/  @P2 LDC R9, c[0x0][0x450] ;  /* 0x00011400ff092b82 */ /* 0x000e620000000800 */
        /* <DEDUP_REMOVED lines=18> */
[----:B------:R-:W-:Y:S01]  /*11df0*/  FMUL.FTZ R71, R2, R76 ;  /* 0x0000004c02477220 */ /* 0x000fe20000410000 */
[----:B------:R-:W-:Y:S01]  /*11e00*/  IADD3 R76, R190, R175, RZ ;  /* 0x000000afbe4c7210 */ /* 0x000fe20007ffe0ff */
[C---:B----4-:R-:W-:Y:S01]  /*11e10*/  FMUL.FTZ R5, R2.reuse, R24 ;  /* 0x0000001802057220 */ /* 0x050fe20000410000 */
[C---:B------:R-:W-:Y:S01]  /*11e20*/  FMUL.FTZ R24, R2.reuse, R46 ;  /* 0x0000002e02187220 */ /* 0x040fe20000410000 */
[C---:B------:R-:W-:Y:S01]  /*11e30*/  FMUL.FTZ R12, R2.reuse, R34 ;  /* 0x00000022020c7220 */ /* 0x040fe20000410000 */
[----:B------:R-:W-:Y:S01]  /*11e40*/  FMUL.FTZ R34, R2, R67 ;  /* 0x0000004302227220 */ /* 0x000fe20000410000 */
[----:B0-----:R-:W-:-:S04]  /*11e50*/  @P2 IMAD.HI.U32 R6, R76, R7, RZ ;  /* 0x000000074c062227 */ /* 0x001fc800078e00ff */
[C---:B------:R-:W-:Y:S01]  /*11e60*/  FMUL.FTZ R99, R2.reuse, R41 ;  /* 0x0000002902637220 */ /* 0x040fe20000410000 */
[C---:B------:R-:W-:Y:S01]  /*11e70*/  FMUL.FTZ R67, R2.reuse, R68 ;  /* 0x0000004402437220 */ /* 0x040fe20000410000 */
[C---:B------:R-:W-:Y:S01]  /*11e80*/  FMUL.FTZ R97, R2.reuse, R37 ;  /* 0x0000002502617220 */ /* 0x040fe20000410000 */
[C---:B------:R-:W-:Y:S01]  /*11e90*/  FMUL.FTZ R68, R2.reuse, R69 ;  /* 0x0000004502447220 */ /* 0x040fe20000410000 */
[----:B-1----:R-:W-:Y:S01]  /*11ea0*/  @P2 SHF.R.U32.HI R76, RZ, R9, R6 ;  /* 0x00000009ff4c2219 */ /* 0x002fe20000011606 */
[C---:B------:R-:W-:Y:S01]  /*11eb0*/  FMUL.FTZ R41, R2.reuse, R79 ;  /* 0x0000004f02297220 */ /* 0x040fe20000410000 */
[----:B------:R-:W0:Y:S01]  /*11ec0*/  LDC.64 R6, c[0x0][0x9e0] ;  /* 0x00027800ff067b82 */ /* 0x000e220000000a00 */
[C---:B------:R-:W-:Y:S01]  /*11ed0*/  FMUL.FTZ R14, R2.reuse, R38 ;  /* 0x00000026020e7220 */ /* 0x040fe20000410000 */
[C---:B------:R-:W-:Y:S01]  /*11ee0*/  FMUL.FTZ R15, R2.reuse, R39 ;  /* 0x00000027020f7220 */ /* 0x040fe20000410000 */
[----:B------:R-:W1:Y:S01]  /*11ef0*/  SHFL.IDX PT, R46, R76, RZ, 0x1c1f ;  /* 0x001c1fff4c2e7589 */ /* 0x000e6200000e0000 */
[C---:B------:R-:W-:Y:S01]  /*11f00*/  FMUL.FTZ R37, R2.reuse, R70 ;  /* 0x0000004602257220 */ /* 0x040fe20000410000 */
[----:B------:R-:W-:Y:S01]  /*11f10*/  FMUL.FTZ R69, R2, R72 ;  /* 0x0000004802457220 */ /* 0x000fe20000410000 */
[----:B------:R-:W-:-:S02]  /*11f20*/  IMAD R79, R89, R8, 0x80 ;  /* 0x00000080594f7424 */ /* 0x000fc400078e0208 */
        /* <DEDUP_REMOVED lines=48> */
[----:B------:R-:W-:Y:S01]  /*12230*/  IADD3 R8, -R170, 0x1, R79 ;  /* 0x00000001aa087810 */ /* 0x000fe20007ffe14f */
[----:B------:R-:W2:Y:S01]  /*12240*/  MUFU.TANH R5, R5 ;  /* 0x0000000500057308 */ /* 0x000ea20000002400 */
[----:B0-----:R-:W-:Y:S01]  /*12250*/  ISETP.GE.AND P3, PT, R7, 0x1, PT ;  /* 0x000000010700780c */ /* 0x001fe20003f66270 */
[----:B------:R0:W-:Y:S01]  /*12260*/  @!P1 SYNCS.ARRIVE.TRANS64.RED.A1T0 RZ, [R90+URZ], RZ ;  /* 0x000000ff5aff99a7 */ /* 0x0001e2000810043f */
[----:B------:R-:W-:-:S02]  /*12270*/  IADD3 R85, -R168, R8, R171 ;  /* 0x00000008a8557210 */ /* 0x000fc40007ffe1ab */
[----:B------:R-:W-:Y:S02]  /*12280*/  IADD3 R78, -R170, R171, R79 ;  /* 0x000000abaa4e7210 */ /* 0x000fe40007ffe14f */
[----:B------:R-:W-:Y:S01]  /*12290*/  LEA R80, R89, 0xffffff80, 0x7 ;  /* 0xffffff8059507811 */ /* 0x000fe200078e38ff */
[----:B------:R-:W3:Y:S01]  /*122a0*/  MUFU.TANH R91, R91 ;  /* 0x0000005b005b7308 */ /* 0x000ee20000002400 */
[C---:B------:R-:W-:Y:S02]  /*122b0*/  VIADD R81, R85.reuse, UR35 ;  /* 0x0000002355517c36 */ /* 0x040fe40008000000 */
[----:B------:R-:W-:Y:S02]  /*122c0*/  IMAD.IADD R85, R85, 0x1, R6 ;  /* 0x0000000155557824 */ /* 0x000fe400078e0206 */
[----:B-1----:R-:W-:-:S03]  /*122d0*/  IMAD.IADD R84, R81, 0x1, R46 ;  /* 0x0000000151547824 */ /* 0x002fc600078e022e */
[----:B------:R-:W1:Y:S01]  /*122e0*/  MUFU.TANH R0, R0 ;  /* 0x0000000000007308 */ /* 0x000e620000002400 */
[----:B------:R-:W-:-:S07]  /*122f0*/  VIADDMNMX R82, R46, R85, R78, PT ;  /* 0x000000552e527246 */ /* 0x000fce000380014e */
        /* <DEDUP_REMOVED lines=61> */
[----:B-1234-:R-:W-:Y:S05]  /*126d0*/  @!P3 BRA `(.L_x_1442) ;  /* 0x000000000050b947 */ /* 0x01efea0003800000 */
[----:B------:R-:W-:Y:S01]  /*126e0*/  IADD3 R47, -R168, R171, R46 ;  /* 0x000000aba82f7210 */ /* 0x000fe20007ffe12e */
[----:B------:R-:W-:Y:S03]  /*126f0*/  BSSY B0, `(.L_x_1443) ;  /* 0x000000e000007945 */ /* 0x000fe60003800000 */
        /* <DEDUP_REMOVED lines=9> */
.L_x_1444:
[----:B------:R-:W-:-:S13]  /*12790*/  ISETP.NE.AND P4, PT, R7, 0x1, PT ;  /* 0x000000010700780c */ /* 0x000fda0003f85270 */
[----:B------:R-:W1:Y:S02]  /*127a0*/  @P4 LDC.64 R8, c[0x0][0x9e8] ;  /* 0x00027a00ff084b82 */ /* 0x000e640000000a00 */
[----:B-1----:R-:W-:-:S05]  /*127b0*/  @P4 IMAD.HI.U32 R8, R47, R8, RZ ;  /* 0x000000082f084227 */ /* 0x002fca00078e00ff */
[----:B------:R-:W-:-:S07]  /*127c0*/  @P4 SHF.R.U32.HI R47, RZ, R9, R8 ;  /* 0x00000009ff2f4219 */ /* 0x000fce0000011608 */
.L_x_1445:
[----:B------:R-:W-:Y:S05]  /*127d0*/  BSYNC B0 ;  /* 0x0000000000007941 */ /* 0x000fea0003800000 */
.L_x_1443:
[----:B------:R-:W-:-:S04]  /*127e0*/  IMAD R47, R47, R7, -R80 ;  /* 0x000000072f2f7224 */ /* 0x000fc800078e0a50 */
[----:B------:R-:W-:-:S05]  /*127f0*/  IMAD.IADD R47, R47, 0x1, -R170 ;  /* 0x000000012f2f7824 */ /* 0x000fca00078e0aaa */
[----:B------:R-:W-:Y:S02]  /*12800*/  VIMNMX R84, R84, R47, !PT ;  /* 0x0000002f54547248 */ /* 0x000fe40007fe0100 */
[----:B------:R-:W-:-:S07]  /*12810*/  VIADDMNMX R82, R47, R7, R82, PT ;  /* 0x000000072f527246 */ /* 0x000fce0003800152 */
.L_x_1442:
[C---:B------:R-:W-:Y:S01]  /*12820*/  ISETP.GE.AND P4, PT, R79.reuse, 0x2, PT ;  /* 0x000000024f00780c */ /* 0x040fe20003f86270 */
[----:B------:R-:W1:Y:S01]  /*12830*/  SHFL.IDX PT, R76, R76, 0x1, 0x1c1f ;  /* 0x003c1f004c4c7f89 */ /* 0x000e6200000e0000 */
[----:B------:R-:W-:Y:S02]  /*12840*/  ISETP.GE.AND P6, PT, R79, 0x9, PT ;  /* 0x000000094f00780c */ /* 0x000fe40003fc6270 */
[----:B------:R-:W-:Y:S02]  /*12850*/  ISETP.GT.AND P5, PT, R84, 0x1, !P4 ;  /* 0x000000015400780c */ /* 0x000fe400067a4270 */
[----:B------:R-:W-:Y:S02]  /*12860*/  P2R R121, PR, RZ, 0x40 ;  /* 0x00000040ff797803 */ /* 0x000fe40000000000 */
[----:B------:R-:W-:-:S04]  /*12870*/  ISETP.LT.OR P5, PT, R82, 0x2, P5 ;  /* 0x000000025200780c */ /* 0x000fc80002fa1670 */
[----:B------:R-:W-:Y:S02]  /*12880*/  FSEL R46, R91, -INF , !P5 ;  /* 0xff8000005b2e7808 */ /* 0x000fe40006800000 */
[----:B------:R-:W-:Y:S02]  /*12890*/  ISETP.GT.AND P5, PT, R84, 0x8, !P6 ;  /* 0x000000085400780c */ /* 0x000fe400077a4270 */
[----:B------:R-:W-:Y:S02]  /*128a0*/  ISETP.GE.AND P6, PT, R79, 0xa, PT ;  /* 0x0000000a4f00780c */ /* 0x000fe40003fc6270 */
[----:B------:R-:W-:Y:S02]  /*128b0*/  ISETP.LT.OR P5, PT, R82, 0x9, P5 ;  /* 0x000000095200780c */ /* 0x000fe40002fa1670 */
[----:B------:R-:W-:Y:S02]  /*128c0*/  P2R R120, PR, RZ, 0x40 ;  /* 0x00000040ff787803 */ /* 0x000fe40000000000 */
[----:B0-----:R-:W-:-:S02]  /*128d0*/  FSEL R47, R92, -INF , !P5 ;  /* 0xff8000005c2f7808 */ /* 0x001fc40006800000 */
        /* <DEDUP_REMOVED lines=48> */
[----:B-1----:R-:W-:Y:S02]  /*12be0*/  VIADDMNMX R78, R76, R85, R78, PT ;  /* 0x000000554c4e7246 */ /* 0x002fe4000380014e */
        /* <DEDUP_REMOVED lines=96> */
[----:B------:R-:W-:-:S04]  /*131f0*/  ISETP.GT.AND P6, PT, R84, 0x79, !P6 ;  /* 0x000000795400780c */ /* 0x000fc800077c4270 */
[----:B------:R-:W-:-:S04]  /*13200*/  ISETP.LT.OR P6, PT, R82, 0x7a, P6 ;  /* 0x0000007a5200780c */ /* 0x000fc800037c1670 */
[----:B------:R-:W-:Y:S01]  /*13210*/  FSEL R5, R77, -INF , !P6 ;  /* 0xff8000004d057808 */ /* 0x000fe20007000000 */
[----:B------:R-:W-:Y:S01]  /*13220*/  IMAD.IADD R77, R81, 0x1, R76 ;  /* 0x00000001514d7824 */ /* 0x000fe200078e024c */
[----:B------:R-:W-:Y:S07]  /*13230*/  @!P3 BRA `(.L_x_1446) ;  /* 0x000000000050b947 */ /* 0x000fee0003800000 */
[----:B------:R-:W-:Y:S01]  /*13240*/  IADD3 R79, -R168, R171, R76 ;  /* 0x000000aba84f7210 */ /* 0x000fe20007ffe14c */
[----:B------:R-:W-:Y:S03]  /*13250*/  BSSY B0, `(.L_x_1447) ;  /* 0x000000e000007945 */ /* 0x000fe60003800000 */
        /* <DEDUP_REMOVED lines=9> */
.L_x_1448:
[----:B------:R-:W-:-:S13]  /*132f0*/  ISETP.NE.AND P6, PT, R7, 0x1, PT ;  /* 0x000000010700780c */ /* 0x000fda0003fc5270 */
[----:B------:R-:W0:Y:S02]  /*13300*/  @P6 LDC.64 R8, c[0x0][0x9e8] ;  /* 0x00027a00ff086b82 */ /* 0x000e240000000a00 */
[----:B0-----:R-:W-:-:S05]  /*13310*/  @P6 IMAD.HI.U32 R8, R79, R8, RZ ;  /* 0x000000084f086227 */ /* 0x001fca00078e00ff */
[----:B------:R-:W-:-:S07]  /*13320*/  @P6 SHF.R.U32.HI R79, RZ, R9, R8 ;  /* 0x00000009ff4f6219 */ /* 0x000fce0000011608 */
.L_x_1449:
[----:B------:R-:W-:Y:S05]  /*13330*/  BSYNC B0 ;  /* 0x0000000000007941 */ /* 0x000fea0003800000 */
.L_x_1447:
[----:B------:R-:W-:-:S04]  /*13340*/  IMAD R79, R79, R7, -R80 ;  /* 0x000000074f4f7224 */ /* 0x000fc800078e0a50 */
[----:B------:R-:W-:-:S05]  /*13350*/  IMAD.IADD R8, R79, 0x1, -R170 ;  /* 0x000000014f087824 */ /* 0x000fca00078e0aaa */
[----:B------:R-:W-:Y:S02]  /*13360*/  VIMNMX R77, R77, R8, !PT ;  /* 0x000000084d4d7248 */ /* 0x000fe40007fe0100 */
[----:B------:R-:W-:-:S07]  /*13370*/  VIADDMNMX R78, R8, R7, R78, PT ;  /* 0x00000007084e7246 */ /* 0x000fce000380014e */
.L_x_1446:
[C---:B------:R-:W-:Y:S01]  /*13380*/  ISETP.GT.AND P4, PT, R77.reuse, 0x1, !P4 ;  /* 0x000000014d00780c */ /* 0x040fe20006784270 */
[----:B------:R-:W-:Y:S01]  /*13390*/  ULDC UR41, c[0x0][0x988] ;  /* 0x0002620000297ab9 */ /* 0x000fe20000000800 */
[----:B------:R-:W-:Y:S01]  /*133a0*/  ISETP.NE.AND P6, PT, R122, RZ, PT ;  /* 0x000000ff7a00720c */ /* 0x000fe20003fc5270 */
[----:B------:R-:W-:Y:S01]  /*133b0*/  IMAD.U32 R81, RZ, RZ, UR41 ;  /* 0x00000029ff517e24 */ /* 0x000fe2000f8e00ff */
[----:B------:R-:W-:Y:S02]  /*133c0*/  ISETP.LT.OR P4, PT, R78, 0x2, P4 ;  /* 0x000000024e00780c */ /* 0x000fe40002781670 */
[----:B------:R-:W-:Y:S02]  /*133d0*/  ISETP.GT.AND P5, PT, R77, 0x78, !P5 ;  /* 0x000000784d00780c */ /* 0x000fe40006fa4270 */
[----:B------:R-:W-:Y:S02]  /*133e0*/  FSEL R3, R3, -INF , !P4 ;  /* 0xff80000003037808 */ /* 0x000fe40006000000 */
[----:B------:R-:W-:-:S02]  /*133f0*/  ISETP.NE.AND P4, PT, R121, RZ, PT ;  /* 0x000000ff7900720c */ /* 0x000fc40003f85270 */
[----:B------:R-:W-:Y:S02]  /*13400*/  ISETP.LT.OR P5, PT, R78, 0x79, P5 ;  /* 0x000000794e00780c */ /* 0x000fe40002fa1670 */
[----:B------:R-:W-:Y:S02]  /*13410*/  ISETP.GT.AND P4, PT, R77, 0x8, !P4 ;  /* 0x000000084d00780c */ /* 0x000fe40006784270 */
[----:B------:R-:W-:Y:S02]  /*13420*/  FSEL R44, R44, -INF , !P5 ;  /* 0xff8000002c2c7808 */ /* 0x000fe40006800000 */
[----:B------:R-:W-:-:S04]  /*13430*/  ISETP.LT.OR P4, PT, R78, 0x9, P4 ;  /* 0x000000094e00780c */ /* 0x000fc80002781670 */
[----:B------:R-:W-:Y:S02]  /*13440*/  FSEL R8, R10, -INF , !P4 ;  /* 0xff8000000a087808 */ /* 0x000fe40006000000 */
[----:B------:R-:W-:Y:S02]  /*13450*/  ISETP.NE.AND P4, PT, R120, RZ, PT ;  /* 0x000000ff7800720c */ /* 0x000fe40003f85270 */
[----:B------:R-:W-:Y:S02]  /*13460*/  FMNMX.FTZ R10, R83, R46, !PT ;  /* 0x0000002e530a7209 */ /* 0x000fe40007810000 */
[----:B------:R-:W-:-:S04]  /*13470*/  ISETP.GT.AND P4, PT, R77, 0x9, !P4 ;  /* 0x000000094d00780c */ /* 0x000fc80006784270 */
[----:B------:R-:W-:-:S04]  /*13480*/  ISETP.LT.OR P4, PT, R78, 0xa, P4 ;  /* 0x0000000a4e00780c */ /* 0x000fc80002781670 */
        /* <DEDUP_REMOVED lines=22> */
[----:B------:R-:W-:Y:S02]  /*135f0*/  ISETP.GT.AND P4, PT, R77, 0x19, !P6 ;  /* 0x000000194d00780c */ /* 0x000fe40007784270 */
[----:B------:R-:W-:-:S02]  /*13600*/  ISETP.NE.AND P6, PT, R105, RZ, PT ;  /* 0x000000ff6900720c */ /* 0x000fc40003fc5270 */
        /* <DEDUP_REMOVED lines=49> */
[----:B------:R-:W-:-:S03]  /*13920*/  ISETP.LT.OR P4, PT, R78, 0x39, P4 ;  /* 0x000000394e00780c */ /* 0x000fc60002781670 */
[----:B------:R-:W0:Y:S01]  /*13930*/  SHFL.BFLY PT, R10, R11, 0x2, 0x1f ;  /* 0x0c401f000b0a7f89 */ /* 0x000e2200000e0000 */
[----:B------:R-:W-:Y:S02]  /*13940*/  FSEL R28, R28, -INF , !P4 ;  /* 0xff8000001c1c7808 */ /* 0x000fe40006000000 */
[----:B------:R-:W-:-:S04]  /*13950*/  ISETP.NE.AND P4, PT, R100, RZ, PT ;  /* 0x000000ff6400720c */ /* 0x000fc80003f85270 */
[----:B------:R-:W-:-:S04]  /*13960*/  ISETP.GT.AND P4, PT, R77, 0x39, !P4 ;  /* 0x000000394d00780c */ /* 0x000fc80006784270 */
[----:B------:R-:W-:-:S04]  /*13970*/  ISETP.LT.OR P4, PT, R78, 0x3a, P4 ;  /* 0x0000003a4e00780c */ /* 0x000fc80002781670 */
[----:B------:R-:W-:Y:S02]  /*13980*/  FSEL R29, R29, -INF , !P4 ;  /* 0xff8000001d1d7808 */ /* 0x000fe40006000000 */
[----:B------:R-:W-:-:S04]  /*13990*/  ISETP.NE.AND P4, PT, R99, RZ, PT ;  /* 0x000000ff6300720c */ /* 0x000fc80003f85270 */
[----:B------:R-:W-:Y:S02]  /*139a0*/  ISETP.GT.AND P4, PT, R77, 0x40, !P4 ;  /* 0x000000404d00780c */ /* 0x000fe40006784270 */
[----:B0-----:R-:W-:Y:S02]  /*139b0*/  FMNMX.FTZ R79, R11, R10, !PT ;  /* 0x0000000a0b4f7209 */ /* 0x001fe40007810000 */
[----:B------:R-:W-:-:S03]  /*139c0*/  ISETP.LT.OR P4, PT, R78, 0x41, P4 ;  /* 0x000000414e00780c */ /* 0x000fc60002781670 */
[----:B------:R-:W0:Y:S01]  /*139d0*/  SHFL.BFLY PT, R10, R79, 0x1, 0x1f ;  /* 0x0c201f004f0a7f89 */ /* 0x000e2200000e0000 */
[----:B------:R-:W-:Y:S02]  /*139e0*/  FSEL R30, R30, -INF , !P4 ;  /* 0xff8000001e1e7808 */ /* 0x000fe40006000000 */
[----:B------:R-:W-:-:S04]  /*139f0*/  ISETP.NE.AND P4, PT, R98, RZ, PT ;  /* 0x000000ff6200720c */ /* 0x000fc80003f85270 */
[----:B------:R-:W-:-:S04]  /*13a00*/  ISETP.GT.AND P4, PT, R77, 0x41, !P4 ;  /* 0x000000414d00780c */ /* 0x000fc80006784270 */
[----:B------:R-:W-:-:S04]  /*13a10*/  ISETP.LT.OR P4, PT, R78, 0x42, P4 ;  /* 0x000000424e00780c */ /* 0x000fc80002781670 */
[----:B------:R-:W-:Y:S02]  /*13a20*/  FSEL R31, R31, -INF , !P4 ;  /* 0xff8000001f1f7808 */ /* 0x000fe40006000000 */
[----:B------:R-:W-:Y:S02]  /*13a30*/  ISETP.GT.AND P4, PT, R77, 0x48, !P6 ;  /* 0x000000484d00780c */ /* 0x000fe40007784270 */
[----:B------:R-:W-:Y:S02]  /*13a40*/  ISETP.NE.AND P6, PT, R106, RZ, PT ;  /* 0x000000ff6a00720c */ /* 0x000fe40003fc5270 */
[----:B------:R-:W-:Y:S02]  /*13a50*/  ISETP.LT.OR P4, PT, R78, 0x49, P4 ;  /* 0x000000494e00780c */ /* 0x000fe40002781670 */
[----:B0-----:R-:W-:Y:S02]  /*13a60*/  FMNMX.FTZ R10, R79, R10, !PT ;  /* 0x0000000a4f0a7209 */ /* 0x001fe40007810000 */
[----:B------:R-:W-:-:S02]  /*13a70*/  FSEL R32, R32, -INF , !P4 ;  /* 0xff80000020207808 */ /* 0x000fc40006000000 */
[----:B------:R-:W-:Y:S01]  /*13a80*/  ISETP.NE.AND P4, PT, R97, RZ, PT ;  /* 0x000000ff6100720c */ /* 0x000fe20003f85270 */
[----:B------:R-:W-:-:S03]  /*13a90*/  FFMA.FTZ R76, R10, R81, -8 ;  /* 0xc10000000a4c7423 */ /* 0x000fc60000010051 */
        /* <DEDUP_REMOVED lines=47> */
[----:B------:R-:W-:-:S01]  /*13d90*/  FFMA.FTZ R79, R46, UR41, -R76 ;  /* 0x000000292e4f7c23 */ /* 0x000fc2000801084c */
[----:B------:R-:W-:Y:S01]  /*13da0*/  ISETP.LT.OR P4, PT, R78, 0x1, P4 ;  /* 0x000000014e00780c */ /* 0x000fe20002781670 */
[----:B------:R-:W-:-:S01]  /*13db0*/  FFMA.FTZ R46, R47, UR41, -R76 ;  /* 0x000000292f2e7c23 */ /* 0x000fc2000801084c */
[--C-:B------:R-:W-:Y:S01]  /*13dc0*/  FFMA.FTZ R47, R48, UR41, -R76.reuse ;  /* 0x00000029302f7c23 */ /* 0x100fe2000801084c */
[----:B------:R-:W-:-:S01]  /*13dd0*/  FFMA.FTZ R48, R49, UR41, -R76 ;  /* 0x0000002931307c23 */ /* 0x000fc2000801084c */
[----:B------:R-:W-:Y:S01]  /*13de0*/  FSEL R80, R0, -INF , !P4 ;  /* 0xff80000000507808 */ /* 0x000fe20006000000 */
[----:B------:R-:W-:-:S01]  /*13df0*/  FFMA.FTZ R49, R50, UR41, -R76 ;  /* 0x0000002932317c23 */ /* 0x000fc2000801084c */
[--C-:B------:R-:W-:Y:S01]  /*13e00*/  FFMA.FTZ R81, R59, UR41, -R76.reuse ;  /* 0x000000293b517c23 */ /* 0x100fe2000801084c */
[----:B------:R-:W-:-:S01]  /*13e10*/  FFMA.FTZ R59, R60, UR41, -R76 ;  /* 0x000000293c3b7c23 */ /* 0x000fc2000801084c */
[----:B------:R-:W-:Y:S01]  /*13e20*/  FMNMX.FTZ R11, R80, R3, !PT ;  /* 0x00000003500b7209 */ /* 0x000fe20007810000 */
[----:B------:R-:W-:-:S01]  /*13e30*/  FFMA.FTZ R0, R83, UR41, -R76 ;  /* 0x0000002953007c23 */ /* 0x000fc2000801084c */
[----:B------:R-:W-:Y:S01]  /*13e40*/  ISETP.GT.AND P4, PT, R77, 0x79, !P6 ;  /* 0x000000794d00780c */ /* 0x000fe20007784270 */
[----:B------:R-:W-:-:S01]  /*13e50*/  FFMA.FTZ R74, R74, UR41, -R76 ;  /* 0x000000294a4a7c23 */ /* 0x000fc2000801084c */
[----:B------:R-:W-:Y:S01]  /*13e60*/  FMNMX.FTZ R82, R8, R11, !PT ;  /* 0x0000000b08527209 */ /* 0x000fe20007810000 */
[----:B------:R-:W-:-:S01]  /*13e70*/  FFMA.FTZ R5, R5, UR41, -R76 ;  /* 0x0000002905057c23 */ /* 0x000fc2000801084c */
[----:B------:R-:W-:Y:S01]  /*13e80*/  ISETP.LT.OR P4, PT, R78, 0x7a, P4 ;  /* 0x0000007a4e00780c */ /* 0x000fe20002781670 */
[----:B------:R-:W-:Y:S01]  /*13e90*/  MUFU.EX2 R0, R0 ;  /* 0x0000000000007308 */ /* 0x000fe20000000800 */
[----:B------:R-:W-:-:S02]  /*13ea0*/  FMNMX.FTZ R11, R9, R82, !PT ;  /* 0x00000052090b7209 */ /* 0x000fc40007810000 */
[----:B------:R-:W-:Y:S02]  /*13eb0*/  FSEL R45, R45, -INF , !P4 ;  /* 0xff8000002d2d7808 */ /* 0x000fe40006000000 */
[----:B------:R-:W-:-:S03]  /*13ec0*/  FMNMX.FTZ R50, R12, R11, !PT ;  /* 0x0000000b0c327209 */ /* 0x000fc60007810000 */
[----:B------:R-:W-:Y:S01]  /*13ed0*/  MUFU.EX2 R79, R79 ;  /* 0x0000004f004f7308 */ /* 0x000fe20000000800 */
[----:B------:R-:W-:Y:S01]  /*13ee0*/  FMNMX.FTZ R11, R13, R50, !PT ;  /* 0x000000320d0b7209 */ /* 0x000fe20007810000 */
[--C-:B------:R-:W-:Y:S01]  /*13ef0*/  FFMA.FTZ R50, R51, UR41, -R76.reuse ;  /* 0x0000002933327c23 */ /* 0x100fe2000801084c */
[----:B------:R-:W-:-:S02]  /*13f00*/  FFMA.FTZ R51, R52, UR41, -R76 ;  /* 0x0000002934337c23 */ /* 0x000fc4000801084c */
[----:B------:R-:W-:-:S03]  /*13f10*/  FMNMX.FTZ R82, R14, R11, !PT ;  /* 0x0000000b0e527209 */ /* 0x000fc60007810000 */
[----:B------:R-:W-:Y:S01]  /*13f20*/  MUFU.EX2 R46, R46 ;  /* 0x0000002e002e7308 */ /* 0x000fe20000000800 */
[----:B------:R-:W-:-:S04]  /*13f30*/  FMNMX.FTZ R11, R15, R82, !PT ;  /* 0x000000520f0b7209 */ /* 0x000fc80007810000 */
[----:B------:R-:W-:-:S03]  /*13f40*/  FMNMX.FTZ R52, R20, R11, !PT ;  /* 0x0000000b14347209 */ /* 0x000fc60007810000 */
[----:B------:R-:W0:Y:S01]  /*13f50*/  MUFU.EX2 R47, R47 ;  /* 0x0000002f002f7308 */ /* 0x000e220000000800 */
[----:B------:R-:W-:Y:S01]  /*13f60*/  FMNMX.FTZ R11, R21, R52, !PT ;  /* 0x00000034150b7209 */ /* 0x000fe20007810000 */
[--C-:B------:R-:W-:Y:S01]  /*13f70*/  FFMA.FTZ R52, R53, UR41, -R76.reuse ;  /* 0x0000002935347c23 */ /* 0x100fe2000801084c */
[----:B------:R-:W-:-:S02]  /*13f80*/  FFMA.FTZ R53, R54, UR41, -R76 ;  /* 0x0000002936357c23 */ /* 0x000fc4000801084c */
[----:B------:R-:W-:-:S03]  /*13f90*/  FMNMX.FTZ R82, R24, R11, !PT ;  /* 0x0000000b18527209 */ /* 0x000fc60007810000 */
[----:B------:R-:W-:Y:S01]  /*13fa0*/  MUFU.EX2 R48, R48 ;  /* 0x0000003000307308 */ /* 0x000fe20000000800 */
[----:B------:R-:W-:-:S04]  /*13fb0*/  FMNMX.FTZ R11, R25, R82, !PT ;  /* 0x00000052190b7209 */ /* 0x000fc80007810000 */
[----:B------:R-:W-:-:S03]  /*13fc0*/  FMNMX.FTZ R54, R26, R11, !PT ;  /* 0x0000000b1a367209 */ /* 0x000fc60007810000 */
[----:B------:R-:W-:Y:S01]  /*13fd0*/  MUFU.EX2 R49, R49 ;  /* 0x0000003100317308 */ /* 0x000fe20000000800 */
[----:B------:R-:W-:Y:S01]  /*13fe0*/  FMNMX.FTZ R11, R27, R54, !PT ;  /* 0x000000361b0b7209 */ /* 0x000fe20007810000 */
[--C-:B------:R-:W-:Y:S01]  /*13ff0*/  FFMA.FTZ R54, R55, UR41, -R76.reuse ;  /* 0x0000002937367c23 */ /* 0x100fe2000801084c */
[----:B------:R-:W-:-:S01]  /*14000*/  FFMA.FTZ R55, R56, UR41, -R76 ;  /* 0x0000002938377c23 */ /* 0x000fc2000801084c */
[----:B0-----:R-:W-:Y:S02]  /*14010*/  F2FP.SATFINITE.E4M3.F32.PACK_AB_MERGE_C R164, R47, R46, RZ ;  /* 0x0000002e2fa4723e */ /* 0x001fe400048070ff */
[----:B------:R-:W-:Y:S02]  /*14020*/  FMNMX.FTZ R82, R28, R11, !PT ;  /* 0x0000000b1c527209 */ /* 0x000fe40007810000 */
[----:B------:R-:W-:Y:S01]  /*14030*/  MUFU.EX2 R50, R50 ;  /* 0x0000003200327308 */ /* 0x000fe20000000800 */
[----:B------:R-:W-:Y:S02]  /*14040*/  F2FP.SATFINITE.E4M3.F32.PACK_AB_MERGE_C R164, R79, R0, R164 ;  /* 0x000000004fa4723e */ /* 0x000fe400048070a4 */
[----:B------:R-:W-:-:S04]  /*14050*/  FMNMX.FTZ R11, R29, R82, !PT ;  /* 0x000000521d0b7209 */ /* 0x000fc80007810000 */
[----:B------:R-:W-:Y:S01]  /*14060*/  FMNMX.FTZ R56, R30, R11, !PT ;  /* 0x0000000b1e387209 */ /* 0x000fe20007810000 */
[----:B------:R-:W0:Y:S03]  /*14070*/  MUFU.EX2 R51, R51 ;  /* 0x0000003300337308 */ /* 0x000e260000000800 */
[----:B------:R-:W-:Y:S01]  /*14080*/  FMNMX.FTZ R11, R31, R56, !PT ;  /* 0x000000381f0b7209 */ /* 0x000fe20007810000 */
[--C-:B------:R-:W-:Y:S01]  /*14090*/  FFMA.FTZ R56, R57, UR41, -R76.reuse ;  /* 0x0000002939387c23 */ /* 0x100fe2000801084c */
[----:B------:R-:W-:-:S02]  /*140a0*/  FFMA.FTZ R57, R58, UR41, -R76 ;  /* 0x000000293a397c23 */ /* 0x000fc4000801084c */
[----:B------:R-:W-:Y:S01]  /*140b0*/  FMNMX.FTZ R82, R32, R11, !PT ;  /* 0x0000000b20527209 */ /* 0x000fe20007810000 */
[----:B------:R-:W-:Y:S03]  /*140c0*/  MUFU.EX2 R52, R52 ;  /* 0x0000003400347308 */ /* 0x000fe60000000800 */
[----:B------:R-:W-:-:S04]  /*140d0*/  FMNMX.FTZ R82, R33, R82, !PT ;  /* 0x0000005221527209 */ /* 0x000fc80007810000 */
[----:B------:R-:W-:Y:S01]  /*140e0*/  FMNMX.FTZ R11, R35, R82, !PT ;  /* 0x00000052230b7209 */ /* 0x000fe20007810000 */
[----:B------:R-:W-:Y:S01]  /*140f0*/  MUFU.EX2 R53, R53 ;  /* 0x0000003500357308 */ /* 0x000fe20000000800 */
[----:B0-----:R-:W-:Y:S02]  /*14100*/  F2FP.SATFINITE.E4M3.F32.PACK_AB_MERGE_C R166, R51, R50, RZ ;  /* 0x0000003233a6723e */ /* 0x001fe400048070ff */
[----:B------:R-:W-:Y:S02]  /*14110*/  FMNMX.FTZ R58, R34, R11, !PT ;  /* 0x0000000b223a7209 */ /* 0x000fe40007810000 */
[----:B------:R-:W-:Y:S02]  /*14120*/  F2FP.SATFINITE.E4M3.F32.PACK_AB_MERGE_C R166, R49, R48, R166 ;  /* 0x0000003031a6723e */ /* 0x000fe400048070a6 */
[----:B------:R-:W-:Y:S01]  /*14130*/  FMNMX.FTZ R11, R37, R58, !PT ;  /* 0x0000003a250b7209 */ /* 0x000fe20007810000 */
[----:B------:R-:W-:Y:S03]  /*14140*/  MUFU.EX2 R54, R54 ;  /* 0x0000003600367308 */ /* 0x000fe60000000800 */
[----:B------:R-:W-:-:S04]  /*14150*/  FMNMX.FTZ R11, R36, R11, !PT ;  /* 0x0000000b240b7209 */ /* 0x000fc80007810000 */
[----:B------:R-:W-:Y:S01]  /*14160*/  FMNMX.FTZ R60, R38, R11, !PT ;  /* 0x0000000b263c7209 */ /* 0x000fe20007810000 */
[----:B------:R0:W-:Y:S03]  /*14170*/  MUFU.EX2 R58, R81 ;  /* 0x00000051003a7308 */ /* 0x0001e60000000800 */
[----:B------:R-:W-:Y:S01]  /*14180*/  FMNMX.FTZ R11, R39, R60, !PT ;  /* 0x0000003c270b7209 */ /* 0x000fe20007810000 */
[--C-:B------:R-:W-:Y:S01]  /*14190*/  FFMA.FTZ R60, R61, UR41, -R76.reuse ;  /* 0x000000293d3c7c23 */ /* 0x100fe2000801084c */
[----:B------:R-:W-:-:S02]  /*141a0*/  FFMA.FTZ R61, R62, UR41, -R76 ;  /* 0x000000293e3d7c23 */ /* 0x000fc4000801084c */
[----:B------:R-:W-:Y:S01]  /*141b0*/  FMNMX.FTZ R82, R40, R11, !PT ;  /* 0x0000000b28527209 */ /* 0x000fe20007810000 */
[----:B------:R-:W1:Y:S01]  /*141c0*/  MUFU.EX2 R55, R55 ;  /* 0x0000003700377308 */ /* 0x000e620000000800 */
[----:B0-----:R-:W-:-:S02]  /*141d0*/  FADD.FTZ R81, R0, R79 ;  /* 0x0000004f00517221 */ /* 0x001fc40000010000 */
[----:B------:R-:W-:-:S04]  /*141e0*/  FMNMX.FTZ R11, R41, R82, !PT ;  /* 0x00000052290b7209 */ /* 0x000fc80007810000 */
[----:B------:R-:W-:Y:S01]  /*141f0*/  FMNMX.FTZ R62, R42, R11, !PT ;  /* 0x0000000b2a3e7209 */ /* 0x000fe20007810000 */
[----:B------:R-:W-:Y:S03]  /*14200*/  MUFU.EX2 R56, R56 ;  /* 0x0000003800387308 */ /* 0x000fe60000000800 */
        /* <DEDUP_REMOVED lines=12> */
[----:B------:R-:W-:-:S01]  /*142d0*/  FFMA.FTZ R71, R72, UR41, -R76 ;  /* 0x0000002948477c23 */ /* 0x000fc2000801084c */
[----:B------:R-:W0:Y:S01]  /*142e0*/  SHFL.BFLY PT, R11, R78, 0x2, 0x1f ;  /* 0x0c401f004e0b7f89 */ /* 0x000e2200000e0000 */
[----:B------:R-:W-:-:S01]  /*142f0*/  FFMA.FTZ R72, R73, UR41, -R76 ;  /* 0x0000002949487c23 */ /* 0x000fc2000801084c */
[----:B------:R-:W-:Y:S01]  /*14300*/  FFMA.FTZ R73, R75, UR41, -R76 ;  /* 0x000000294b497c23 */ /* 0x000fe2000801084c */
[----:B------:R-:W-:Y:S01]  /*14310*/  MUFU.EX2 R57, R57 ;  /* 0x0000003900397308 */ /* 0x000fe20000000800 */
[----:B-1----:R-:W-:-:S04]  /*14320*/  F2FP.SATFINITE.E4M3.F32.PACK_AB_MERGE_C R160, R55, R54, RZ ;  /* 0x0000003637a0723e */ /* 0x002fc800048070ff */
[----:B------:R-:W-:-:S03]  /*14330*/  F2FP.SATFINITE.E4M3.F32.PACK_AB_MERGE_C R160, R53, R52, R160 ;  /* 0x0000003435a0723e */ /* 0x000fc600048070a0 */
[----:B------:R-:W1:Y:S08]  /*14340*/  MUFU.EX2 R59, R59 ;  /* 0x0000003b003b7308 */ /* 0x000e700000000800 */
[----:B------:R-:W-:Y:S01]  /*14350*/  MUFU.EX2 R62, R62 ;  /* 0x0000003e003e7308 */ /* 0x000fe20000000800 */
[----:B0-----:R-:W-:-:S07]  /*14360*/  FMNMX.FTZ R77, R78, R11, !PT ;  /* 0x0000000b4e4d7209 */ /* 0x001fce0007810000 */
[----:B------:R-:W-:Y:S01]  /*14370*/  MUFU.EX2 R63, R63 ;  /* 0x0000003f003f7308 */ /* 0x000fe20000000800 */
[----:B-1----:R-:W-:Y:S01]  /*14380*/  F2FP.SATFINITE.E4M3.F32.PACK_AB_MERGE_C R162, R59, R58, RZ ;  /* 0x0000003a3ba2723e */ /* 0x002fe200048070ff */
[----:B------:R-:W0:Y:S03]  /*14390*/  SHFL.BFLY PT, R78, R77, 0x1, 0x1f ;  /* 0x0c201f004d4e7f89 */ /* 0x000e2600000e0000 */
[----:B------:R-:W-:-:S03]  /*143a0*/  F2FP.SATFINITE.E4M3.F32.PACK_AB_MERGE_C R162, R57, R56, R162 ;  /* 0x0000003839a2723e */ /* 0x000fc600048070a2 */
        /* <DEDUP_REMOVED lines=29> */
[----:B------:R-:W-:Y:S01]  /*14580*/  FADD.FTZ R30, R46, R81 ;  /* 0x000000512e1e7221 */ /* 0x000fe20000010000 */
[----:B------:R-:W-:-:S01]  /*14590*/  FFMA.FTZ R32, R33, UR41, -R75 ;  /* 0x0000002921207c23 */ /* 0x000fc2000801084b */
[--C-:B------:R-:W-:Y:S01]  /*145a0*/  FFMA.FTZ R15, R15, UR41, -R75.reuse ;  /* 0x000000290f0f7c23 */ /* 0x100fe2000801084b */
[----:B------:R-:W-:-:S01]  /*145b0*/  FFMA.FTZ R29, R29, UR41, -R75 ;  /* 0x000000291d1d7c23 */ /* 0x000fc2000801084b */
[----:B------:R-:W1:Y:S01]  /*145c0*/  MUFU.EX2 R8, R8 ;  /* 0x0000000800087308 */ /* 0x000e620000000800 */
[----:B------:R-:W-:-:S01]  /*145d0*/  FADD.FTZ R81, R47, R30 ;  /* 0x0000001e2f517221 */ /* 0x000fc20000010000 */
[--C-:B------:R-:W-:Y:S01]  /*145e0*/  FFMA.FTZ R37, R37, UR41, -R75.reuse ;  /* 0x0000002925257c23 */ /* 0x100fe2000801084b */
[----:B------:R-:W-:-:S01]  /*145f0*/  FFMA.FTZ R36, R36, UR41, -R75 ;  /* 0x0000002924247c23 */ /* 0x000fc2000801084b */
[----:B------:R-:W-:Y:S01]  /*14600*/  FFMA.FTZ R38, R38, UR41, -R75 ;  /* 0x0000002926267c23 */ /* 0x000fe2000801084b */
[----:B------:R-:W-:-:S01]  /*14610*/  FADD.FTZ R30, R48, R81 ;  /* 0x00000051301e7221 */ /* 0x000fc20000010000 */
[--C-:B------:R-:W-:Y:S01]  /*14620*/  FFMA.FTZ R39, R39, UR41, -R75.reuse ;  /* 0x0000002927277c23 */ /* 0x100fe2000801084b */
[----:B------:R-:W-:-:S01]  /*14630*/  FFMA.FTZ R40, R40, UR41, -R75 ;  /* 0x0000002928287c23 */ /* 0x000fc2000801084b */
[----:B------:R-:W2:Y:S01]  /*14640*/  MUFU.EX2 R77, R77 ;  /* 0x0000004d004d7308 */ /* 0x000ea20000000800 */
[----:B0-----:R-:W-:-:S01]  /*14650*/  FADD.FTZ R33, R76, R3 ;  /* 0x000000034c217221 */ /* 0x001fc20000010000 */
[----:B------:R-:W-:Y:S01]  /*14660*/  FADD.FTZ R81, R49, R30 ;  /* 0x0000001e31517221 */ /* 0x000fe20000010000 */
[----:B------:R-:W-:-:S01]  /*14670*/  FFMA.FTZ R30, R35, UR41, -R75 ;  /* 0x00000029231e7c23 */ /* 0x000fc2000801084b */
[--C-:B------:R-:W-:Y:S01]  /*14680*/  FFMA.FTZ R41, R41, UR41, -R75.reuse ;  /* 0x0000002929297c23 */ /* 0x100fe2000801084b */
[----:B------:R-:W-:-:S01]  /*14690*/  FFMA.FTZ R42, R42, UR41, -R75 ;  /* 0x000000292a2a7c23 */ /* 0x000fc2000801084b */
[----:B------:R-:W-:Y:S01]  /*146a0*/  FADD.FTZ R82, R50, R81 ;  /* 0x0000005132527221 */ /* 0x000fe20000010000 */
[----:B------:R-:W-:-:S01]  /*146b0*/  FFMA.FTZ R43, R43, UR41, -R75 ;  /* 0x000000292b2b7c23 */ /* 0x000fc2000801084b */
[----:B------:R-:W0:Y:S01]  /*146c0*/  MUFU.EX2 R9, R9 ;  /* 0x0000000900097308 */ /* 0x000e220000000800 */
[----:B-1----:R-:W-:-:S01]  /*146d0*/  FADD.FTZ R80, R8, R33 ;  /* 0x0000002108507221 */ /* 0x002fc20000010000 */
[----:B------:R-:W-:Y:S01]  /*146e0*/  FADD.FTZ R47, R51, R82 ;  /* 0x00000052332f7221 */ /* 0x000fe20000010000 */
[----:B------:R-:W-:-:S01]  /*146f0*/  FFMA.FTZ R33, R34, UR41, -R75 ;  /* 0x0000002922217c23 */ /* 0x000fc2000801084b */
[--C-:B------:R-:W-:Y:S01]  /*14700*/  FFMA.FTZ R44, R44, UR41, -R75.reuse ;  /* 0x000000292c2c7c23 */ /* 0x100fe2000801084b */
[----:B------:R-:W-:-:S01]  /*14710*/  FFMA.FTZ R45, R45, UR41, -R75 ;  /* 0x000000292d2d7c23 */ /* 0x000fc2000801084b */
[----:B------:R-:W-:-:S02]  /*14720*/  FADD.FTZ R34, R52, R47 ;  /* 0x0000002f34227221 */ /* 0x000fc40000010000 */
[----:B------:R-:W1:Y:S01]  /*14730*/  MUFU.EX2 R12, R12 ;  /* 0x0000000c000c7308 */ /* 0x000e620000000800 */
[----:B--2---:R-:W-:-:S01]  /*14740*/  FADD.FTZ R80, R77, R80 ;  /* 0x000000504d507221 */ /* 0x004fc20000010000 */
[----:B------:R-:W-:Y:S01]  /*14750*/  FADD.FTZ R47, R53, R34 ;  /* 0x00000022352f7221 */ /* 0x000fe20000010000 */
[----:B------:R-:W-:-:S03]  /*14760*/  F2FP.SATFINITE.E4M3.F32.PACK_AB_MERGE_C R8, R77, R8, RZ ;  /* 0x000000084d08723e */ /* 0x000fc600048070ff */
[----:B------:R-:W-:Y:S01]  /*14770*/  FADD.FTZ R34, R54, R47 ;  /* 0x0000002f36227221 */ /* 0x000fe20000010000 */
[----:B------:R-:W-:Y:S01]  /*14780*/  F2FP.SATFINITE.E4M3.F32.PACK_AB_MERGE_C R165, R3, R76, R8 ;  /* 0x0000004c03a5723e */ /* 0x000fe20004807008 */
[----:B------:R-:W2:Y:S01]  /*14790*/  MUFU.EX2 R14, R14 ;  /* 0x0000000e000e7308 */ /* 0x000ea20000000800 */
[----:B0-----:R-:W-:-:S01]  /*147a0*/  FADD.FTZ R35, R9, R80 ;  /* 0x0000005009237221 */ /* 0x001fc20000010000 */
[----:B------:R-:W-:Y:S01]  /*147b0*/  FADD.FTZ R55, R55, R34 ;  /* 0x0000002237377221 */ /* 0x000fe20000010000 */
[----:B------:R-:W0:Y:S03]  /*147c0*/  @P2 LDC R8, c[0x0][0x44c] ;  /* 0x00011300ff082b82 */ /* 0x000e260000000800 */
[----:B------:R-:W-:-:S02]  /*147d0*/  FADD.FTZ R34, R56, R55 ;  /* 0x0000003738227221 */ /* 0x000fc40000010000 */
[----:B------:R-:W3:Y:S01]  /*147e0*/  MUFU.EX2 R15, R15 ;  /* 0x0000000f000f7308 */ /* 0x000ee20000000800 */
[----:B-1----:R-:W-:-:S01]  /*147f0*/  FADD.FTZ R35, R12, R35 ;  /* 0x000000230c237221 */ /* 0x002fc20000010000 */
[----:B------:R-:W-:Y:S01]  /*14800*/  FADD.FTZ R47, R57, R34 ;  /* 0x00000022392f7221 */ /* 0x000fe20000010000 */
[----:B------:R-:W-:-:S03]  /*14810*/  F2FP.SATFINITE.E4M3.F32.PACK_AB_MERGE_C R34, R63, R62, RZ ;  /* 0x0000003e3f22723e */ /* 0x000fc600048070ff */
[----:B------:R-:W-:Y:S01]  /*14820*/  FADD.FTZ R58, R58, R47 ;  /* 0x0000002f3a3a7221 */ /* 0x000fe20000010000 */
[----:B------:R-:W-:Y:S01]  /*14830*/  F2FP.SATFINITE.E4M3.F32.PACK_AB_MERGE_C R156, R61, R60, R34 ;  /* 0x0000003c3d9c723e */ /* 0x000fe20004807022 */
[----:B------:R-:W1:Y:S01]  /*14840*/  MUFU.EX2 R13, R13 ;  /* 0x0000000d000d7308 */ /* 0x000e620000000800 */
[----:B--2---:R-:W-:-:S01]  /*14850*/  FADD.FTZ R0, R14, R35 ;  /* 0x000000230e007221 */ /* 0x004fc20000010000 */
[----:B------:R-:W-:Y:S01]  /*14860*/  FADD.FTZ R59, R59, R58 ;  /* 0x0000003a3b3b7221 */ /* 0x000fe20000010000 */
[----:B------:R-:W-:-:S03]  /*14870*/  F2FP.SATFINITE.E4M3.F32.PACK_AB_MERGE_C R34, R67, R66, RZ ;  /* 0x000000424322723e */ /* 0x000fc600048070ff */
[----:B------:R-:W-:Y:S02]  /*14880*/  FADD.FTZ R60, R60, R59 ;  /* 0x0000003b3c3c7221 */ /* 0x000fe40000010000 */
[----:B------:R-:W2:Y:S01]  /*14890*/  MUFU.EX2 R20, R20 ;  /* 0x0000001400147308 */ /* 0x000ea20000000800 */
[----:B---3--:R-:W-:-:S01]  /*148a0*/  FADD.FTZ R0, R15, R0 ;  /* 0x000000000f007221 */ /* 0x008fc20000010000 */
[----:B------:R-:W-:Y:S01]  /*148b0*/  FADD.FTZ R61, R61, R60 ;  /* 0x0000003c3d3d7221 */ /* 0x000fe20000010000 */
[----:B------:R-:W-:-:S03]  /*148c0*/  F2FP.SATFINITE.E4M3.F32.PACK_AB_MERGE_C R14, R15, R14, RZ ;  /* 0x0000000e0f0e723e */ /* 0x000fc600048070ff */
[----:B------:R-:W-:Y:S01]  /*148d0*/  FADD.FTZ R62, R62, R61 ;  /* 0x0000003d3e3e7221 */ /* 0x000fe20000010000 */
[----:B------:R-:W-:Y:S01]  /*148e0*/  F2FP.SATFINITE.E4M3.F32.PACK_AB_MERGE_C R167, R12, R9, R14 ;  /* 0x000000090ca7723e */ /* 0x000fe2000480700e */
[----:B------:R-:W3:Y:S01]  /*148f0*/  MUFU.EX2 R21, R21 ;  /* 0x0000001500157308 */ /* 0x000ee20000000800 */
[----:B-1----:R-:W-:-:S01]  /*14900*/  FADD.FTZ R35, R13, R0 ;  /* 0x000000000d237221 */ /* 0x002fc20000010000 */
[----:B------:R-:W-:Y:S01]  /*14910*/  FADD.FTZ R63, R63, R62 ;  /* 0x0000003e3f3f7221 */ /* 0x000fe20000010000 */
[----:B0-----:R-:W-:-:S04]  /*14920*/  @P2 IMAD.HI.U32 R12, R175, R8, RZ ;  /* 0x00000008af0c2227 */ /* 0x001fc800078e00ff */
[----:B------:R-:W-:Y:S01]  /*14930*/  IMAD.MOV.U32 R9, RZ, RZ, R175 ;  /* 0x000000ffff097224 */ /* 0x000fe200078e00af */
[----:B------:R-:W0:Y:S01]  /*14940*/  MUFU.EX2 R78, R78 ;  /* 0x0000004e004e7308 */ /* 0x000e220000000800 */
[----:B--2---:R-:W-:-:S07]  /*14950*/  FADD.FTZ R0, R20, R35 ;  /* 0x0000002314007221 */ /* 0x004fce0000010000 */
[----:B------:R-:W1:Y:S01]  /*14960*/  MUFU.EX2 R24, R24 ;  /* 0x0000001800187308 */ /* 0x000e620000000800 */
[----:B---3--:R-:W-:-:S07]  /*14970*/  FADD.FTZ R35, R21, R0 ;  /* 0x0000000015237221 */ /* 0x008fce0000010000 */
[----:B------:R-:W2:Y:S01]  /*14980*/  MUFU.EX2 R25, R25 ;  /* 0x0000001900197308 */ /* 0x000ea20000000800 */
[----:B0-----:R-:W-:-:S01]  /*14990*/  FADD.FTZ R35, R78, R35 ;  /* 0x000000234e237221 */ /* 0x001fc20000010000 */
[----:B------:R-:W-:-:S04]  /*149a0*/  F2FP.SATFINITE.E4M3.F32.PACK_AB_MERGE_C R21, R78, R21, RZ ;  /* 0x000000154e15723e */ /* 0x000fc800048070ff */
[----:B------:R-:W-:Y:S02]  /*149b0*/  F2FP.SATFINITE.E4M3.F32.PACK_AB_MERGE_C R161, R20, R13, R21 ;  /* 0x0000000d14a1723e */ /* 0x000fe40004807015 */
        /* <DEDUP_REMOVED lines=8> */
[----:B------:R-:W-:-:S04]  /*14a40*/  F2FP.SATFINITE.E4M3.F32.PACK_AB_MERGE_C R26, R29, R26, RZ ;  /* 0x0000001a1d1a723e */ /* 0x000fc800048070ff */
[----:B------:R-:W-:Y:S02]  /*14a50*/  F2FP.SATFINITE.E4M3.F32.PACK_AB_MERGE_C R163, R25, R24, R26 ;  /* 0x0000001819a3723e */ /* 0x000fe4000480701a */
        /* <DEDUP_REMOVED lines=8> */
[----:B------:R-:W-:-:S04]  /*14ae0*/  F2FP.SATFINITE.E4M3.F32.PACK_AB_MERGE_C R31, R32, R31, RZ ;  /* 0x0000001f201f723e */ /* 0x000fc800048070ff */
[----:B------:R-:W-:Y:S02]  /*14af0*/  F2FP.SATFINITE.E4M3.F32.PACK_AB_MERGE_C R157, R28, R27, R31 ;  /* 0x0000001b1c9d723e */ /* 0x000fe4000480701f */
[----:B------:R-:W2:Y:S01]  /*14b00*/  MUFU.EX2 R33, R33 ;  /* 0x0000002100217308 */ /* 0x000ea20000000800 */
[----:B0-----:R-:W-:Y:S01]  /*14b10*/  F2FP.SATFINITE.E4M3.F32.PACK_AB_MERGE_C R158, R65, R64, R34 ;  /* 0x00000040419e723e */ /* 0x001fe20004807022 */
[----:B------:R-:W-:-:S04]  /*14b20*/  FADD.FTZ R64, R64, R63 ;  /* 0x0000003f40407221 */ /* 0x000fc80000010000 */
[----:B------:R-:W-:Y:S02]  /*14b30*/  FADD.FTZ R65, R65, R64 ;  /* 0x0000004041417221 */ /* 0x000fe40000010000 */
[----:B------:R-:W0:Y:S01]  /*14b40*/  MUFU.EX2 R37, R37 ;  /* 0x0000002500257308 */ /* 0x000e220000000800 */
[----:B-1----:R-:W-:-:S01]  /*14b50*/  FADD.FTZ R0, R30, R15 ;  /* 0x0000000f1e007221 */ /* 0x002fc20000010000 */
[----:B------:R-:W-:Y:S01]  /*14b60*/  FADD.FTZ R66, R66, R65 ;  /* 0x0000004142427221 */ /* 0x000fe20000010000 */
[----:B------:R-:W1:Y:S03]  /*14b70*/  @P2 LDC R15, c[0x0][0x450] ;  /* 0x00011400ff0f2b82 */ /* 0x000e660000000800 */
[----:B------:R-:W-:-:S02]  /*14b80*/  FADD.FTZ R67, R67, R66 ;  /* 0x0000004243437221 */ /* 0x000fc40000010000 */
[----:B------:R-:W-:Y:S01]  /*14b90*/  MUFU.EX2 R70, R70 ;  /* 0x0000004600467308 */ /* 0x000fe20000000800 */
[----:B--2---:R-:W-:-:S07]  /*14ba0*/  FADD.FTZ R0, R33, R0 ;  /* 0x0000000021007221 */ /* 0x004fce0000010000 */
[----:B------:R-:W2:Y:S01]  /*14bb0*/  MUFU.EX2 R71, R71 ;  /* 0x0000004700477308 */ /* 0x000ea20000000800 */
[----:B0-----:R-:W-:-:S07]  /*14bc0*/  FADD.FTZ R3, R37, R0 ;  /* 0x0000000025037221 */ /* 0x001fce0000010000 */
[----:B------:R-:W0:Y:S01]  /*14bd0*/  MUFU.EX2 R36, R36 ;  /* 0x0000002400247308 */ /* 0x000e220000000800 */
[----:B-1----:R-:W-:-:S07]  /*14be0*/  @P2 SHF.R.U32.HI R9, RZ, R15, R12 ;  /* 0x0000000fff092219 */ /* 0x002fce000001160c */
[----:B------:R-:W-:Y:S01]  /*14bf0*/  MUFU.EX2 R68, R68 ;  /* 0x0000004400447308 */ /* 0x000fe20000000800 */
[----:B--2---:R-:W-:Y:S01]  /*14c00*/  F2FP.SATFINITE.E4M3.F32.PACK_AB_MERGE_C R0, R71, R70, RZ ;  /* 0x000000464700723e */ /* 0x004fe200048070ff */
[----:B------:R-:W-:-:S04]  /*14c10*/  IMAD.IADD R9, R88, 0x1, R9 ;  /* 0x0000000158097824 */ /* 0x000fc800078e0209 */
[----:B------:R-:W-:Y:S02]  /*14c20*/  IMAD.IADD R6, R9, 0x1, R6 ;  /* 0x0000000109067824 */ /* 0x000fe400078e0206 */
        /* <DEDUP_REMOVED lines=9> */
[----:B------:R-:W1:Y:S01]  /*14cc0*/  MUFU.EX2 R40, R40 ;  /* 0x0000002800287308 */ /* 0x000e620000000800 */
[----:B0-----:R-:W-:-:S01]  /*14cd0*/  FADD.FTZ R0, R38, R3 ;  /* 0x0000000326007221 */ /* 0x001fc20000010000 */
[----:B------:R-:W-:-:S04]  /*14ce0*/  FADD.FTZ R70, R70, R69 ;  /* 0x0000004546467221 */ /* 0x000fc80000010000 */
[----:B------:R-:W-:Y:S02]  /*14cf0*/  FADD.FTZ R71, R71, R70 ;  /* 0x0000004647477221 */ /* 0x000fe40000010000 */
[----:B------:R-:W-:Y:S01]  /*14d00*/  MUFU.EX2 R74, R74 ;  /* 0x0000004a004a7308 */ /* 0x000fe20000000800 */
[----:B--2---:R-:W-:-:S07]  /*14d10*/  FADD.FTZ R3, R39, R0 ;  /* 0x0000000027037221 */ /* 0x004fce0000010000 */
[----:B------:R-:W0:Y:S01]  /*14d20*/  MUFU.EX2 R5, R5 ;  /* 0x0000000500057308 */ /* 0x000e220000000800 */
[----:B-1----:R-:W-:-:S07]  /*14d30*/  FADD.FTZ R0, R40, R3 ;  /* 0x0000000328007221 */ /* 0x002fce0000010000 */
[----:B------:R-:W1:Y:S08]  /*14d40*/  MUFU.EX2 R41, R41 ;  /* 0x0000002900297308 */ /* 0x000e700000000800 */
[----:B------:R-:W-:Y:S01]  /*14d50*/  MUFU.EX2 R72, R72 ;  /* 0x0000004800487308 */ /* 0x000fe20000000800 */
[----:B0-----:R-:W-:-:S07]  /*14d60*/  F2FP.SATFINITE.E4M3.F32.PACK_AB_MERGE_C R3, R5, R74, RZ ;  /* 0x0000004a0503723e */ /* 0x001fce00048070ff */
[----:B------:R-:W0:Y:S01]  /*14d70*/  MUFU.EX2 R73, R73 ;  /* 0x0000004900497308 */ /* 0x000e220000000800 */
[C---:B-1----:R-:W-:Y:S01]  /*14d80*/  F2FP.SATFINITE.E4M3.F32.PACK_AB_MERGE_C R40, R41.reuse, R40, RZ ;  /* 0x000000282928723e */ /* 0x042fe200048070ff */
[----:B------:R-:W-:-:S03]  /*14d90*/  FADD.FTZ R41, R41, R0 ;  /* 0x0000000029297221 */ /* 0x000fc60000010000 */
[----:B------:R-:W-:-:S03]  /*14da0*/  F2FP.SATFINITE.E4M3.F32.PACK_AB_MERGE_C R153, R39, R38, R40 ;  /* 0x000000262799723e */ /* 0x000fc60004807028 */
[----:B------:R-:W1:Y:S08]  /*14db0*/  MUFU.EX2 R42, R42 ;  /* 0x0000002a002a7308 */ /* 0x000e700000000800 */
[----:B------:R-:W2:Y:S01]  /*14dc0*/  MUFU.EX2 R43, R43 ;  /* 0x0000002b002b7308 */ /* 0x000ea20000000800 */
[----:B0-----:R-:W-:Y:S01]  /*14dd0*/  F2FP.SATFINITE.E4M3.F32.PACK_AB_MERGE_C R154, R73, R72, R3 ;  /* 0x00000048499a723e */ /* 0x001fe20004807003 */
[----:B------:R-:W-:-:S04]  /*14de0*/  FADD.FTZ R72, R72, R71 ;  /* 0x0000004748487221 */ /* 0x000fc80000010000 */
[----:B------:R-:W-:Y:S02]  /*14df0*/  FADD.FTZ R73, R73, R72 ;  /* 0x0000004849497221 */ /* 0x000fe40000010000 */
[----:B------:R-:W0:Y:S01]  /*14e00*/  MUFU.EX2 R44, R44 ;  /* 0x0000002c002c7308 */ /* 0x000e220000000800 */
[----:B-1----:R-:W-:-:S01]  /*14e10*/  FADD.FTZ R0, R42, R41 ;  /* 0x000000292a007221 */ /* 0x002fc20000010000 */
[----:B------:R-:W-:-:S06]  /*14e20*/  FADD.FTZ R74, R74, R73 ;  /* 0x000000494a4a7221 */ /* 0x000fcc0000010000 */
[----:B------:R-:W1:Y:S01]  /*14e30*/  MUFU.EX2 R45, R45 ;  /* 0x0000002d002d7308 */ /* 0x000e620000000800 */
[----:B--2---:R-:W-:-:S04]  /*14e40*/  FADD.FTZ R3, R43, R0 ;  /* 0x000000002b037221 */ /* 0x004fc80000010000 */
[----:B0-----:R-:W-:Y:S01]  /*14e50*/  FADD.FTZ R0, R44, R3 ;  /* 0x000000032c007221 */ /* 0x001fe20000010000 */
[----:B------:R-:W-:-:S01]  /*14e60*/  FADD.FTZ R3, R5, R74 ;  /* 0x0000004a05037221 */ /* 0x000fc20000010000 */
[----:B------:R-:W-:Y:S01]  /*14e70*/  VIADD R5, R89, 0xfffffffe ;  /* 0xfffffffe59057836 */ /* 0x000fe20000000000 */
[C---:B-1----:R-:W-:Y:S01]  /*14e80*/  F2FP.SATFINITE.E4M3.F32.PACK_AB_MERGE_C R8, R45.reuse, R44, RZ ;  /* 0x0000002c2d08723e */ /* 0x042fe200048070ff */
[----:B------:R-:W-:-:S03]  /*14e90*/  FADD.FTZ R0, R45, R0 ;  /* 0x000000002d007221 */ /* 0x000fc60000010000 */
[----:B------:R-:W-:Y:S01]  /*14ea0*/  F2FP.SATFINITE.E4M3.F32.PACK_AB_MERGE_C R155, R43, R42, R8 ;  /* 0x0000002a2b9b723e */ /* 0x000fe20004807008 */
        /* <DEDUP_REMOVED lines=12> */
.L_x_1452:
[----:B------:R-:W-:-:S13]  /*14f70*/  ISETP.NE.AND P4, PT, R7, 0x1, PT ;  /* 0x000000010700780c */ /* 0x000fda0003f85270 */
[----:B------:R-:W0:Y:S02]  /*14f80*/  @P4 LDC.64 R12, c[0x0][0x9e8] ;  /* 0x00027a00ff0c4b82 */ /* 0x000e240000000a00 */
[----:B0-----:R-:W-:-:S05]  /*14f90*/  @P4 IMAD.HI.U32 R12, R8, R12, RZ ;  /* 0x0000000c080c4227 */ /* 0x001fca00078e00ff */
[----:B------:R-:W-:-:S07]  /*14fa0*/  @P4 SHF.R.U32.HI R8, RZ, R13, R12 ;  /* 0x0000000dff084219 */ /* 0x000fce000001160c */
.L_x_1453:
[----:B------:R-:W-:Y:S05]  /*14fb0*/  BSYNC B0 ;  /* 0x0000000000007941 */ /* 0x000fea0003800000 */
.L_x_1451:
[----:B------:R-:W-:-:S05]  /*14fc0*/  IMAD R7, R8, R7, R7 ;  /* 0x0000000708077224 */ /* 0x000fca00078e0207 */
[----:B------:R-:W-:-:S07]  /*14fd0*/  VIMNMX R6, R6, R7, PT ;  /* 0x0000000706067248 */ /* 0x000fce0003fe0100 */
.L_x_1450:
[----:B------:R-:W-:Y:S01]  /*14fe0*/  SHF.R.S32.HI R7, RZ, 0x1f, R6 ;  /* 0x0000001fff077819 */ /* 0x000fe20000011406 */
[----:B------:R-:W-:Y:S01]  /*14ff0*/  ULDC UR32, c[0x0][0x9e4] ;  /* 0x0002790000207ab9 */ /* 0x000fe20000000800 */
[----:B------:R-:W-:Y:S01]  /*15000*/  ULDC UR29, c[0x0][0x9e4] ;  /* 0x00027900001d7ab9 */ /* 0x000fe20000000800 */
[----:B------:R-:W-:Y:S01]  /*15010*/  ULDC UR28, c[0x0][0x988] ;  /* 0x00026200001c7ab9 */ /* 0x000fe20000000800 */
[----:B------:R-:W-:Y:S01]  /*15020*/  LEA.HI R7, R7, R6, RZ, 0x7 ;  /* 0x0000000607077211 */ /* 0x000fe200078f38ff */
[----:B------:R-:W-:Y:S01]  /*15030*/  ULDC UR31, c[0x0][0x988] ;  /* 0x00026200001f7ab9 */ /* 0x000fe20000000800 */
[----:B------:R-:W-:Y:S01]  /*15040*/  ULDC UR30, c[0x0][0x988] ;  /* 0x00026200001e7ab9 */ /* 0x000fe20000000800 */
[----:B------:R-:W-:Y:S01]  /*15050*/  ULDC UR34, c[0x0][0x9e0] ;  /* 0x0002780000227ab9 */ /* 0x000fe20000000800 */
[----:B------:R-:W-:Y:S01]  /*15060*/  SHF.R.S32.HI R7, RZ, 0x7, R7 ;  /* 0x00000007ff077819 */ /* 0x000fe20000011407 */
[----:B------:R-:W-:Y:S01]  /*15070*/  ULDC UR33, c[0x0][0x9e0] ;  /* 0x0002780000217ab9 */ /* 0x000fe20000000800 */
[----:B------:R-:W-:-:S02]  /*15080*/  CS2R R88, SRZ ;  /* 0x0000000000587805 */ /* 0x000fc4000001ff00 */
[----:B------:R-:W-:Y:S02]  /*15090*/  CS2R R90, SRZ ;  /* 0x00000000005a7805 */ /* 0x000fe4000001ff00 */
[----:B------:R-:W-:Y:S02]  /*150a0*/  VIMNMX R12, R180, R7, !PT ;  /* 0x00000007b40c7248 */ /* 0x000fe40007fe0100 */
        /* <DEDUP_REMOVED lines=63> */
[----:B------:R-:W-:-:S07]  /*154a0*/  CS2R R88, SRZ ;  /* 0x0000000000587805 */ /* 0x000fce000001ff00 */
.L_x_1473:
[----:B------:R-:W-:Y:S01]  /*154b0*/  VIADD R13, R169, 0x1 ;  /* 0x00000001a90d7836 */ /* 0x000fe20000000000 */
[----:B------:R-:W-:Y:S05]  /*154c0*/  YIELD ;  /* 0x0000000000007946 */ /* 0x000fea0003800000 */
[----:B------:R-:W-:-:S04]  /*154d0*/  ISETP.NE.AND P4, PT, R13, 0x2, PT ;  /* 0x000000020d00780c */ /* 0x000fc80003f85270 */
[----:B------:R-:W-:Y:S02]  /*154e0*/  SEL R181, RZ, 0x1, P4 ;  /* 0x00000001ffb57807 */ /* 0x000fe40002000000 */
[----:B------:R-:W-:Y:S02]  /*154f0*/  SEL R13, R13, RZ, P4 ;  /* 0x000000ff0d0d7207 */ /* 0x000fe40002000000 */
[----:B------:R-:W-:Y:S02]  /*15500*/  ISETP.NE.AND P4, PT, R179, RZ, PT ;  /* 0x000000ffb300720c */ /* 0x000fe40003f85270 */
[----:B------:R-:W-:-:S11]  /*15510*/  LOP3.LUT R181, R18, R181, RZ, 0x3c, !PT ;  /* 0x000000b512b57212 */ /* 0x000fd600078e3cff */
[----:B------:R-:W-:Y:S05]  /*15520*/  @P4 BRA `(.L_x_1455) ;  /* 0x0000000000304947 */ /* 0x000fea0003800000 */
[----:B------:R-:W-:Y:S05]  /*15530*/  @!P0 BRA `(.L_x_1456) ;  /* 0x0000000000048947 */ /* 0x000fea0003800000 */
[----:B------:R-:W-:Y:S01]  /*15540*/  BPT.TRAP 0x1 ;  /* 0x000000040000795c */ /* 0x000fe20000300000 */
.L_x_1456:
[----:B------:R-:W-:Y:S01]  /*15550*/  IMAD R7, R13, 0x8, R16 ;  /* 0x000000080d077824 */ /* 0x000fe200078e0210 */
[----:B------:R-:W-:-:S04]  /*15560*/  SHF.L.U32 R6, R181, 0x1f, RZ ;  /* 0x0000001fb5067819 */ /* 0x000fc800000006ff */
[----:B------:R0:W1:Y:S01]  /*15570*/  SYNCS.PHASECHK.TRANS64.TRYWAIT P5, [R7+URZ+0x22830], R6 ;  /* 0x02283006070075a7 */ /* 0x00006200080a017f */
[----:B------:R-:W-:Y:S05]  /*15580*/  @!P0 BRA `(.L_x_1457) ;  /* 0x0000000000048947 */ /* 0x000fea0003800000 */
[----:B------:R-:W-:Y:S01]  /*15590*/  BPT.TRAP 0x1 ;  /* 0x000000040000795c */ /* 0x000fe20000300000 */
.L_x_1457:
[----:B------:R-:W-:Y:S04]  /*155a0*/  BSSY B0, `(.L_x_1455) ;  /* 0x0000004000007945 */ /* 0x000fe80003800000 */
[----:B-1----:R-:W-:Y:S05]  /*155b0*/  @P5 BRA `(.L_x_1458) ;  /* 0x0000000000085947 */ /* 0x002fea0003800000 */
[----:B------:R-:W1:Y:S02]  /*155c0*/  SYNCS.PHASECHK.TRANS64.TRYWAIT P5, [R7+URZ+0x22830], R6 ;  /* 0x02283006070075a7 */ /* 0x000e6400080a017f */
[----:B-1----:R-:W-:Y:S05]  /*155d0*/  @!P5 BRA `(.L_x_1459) ;  /* 0x0000016800d8d947 */ /* 0x002fea0003800000 */
.L_x_1458:
[----:B------:R-:W-:Y:S05]  /*155e0*/  BSYNC B0 ;  /* 0x0000000000007941 */ /* 0x000fea0003800000 */
.L_x_1455:
[----:B01----:R-:W0:Y:S01]  /*155f0*/  S2R R6, SR_TID.X ;  /* 0x0000000000067919 */ /* 0x003e220000002100 */
[----:B------:R-:W-:Y:S05]  /*15600*/  WARPSYNC.ALL ;  /* 0x0000000000007948 */ /* 0x000fea0003800000 */
[----:B------:R-:W-:Y:S02]  /*15610*/  IMAD.MOV.U32 R7, RZ, RZ, -0x7fffffe0 ;  /* 0x80000020ff077424 */ /* 0x000fe400078e00ff */
[----:B------:R-:W-:Y:S02]  /*15620*/  IMAD.MOV.U32 R15, RZ, RZ, -0x7fffffe0 ;  /* 0x80000020ff0f7424 */ /* 0x000fe400078e00ff */
[----:B------:R-:W-:Y:S01]  /*15630*/  IMAD.MOV.U32 R9, RZ, RZ, -0x7fffffe0 ;  /* 0x80000020ff097424 */ /* 0x000fe200078e00ff */
[----:B------:R-:W-:Y:S01]  /*15640*/  R2UR UR27, R7 ;  /* 0x00000000071b72ca */ /* 0x000fe200000e0000 */
[----:B------:R-:W-:Y:S01]  /*15650*/  IMAD.MOV.U32 R21, RZ, RZ, -0x7fffffe0 ;  /* 0x80000020ff157424 */ /* 0x000fe200078e00ff */
[----:B------:R-:W-:-:S02]  /*15660*/  R2UR UR7, R15 ;  /* 0x000000000f0772ca */ /* 0x000fc400000e0000 */
[----:B------:R-:W-:Y:S02]  /*15670*/  R2UR UR11, R9 ;  /* 0x00000000090b72ca */ /* 0x000fe400000e0000 */
[----:B------:R-:W-:Y:S02]  /*15680*/  R2UR UR15, R15 ;  /* 0x000000000f0f72ca */ /* 0x000fe400000e0000 */
[----:B------:R-:W-:Y:S02]  /*15690*/  R2UR UR19, R21 ;  /* 0x00000000151372ca */ /* 0x000fe400000e0000 */
[----:B------:R-:W-:Y:S02]  /*156a0*/  R2UR UR23, R7 ;  /* 0x00000000071772ca */ /* 0x000fe400000e0000 */
[----:B0-----:R-:W-:Y:S01]  /*156b0*/  SHF.R.U32.HI R8, RZ, 0x7, R6 ;  /* 0x00000007ff087819 */ /* 0x001fe20000011606 */
[----:B------:R-:W-:-:S04]  /*156c0*/  IMAD R6, R13, 0x600, R4 ;  /* 0x000006000d067824 */ /* 0x000fc800078e0204 */
[----:B------:R-:W-:Y:S01]  /*156d0*/  VIADD R24, R8, 0x8 ;  /* 0x0000000808187836 */ /* 0x000fe20000000000 */
[C---:B------:R-:W-:Y:S01]  /*156e0*/  R2UR UR26, R6.reuse ;  /* 0x00000000061a72ca */ /* 0x040fe200000e0000 */
[C---:B------:R-:W-:Y:S02]  /*156f0*/  VIADD R14, R6.reuse, 0x2 ;  /* 0x00000002060e7836 */ /* 0x040fe40000000000 */
[C---:B------:R-:W-:Y:S01]  /*15700*/  VIADD R8, R6.reuse, 0x200 ;  /* 0x0000020006087836 */ /* 0x040fe20000000000 */
[----:B------:R0:W-:Y:S01]  /*15710*/  BAR.SYNC.DEFER_BLOCKING R24, 0x100 ;  /* 0x000400180000751d */ /* 0x0001e20000010000 */
[----:B------:R-:W-:Y:S01]  /*15720*/  VIADD R20, R6, 0x400 ;  /* 0x0000040006147836 */ /* 0x000fe20000000000 */
[----:B------:R-:W-:Y:S01]  /*15730*/  R2UR UR6, R14 ;  /* 0x000000000e0672ca */ /* 0x000fe200000e0000 */
[----:B------:R-:W-:Y:S01]  /*15740*/  VIADD R14, R6, 0x202 ;  /* 0x00000202060e7836 */ /* 0x000fe20000000000 */
[----:B------:R-:W-:Y:S01]  /*15750*/  R2UR UR10, R8 ;  /* 0x00000000080a72ca */ /* 0x000fe200000e0000 */
[----:B------:R-:W-:Y:S01]  /*15760*/  VIADD R6, R6, 0x402 ;  /* 0x0000040206067836 */ /* 0x000fe20000000000 */
[----:B------:R-:W-:-:S02]  /*15770*/  R2UR UR18, R20 ;  /* 0x00000000141272ca */ /* 0x000fc400000e0000 */
[----:B------:R-:W-:Y:S02]  /*15780*/  R2UR UR14, R14 ;  /* 0x000000000e0e72ca */ /* 0x000fe400000e0000 */
[----:B------:R-:W-:Y:S01]  /*15790*/  R2UR UR22, R6 ;  /* 0x00000000061672ca */ /* 0x000fe200000e0000 */
[----:B0-----:R-:W-:-:S06]  /*157a0*/  WARPGROUP.ARRIVE ;  /* 0x00000000000079c5 */ /* 0x001fcc0000000000 */
        /* <DEDUP_REMOVED lines=17> */
[----:B------:R-:W-:Y:S05]  /*158c0*/  @P4 BRA `(.L_x_1460) ;  /* 0x0000000000284947 */ /* 0x000fea0003800000 */
[----:B------:R-:W-:Y:S05]  /*158d0*/  @!P0 BRA `(.L_x_1461) ;  /* 0x0000000000048947 */ /* 0x000fea0003800000 */
[----:B------:R-:W-:Y:S01]  /*158e0*/  BPT.TRAP 0x1 ;  /* 0x000000040000795c */ /* 0x000fe20000300000 */
.L_x_1461:
[----:B------:R-:W-:Y:S01]  /*158f0*/  SHF.L.U32 R6, R18, 0x1f, RZ ;  /* 0x0000001f12067819 */ /* 0x000fe200000006ff */
[----:B------:R-:W-:-:S04]  /*15900*/  IMAD R7, R169, 0x8, R16 ;  /* 0x00000008a9077824 */ /* 0x000fc800078e0210 */
[----:B------:R0:W1:Y:S01]  /*15910*/  SYNCS.PHASECHK.TRANS64.TRYWAIT P4, [R7+URZ+0x22850], R6 ;  /* 0x02285006070075a7 */ /* 0x000062000808017f */
[----:B------:R-:W-:Y:S05]  /*15920*/  @!P0 BRA `(.L_x_1462) ;  /* 0x0000000000048947 */ /* 0x000fea0003800000 */
[----:B------:R-:W-:Y:S01]  /*15930*/  BPT.TRAP 0x1 ;  /* 0x000000040000795c */ /* 0x000fe20000300000 */
.L_x_1462:
[----:B-1----:R-:W-:Y:S05]  /*15940*/  @P4 BRA `(.L_x_1460) ;  /* 0x0000000000084947 */ /* 0x002fea0003800000 */
[----:B------:R-:W1:Y:S02]  /*15950*/  SYNCS.PHASECHK.TRANS64.TRYWAIT P4, [R7+URZ+0x22850], R6 ;  /* 0x02285006070075a7 */ /* 0x000e64000808017f */
[----:B-1----:R-:W-:Y:S05]  /*15960*/  @!P4 BRA `(.L_x_1463) ;  /* 0x000001680008c947 */ /* 0x002fea0003800000 */
.L_x_1460:
[----:B01----:R-:W-:Y:S01]  /*15970*/  VIADD R6, R16, 0x400 ;  /* 0x0000040010067836 */ /* 0x003fe20000000000 */
[----:B------:R-:W-:Y:S05]  /*15980*/  WARPSYNC.ALL ;  /* 0x0000000000007948 */ /* 0x000fea0003800000 */
[----:B------:R-:W-:Y:S01]  /*15990*/  SHF.R.U32.HI R6, RZ, 0x4, R6 ;  /* 0x00000004ff067819 */ /* 0x000fe20000011606 */
[----:B------:R-:W-:Y:S01]  /*159a0*/  IMAD.MOV.U32 R7, RZ, RZ, 0x40000040 ;  /* 0x40000040ff077424 */ /* 0x000fe200078e00ff */
[----:B------:R-:W-:Y:S01]  /*159b0*/  WARPGROUP.ARRIVE ;  /* 0x00000000000079c5 */ /* 0x000fe20000000000 */
[----:B------:R-:W-:Y:S01]  /*159c0*/  IMAD.MOV.U32 R9, RZ, RZ, 0x40000040 ;  /* 0x40000040ff097424 */ /* 0x000fe200078e00ff */
[----:B------:R-:W-:-:S04]  /*159d0*/  LOP3.LUT R6, R6, 0x3fff, RZ, 0xc0, !PT ;  /* 0x00003fff06067812 */ /* 0x000fc800078ec0ff */
[----:B------:R-:W0:Y:S01]  /*159e0*/  S2R R182, SR_TID.X ;  /* 0x0000000000b67919 */ /* 0x000e220000002100 */
[----:B------:R-:W-:Y:S01]  /*159f0*/  R2UR UR7, R7 ;  /* 0x00000000070772ca */ /* 0x000fe200000e0000 */
[----:B------:R-:W-:Y:S01]  /*15a00*/  IMAD.MOV.U32 R7, RZ, RZ, 0x40000040 ;  /* 0x40000040ff077424 */ /* 0x000fe200078e00ff */
[----:B------:R-:W-:Y:S01]  /*15a10*/  LOP3.LUT R6, R6, 0x10000, RZ, 0xfc, !PT ;  /* 0x0001000006067812 */ /* 0x000fe200078efcff */
[----:B------:R-:W-:Y:S02]  /*15a20*/  IMAD.IADD R14, R190, 0x1, R175 ;  /* 0x00000001be0e7824 */ /* 0x000fe400078e02af */
[C---:B------:R-:W-:Y:S01]  /*15a30*/  FMUL.FTZ R15, R2.reuse, R24 ;  /* 0x00000018020f7220 */ /* 0x040fe20000410000 */
[C---:B------:R-:W-:Y:S01]  /*15a40*/  FMUL.FTZ R18, R2.reuse, R25 ;  /* 0x0000001902127220 */ /* 0x040fe20000410000 */
[C---:B------:R-:W-:Y:S01]  /*15a50*/  FMUL.FTZ R24, R2.reuse, R28 ;  /* 0x0000001c02187220 */ /* 0x040fe20000410000 */
[----:B------:R-:W-:Y:S02]  /*15a60*/  IMAD R6, R169, 0x400, R6 ;  /* 0x00000400a9067824 */ /* 0x000fe400078e0206 */
[C---:B------:R-:W-:Y:S01]  /*15a70*/  FMUL.FTZ R25, R2.reuse, R29 ;  /* 0x0000001d02197220 */ /* 0x040fe20000410000 */
[C---:B------:R-:W-:Y:S01]  /*15a80*/  FMUL.FTZ R20, R2.reuse, R30 ;  /* 0x0000001e02147220 */ /* 0x040fe20000410000 */
[----:B------:R-:W-:Y:S01]  /*15a90*/  FMUL.FTZ R28, R2, R32 ;  /* 0x00000020021c7220 */ /* 0x000fe20000410000 */
[C---:B------:R-:W-:Y:S01]  /*15aa0*/  VIADD R8, R6.reuse, 0x2 ;  /* 0x0000000206087836 */ /* 0x040fe20000000000 */
[----:B------:R-:W-:Y:S01]  /*15ab0*/  R2UR UR6, R6 ;  /* 0x00000000060672ca */ /* 0x000fe200000e0000 */
        /* <DEDUP_REMOVED lines=12> */
[----:B------:R-:W-:Y:S01]  /*15b80*/  QGMMA.64x128x32.F32.E4M3.E4M3 R88, R164, gdesc[UR4], R88, gsb0 ;  /* 0x01e00004a4587df3 */ /* 0x000fe20008000858 */
[----:B------:R-:W-:Y:S01]  /*15b90*/  R2UR UR6, R8 ;  /* 0x00000000080672ca */ /* 0x000fe200000e0000 */
[----:B------:R-:W-:Y:S01]  /*15ba0*/  VIADD R8, R6, 0x4 ;  /* 0x0000000406087836 */ /* 0x000fe20000000000 */
[----:B------:R-:W-:Y:S01]  /*15bb0*/  R2UR UR7, R9 ;  /* 0x00000000090772ca */ /* 0x000fe200000e0000 */
[----:B------:R-:W-:-:S02]  /*15bc0*/  IMAD.MOV.U32 R9, RZ, RZ, 0x40000040 ;  /* 0x40000040ff097424 */ /* 0x000fc400078e00ff */
[----:B------:R-:W-:Y:S01]  /*15bd0*/  FMUL.FTZ R45, R2, R49 ;  /* 0x00000031022d7220 */ /* 0x000fe20000410000 */
[----:B------:R-:W-:Y:S01]  /*15be0*/  VIADD R6, R6, 0x6 ;  /* 0x0000000606067836 */ /* 0x000fe20000000000 */
[----:B0-----:R-:W-:Y:S01]  /*15bf0*/  SHF.R.U32.HI R182, RZ, 0x7, R182 ;  /* 0x00000007ffb67819 */ /* 0x001fe200000116b6 */
        /* <DEDUP_REMOVED lines=46> */
[----:B------:R-:W-:Y:S01]  /*15ee0*/  R2UR UR6, R8 ;  /* 0x00000000080672ca */ /* 0x000fe200000e0000 */
[C---:B------:R-:W-:Y:S01]  /*15ef0*/  FMUL.FTZ R8, R2.reuse, R26 ;  /* 0x0000001a02087220 */ /* 0x040fe20000410000 */
        /* <DEDUP_REMOVED lines=37> */
[----:B------:R-:W-:Y:S02]  /*16150*/  R2UR UR6, R6 ;  /* 0x00000000060672ca */ /* 0x000fe400000e0000 */
[----:B------:R-:W-:Y:S01]  /*16160*/  R2UR UR7, R7 ;  /* 0x00000000070772ca */ /* 0x000fe200000e0000 */
[----:B------:R-:W5:Y:S03]  /*16170*/  @P2 LDC R6, c[0x0][0x450] ;  /* 0x00011400ff062b82 */ /* 0x000f660000000800 */
[----:B------:R-:W0:Y:S05]  /*16180*/  MUFU.TANH R52, R52 ;  /* 0x0000003400347308 */ /* 0x000e2a0000002400 */
[----:B------:R-:W1:Y:S03]  /*16190*/  @P2 LDC R7, c[0x0][0x44c] ;  /* 0x00011300ff072b82 */ /* 0x000e660000000800 */
[----:B------:R-:W0:Y:S08]  /*161a0*/  MUFU.TANH R53, R53 ;  /* 0x0000003500357308 */ /* 0x000e300000002400 */
[----:B------:R-:W0:Y:S08]  /*161b0*/  MUFU.TANH R50, R50 ;  /* 0x0000003200327308 */ /* 0x000e300000002400 */
[----:B------:R-:W0:Y:S01]  /*161c0*/  MUFU.TANH R51, R51 ;  /* 0x0000003300337308 */ /* 0x000e220000002400 */
[----:B-1----:R-:W-:-:S07]  /*161d0*/  @P2 IMAD.HI.U32 R7, R14, R7, RZ ;  /* 0x000000070e072227 */ /* 0x002fce00078e00ff */
[----:B------:R-:W1:Y:S01]  /*161e0*/  MUFU.TANH R56, R56 ;  /* 0x0000003800387308 */ /* 0x000e620000002400 */
[----:B-----5:R-:W-:Y:S01]  /*161f0*/  @P2 SHF.R.U32.HI R14, RZ, R6, R7 ;  /* 0x00000006ff0e2219 */ /* 0x020fe20000011607 */
[----:B------:R-:W-:Y:S01]  /*16200*/  @!P1 IMAD R6, R13, 0x8, R16 ;  /* 0x000000080d069824 */ /* 0x000fe200078e0210 */
[----:B------:R-:W-:-:S03]  /*16210*/  IADD3 R7, -R182, 0xb, RZ ;  /* 0x0000000bb6077810 */ /* 0x000fc60007ffe1ff */
[----:B------:R-:W-:Y:S02]  /*16220*/  @!P1 VIADD R6, R6, 0x22840 ;  /* 0x0002284006069836 */ /* 0x000fe40000000000 */
[----:B------:R-:W0:Y:S03]  /*16230*/  MUFU.TANH R57, R57 ;  /* 0x0000003900397308 */ /* 0x000e260000002400 */
[----:B------:R-:W-:Y:S02]  /*16240*/  @!P1 PRMT R78, RZ, 0x654, R6 ;  /* 0x00000654ff4e9816 */ /* 0x000fe40000000006 */
[----:B------:R-:W5:Y:S03]  /*16250*/  SHFL.IDX PT, R6, R14, RZ, 0x1c1f ;  /* 0x001c1fff0e067589 */ /* 0x000f6600000e0000 */
        /* <DEDUP_REMOVED lines=32> */
[----:B--2---:R-:W-:-:S05]  /*16460*/  IMAD.SHL.U32 R78, R5, 0x80, RZ ;  /* 0x00000080054e7824 */ /* 0x004fca00078e00ff */
[----:B------:R-:W-:-:S04]  /*16470*/  IADD3 R83, -R170, 0x1, -R78 ;  /* 0x00000001aa537810 */ /* 0x000fc80007ffe94e */
[----:B------:R-:W-:-:S05]  /*16480*/  IADD3 R84, -R168, R83, R171 ;  /* 0x00000053a8547210 */ /* 0x000fca0007ffe1ab */
[C---:B------:R-:W-:Y:S02]  /*16490*/  VIADD R83, R84.reuse, UR34 ;  /* 0x0000002254537c36 */ /* 0x040fe40008000000 */
[----:B------:R-:W-:Y:S02]  /*164a0*/  VIADD R84, R84, UR35 ;  /* 0x0000002354547c36 */ /* 0x000fe40008000000 */
[--C-:B-----5:R-:W-:Y:S02]  /*164b0*/  IMAD.IADD R85, R83, 0x1, R6.reuse ;  /* 0x0000000153557824 */ /* 0x120fe400078e0206 */
[----:B------:R-:W-:Y:S01]  /*164c0*/  IMAD.IADD R86, R84, 0x1, R6 ;  /* 0x0000000154567824 */ /* 0x000fe200078e0206 */
[----:B01-34-:R-:W-:Y:S06]  /*164d0*/  @!P3 BRA `(.L_x_1464) ;  /* 0x000000000058b947 */ /* 0x01bfec0003800000 */
[----:B------:R-:W-:Y:S01]  /*164e0*/  IADD3 R87, -R168, R171, R6 ;  /* 0x000000aba8577210 */ /* 0x000fe20007ffe106 */
[----:B------:R-:W-:Y:S03]  /*164f0*/  BSSY B0, `(.L_x_1465) ;  /* 0x0000010000007945 */ /* 0x000fe60003800000 */
        /* <DEDUP_REMOVED lines=10> */
.L_x_1466:
[----:B------:R-:W-:-:S05]  /*165a0*/  IMAD.U32 R152, RZ, RZ, UR32 ;  /* 0x00000020ff987e24 */ /* 0x000fca000f8e00ff */
[----:B------:R-:W-:-:S13]  /*165b0*/  ISETP.NE.AND P4, PT, R152, 0x1, PT ;  /* 0x000000019800780c */ /* 0x000fda0003f85270 */
[----:B------:R-:W0:Y:S02]  /*165c0*/  @P4 LDC.64 R6, c[0x0][0x9e8] ;  /* 0x00027a00ff064b82 */ /* 0x000e240000000a00 */
[----:B0-----:R-:W-:-:S05]  /*165d0*/  @P4 IMAD.HI.U32 R6, R87, R6, RZ ;  /* 0x0000000657064227 */ /* 0x001fca00078e00ff */
[----:B------:R-:W-:-:S07]  /*165e0*/  @P4 SHF.R.U32.HI R87, RZ, R7, R6 ;  /* 0x00000007ff574219 */ /* 0x000fce0000011606 */
.L_x_1467:
[----:B------:R-:W-:Y:S05]  /*165f0*/  BSYNC B0 ;  /* 0x0000000000007941 */ /* 0x000fea0003800000 */
.L_x_1465:
[----:B------:R-:W-:-:S04]  /*16600*/  IMAD R87, R87, R152, -R78 ;  /* 0x0000009857577224 */ /* 0x000fc800078e0a4e */
[----:B------:R-:W-:-:S05]  /*16610*/  IMAD.IADD R87, R87, 0x1, -R170 ;  /* 0x0000000157577824 */ /* 0x000fca00078e0aaa */
[----:B------:R-:W-:Y:S02]  /*16620*/  VIADDMNMX R85, R87, R152, R85, PT ;  /* 0x0000009857557246 */ /* 0x000fe40003800155 */
[----:B------:R-:W-:-:S07]  /*16630*/  VIMNMX R86, R86, R87, !PT ;  /* 0x0000005756567248 */ /* 0x000fce0007fe0100 */
.L_x_1464:
[----:B------:R-:W-:Y:S01]  /*16640*/  ISETP.GT.AND P4, PT, R5, -0x1, PT ;  /* 0xffffffff0500780c */ /* 0x000fe20003f84270 */
[----:B------:R-:W0:Y:S03]  /*16650*/  SHFL.IDX PT, R14, R14, 0x1, 0x1c1f ;  /* 0x003c1f000e0e7f89 */ /* 0x000e2600000e0000 */
[----:B------:R-:W-:-:S04]  /*16660*/  ISETP.GT.AND P5, PT, R86, RZ, P4 ;  /* 0x000000ff5600720c */ /* 0x000fc800027a4270 */
[----:B------:R-:W-:-:S04]  /*16670*/  ISETP.LT.OR P5, PT, R85, 0x1, P5 ;  /* 0x000000015500780c */ /* 0x000fc80002fa1670 */
[----:B------:R-:W-:Y:S02]  /*16680*/  FSEL R15, R15, -INF , !P5 ;  /* 0xff8000000f0f7808 */ /* 0x000fe40006800000 */
[----:B------:R-:W-:-:S04]  /*16690*/  ISETP.GT.AND P5, PT, R86, 0x1, P4 ;  /* 0x000000015600780c */ /* 0x000fc800027a4270 */
[----:B------:R-:W-:-:S04]  /*166a0*/  ISETP.LT.OR P5, PT, R85, 0x2, P5 ;  /* 0x000000025500780c */ /* 0x000fc80002fa1670 */
[----:B------:R-:W-:Y:S02]  /*166b0*/  FSEL R18, R18, -INF , !P5 ;  /* 0xff80000012127808 */ /* 0x000fe40006800000 */
[----:B------:R-:W-:Y:S01]  /*166c0*/  ISETP.GT.AND P5, PT, R86, 0x8, P4 ;  /* 0x000000085600780c */ /* 0x000fe200027a4270 */
[--C-:B0-----:R-:W-:Y:S02]  /*166d0*/  IMAD.IADD R83, R83, 0x1, R14.reuse ;  /* 0x0000000153537824 */ /* 0x101fe400078e020e */
[----:B------:R-:W-:Y:S01]  /*166e0*/  IMAD.IADD R84, R84, 0x1, R14 ;  /* 0x0000000154547824 */ /* 0x000fe200078e020e */
[----:B------:R-:W-:-:S04]  /*166f0*/  ISETP.LT.OR P5, PT, R85, 0x9, P5 ;  /* 0x000000095500780c */ /* 0x000fc80002fa1670 */
[----:B------:R-:W-:Y:S02]  /*16700*/  FSEL R24, R24, -INF , !P5 ;  /* 0xff80000018187808 */ /* 0x000fe40006800000 */
[----:B------:R-:W-:-:S04]  /*16710*/  ISETP.GT.AND P5, PT, R86, 0x9, P4 ;  /* 0x000000095600780c */ /* 0x000fc800027a4270 */
        /* <DEDUP_REMOVED lines=85> */
[----:B------:R-:W-:Y:S01]  /*16c70*/  FSEL R82, R82, -INF , !P5 ;  /* 0xff80000052527808 */ /* 0x000fe20006800000 */
[----:B------:R-:W-:Y:S08]  /*16c80*/  @!P3 BRA `(.L_x_1468) ;  /* 0x000000000058b947 */ /* 0x000ff00003800000 */
        /* <DEDUP_REMOVED lines=12> */
.L_x_1470:
[----:B------:R-:W-:-:S05]  /*16d50*/  IMAD.U32 R85, RZ, RZ, UR32 ;  /* 0x00000020ff557e24 */ /* 0x000fca000f8e00ff */
[----:B------:R-:W-:-:S13]  /*16d60*/  ISETP.NE.AND P5, PT, R85, 0x1, PT ;  /* 0x000000015500780c */ /* 0x000fda0003fa5270 */
[----:B------:R-:W0:Y:S02]  /*16d70*/  @P5 LDC.64 R6, c[0x0][0x9e8] ;  /* 0x00027a00ff065b82 */ /* 0x000e240000000a00 */
[----:B0-----:R-:W-:-:S05]  /*16d80*/  @P5 IMAD.HI.U32 R6, R14, R6, RZ ;  /* 0x000000060e065227 */ /* 0x001fca00078e00ff */
[----:B------:R-:W-:-:S07]  /*16d90*/  @P5 SHF.R.U32.HI R14, RZ, R7, R6 ;  /* 0x00000007ff0e5219 */ /* 0x000fce0000011606 */
.L_x_1471:
[----:B------:R-:W-:Y:S05]  /*16da0*/  BSYNC B0 ;  /* 0x0000000000007941 */ /* 0x000fea0003800000 */
.L_x_1469:
[----:B------:R-:W-:-:S04]  /*16db0*/  IMAD R7, R14, R85, -R78 ;  /* 0x000000550e077224 */ /* 0x000fc800078e0a4e */
[----:B------:R-:W-:-:S05]  /*16dc0*/  IMAD.IADD R6, R7, 0x1, -R170 ;  /* 0x0000000107067824 */ /* 0x000fca00078e0aaa */
[----:B------:R-:W-:Y:S02]  /*16dd0*/  VIADDMNMX R83, R6, R85, R83, PT ;  /* 0x0000005506537246 */ /* 0x000fe40003800153 */
[----:B------:R-:W-:-:S07]  /*16de0*/  VIMNMX R84, R84, R6, !PT ;  /* 0x0000000654547248 */ /* 0x000fce0007fe0100 */
.L_x_1468:
[----:B------:R-:W-:Y:S01]  /*16df0*/  ISETP.GT.AND P5, PT, R84, 0x1, P4 ;  /* 0x000000015400780c */ /* 0x000fe200027a4270 */
[----:B------:R-:W-:Y:S01]  /*16e00*/  UMOV UR41, UR31 ;  /* 0x0000001f00297c82 */ /* 0x000fe20008000000 */
[----:B------:R-:W-:Y:S02]  /*16e10*/  FMNMX.FTZ R7, R15, R10, !PT ;  /* 0x0000000a0f077209 */ /* 0x000fe40007810000 */
[----:B------:R-:W-:Y:S02]  /*16e20*/  ISETP.LT.OR P5, PT, R83, 0x2, P5 ;  /* 0x000000025300780c */ /* 0x000fe40002fa1670 */
[----:B------:R-:W-:Y:S02]  /*16e30*/  FMNMX.FTZ R7, R18, R7, !PT ;  /* 0x0000000712077209 */ /* 0x000fe40007810000 */
[----:B------:R-:W-:Y:S02]  /*16e40*/  FSEL R9, R9, -INF , !P5 ;  /* 0xff80000009097808 */ /* 0x000fe40006800000 */
[----:B------:R-:W-:-:S02]  /*16e50*/  ISETP.GT.AND P5, PT, R84, 0x8, P4 ;  /* 0x000000085400780c */ /* 0x000fc400027a4270 */
[----:B------:R-:W-:Y:S02]  /*16e60*/  FMNMX.FTZ R6, R24, R7, !PT ;  /* 0x0000000718067209 */ /* 0x000fe40007810000 */
[----:B------:R-:W-:Y:S02]  /*16e70*/  ISETP.LT.OR P5, PT, R83, 0x9, P5 ;  /* 0x000000095300780c */ /* 0x000fe40002fa1670 */
[----:B------:R-:W-:Y:S02]  /*16e80*/  FMNMX.FTZ R7, R25, R6, !PT ;  /* 0x0000000619077209 */ /* 0x000fe40007810000 */
[----:B------:R-:W-:Y:S02]  /*16e90*/  FSEL R20, R20, -INF , !P5 ;  /* 0xff80000014147808 */ /* 0x000fe40006800000 */
[----:B------:R-:W-:Y:S02]  /*16ea0*/  ISETP.GT.AND P5, PT, R84, 0x9, P4 ;  /* 0x000000095400780c */ /* 0x000fe400027a4270 */
[----:B------:R-:W-:-:S02]  /*16eb0*/  FMNMX.FTZ R6, R28, R7, !PT ;  /* 0x000000071c067209 */ /* 0x000fc40007810000 */
[----:B------:R-:W-:Y:S02]  /*16ec0*/  ISETP.LT.OR P5, PT, R83, 0xa, P5 ;  /* 0x0000000a5300780c */ /* 0x000fe40002fa1670 */
[----:B------:R-:W-:Y:S02]  /*16ed0*/  FMNMX.FTZ R7, R29, R6, !PT ;  /* 0x000000061d077209 */ /* 0x000fe40007810000 */
[----:B------:R-:W-:Y:S02]  /*16ee0*/  FSEL R21, R21, -INF , !P5 ;  /* 0xff80000015157808 */ /* 0x000fe40006800000 */
[----:B------:R-:W-:Y:S02]  /*16ef0*/  ISETP.GT.AND P5, PT, R84, 0x10, P4 ;  /* 0x000000105400780c */ /* 0x000fe400027a4270 */
[----:B------:R-:W-:Y:S02]  /*16f00*/  FMNMX.FTZ R6, R32, R7, !PT ;  /* 0x0000000720067209 */ /* 0x000fe40007810000 */
[----:B------:R-:W-:-:S02]  /*16f10*/  ISETP.LT.OR P5, PT, R83, 0x11, P5 ;  /* 0x000000115300780c */ /* 0x000fc40002fa1670 */
[----:B------:R-:W-:Y:S02]  /*16f20*/  FMNMX.FTZ R7, R33, R6, !PT ;  /* 0x0000000621077209 */ /* 0x000fe40007810000 */
[----:B------:R-:W-:Y:S02]  /*16f30*/  FSEL R26, R26, -INF , !P5 ;  /* 0xff8000001a1a7808 */ /* 0x000fe40006800000 */
[----:B------:R-:W-:Y:S02]  /*16f40*/  ISETP.GT.AND P5, PT, R84, 0x11, P4 ;  /* 0x000000115400780c */ /* 0x000fe400027a4270 */
[----:B------:R-:W-:Y:S02]  /*16f50*/  FMNMX.FTZ R6, R36, R7, !PT ;  /* 0x0000000724067209 */ /* 0x000fe40007810000 */
[----:B------:R-:W-:Y:S02]  /*16f60*/  ISETP.LT.OR P5, PT, R83, 0x12, P5 ;  /* 0x000000125300780c */ /* 0x000fe40002fa1670 */
[----:B------:R-:W-:-:S02]  /*16f70*/  FMNMX.FTZ R7, R37, R6, !PT ;  /* 0x0000000625077209 */ /* 0x000fc40007810000 */
[----:B------:R-:W-:Y:S02]  /*16f80*/  FSEL R27, R27, -INF , !P5 ;  /* 0xff8000001b1b7808 */ /* 0x000fe40006800000 */
[----:B------:R-:W-:Y:S02]  /*16f90*/  ISETP.GT.AND P5, PT, R84, 0x18, P4 ;  /* 0x000000185400780c */ /* 0x000fe400027a4270 */
[----:B------:R-:W-:Y:S02]  /*16fa0*/  FMNMX.FTZ R6, R40, R7, !PT ;  /* 0x0000000728067209 */ /* 0x000fe40007810000 */
[----:B------:R-:W-:Y:S02]  /*16fb0*/  ISETP.LT.OR P5, PT, R83, 0x19, P5 ;  /* 0x000000195300780c */ /* 0x000fe40002fa1670 */
[----:B------:R-:W-:Y:S02]  /*16fc0*/  FMNMX.FTZ R7, R41, R6, !PT ;  /* 0x0000000629077209 */ /* 0x000fe40007810000 */
[----:B------:R-:W-:-:S02]  /*16fd0*/  FSEL R30, R30, -INF , !P5 ;  /* 0xff8000001e1e7808 */ /* 0x000fc40006800000 */
[----:B------:R-:W-:Y:S02]  /*16fe0*/  ISETP.GT.AND P5, PT, R84, 0x19, P4 ;  /* 0x000000195400780c */ /* 0x000fe400027a4270 */
        /* <DEDUP_REMOVED lines=69> */
[----:B0-----:R-:W-:Y:S01]  /*17440*/  FMNMX.FTZ R6, R14, R7, !PT ;  /* 0x000000070e067209 */ /* 0x001fe20007810000 */
[----:B------:R-:W-:Y:S01]  /*17450*/  IMAD.U32 R7, RZ, RZ, UR41 ;  /* 0x00000029ff077e24 */ /* 0x000fe2000f8e00ff */
[----:B------:R-:W-:Y:S02]  /*17460*/  FSEL R62, R62, -INF , !P5 ;  /* 0xff8000003e3e7808 */ /* 0x000fe40006800000 */
[----:B------:R-:W-:Y:S01]  /*17470*/  ISETP.GT.AND P5, PT, R84, 0x59, P4 ;  /* 0x000000595400780c */ /* 0x000fe200027a4270 */
[----:B------:R-:W-:-:S03]  /*17480*/  FFMA.FTZ R7, R6, R7, -8 ;  /* 0xc100000006077423 */ /* 0x000fc60000010007 */
        /* <DEDUP_REMOVED lines=23> */
[C---:B------:R-:W-:Y:S02]  /*17600*/  ISETP.GT.AND P5, PT, R84.reuse, RZ, P4 ;  /* 0x000000ff5400720c */ /* 0x040fe400027a4270 */
[----:B------:R-:W-:Y:S02]  /*17610*/  ISETP.GT.AND P4, PT, R84, 0x79, P4 ;  /* 0x000000795400780c */ /* 0x000fe40002784270 */
[C---:B------:R-:W-:Y:S02]  /*17620*/  ISETP.LT.OR P5, PT, R83.reuse, 0x1, P5 ;  /* 0x000000015300780c */ /* 0x040fe40002fa1670 */
[----:B------:R-:W-:Y:S02]  /*17630*/  ISETP.LT.OR P4, PT, R83, 0x7a, P4 ;  /* 0x0000007a5300780c */ /* 0x000fe40002781670 */
[----:B------:R-:W-:-:S02]  /*17640*/  FSEL R8, R8, -INF , !P5 ;  /* 0xff80000008087808 */ /* 0x000fc40006800000 */
[----:B------:R-:W-:Y:S02]  /*17650*/  FSETP.NEU.FTZ.AND P5, PT, R6, -INF , PT ;  /* 0xff8000000600780b */ /* 0x000fe40003fbd000 */
[----:B------:R-:W-:Y:S02]  /*17660*/  FSEL R80, R80, -INF , !P4 ;  /* 0xff80000050507808 */ /* 0x000fe40006000000 */
[----:B------:R-:W-:-:S05]  /*17670*/  FSEL R7, R7, RZ, P5 ;  /* 0x000000ff07077208 */ /* 0x000fca0002800000 */
[--C-:B------:R-:W-:Y:S01]  /*17680*/  FFMA.FTZ R14, R15, UR41, -R7.reuse ;  /* 0x000000290f0e7c23 */ /* 0x100fe20008010807 */
[----:B------:R-:W-:-:S01]  /*17690*/  FFMA.FTZ R15, R18, UR41, -R7 ;  /* 0x00000029120f7c23 */ /* 0x000fc20008010807 */
[--C-:B------:R-:W-:Y:S01]  /*176a0*/  FFMA.FTZ R18, R24, UR41, -R7.reuse ;  /* 0x0000002918127c23 */ /* 0x100fe20008010807 */
[----:B------:R-:W-:-:S01]  /*176b0*/  FFMA.FTZ R24, R28, UR41, -R7 ;  /* 0x000000291c187c23 */ /* 0x000fc20008010807 */
[----:B------:R-:W-:Y:S01]  /*176c0*/  FMNMX.FTZ R28, R8, R11, !PT ;  /* 0x0000000b081c7209 */ /* 0x000fe20007810000 */
        /* <DEDUP_REMOVED lines=29> */
[----:B------:R-:W-:Y:S01]  /*178a0*/  FFMA.FTZ R82, R82, UR41, -R7 ;  /* 0x0000002952527c23 */ /* 0x000fe20008010807 */
[----:B------:R-:W-:Y:S01]  /*178b0*/  MUFU.EX2 R14, R14 ;  /* 0x0000000e000e7308 */ /* 0x000fe20000000800 */
[----:B------:R-:W-:-:S04]  /*178c0*/  FMNMX.FTZ R36, R34, R83, !PT ;  /* 0x0000005322247209 */ /* 0x000fc80007810000 */
[----:B------:R-:W-:Y:S01]  /*178d0*/  FMNMX.FTZ R83, R35, R36, !PT ;  /* 0x0000002423537209 */ /* 0x000fe20007810000 */
[----:B------:R-:W-:-:S02]  /*178e0*/  FFMA.FTZ R36, R40, UR41, -R7 ;  /* 0x0000002928247c23 */ /* 0x000fc40008010807 */
[----:B------:R-:W-:Y:S01]  /*178f0*/  MUFU.EX2 R15, R15 ;  /* 0x0000000f000f7308 */ /* 0x000fe20000000800 */
[----:B------:R-:W-:-:S04]  /*17900*/  FMNMX.FTZ R40, R38, R83, !PT ;  /* 0x0000005326287209 */ /* 0x000fc80007810000 */
[----:B------:R-:W-:-:S03]  /*17910*/  FMNMX.FTZ R83, R39, R40, !PT ;  /* 0x0000002827537209 */ /* 0x000fc60007810000 */
        /* <DEDUP_REMOVED lines=24> */
[----:B------:R-:W-:-:S01]  /*17aa0*/  FFMA.FTZ R52, R56, UR41, -R7 ;  /* 0x0000002938347c23 */ /* 0x000fc20008010807 */
[----:B------:R-:W-:Y:S01]  /*17ab0*/  FSEL R7, R6, RZ, P5 ;  /* 0x000000ff06077208 */ /* 0x000fe20002800000 */
[----:B------:R-:W-:Y:S01]  /*17ac0*/  MUFU.EX2 R37, R37 ;  /* 0x0000002500257308 */ /* 0x000fe20000000800 */
[----:B------:R-:W-:-:S03]  /*17ad0*/  FMNMX.FTZ R56, R70, R83, !PT ;  /* 0x0000005346387209 */ /* 0x000fc60007810000 */
[----:B------:R-:W-:Y:S01]  /*17ae0*/  FADD.FTZ R10, -R7, R10 ;  /* 0x0000000a070a7221 */ /* 0x000fe20000010100 */
[----:B------:R-:W-:-:S03]  /*17af0*/  FMNMX.FTZ R83, R71, R56, !PT ;  /* 0x0000003847537209 */ /* 0x000fc60007810000 */
[----:B------:R-:W-:Y:S01]  /*17b00*/  FMUL.FTZ R81, R10, UR41 ;  /* 0x000000290a517c20 */ /* 0x000fe20008410000 */
[----:B------:R-:W-:Y:S01]  /*17b10*/  FMNMX.FTZ R56, R74, R83, !PT ;  /* 0x000000534a387209 */ /* 0x000fe20007810000 */
[----:B------:R-:W-:Y:S03]  /*17b20*/  MUFU.EX2 R36, R36 ;  /* 0x0000002400247308 */ /* 0x000fe60000000800 */
[----:B------:R-:W-:-:S04]  /*17b30*/  FMNMX.FTZ R56, R75, R56, !PT ;  /* 0x000000384b387209 */ /* 0x000fc80007810000 */
[----:B------:R-:W-:Y:S01]  /*17b40*/  FMNMX.FTZ R83, R79, R56, !PT ;  /* 0x000000384f537209 */ /* 0x000fe20007810000 */
[----:B------:R-:W0:Y:S03]  /*17b50*/  MUFU.EX2 R81, R81 ;  /* 0x0000005100517308 */ /* 0x000e260000000800 */
[----:B------:R-:W-:-:S05]  /*17b60*/  FMNMX.FTZ R83, R80, R83, !PT ;  /* 0x0000005350537209 */ /* 0x000fca0007810000 */
[----:B------:R-:W1:Y:S01]  /*17b70*/  SHFL.BFLY PT, R78, R83, 0x2, 0x1f ;  /* 0x0c401f00534e7f89 */ /* 0x000e6200000e0000 */
[----:B------:R-:W-:Y:S08]  /*17b80*/  MUFU.EX2 R41, R41 ;  /* 0x0000002900297308 */ /* 0x000ff00000000800 */
[----:B------:R-:W-:Y:S08]  /*17b90*/  MUFU.EX2 R40, R40 ;  /* 0x0000002800287308 */ /* 0x000ff00000000800 */
[----:B------:R-:W-:Y:S01]  /*17ba0*/  MUFU.EX2 R45, R45 ;  /* 0x0000002d002d7308 */ /* 0x000fe20000000800 */
[----:B-1----:R-:W-:-:S07]  /*17bb0*/  FMNMX.FTZ R78, R83, R78, !PT ;  /* 0x0000004e534e7209 */ /* 0x002fce0007810000 */
[----:B------:R-:W-:Y:S01]  /*17bc0*/  MUFU.EX2 R44, R44 ;  /* 0x0000002c002c7308 */ /* 0x000fe20000000800 */
[----:B------:R-:W1:Y:S07]  /*17bd0*/  SHFL.BFLY PT, R83, R78, 0x1, 0x1f ;  /* 0x0c201f004e537f89 */ /* 0x000e6e00000e0000 */
[----:B------:R-:W-:Y:S08]  /*17be0*/  MUFU.EX2 R49, R49 ;  /* 0x0000003100317308 */ /* 0x000ff00000000800 */
[----:B------:R-:W-:Y:S08]  /*17bf0*/  MUFU.EX2 R48, R48 ;  /* 0x0000003000307308 */ /* 0x000ff00000000800 */
[----:B------:R-:W-:Y:S01]  /*17c00*/  MUFU.EX2 R53, R53 ;  /* 0x0000003500357308 */ /* 0x000fe20000000800 */
[----:B-1----:R-:W-:Y:S01]  /*17c10*/  FMNMX.FTZ R7, R78, R83, !PT ;  /* 0x000000534e077209 */ /* 0x002fe20007810000 */
        /* <DEDUP_REMOVED lines=21> */
[----:B------:R-:W-:Y:S01]  /*17d70*/  FSEL R46, R7, RZ, P4 ;  /* 0x000000ff072e7208 */ /* 0x000fe20002000000 */
[----:B------:R-:W-:Y:S01]  /*17d80*/  MUFU.EX2 R85, R85 ;  /* 0x0000005500557308 */ /* 0x000fe20000000800 */
[----:B------:R-:W-:-:S01]  /*17d90*/  FFMA.FTZ R51, R51, UR41, -R10 ;  /* 0x0000002933337c23 */ /* 0x000fc2000801080a */
[--C-:B------:R-:W-:Y:S01]  /*17da0*/  FFMA.FTZ R54, R54, UR41, -R10.reuse ;  /* 0x0000002936367c23 */ /* 0x100fe2000801080a */
[----:B------:R-:W-:-:S01]  /*17db0*/  FFMA.FTZ R55, R55, UR41, -R10 ;  /* 0x0000002937377c23 */ /* 0x000fc2000801080a */
[----:B------:R-:W-:Y:S01]  /*17dc0*/  FADD.FTZ R11, -R46, R11 ;  /* 0x0000000b2e0b7221 */ /* 0x000fe20000010100 */
[----:B------:R-:W-:-:S01]  /*17dd0*/  FFMA.FTZ R46, R47, UR41, -R10 ;  /* 0x000000292f2e7c23 */ /* 0x000fc2000801080a */
[--C-:B------:R-:W-:Y:S01]  /*17de0*/  FFMA.FTZ R58, R58, UR41, -R10.reuse ;  /* 0x000000293a3a7c23 */ /* 0x100fe2000801080a */
[----:B------:R-:W-:-:S01]  /*17df0*/  FFMA.FTZ R59, R59, UR41, -R10 ;  /* 0x000000293b3b7c23 */ /* 0x000fc2000801080a */
[----:B------:R-:W-:Y:S01]  /*17e00*/  FMUL.FTZ R78, R11, UR41 ;  /* 0x000000290b4e7c20 */ /* 0x000fe20008410000 */
        /* <DEDUP_REMOVED lines=12> */
[----:B------:R-:W-:Y:S01]  /*17ed0*/  FFMA.FTZ R10, R80, UR41, -R10 ;  /* 0x00000029500a7c23 */ /* 0x000fe2000801080a */
[----:B0-----:R-:W-:-:S03]  /*17ee0*/  FFMA.FTZ R80, R81, R3, R14 ;  /* 0x0000000351507223 */ /* 0x001fc6000001000e */
[----:B------:R-:W0:Y:S01]  /*17ef0*/  MUFU.EX2 R9, R9 ;  /* 0x0000000900097308 */ /* 0x000e220000000800 */
[----:B------:R-:W-:-:S04]  /*17f00*/  FADD.FTZ R47, R15, R80 ;  /* 0x000000500f2f7221 */ /* 0x000fc80000010000 */
[----:B------:R-:W-:-:S03]  /*17f10*/  FADD.FTZ R80, R18, R47 ;  /* 0x0000002f12507221 */ /* 0x000fc60000010000 */
[----:B------:R-:W2:Y:S01]  /*17f20*/  MUFU.EX2 R20, R20 ;  /* 0x0000001400147308 */ /* 0x000ea20000000800 */
[----:B-1----:R-:W-:-:S01]  /*17f30*/  FFMA.FTZ R3, R78, R0, R85 ;  /* 0x000000004e037223 */ /* 0x002fc20000010055 */
[----:B------:R-:W-:-:S03]  /*17f40*/  FADD.FTZ R47, R25, R80 ;  /* 0x00000050192f7221 */ /* 0x000fc60000010000 */
[----:B------:R-:W-:Y:S01]  /*17f50*/  FADD.FTZ R0, R8, R3 ;  /* 0x0000000308007221 */ /* 0x000fe20000010000 */
[----:B------:R-:W-:-:S02]  /*17f60*/  FADD.FTZ R80, R24, R47 ;  /* 0x0000002f18507221 */ /* 0x000fc40000010000 */
        /* <DEDUP_REMOVED lines=26> */
[----:B------:R-:W-:-:S06]  /*18110*/  FADD.FTZ R47, R53, R80 ;  /* 0x00000050352f7221 */ /* 0x000fcc0000010000 */
        /* <DEDUP_REMOVED lines=16> */
[----:B------:R-:W-:-:S06]  /*18220*/  FADD.FTZ R0, R52, R47 ;  /* 0x0000002f34007221 */ /* 0x000fcc0000010000 */
[----:B------:R-:W1:Y:S01]  /*18230*/  MUFU.EX2 R55, R55 ;  /* 0x0000003700377308 */ /* 0x000e620000000800 */
[----:B0-----:R-:W-:-:S07]  /*18240*/  FADD.FTZ R3, R50, R3 ;  /* 0x0000000332037221 */ /* 0x001fce0000010000 */
[----:B------:R-:W0:Y:S01]  /*18250*/  MUFU.EX2 R56, R84 ;  /* 0x0000005400387308 */ /* 0x000e220000000800 */
[----:B--2---:R-:W-:-:S01]  /*18260*/  FADD.FTZ R80, R54, R3 ;  /* 0x0000000336507221 */ /* 0x004fc20000010000 */
[----:B------:R-:W-:-:S06]  /*18270*/  FADD.FTZ R3, R57, R0 ;  /* 0x0000000039037221 */ /* 0x000fcc0000010000 */
        /* <DEDUP_REMOVED lines=50> */
.L_x_1472:
[----:B------:R-:W-:Y:S01]  /*185a0*/  F2FP.SATFINITE.E4M3.F32.PACK_AB_MERGE_C R9, R20, R9, RZ ;  /* 0x000000091409723e */ /* 0x000fe200048070ff */
[-C--:B------:R-:W-:Y:S01]  /*185b0*/  FMUL.FTZ R88, R88, R81.reuse ;  /* 0x0000005158587220 */ /* 0x080fe20000410000 */
[----:B------:R-:W-:Y:S01]  /*185c0*/  ISETP.GT.AND P4, PT, R5, R12, PT ;  /* 0x0000000c0500720c */ /* 0x000fe20003f84270 */
[----:B------:R-:W-:Y:S01]  /*185d0*/  FMUL.FTZ R89, R89, R81 ;  /* 0x0000005159597220 */ /* 0x000fe20000410000 */
[----:B------:R-:W-:Y:S01]  /*185e0*/  F2FP.SATFINITE.E4M3.F32.PACK_AB_MERGE_C R165, R8, R85, R9 ;  /* 0x0000005508a5723e */ /* 0x000fe20004807009 */
[----:B------:R-:W-:Y:S01]  /*185f0*/  IMAD R8, R169, 0x8, R16 ;  /* 0x00000008a9087824 */ /* 0x000fe200078e0210 */
[----:B------:R-:W-:Y:S01]  /*18600*/  F2FP.SATFINITE.E4M3.F32.PACK_AB_MERGE_C R18, R25, R18, RZ ;  /* 0x000000121912723e */ /* 0x000fe200048070ff */
[----:B------:R-:W-:Y:S01]  /*18610*/  IMAD.U32 R9, RZ, RZ, UR38 ;  /* 0x00000026ff097e24 */ /* 0x000fe2000f8e00ff */
[----:B------:R-:W-:Y:S01]  /*18620*/  F2FP.SATFINITE.E4M3.F32.PACK_AB_MERGE_C R54, R55, R54, RZ ;  /* 0x000000363736723e */ /* 0x000fe200048070ff */
[----:B------:R-:W-:Y:S01]  /*18630*/  VIADD R8, R8, 0x22860 ;  /* 0x0002286008087836 */ /* 0x000fe20000000000 */
[----:B------:R-:W-:Y:S01]  /*18640*/  F2FP.SATFINITE.E4M3.F32.PACK_AB_MERGE_C R10, R10, R79, RZ ;  /* 0x0000004f0a0a723e */ /* 0x000fe200048070ff */
[-C--:B------:R-:W-:Y:S01]  /*18650*/  FMUL.FTZ R92, R92, R81.reuse ;  /* 0x000000515c5c7220 */ /* 0x080fe20000410000 */
        /* <DEDUP_REMOVED lines=95> */
[----:B0-----:R-:W-:Y:S06]  /*18c50*/  @P4 BRA `(.L_x_1473) ;  /* 0xffffffc800144947 */ /* 0x001fec000383ffff */
[----:B------:R-:W-:Y:S02]  /*18c60*/  IMAD.MOV.U32 R11, RZ, RZ, R7 ;  /* 0x000000ffff0b7224 */ /* 0x000fe400078e0007 */
[----:B------:R-:W-:Y:S02]  /*18c70*/  IMAD.MOV.U32 R10, RZ, RZ, R6 ;  /* 0x000000ffff0a7224 */ /* 0x000fe400078e0006 */
[----:B------:R-:W-:Y:S02]  /*18c80*/  IMAD.MOV.U32 R169, RZ, RZ, R13 ;  /* 0x000000ffffa97224 */ /* 0x000fe400078e000d */
[----:B------:R-:W-:-:S07]  /*18c90*/  IMAD.MOV.U32 R18, RZ, RZ, R181 ;  /* 0x000000ffff127224 */ /* 0x000fce00078e00b5 */
.L_x_1454:
[----:B------:R-:W0:Y:S01]  /*18ca0*/  LDC R6, c[0x0][0x448] ;  /* 0x00011200ff067b82 */ /* 0x000e220000000800 */
[----:B------:R-:W-:Y:S01]  /*18cb0*/  IADD3 R9, R171, 0x1, -R168 ;  /* 0x00000001ab097810 */ /* 0x000fe20007ffe8a8 */
[----:B------:R-:W-:-:S06]  /*18cc0*/  ULDC UR6, c[0x0][0x9dc] ;  /* 0x0002770000067ab9 */ /* 0x000fcc0000000800 */
[----:B------:R-:W1:Y:S01]  /*18cd0*/  LDC R12, c[0x0][0x9e4] ;  /* 0x00027900ff0c7b82 */ /* 0x000e620000000800 */
[----:B0-----:R-:W-:Y:S01]  /*18ce0*/  ISETP.NE.AND P4, PT, R6, 0x1, PT ;  /* 0x000000010600780c */ /* 0x001fe20003f85270 */
[----:B------:R-:W-:Y:S01]  /*18cf0*/  VIADD R6, R175, 0x7f ;  /* 0x0000007faf067836 */ /* 0x000fe20000000000 */
[----:B-1----:R-:W-:-:S11]  /*18d00*/  ISETP.GE.AND P5, PT, R12, 0x1, PT ;  /* 0x000000010c00780c */ /* 0x002fd60003fa6270 */
[----:B------:R-:W0:Y:S08]  /*18d10*/  @P4 LDC R7, c[0x0][0x44c] ;  /* 0x00011300ff074b82 */ /* 0x000e300000000800 */
[----:B------:R-:W1:Y:S01]  /*18d20*/  @P4 LDC R8, c[0x0][0x450] ;  /* 0x00011400ff084b82 */ /* 0x000e620000000800 */
[----:B0-----:R-:W-:-:S05]  /*18d30*/  @P4 IMAD.HI.U32 R7, R6, R7, RZ ;  /* 0x0000000706074227 */ /* 0x001fca00078e00ff */
[----:B-1----:R-:W-:-:S05]  /*18d40*/  @P4 SHF.R.U32.HI R6, RZ, R8, R7 ;  /* 0x00000008ff064219 */ /* 0x002fca0000011607 */
[----:B------:R-:W-:-:S04]  /*18d50*/  IMAD.IADD R6, R6, 0x1, R9 ;  /* 0x0000000106067824 */ /* 0x000fc800078e0209 */
[----:B------:R-:W-:Y:S01]  /*18d60*/  VIADD R8, R6, -UR6 ;  /* 0x8000000606087c36 */ /* 0x000fe20008000000 */
[----:B------:R-:W-:Y:S06]  /*18d70*/  @!P5 BRA `(.L_x_1474) ;  /* 0x000000000048d947 */ /* 0x000fec0003800000 */
[----:B------:R-:W-:Y:S01]  /*18d80*/  IMAD.MOV.U32 R9, RZ, RZ, R6 ;  /* 0x000000ffff097224 */ /* 0x000fe200078e0006 */
[----:B------:R-:W-:Y:S04]  /*18d90*/  BSSY B0, `(.L_x_1475) ;  /* 0x000000e000007945 */ /* 0x000fe80003800000 */
        /* <DEDUP_REMOVED lines=9> */
.L_x_1476:
[----:B------:R-:W-:-:S13]  /*18e30*/  ISETP.NE.AND P2, PT, R12, 0x1, PT ;  /* 0x000000010c00780c */ /* 0x000fda0003f45270 */
[----:B------:R-:W0:Y:S02]  /*18e40*/  @P2 LDC.64 R6, c[0x0][0x9e8] ;  /* 0x00027a00ff062b82 */ /* 0x000e240000000a00 */
[----:B0-----:R-:W-:-:S05]  /*18e50*/  @P2 IMAD.HI.U32 R6, R9, R6, RZ ;  /* 0x0000000609062227 */ /* 0x001fca00078e00ff */
[----:B------:R-:W-:-:S07]  /*18e60*/  @P2 SHF.R.U32.HI R9, RZ, R7, R6 ;  /* 0x00000007ff092219 */ /* 0x000fce0000011606 */
.L_x_1477:
[----:B------:R-:W-:Y:S05]  /*18e70*/  BSYNC B0 ;  /* 0x0000000000007941 */ /* 0x000fea0003800000 */
.L_x_1475:
[----:B------:R-:W-:-:S05]  /*18e80*/  IMAD R9, R9, R12, RZ ;  /* 0x0000000c09097224 */ /* 0x000fca00078e02ff */
[----:B------:R-:W-:-:S07]  /*18e90*/  VIMNMX R8, R8, R9, !PT ;  /* 0x0000000908087248 */ /* 0x000fce0007fe0100 */
.L_x_1474:
        /* <DEDUP_REMOVED lines=10> */
.L_x_1489:
        /* <DEDUP_REMOVED lines=8> */
.L_x_1480:
        /* <DEDUP_REMOVED lines=8> */
.L_x_1481:
[----:B------:R-:W-:Y:S04]  /*19040*/  BSSY B0, `(.L_x_1479) ;  /* 0x0000004000007945 */ /* 0x000fe80003800000 */
[----:B-1----:R-:W-:Y:S05]  /*19050*/  @P3 BRA `(.L_x_1482) ;  /* 0x0000000000083947 */ /* 0x002fea0003800000 */
[----:B------:R-:W1:Y:S02]  /*19060*/  SYNCS.PHASECHK.TRANS64.TRYWAIT P3, [R7+URZ+0x22830], R6 ;  /* 0x02283006070075a7 */ /* 0x000e64000806017f */
[----:B-1----:R-:W-:Y:S05]  /*19070*/  @!P3 BRA `(.L_x_1483) ;  /* 0x000001300058b947 */ /* 0x002fea0003800000 */
.L_x_1482:
[----:B------:R-:W-:Y:S05]  /*19080*/  BSYNC B0 ;  /* 0x0000000000007941 */ /* 0x000fea0003800000 */
.L_x_1479:
[----:B01----:R-:W0:Y:S01]  /*19090*/  S2R R6, SR_TID.X ;  /* 0x0000000000067919 */ /* 0x003e220000002100 */
[----:B------:R-:W-:Y:S01]  /*190a0*/  VIADD R15, R169, 0x1 ;  /* 0x00000001a90f7836 */ /* 0x000fe20000000000 */
[----:B------:R-:W-:Y:S05]  /*190b0*/  WARPSYNC.ALL ;  /* 0x0000000000007948 */ /* 0x000fea0003800000 */
[C---:B------:R-:W-:Y:S01]  /*190c0*/  ISETP.NE.AND P3, PT, R15.reuse, 0x2, PT ;  /* 0x000000020f00780c */ /* 0x040fe20003f65270 */
[----:B------:R-:W-:Y:S02]  /*190d0*/  IMAD.MOV.U32 R7, RZ, RZ, -0x7fffffe0 ;  /* 0x80000020ff077424 */ /* 0x000fe400078e00ff */
[----:B------:R-:W-:Y:S01]  /*190e0*/  IMAD.MOV.U32 R11, RZ, RZ, -0x7fffffe0 ;  /* 0x80000020ff0b7424 */ /* 0x000fe200078e00ff */
[----:B------:R-:W-:Y:S01]  /*190f0*/  SEL R15, R15, RZ, P3 ;  /* 0x000000ff0f0f7207 */ /* 0x000fe20001800000 */
        /* <DEDUP_REMOVED lines=8> */
[----:B0-----:R-:W-:-:S05]  /*19180*/  SHF.R.U32.HI R6, RZ, 0x7, R6 ;  /* 0x00000007ff067819 */ /* 0x001fca0000011606 */
[----:B------:R-:W-:Y:S02]  /*19190*/  VIADD R24, R6, 0x8 ;  /* 0x0000000806187836 */ /* 0x000fe40000000000 */
[----:B------:R-:W-:-:S03]  /*191a0*/  IMAD R6, R15, 0x600, R4 ;  /* 0x000006000f067824 */ /* 0x000fc600078e0204 */
[----:B------:R0:W-:Y:S01]  /*191b0*/  BAR.SYNC.DEFER_BLOCKING R24, 0x100 ;  /* 0x000400180000751d */ /* 0x0001e20000010000 */
[C---:B------:R-:W-:Y:S01]  /*191c0*/  VIADD R10, R6.reuse, 0x2 ;  /* 0x00000002060a7836 */ /* 0x040fe20000000000 */
[C---:B------:R-:W-:Y:S01]  /*191d0*/  R2UR UR26, R6.reuse ;  /* 0x00000000061a72ca */ /* 0x040fe200000e0000 */
[C---:B------:R-:W-:Y:S02]  /*191e0*/  VIADD R8, R6.reuse, 0x200 ;  /* 0x0000020006087836 */ /* 0x040fe40000000000 */
[----:B------:R-:W-:Y:S01]  /*191f0*/  VIADD R20, R6, 0x400 ;  /* 0x0000040006147836 */ /* 0x000fe20000000000 */
[----:B------:R-:W-:Y:S02]  /*19200*/  R2UR UR6, R10 ;  /* 0x000000000a0672ca */ /* 0x000fe400000e0000 */
[----:B------:R-:W-:Y:S02]  /*19210*/  R2UR UR10, R8 ;  /* 0x00000000080a72ca */ /* 0x000fe400000e0000 */
[C---:B------:R-:W-:Y:S01]  /*19220*/  IADD3 R10, R6.reuse, 0x202, RZ ;  /* 0x00000202060a7810 */ /* 0x040fe20007ffe0ff */
        /* <DEDUP_REMOVED lines=25> */
.L_x_1485:
[----:B------:R-:W-:Y:S01]  /*193c0*/  SHF.L.U32 R6, R181, 0x1f, RZ ;  /* 0x0000001fb5067819 */ /* 0x000fe200000006ff */
[----:B------:R-:W-:-:S04]  /*193d0*/  IMAD R7, R169, 0x8, R16 ;  /* 0x00000008a9077824 */ /* 0x000fc800078e0210 */
[----:B------:R0:W1:Y:S01]  /*193e0*/  SYNCS.PHASECHK.TRANS64.TRYWAIT P2, [R7+URZ+0x22850], R6 ;  /* 0x02285006070075a7 */ /* 0x000062000804017f */
[----:B------:R-:W-:Y:S05]  /*193f0*/  @!P0 BRA `(.L_x_1486) ;  /* 0x0000000000048947 */ /* 0x000fea0003800000 */
[----:B------:R-:W-:Y:S01]  /*19400*/  BPT.TRAP 0x1 ;  /* 0x000000040000795c */ /* 0x000fe20000300000 */
.L_x_1486:
[----:B-1----:R-:W-:Y:S05]  /*19410*/  @P2 BRA `(.L_x_1484) ;  /* 0x0000000000082947 */ /* 0x002fea0003800000 */
[----:B------:R-:W1:Y:S02]  /*19420*/  SYNCS.PHASECHK.TRANS64.TRYWAIT P2, [R7+URZ+0x22850], R6 ;  /* 0x02285006070075a7 */ /* 0x000e64000804017f */
[----:B-1----:R-:W-:Y:S05]  /*19430*/  @!P2 BRA `(.L_x_1487) ;  /* 0x0000012c007ca947 */ /* 0x002fea0003800000 */
.L_x_1484:
[----:B01----:R-:W-:Y:S01]  /*19440*/  VIADD R6, R16, 0x400 ;  /* 0x0000040010067836 */ /* 0x003fe20000000000 */
[----:B------:R-:W-:Y:S05]  /*19450*/  WARPSYNC.ALL ;  /* 0x0000000000007948 */ /* 0x000fea0003800000 */
[----:B------:R-:W-:-:S04]  /*19460*/  SHF.R.U32.HI R6, RZ, 0x4, R6 ;  /* 0x00000004ff067819 */ /* 0x000fc80000011606 */
[----:B------:R-:W-:-:S04]  /*19470*/  LOP3.LUT R6, R6, 0x3fff, RZ, 0xc0, !PT ;  /* 0x00003fff06067812 */ /* 0x000fc800078ec0ff */
[----:B------:R-:W-:-:S05]  /*19480*/  LOP3.LUT R6, R6, 0x10000, RZ, 0xfc, !PT ;  /* 0x0001000006067812 */ /* 0x000fca00078efcff */
[----:B------:R-:W-:Y:S01]  /*19490*/  IMAD R6, R169, 0x400, R6 ;  /* 0x00000400a9067824 */ /* 0x000fe200078e0206 */
[----:B------:R-:W-:Y:S01]  /*194a0*/  WARPGROUP.ARRIVE ;  /* 0x00000000000079c5 */ /* 0x000fe20000000000 */
[----:B------:R-:W-:Y:S02]  /*194b0*/  IMAD.MOV.U32 R7, RZ, RZ, 0x40000040 ;  /* 0x40000040ff077424 */ /* 0x000fe400078e00ff */
[----:B------:R-:W-:Y:S01]  /*194c0*/  FMUL.FTZ R20, R2, R26 ;  /* 0x0000001a02147220 */ /* 0x000fe20000410000 */
[C---:B------:R-:W-:Y:S01]  /*194d0*/  VIADD R8, R6.reuse, 0x2 ;  /* 0x0000000206087836 */ /* 0x040fe20000000000 */
[----:B------:R-:W-:Y:S01]  /*194e0*/  R2UR UR6, R6 ;  /* 0x00000000060672ca */ /* 0x000fe200000e0000 */
[----:B------:R-:W-:Y:S01]  /*194f0*/  IMAD.MOV.U32 R9, RZ, RZ, 0x40000040 ;  /* 0x40000040ff097424 */ /* 0x000fe200078e00ff */
[----:B------:R-:W-:Y:S01]  /*19500*/  R2UR UR7, R7 ;  /* 0x00000000070772ca */ /* 0x000fe200000e0000 */
[C---:B------:R-:W-:Y:S01]  /*19510*/  FMUL.FTZ R21, R2.reuse, R27 ;  /* 0x0000001b02157220 */ /* 0x040fe20000410000 */
        /* <DEDUP_REMOVED lines=10> */
[----:B------:R-:W-:Y:S01]  /*195c0*/  FMUL.FTZ R42, R2, R46 ;  /* 0x0000002e022a7220 */ /* 0x000fe20000410000 */
[----:B------:R-:W-:Y:S01]  /*195d0*/  QGMMA.64x128x32.F32.E4M3.E4M3 R88, R164, gdesc[UR4], R88, gsb0 ;  /* 0x01e00004a4587df3 */ /* 0x000fe20008000858 */
[----:B------:R-:W-:Y:S01]  /*195e0*/  R2UR UR6, R8 ;  /* 0x00000000080672ca */ /* 0x000fe200000e0000 */
[----:B------:R-:W-:Y:S01]  /*195f0*/  VIADD R8, R6, 0x4 ;  /* 0x0000000406087836 */ /* 0x000fe20000000000 */
[----:B------:R-:W-:Y:S01]  /*19600*/  R2UR UR7, R9 ;  /* 0x00000000090772ca */ /* 0x000fe200000e0000 */
[----:B------:R-:W-:Y:S01]  /*19610*/  IMAD.MOV.U32 R9, RZ, RZ, 0x40000040 ;  /* 0x40000040ff097424 */ /* 0x000fe200078e00ff */
        /* <DEDUP_REMOVED lines=23> */
[----:B------:R-:W-:Y:S01]  /*19790*/  FMUL.FTZ R83, R2, R87 ;  /* 0x0000005702537220 */ /* 0x000fe20000410000 */
[----:B------:R-:W-:Y:S01]  /*197a0*/  MUFU.TANH R31, R31 ;  /* 0x0000001f001f7308 */ /* 0x000fe20000002400 */
[----:B------:R-:W-:Y:S01]  /*197b0*/  VIADD R6, R6, 0x6 ;  /* 0x0000000606067836 */ /* 0x000fe20000000000 */
[----:B------:R-:W-:Y:S01]  /*197c0*/  UMOV UR41, UR30 ;  /* 0x0000001e00297c82 */ /* 0x000fe20008000000 */
[----:B------:R-:W0:Y:S05]  /*197d0*/  S2R R181, SR_TID.X ;  /* 0x0000000000b57919 */ /* 0x000e2a0000002100 */
[----:B------:R-:W-:Y:S08]  /*197e0*/  MUFU.TANH R34, R34 ;  /* 0x0000002200227308 */ /* 0x000ff00000002400 */
[----:B------:R-:W-:Y:S08]  /*197f0*/  MUFU.TANH R35, R35 ;  /* 0x0000002300237308 */ /* 0x000ff00000002400 */
[----:B------:R-:W-:Y:S08]  /*19800*/  MUFU.TANH R38, R38 ;  /* 0x0000002600267308 */ /* 0x000ff00000002400 */
[----:B------:R-:W-:Y:S01]  /*19810*/  MUFU.TANH R39, R39 ;  /* 0x0000002700277308 */ /* 0x000fe20000002400 */
[----:B0-----:R-:W-:-:S07]  /*19820*/  SHF.R.U32.HI R181, RZ, 0x7, R181 ;  /* 0x00000007ffb57819 */ /* 0x001fce00000116b5 */
[----:B------:R-:W-:Y:S08]  /*19830*/  MUFU.TANH R42, R42 ;  /* 0x0000002a002a7308 */ /* 0x000ff00000002400 */
        /* <DEDUP_REMOVED lines=8> */
[----:B------:R-:W-:Y:S01]  /*198c0*/  MUFU.TANH R59, R59 ;  /* 0x0000003b003b7308 */ /* 0x000fe20000002400 */
[----:B------:R-:W-:-:S02]  /*198d0*/  WARPGROUP.DEPBAR.LE gsb0, 0x0 ;  /* 0x00008000000079c5 */ /* 0x000fc40000010000 */
[----:B------:R-:W-:-:S05]  /*198e0*/  WARPGROUP.ARRIVE ;  /* 0x00000000000079c5 */ /* 0x000fca0000000000 */
[----:B------:R-:W-:Y:S01]  /*198f0*/  MUFU.TANH R62, R62 ;  /* 0x0000003e003e7308 */ /* 0x000fe20000002400 */
        /* <DEDUP_REMOVED lines=34> */
[----:B------:R-:W-:Y:S01]  /*19b20*/  FMUL.FTZ R69, R2, R73 ;  /* 0x0000004902457220 */ /* 0x000fe20000410000 */
[----:B------:R-:W-:Y:S01]  /*19b30*/  FMNMX.FTZ R10, R20, R13, !PT ;  /* 0x0000000d140a7209 */ /* 0x000fe20007810000 */
[C---:B------:R-:W-:Y:S01]  /*19b40*/  FMUL.FTZ R72, R2.reuse, R76 ;  /* 0x0000004c02487220 */ /* 0x040fe20000410000 */
[C---:B------:R-:W-:Y:S01]  /*19b50*/  FMUL.FTZ R73, R2.reuse, R77 ;  /* 0x0000004d02497220 */ /* 0x040fe20000410000 */
[----:B------:R-:W-:Y:S01]  /*19b60*/  FMUL.FTZ R76, R2, R80 ;  /* 0x00000050024c7220 */ /* 0x000fe20000410000 */
[----:B------:R-:W-:Y:S01]  /*19b70*/  FMNMX.FTZ R7, R21, R10, !PT ;  /* 0x0000000a15077209 */ /* 0x000fe20007810000 */
[----:B------:R-:W1:Y:S01]  /*19b80*/  MUFU.TANH R28, R28 ;  /* 0x0000001c001c7308 */ /* 0x000e620000002400 */
[----:B--2---:R-:W-:Y:S01]  /*19b90*/  FMNMX.FTZ R10, R24, R11, !PT ;  /* 0x0000000b180a7209 */ /* 0x004fe20007810000 */
[----:B------:R-:W-:Y:S01]  /*19ba0*/  FMUL.FTZ R77, R2, R81 ;  /* 0x00000051024d7220 */ /* 0x000fe20000410000 */
[----:B------:R-:W-:Y:S01]  /*19bb0*/  FMNMX.FTZ R7, R26, R7, !PT ;  /* 0x000000071a077209 */ /* 0x000fe20007810000 */
[C---:B------:R-:W-:Y:S01]  /*19bc0*/  FMUL.FTZ R80, R2.reuse, R84 ;  /* 0x0000005402507220 */ /* 0x040fe20000410000 */
[----:B------:R-:W-:-:S02]  /*19bd0*/  FMUL.FTZ R81, R2, R85 ;  /* 0x0000005502517220 */ /* 0x000fc40000410000 */
[----:B------:R-:W-:Y:S01]  /*19be0*/  FMNMX.FTZ R7, R27, R7, !PT ;  /* 0x000000071b077209 */ /* 0x000fe20007810000 */
[----:B------:R-:W2:Y:S01]  /*19bf0*/  MUFU.TANH R29, R29 ;  /* 0x0000001d001d7308 */ /* 0x000ea20000002400 */
[----:B0-----:R-:W-:Y:S02]  /*19c00*/  FMNMX.FTZ R10, R25, R10, !PT ;  /* 0x0000000a190a7209 */ /* 0x001fe40007810000 */
[----:B------:R-:W-:-:S04]  /*19c10*/  FMNMX.FTZ R7, R30, R7, !PT ;  /* 0x000000071e077209 */ /* 0x000fc80007810000 */
[----:B------:R-:W-:Y:S01]  /*19c20*/  FMNMX.FTZ R7, R31, R7, !PT ;  /* 0x000000071f077209 */ /* 0x000fe20007810000 */
[----:B------:R-:W0:Y:S01]  /*19c30*/  MUFU.TANH R32, R32 ;  /* 0x0000002000207308 */ /* 0x000e220000002400 */
[----:B-1----:R-:W-:Y:S02]  /*19c40*/  FMNMX.FTZ R10, R28, R10, !PT ;  /* 0x0000000a1c0a7209 */ /* 0x002fe40007810000 */
[----:B------:R-:W-:-:S04]  /*19c50*/  FMNMX.FTZ R7, R34, R7, !PT ;  /* 0x0000000722077209 */ /* 0x000fc80007810000 */
[----:B------:R-:W-:Y:S01]  /*19c60*/  FMNMX.FTZ R7, R35, R7, !PT ;  /* 0x0000000723077209 */ /* 0x000fe20007810000 */
[----:B------:R-:W1:Y:S01]  /*19c70*/  MUFU.TANH R33, R33 ;  /* 0x0000002100217308 */ /* 0x000e620000002400 */
[----:B--2---:R-:W-:Y:S02]  /*19c80*/  FMNMX.FTZ R10, R29, R10, !PT ;  /* 0x0000000a1d0a7209 */ /* 0x004fe40007810000 */
[----:B------:R-:W-:-:S04]  /*19c90*/  FMNMX.FTZ R7, R38, R7, !PT ;  /* 0x0000000726077209 */ /* 0x000fc80007810000 */
        /* <DEDUP_REMOVED lines=23> */
[----:B------:R-:W-:-:S05]  /*19e10*/  FMNMX.FTZ R7, R62, R7, !PT ;  /* 0x000000073e077209 */ /* 0x000fca0007810000 */
[----:B------:R-:W2:Y:S01]  /*19e20*/  MUFU.TANH R48, R48 ;  /* 0x0000003000307308 */ /* 0x000ea20000002400 */
[----:B0-----:R-:W-:-:S07]  /*19e30*/  FMNMX.FTZ R10, R44, R10, !PT ;  /* 0x0000000a2c0a7209 */ /* 0x001fce0007810000 */
[----:B------:R-:W0:Y:S01]  /*19e40*/  MUFU.TANH R49, R49 ;  /* 0x0000003100317308 */ /* 0x000e220000002400 */
[----:B-1----:R-:W-:-:S07]  /*19e50*/  FMNMX.FTZ R10, R45, R10, !PT ;  /* 0x0000000a2d0a7209 */ /* 0x002fce0007810000 */
[----:B------:R-:W1:Y:S01]  /*19e60*/  MUFU.TANH R52, R52 ;  /* 0x0000003400347308 */ /* 0x000e620000002400 */
[----:B--2---:R-:W-:Y:S01]  /*19e70*/  FMNMX.FTZ R10, R48, R10, !PT ;  /* 0x0000000a300a7209 */ /* 0x004fe20007810000 */
[----:B------:R-:W-:-:S06]  /*19e80*/  WARPGROUP.DEPBAR.LE gsb0, 0x0 ;  /* 0x00008000000079c5 */ /* 0x000fcc0000010000 */
[----:B------:R-:W2:Y:S01]  /*19e90*/  MUFU.TANH R53, R53 ;  /* 0x0000003500357308 */ /* 0x000ea20000002400 */
[----:B0-----:R-:W-:Y:S01]  /*19ea0*/  FMNMX.FTZ R10, R49, R10, !PT ;  /* 0x0000000a310a7209 */ /* 0x001fe20007810000 */
[----:B------:R-:W-:-:S06]  /*19eb0*/  WARPGROUP.ARRIVE ;  /* 0x00000000000079c5 */ /* 0x000fcc0000000000 */
[----:B------:R-:W0:Y:S01]  /*19ec0*/  MUFU.TANH R56, R56 ;  /* 0x0000003800387308 */ /* 0x000e220000002400 */
[----:B-1----:R-:W-:Y:S01]  /*19ed0*/  FMNMX.FTZ R10, R52, R10, !PT ;  /* 0x0000000a340a7209 */ /* 0x002fe20007810000 */
[----:B------:R-:W-:Y:S01]  /*19ee0*/  QGMMA.64x128x32.F32.E4M3.E4M3 R88, R156, gdesc[UR4], R88, gsb0 ;  /* 0x01e000049c587df3 */ /* 0x000fe20008000858 */
[----:B------:R-:W-:-:S05]  /*19ef0*/  R2UR UR6, R6 ;  /* 0x00000000060672ca */ /* 0x000fca00000e0000 */
        /* <DEDUP_REMOVED lines=50> */
[----:B--2---:R-:W-:Y:S02]  /*1a220*/  FMNMX.FTZ R7, R81, R10, !PT ;  /* 0x0000000a51077209 */ /* 0x004fe40007810000 */
[----:B0-----:R-:W-:-:S03]  /*1a230*/  FMNMX.FTZ R10, R83, R11, !PT ;  /* 0x0000000b530a7209 */ /* 0x001fc60007810000 */
[----:B------:R-:W0:Y:S04]  /*1a240*/  SHFL.BFLY PT, R11, R7, 0x2, 0x1f ;  /* 0x0c401f00070b7f89 */ /* 0x000e2800000e0000 */
[----:B------:R-:W1:Y:S01]  /*1a250*/  SHFL.BFLY PT, R84, R10, 0x2, 0x1f ;  /* 0x0c401f000a547f89 */ /* 0x000e6200000e0000 */
[----:B0-----:R-:W-:Y:S01]  /*1a260*/  FMNMX.FTZ R11, R7, R11, !PT ;  /* 0x0000000b070b7209 */ /* 0x001fe20007810000 */
[----:B------:R-:W-:Y:S01]  /*1a270*/  IMAD.MOV.U32 R7, RZ, RZ, 0x40000040 ;  /* 0x40000040ff077424 */ /* 0x000fe200078e00ff */
[----:B-1----:R-:W-:-:S03]  /*1a280*/  FMNMX.FTZ R84, R10, R84, !PT ;  /* 0x000000540a547209 */ /* 0x002fc60007810000 */
[----:B------:R-:W0:Y:S01]  /*1a290*/  SHFL.BFLY PT, R6, R11, 0x1, 0x1f ;  /* 0x0c201f000b067f89 */ /* 0x000e2200000e0000 */
[----:B------:R-:W-:-:S03]  /*1a2a0*/  R2UR UR7, R7 ;  /* 0x00000000070772ca */ /* 0x000fc600000e0000 */
[----:B------:R-:W1:Y:S10]  /*1a2b0*/  SHFL.BFLY PT, R85, R84, 0x1, 0x1f ;  /* 0x0c201f0054557f89 */ /* 0x000e7400000e0000 */
[----:B------:R-:W-:Y:S01]  /*1a2c0*/  QGMMA.64x128x32.F32.E4M3.E4M3 R88, R152, gdesc[UR4], R88, gsb0 ;  /* 0x01e0000498587df3 */ /* 0x000fe20008000858 */
[----:B0-----:R-:W-:-:S02]  /*1a2d0*/  FMNMX.FTZ R10, R11, R6, !PT ;  /* 0x000000060b0a7209 */ /* 0x001fc40007810000 */
[----:B-1----:R-:W-:-:S03]  /*1a2e0*/  FMNMX.FTZ R11, R84, R85, !PT ;  /* 0x00000055540b7209 */ /* 0x002fc60007810000 */
[----:B------:R-:W-:Y:S02]  /*1a2f0*/  FADD.FTZ R6, -R10, R14 ;  /* 0x0000000e0a067221 */ /* 0x000fe40000010100 */
[----:B------:R-:W-:-:S01]  /*1a300*/  FADD.FTZ R7, -R11, R13 ;  /* 0x0000000d0b077221 */ /* 0x000fc20000010100 */
[----:B------:R-:W-:Y:S02]  /*1a310*/  IMAD.U32 R13, RZ, RZ, UR41 ;  /* 0x00000029ff0d7e24 */ /* 0x000fe4000f8e00ff */
[----:B------:R-:W-:Y:S01]  /*1a320*/  FMUL.FTZ R6, R6, UR41 ;  /* 0x0000002906067c20 */ /* 0x000fe20008410000 */
[----:B------:R-:W-:Y:S01]  /*1a330*/  FMUL.FTZ R7, R7, UR41 ;  /* 0x0000002907077c20 */ /* 0x000fe20008410000 */
[----:B------:R-:W-:-:S04]  /*1a340*/  FFMA.FTZ R13, R10, R13, -8 ;  /* 0xc10000000a0d7423 */ /* 0x000fc8000001000d */
        /* <DEDUP_REMOVED lines=29> */
[----:B------:R-:W-:-:S02]  /*1a520*/  IMAD.U32 R80, RZ, RZ, UR41 ;  /* 0x00000029ff507e24 */ /* 0x000fc4000f8e00ff */
[--C-:B------:R-:W-:Y:S01]  /*1a530*/  FFMA.FTZ R65, R69, UR41, -R13.reuse ;  /* 0x0000002945417c23 */ /* 0x100fe2000801080d */
[----:B------:R-:W-:-:S01]  /*1a540*/  FFMA.FTZ R69, R73, UR41, -R13 ;  /* 0x0000002949457c23 */ /* 0x000fc2000801080d */
[----:B------:R-:W-:Y:S01]  /*1a550*/  FFMA.FTZ R73, R77, UR41, -R13 ;  /* 0x000000294d497c23 */ /* 0x000fe2000801080d */
[----:B------:R-:W-:-:S01]  /*1a560*/  FFMA.FTZ R77, R11, R80, -8 ;  /* 0xc10000000b4d7423 */ /* 0x000fc20000010050 */
[----:B------:R-:W0:Y:S01]  /*1a570*/  MUFU.EX2 R85, R85 ;  /* 0x0000005500557308 */ /* 0x000e220000000800 */
[----:B------:R-:W-:Y:S02]  /*1a580*/  @!P1 IMAD R80, R15, 0x8, R16 ;  /* 0x000000080f509824 */ /* 0x000fe400078e0210 */
[----:B------:R-:W-:Y:S01]  /*1a590*/  FFMA.FTZ R13, R81, UR41, -R13 ;  /* 0x00000029510d7c23 */ /* 0x000fe2000801080d */
[----:B------:R-:W-:-:S01]  /*1a5a0*/  FFMA.FTZ R20, R20, UR41, -R77 ;  /* 0x0000002914147c23 */ /* 0x000fc2000801084d */
[--C-:B------:R-:W-:Y:S01]  /*1a5b0*/  FFMA.FTZ R21, R21, UR41, -R77.reuse ;  /* 0x0000002915157c23 */ /* 0x100fe2000801084d */
[----:B------:R-:W-:-:S01]  /*1a5c0*/  FFMA.FTZ R26, R26, UR41, -R77 ;  /* 0x000000291a1a7c23 */ /* 0x000fc2000801084d */
[--C-:B------:R-:W-:Y:S01]  /*1a5d0*/  FFMA.FTZ R27, R27, UR41, -R77.reuse ;  /* 0x000000291b1b7c23 */ /* 0x100fe2000801084d */
[----:B------:R-:W-:-:S01]  /*1a5e0*/  FFMA.FTZ R30, R30, UR41, -R77 ;  /* 0x000000291e1e7c23 */ /* 0x000fc2000801084d */
[----:B------:R-:W-:Y:S01]  /*1a5f0*/  MUFU.EX2 R7, R7 ;  /* 0x0000000700077308 */ /* 0x000fe20000000800 */
[----:B------:R-:W-:Y:S01]  /*1a600*/  @!P1 VIADD R80, R80, 0x22840 ;  /* 0x0002284050509836 */ /* 0x000fe20000000000 */
[----:B------:R-:W-:Y:S01]  /*1a610*/  IADD3 R81, -R181, 0xb, RZ ;  /* 0x0000000bb5517810 */ /* 0x000fe20007ffe1ff */
[----:B------:R-:W-:-:S01]  /*1a620*/  FFMA.FTZ R31, R31, UR41, -R77 ;  /* 0x000000291f1f7c23 */ /* 0x000fc2000801084d */
[--C-:B------:R-:W-:Y:S01]  /*1a630*/  FFMA.FTZ R34, R34, UR41, -R77.reuse ;  /* 0x0000002922227c23 */ /* 0x100fe2000801084d */
[----:B------:R-:W-:-:S01]  /*1a640*/  FFMA.FTZ R35, R35, UR41, -R77 ;  /* 0x0000002923237c23 */ /* 0x000fc2000801084d */
[----:B------:R-:W-:Y:S01]  /*1a650*/  @!P1 PRMT R80, RZ, 0x654, R80 ;  /* 0x00000654ff509816 */ /* 0x000fe20000000050 */
        /* <DEDUP_REMOVED lines=30> */
[----:B------:R-:W3:Y:S08]  /*1a840*/  MUFU.EX2 R26, R26 ;  /* 0x0000001a001a7308 */ /* 0x000ef00000000800 */
[----:B------:R-:W4:Y:S08]  /*1a850*/  MUFU.EX2 R14, R14 ;  /* 0x0000000e000e7308 */ /* 0x000f300000000800 */
[----:B------:R-:W5:Y:S08]  /*1a860*/  MUFU.EX2 R27, R27 ;  /* 0x0000001b001b7308 */ /* 0x000f700000000800 */
[----:B------:R-:W5:Y:S08]  /*1a870*/  MUFU.EX2 R24, R24 ;  /* 0x0000001800187308 */ /* 0x000f700000000800 */
[----:B------:R-:W5:Y:S01]  /*1a880*/  MUFU.EX2 R30, R30 ;  /* 0x0000001e001e7308 */ /* 0x000f620000000800 */
[----:B------:R-:W-:-:S02]  /*1a890*/  WARPGROUP.DEPBAR.LE gsb0, 0x0 ;  /* 0x00008000000079c5 */ /* 0x000fc40000010000 */
[----:B------:R1:W-:Y:S06]  /*1a8a0*/  BAR.ARV R81, 0x100 ;  /* 0x000400510000751d */ /* 0x0003ec0000002000 */
[----:B------:R-:W5:Y:S01]  /*1a8b0*/  MUFU.EX2 R25, R25 ;  /* 0x0000001900197308 */ /* 0x000f620000000800 */
[----:B------:R0:W-:Y:S07]  /*1a8c0*/  @!P1 SYNCS.ARRIVE.TRANS64.RED.A1T0 RZ, [R80+URZ], RZ ;  /* 0x000000ff50ff99a7 */ /* 0x0001ee000810043f */
[----:B------:R-:W5:Y:S01]  /*1a8d0*/  MUFU.EX2 R31, R31 ;  /* 0x0000001f001f7308 */ /* 0x000f620000000800 */
[----:B0-----:R-:W-:-:S01]  /*1a8e0*/  FADD.FTZ R80, R8, R3 ;  /* 0x0000000308507221 */ /* 0x001fc20000010000 */
[----:B--2---:R-:W-:-:S03]  /*1a8f0*/  FADD.FTZ R3, R21, R0 ;  /* 0x0000000015037221 */ /* 0x004fc60000010000 */
[----:B-1----:R-:W-:Y:S01]  /*1a900*/  FADD.FTZ R81, R9, R80 ;  /* 0x0000005009517221 */ /* 0x002fe20000010000 */
[----:B---3--:R-:W-:-:S02]  /*1a910*/  FADD.FTZ R0, R26, R3 ;  /* 0x000000031a007221 */ /* 0x008fc40000010000 */
[----:B------:R-:W0:Y:S01]  /*1a920*/  MUFU.EX2 R28, R28 ;  /* 0x0000001c001c7308 */ /* 0x000e220000000800 */
[----:B----4-:R-:W-:-:S01]  /*1a930*/  FADD.FTZ R81, R14, R81 ;  /* 0x000000510e517221 */ /* 0x010fc20000010000 */
[----:B-----5:R-:W-:-:S03]  /*1a940*/  FADD.FTZ R3, R27, R0 ;  /* 0x000000001b037221 */ /* 0x020fc60000010000 */
[----:B------:R-:W-:Y:S01]  /*1a950*/  FADD.FTZ R0, R24, R81 ;  /* 0x0000005118007221 */ /* 0x000fe20000010000 */
[----:B------:R-:W-:-:S02]  /*1a960*/  FADD.FTZ R80, R30, R3 ;  /* 0x000000031e507221 */ /* 0x000fc40000010000 */
[----:B------:R-:W1:Y:S01]  /*1a970*/  MUFU.EX2 R34, R34 ;  /* 0x0000002200227308 */ /* 0x000e620000000800 */
[----:B------:R-:W-:-:S01]  /*1a980*/  FADD.FTZ R3, R25, R0 ;  /* 0x0000000019037221 */ /* 0x000fc20000010000 */
[----:B------:R-:W-:-:S06]  /*1a990*/  FADD.FTZ R81, R31, R80 ;  /* 0x000000501f517221 */ /* 0x000fcc0000010000 */
        /* <DEDUP_REMOVED lines=104> */
.L_x_1488:
[----:B------:R-:W-:Y:S01]  /*1b020*/  F2FP.SATFINITE.E4M3.F32.PACK_AB_MERGE_C R9, R14, R9, RZ ;  /* 0x000000090e09723e */ /* 0x000fe200048070ff */
[----:B------:R-:W-:Y:S01]  /*1b030*/  FMUL.FTZ R88, R88, R6 ;  /* 0x0000000658587220 */ /* 0x000fe20000410000 */
        /* <DEDUP_REMOVED lines=106> */
[----:B------:R-:W-:-:S07]  /*1b6e0*/  IMAD.MOV.U32 R169, RZ, RZ, R15 ;  /* 0x000000ffffa97224 */ /* 0x000fce00078e000f */
.L_x_1478:
[----:B------:R-:W-:-:S13]  /*1b6f0*/  ISETP.GE.AND P2, PT, R5, R180, PT ;  /* 0x000000b40500720c */ /* 0x000fda0003f46270 */
[----:B------:R-:W-:Y:S05]  /*1b700*/  @!P2 BRA `(.L_x_1490) ;  /* 0x00000038000ca947 */ /* 0x000fea0003800000 */
[----:B------:R-:W-:Y:S02]  /*1b710*/  IMAD.MOV.U32 R12, RZ, RZ, R11 ;  /* 0x000000ffff0c7224 */ /* 0x000fe400078e000b */
[----:B------:R-:W-:Y:S02]  /*1b720*/  IMAD.MOV.U32 R13, RZ, RZ, R10 ;  /* 0x000000ffff0d7224 */ /* 0x000fe400078e000a */
[----:B------:R-:W-:-:S07]  /*1b730*/  IMAD.MOV.U32 R15, RZ, RZ, R18 ;  /* 0x000000ffff0f7224 */ /* 0x000fce00078e0012 */
.L_x_1509:
        /* <DEDUP_REMOVED lines=8> */
.L_x_1492:
        /* <DEDUP_REMOVED lines=8> */
.L_x_1493:
[----:B------:R-:W-:Y:S04]  /*1b840*/  BSSY B0, `(.L_x_1491) ;  /* 0x0000004000007945 */ /* 0x000fe80003800000 */
[----:B-1----:R-:W-:Y:S05]  /*1b850*/  @P3 BRA `(.L_x_1494) ;  /* 0x0000000000083947 */ /* 0x002fea0003800000 */
[----:B------:R-:W1:Y:S02]  /*1b860*/  SYNCS.PHASECHK.TRANS64.TRYWAIT P3, [R7+URZ+0x22830], R6 ;  /* 0x02283006070075a7 */ /* 0x000e64000806017f */
[----:B-1----:R-:W-:Y:S05]  /*1b870*/  @!P3 BRA `(.L_x_1495) ;  /* 0x000001080080b947 */ /* 0x002fea0003800000 */
.L_x_1494:
[----:B------:R-:W-:Y:S05]  /*1b880*/  BSYNC B0 ;  /* 0x0000000000007941 */ /* 0x000fea0003800000 */
.L_x_1491:
        /* <DEDUP_REMOVED lines=51> */
.L_x_1497:
[----:B------:R-:W-:Y:S01]  /*1bbc0*/  SHF.L.U32 R6, R15, 0x1f, RZ ;  /* 0x0000001f0f067819 */ /* 0x000fe200000006ff */
[----:B------:R-:W-:-:S04]  /*1bbd0*/  IMAD R7, R169, 0x8, R16 ;  /* 0x00000008a9077824 */ /* 0x000fc800078e0210 */
[----:B------:R0:W1:Y:S01]  /*1bbe0*/  SYNCS.PHASECHK.TRANS64.TRYWAIT P2, [R7+URZ+0x22850], R6 ;  /* 0x02285006070075a7 */ /* 0x000062000804017f */
[----:B------:R-:W-:Y:S05]  /*1bbf0*/  @!P0 BRA `(.L_x_1498) ;  /* 0x0000000000048947 */ /* 0x000fea0003800000 */
[----:B------:R-:W-:Y:S01]  /*1bc00*/  BPT.TRAP 0x1 ;  /* 0x000000040000795c */ /* 0x000fe20000300000 */
.L_x_1498:
[----:B-1----:R-:W-:Y:S05]  /*1bc10*/  @P2 BRA `(.L_x_1496) ;  /* 0x0000000000082947 */ /* 0x002fea0003800000 */
[----:B------:R-:W1:Y:S02]  /*1bc20*/  SYNCS.PHASECHK.TRANS64.TRYWAIT P2, [R7+URZ+0x22850], R6 ;  /* 0x02285006070075a7 */ /* 0x000e64000804017f */
[----:B-1----:R-:W-:Y:S05]  /*1bc30*/  @!P2 BRA `(.L_x_1499) ;  /* 0x0000010400a4a947 */ /* 0x002fea0003800000 */
.L_x_1496:
        /* <DEDUP_REMOVED lines=39> */
[----:B------:R-:W-:Y:S02]  /*1beb0*/  VIADD R6, R6, 0x6 ;  /* 0x0000000606067836 */ /* 0x000fe40000000000 */
        /* <DEDUP_REMOVED lines=24> */
[----:B------:R-:W-:Y:S01]  /*1c040*/  IADD3 R85, -R181, 0xb, RZ ;  /* 0x0000000bb5557810 */ /* 0x000fe20007ffe1ff */
[C---:B------:R-:W-:Y:S01]  /*1c050*/  FMUL.FTZ R73, R2.reuse, R77 ;  /* 0x0000004d02497220 */ /* 0x040fe20000410000 */
[C---:B------:R-:W-:Y:S01]  /*1c060*/  FMUL.FTZ R71, R2.reuse, R79 ;  /* 0x0000004f02477220 */ /* 0x040fe20000410000 */
[----:B------:R-:W-:Y:S01]  /*1c070*/  FMUL.FTZ R76, R2, R80 ;  /* 0x00000050024c7220 */ /* 0x000fe20000410000 */
[----:B------:R-:W-:-:S02]  /*1c080*/  IMAD.SHL.U32 R77, R5, 0x80, RZ ;  /* 0x00000080054d7824 */ /* 0x000fc400078e00ff */
        /* <DEDUP_REMOVED lines=69> */
[----:B------:R-:W-:-:S04]  /*1c4e0*/  @!P1 IMAD R6, R14, 0x8, R16 ;  /* 0x000000080e069824 */ /* 0x000fc800078e0210 */
        /* <DEDUP_REMOVED lines=37> */
[----:B--2---:R-:W-:-:S04]  /*1c740*/  IADD3 R7, -R170, 0x1, -R77 ;  /* 0x00000001aa077810 */ /* 0x004fc80007ffe94d */
        /* <DEDUP_REMOVED lines=18> */
.L_x_1502:
[----:B------:R-:W-:-:S05]  /*1c870*/  IMAD.U32 R152, RZ, RZ, UR29 ;  /* 0x0000001dff987e24 */ /* 0x000fca000f8e00ff */
[----:B------:R-:W-:-:S13]  /*1c880*/  ISETP.NE.AND P2, PT, R152, 0x1, PT ;  /* 0x000000019800780c */ /* 0x000fda0003f45270 */
[----:B------:R-:W0:Y:S02]  /*1c890*/  @P2 LDC.64 R6, c[0x0][0x9e8] ;  /* 0x00027a00ff062b82 */ /* 0x000e240000000a00 */
[----:B0-----:R-:W-:-:S05]  /*1c8a0*/  @P2 IMAD.HI.U32 R6, R87, R6, RZ ;  /* 0x0000000657062227 */ /* 0x001fca00078e00ff */
[----:B------:R-:W-:-:S07]  /*1c8b0*/  @P2 SHF.R.U32.HI R87, RZ, R7, R6 ;  /* 0x00000007ff572219 */ /* 0x000fce0000011606 */
.L_x_1503:
[----:B------:R-:W-:Y:S05]  /*1c8c0*/  BSYNC B0 ;  /* 0x0000000000007941 */ /* 0x000fea0003800000 */
.L_x_1501:
[----:B------:R-:W-:-:S04]  /*1c8d0*/  IMAD R87, R87, R152, -R77 ;  /* 0x0000009857577224 */ /* 0x000fc800078e0a4d */
[----:B------:R-:W-:-:S05]  /*1c8e0*/  IMAD.IADD R87, R87, 0x1, -R170 ;  /* 0x0000000157577824 */ /* 0x000fca00078e0aaa */
[----:B------:R-:W-:Y:S02]  /*1c8f0*/  VIADDMNMX R85, R87, R152, R85, PT ;  /* 0x0000009857557246 */ /* 0x000fe40003800155 */
[----:B------:R-:W-:-:S07]  /*1c900*/  VIMNMX R86, R86, R87, !PT ;  /* 0x0000005756567248 */ /* 0x000fce0007fe0100 */
.L_x_1500:
        /* <DEDUP_REMOVED lines=113> */
.L_x_1506:
[----:B------:R-:W-:-:S05]  /*1d020*/  IMAD.U32 R86, RZ, RZ, UR29 ;  /* 0x0000001dff567e24 */ /* 0x000fca000f8e00ff */
[----:B------:R-:W-:-:S13]  /*1d030*/  ISETP.NE.AND P3, PT, R86, 0x1, PT ;  /* 0x000000015600780c */ /* 0x000fda0003f65270 */
[----:B------:R-:W0:Y:S02]  /*1d040*/  @P3 LDC.64 R6, c[0x0][0x9e8] ;  /* 0x00027a00ff063b82 */ /* 0x000e240000000a00 */
[----:B0-----:R-:W-:-:S05]  /*1d050*/  @P3 IMAD.HI.U32 R6, R10, R6, RZ ;  /* 0x000000060a063227 */ /* 0x001fca00078e00ff */
[----:B------:R-:W-:-:S07]  /*1d060*/  @P3 SHF.R.U32.HI R10, RZ, R7, R6 ;  /* 0x00000007ff0a3219 */ /* 0x000fce0000011606 */
.L_x_1507:
[----:B------:R-:W-:Y:S05]  /*1d070*/  BSYNC B0 ;  /* 0x0000000000007941 */ /* 0x000fea0003800000 */
.L_x_1505:
[----:B------:R-:W-:-:S04]  /*1d080*/  IMAD R77, R10, R86, -R77 ;  /* 0x000000560a4d7224 */ /* 0x000fc800078e0a4d */
[----:B------:R-:W-:-:S05]  /*1d090*/  IMAD.IADD R77, R77, 0x1, -R170 ;  /* 0x000000014d4d7824 */ /* 0x000fca00078e0aaa */
[----:B------:R-:W-:Y:S02]  /*1d0a0*/  VIADDMNMX R83, R77, R86, R83, PT ;  /* 0x000000564d537246 */ /* 0x000fe40003800153 */
[----:B------:R-:W-:-:S07]  /*1d0b0*/  VIMNMX R84, R84, R77, !PT ;  /* 0x0000004d54547248 */ /* 0x000fce0007fe0100 */
.L_x_1504:
[C---:B------:R-:W-:Y:S01]  /*1d0c0*/  ISETP.GT.AND P3, PT, R84.reuse, 0x1, P2 ;  /* 0x000000015400780c */ /* 0x040fe20001764270 */
[----:B------:R-:W-:Y:S01]  /*1d0d0*/  UMOV UR41, UR28 ;  /* 0x0000001c00297c82 */ /* 0x000fe20008000000 */
[----:B------:R-:W-:Y:S01]  /*1d0e0*/  FMNMX.FTZ R6, R11, R13, !PT ;  /* 0x0000000d0b067209 */ /* 0x000fe20007810000 */
[----:B------:R-:W-:Y:S01]  /*1d0f0*/  IMAD.U32 R77, RZ, RZ, UR41 ;  /* 0x00000029ff4d7e24 */ /* 0x000fe2000f8e00ff */
        /* <DEDUP_REMOVED lines=128> */
[----:B------:R-:W-:Y:S01]  /*1d900*/  FSEL R7, R8, -INF , !P3 ;  /* 0xff80000008077808 */ /* 0x000fe20005800000 */
[----:B------:R-:W-:-:S01]  /*1d910*/  FFMA.FTZ R8, R10, R77, -8 ;  /* 0xc10000000a087423 */ /* 0x000fc2000001004d */
[----:B------:R-:W-:-:S02]  /*1d920*/  FSETP.NEU.FTZ.AND P3, PT, R10, -INF , PT ;  /* 0xff8000000a00780b */ /* 0x000fc40003f7d000 */
[----:B------:R-:W-:Y:S02]  /*1d930*/  FMNMX.FTZ R84, R7, R12, !PT ;  /* 0x0000000c07547209 */ /* 0x000fe40007810000 */
[----:B------:R-:W-:Y:S02]  /*1d940*/  FSEL R8, R8, RZ, P3 ;  /* 0x000000ff08087208 */ /* 0x000fe40001800000 */
[----:B------:R-:W-:-:S03]  /*1d950*/  FSEL R80, R80, -INF , !P2 ;  /* 0xff80000050507808 */ /* 0x000fc60005000000 */
        /* <DEDUP_REMOVED lines=40> */
[----:B------:R-:W-:Y:S01]  /*1dbe0*/  FFMA.FTZ R81, R81, UR41, -R8 ;  /* 0x0000002951517c23 */ /* 0x000fe20008010808 */
        /* <DEDUP_REMOVED lines=37> */
[----:B------:R-:W-:Y:S01]  /*1de40*/  FFMA.FTZ R77, R78, UR41, -R8 ;  /* 0x000000294e4d7c23 */ /* 0x000fe20008010808 */
[----:B------:R-:W-:-:S05]  /*1de50*/  FSEL R78, R10, RZ, P3 ;  /* 0x000000ff0a4e7208 */ /* 0x000fca0001800000 */
[----:B------:R0:W-:Y:S01]  /*1de60*/  MUFU.EX2 R8, R82 ;  /* 0x0000005200087308 */ /* 0x0001e20000000800 */
[----:B------:R-:W1:Y:S01]  /*1de70*/  SHFL.BFLY PT, R84, R11, 0x1, 0x1f ;  /* 0x0c201f000b547f89 */ /* 0x000e6200000e0000 */
[----:B------:R-:W-:-:S04]  /*1de80*/  FADD.FTZ R78, -R78, R13 ;  /* 0x0000000d4e4e7221 */ /* 0x000fc80000010100 */
[----:B------:R-:W-:Y:S02]  /*1de90*/  FMUL.FTZ R13, R78, UR41 ;  /* 0x000000294e0d7c20 */ /* 0x000fe40008410000 */
[----:B------:R-:W-:Y:S08]  /*1dea0*/  MUFU.EX2 R48, R48 ;  /* 0x0000003000307308 */ /* 0x000ff00000000800 */
[----:B------:R-:W2:Y:S08]  /*1deb0*/  MUFU.EX2 R13, R13 ;  /* 0x0000000d000d7308 */ /* 0x000eb00000000800 */
[----:B------:R-:W-:Y:S01]  /*1dec0*/  MUFU.EX2 R49, R49 ;  /* 0x0000003100317308 */ /* 0x000fe20000000800 */
[----:B-1----:R-:W-:Y:S01]  /*1ded0*/  FMNMX.FTZ R11, R11, R84, !PT ;  /* 0x000000540b0b7209 */ /* 0x002fe20007810000 */
[----:B------:R-:W-:-:S03]  /*1dee0*/  IMAD.U32 R84, RZ, RZ, UR41 ;  /* 0x00000029ff547e24 */ /* 0x000fc6000f8e00ff */
[C---:B------:R-:W-:Y:S01]  /*1def0*/  FSETP.NEU.FTZ.AND P2, PT, R11.reuse, -INF , PT ;  /* 0xff8000000b00780b */ /* 0x040fe20003f5d000 */
[----:B------:R-:W-:-:S02]  /*1df00*/  FFMA.FTZ R83, R11, R84, -8 ;  /* 0xc10000000b537423 */ /* 0x000fc40000010054 */
[----:B------:R-:W-:Y:S03]  /*1df10*/  MUFU.EX2 R52, R52 ;  /* 0x0000003400347308 */ /* 0x000fe60000000800 */
[----:B------:R-:W-:Y:S02]  /*1df20*/  FSEL R78, R83, RZ, P2 ;  /* 0x000000ff534e7208 */ /* 0x000fe40001000000 */
[----:B------:R-:W-:-:S03]  /*1df30*/  FSEL R83, R11, RZ, P2 ;  /* 0x000000ff0b537208 */ /* 0x000fc60001000000 */
[--C-:B0-----:R-:W-:Y:S01]  /*1df40*/  FFMA.FTZ R82, R9, UR41, -R78.reuse ;  /* 0x0000002909527c23 */ /* 0x101fe2000801084e */
        /* <DEDUP_REMOVED lines=10> */
[----:B------:R-:W-:-:S01]  /*1dff0*/  FADD.FTZ R83, -R83, R12 ;  /* 0x0000000c53537221 */ /* 0x000fc20000010100 */
[--C-:B------:R-:W-:Y:S01]  /*1e000*/  FFMA.FTZ R39, R42, UR41, -R78.reuse ;  /* 0x000000292a277c23 */ /* 0x100fe2000801084e */
        /* <DEDUP_REMOVED lines=24> */
[----:B--2---:R-:W-:-:S04]  /*1e190*/  FFMA.FTZ R80, R13, R3, R6 ;  /* 0x000000030d507223 */ /* 0x004fc80000010006 */
[----:B------:R-:W1:Y:S01]  /*1e1a0*/  MUFU.EX2 R9, R9 ;  /* 0x0000000900097308 */ /* 0x000e620000000800 */
[----:B------:R-:W-:-:S04]  /*1e1b0*/  FADD.FTZ R83, R15, R80 ;  /* 0x000000500f537221 */ /* 0x000fc80000010000 */
[----:B------:R-:W-:-:S03]  /*1e1c0*/  FADD.FTZ R80, R24, R83 ;  /* 0x0000005318507221 */ /* 0x000fc60000010000 */
[----:B------:R-:W2:Y:S01]  /*1e1d0*/  MUFU.EX2 R20, R20 ;  /* 0x0000001400147308 */ /* 0x000ea20000000800 */
[----:B0-----:R-:W-:-:S04]  /*1e1e0*/  FFMA.FTZ R3, R46, R0, R7 ;  /* 0x000000002e037223 */ /* 0x001fc80000010007 */
[----:B------:R-:W-:-:S03]  /*1e1f0*/  FADD.FTZ R0, R82, R3 ;  /* 0x0000000352007221 */ /* 0x000fc60000010000 */
[----:B------:R-:W0:Y:S01]  /*1e200*/  MUFU.EX2 R21, R21 ;  /* 0x0000001500157308 */ /* 0x000e220000000800 */
[----:B-1----:R-:W-:-:S07]  /*1e210*/  FADD.FTZ R3, R9, R0 ;  /* 0x0000000009037221 */ /* 0x002fce0000010000 */
[----:B------:R-:W1:Y:S01]  /*1e220*/  MUFU.EX2 R26, R26 ;  /* 0x0000001a001a7308 */ /* 0x000e620000000800 */
[----:B--2---:R-:W-:-:S07]  /*1e230*/  FADD.FTZ R0, R20, R3 ;  /* 0x0000000314007221 */ /* 0x004fce0000010000 */
[----:B------:R-:W2:Y:S01]  /*1e240*/  MUFU.EX2 R27, R27 ;  /* 0x0000001b001b7308 */ /* 0x000ea20000000800 */
[----:B0-----:R-:W-:-:S07]  /*1e250*/  FADD.FTZ R3, R21, R0 ;  /* 0x0000000015037221 */ /* 0x001fce0000010000 */
[----:B------:R0:W-:Y:S01]  /*1e260*/  MUFU.EX2 R50, R51 ;  /* 0x0000003300327308 */ /* 0x0001e20000000800 */
[----:B-1----:R-:W-:-:S07]  /*1e270*/  FADD.FTZ R0, R26, R3 ;  /* 0x000000031a007221 */ /* 0x002fce0000010000 */
[----:B------:R-:W1:Y:S01]  /*1e280*/  MUFU.EX2 R30, R30 ;  /* 0x0000001e001e7308 */ /* 0x000e620000000800 */
[----:B0-----:R-:W-:-:S01]  /*1e290*/  FADD.FTZ R51, R25, R80 ;  /* 0x0000005019337221 */ /* 0x001fc20000010000 */
[----:B--2---:R-:W-:-:S03]  /*1e2a0*/  FADD.FTZ R3, R27, R0 ;  /* 0x000000001b037221 */ /* 0x004fc60000010000 */
[----:B------:R-:W-:-:S03]  /*1e2b0*/  FADD.FTZ R80, R28, R51 ;  /* 0x000000331c507221 */ /* 0x000fc60000010000 */
[----:B------:R-:W0:Y:S01]  /*1e2c0*/  MUFU.EX2 R31, R31 ;  /* 0x0000001f001f7308 */ /* 0x000e220000000800 */
[----:B------:R-:W-:-:S04]  /*1e2d0*/  FADD.FTZ R51, R29, R80 ;  /* 0x000000501d337221 */ /* 0x000fc80000010000 */
[----:B------:R-:W-:-:S03]  /*1e2e0*/  FADD.FTZ R80, R32, R51 ;  /* 0x0000003320507221 */ /* 0x000fc60000010000 */
[----:B------:R-:W2:Y:S01]  /*1e2f0*/  MUFU.EX2 R34, R34 ;  /* 0x0000002200227308 */ /* 0x000ea20000000800 */
[----:B------:R-:W-:-:S01]  /*1e300*/  FADD.FTZ R51, R33, R80 ;  /* 0x0000005021337221 */ /* 0x000fc20000010000 */
[----:B-1----:R-:W-:-:S03]  /*1e310*/  FADD.FTZ R0, R30, R3 ;  /* 0x000000031e007221 */ /* 0x002fc60000010000 */
[----:B------:R-:W-:-:S03]  /*1e320*/  FADD.FTZ R80, R36, R51 ;  /* 0x0000003324507221 */ /* 0x000fc60000010000 */
        /* <DEDUP_REMOVED lines=25> */
[----:B-1----:R-:W-:-:S04]  /*1e4c0*/  FADD.FTZ R3, R47, R0 ;  /* 0x000000002f037221 */ /* 0x002fc80000010000 */
[----:B------:R-:W-:-:S03]  /*1e4d0*/  FADD.FTZ R3, R50, R3 ;  /* 0x0000000332037221 */ /* 0x000fc60000010000 */
        /* <DEDUP_REMOVED lines=52> */
[----:B--2---:R-:W-:-:S01]  /*1e820*/  FADD.FTZ R51, R79, R80 ;  /* 0x000000504f337221 */ /* 0x004fc20000010000 */
[----:B-1----:R-:W-:-:S03]  /*1e830*/  FADD.FTZ R3, R81, R0 ;  /* 0x0000000051037221 */ /* 0x002fc60000010000 */
[----:B0-----:R-:W-:Y:S01]  /*1e840*/  FADD.FTZ R0, R78, R51 ;  /* 0x000000334e007221 */ /* 0x001fe20000010000 */
[----:B------:R-:W-:Y:S06]  /*1e850*/  @!P0 BRA `(.L_x_1508) ;  /* 0x0000000000048947 */ /* 0x000fec0003800000 */
[----:B------:R-:W-:Y:S01]  /*1e860*/  BPT.TRAP 0x1 ;  /* 0x000000040000795c */ /* 0x000fe20000300000 */
.L_x_1508:
[----:B------:R-:W-:Y:S01]  /*1e870*/  F2FP.SATFINITE.E4M3.F32.PACK_AB_MERGE_C R24, R25, R24, RZ ;  /* 0x000000181918723e */ /* 0x000fe200048070ff */
[----:B------:R-:W-:Y:S01]  /*1e880*/  FMUL.FTZ R88, R88, R13 ;  /* 0x0000000d58587220 */ /* 0x000fe20000410000 */
[----:B------:R-:W-:Y:S01]  /*1e890*/  F2FP.SATFINITE.E4M3.F32.PACK_AB_MERGE_C R9, R20, R9, RZ ;  /* 0x000000091409723e */ /* 0x000fe200048070ff */
[-C--:B------:R-:W-:Y:S01]  /*1e8a0*/  FMUL.FTZ R89, R89, R13.reuse ;  /* 0x0000000d59597220 */ /* 0x080fe20000410000 */
[----:B------:R-:W-:Y:S01]  /*1e8b0*/  F2FP.SATFINITE.E4M3.F32.PACK_AB_MERGE_C R164, R15, R6, R24 ;  /* 0x000000060fa4723e */ /* 0x000fe20004807018 */
[----:B------:R-:W-:Y:S01]  /*1e8c0*/  IMAD R6, R169, 0x8, R16 ;  /* 0x00000008a9067824 */ /* 0x000fe200078e0210 */
[----:B------:R-:W-:Y:S01]  /*1e8d0*/  ISETP.GT.AND P2, PT, R5, R180, PT ;  /* 0x000000b40500720c */ /* 0x000fe20003f44270 */
[----:B------:R-:W-:Y:S01]  /*1e8e0*/  FMUL.FTZ R92, R92, R13 ;  /* 0x0000000d5c5c7220 */ /* 0x000fe20000410000 */
[----:B------:R-:W-:Y:S01]  /*1e8f0*/  F2FP.SATFINITE.E4M3.F32.PACK_AB_MERGE_C R165, R82, R7, R9 ;  /* 0x0000000752a5723e */ /* 0x000fe20004807009 */
        /* <DEDUP_REMOVED lines=8> */
[-C--:B------:R-:W-:Y:S01]  /*1e980*/  FMUL.FTZ R97, R97, R13.reuse ;  /* 0x0000000d61617220 */ /* 0x080fe20000410000 */
[----:B------:R-:W-:Y:S01]  /*1e990*/  F2FP.SATFINITE.E4M3.F32.PACK_AB_MERGE_C R40, R41, R40, RZ ;  /* 0x000000282928723e */ /* 0x000fe200048070ff */
[----:B------:R-:W-:Y:S01]  /*1e9a0*/  FMUL.FTZ R100, R100, R13 ;  /* 0x0000000d64647220 */ /* 0x000fe20000410000 */
        /* <DEDUP_REMOVED lines=17> */
[----:B------:R-:W-:Y:S01]  /*1eac0*/  FMUL.FTZ R116, R116, R13 ;  /* 0x0000000d74747220 */ /* 0x000fe20000410000 */
[----:B------:R-:W-:Y:S01]  /*1ead0*/  F2FP.SATFINITE.E4M3.F32.PACK_AB_MERGE_C R78, R78, R79, RZ ;  /* 0x0000004f4e4e723e */ /* 0x000fe200048070ff */
        /* <DEDUP_REMOVED lines=70> */
.L_x_1490:
[----:B------:R-:W-:Y:S05]  /*1ef40*/  WARPSYNC.ALL ;  /* 0x0000000000007948 */ /* 0x000fea0003800000 */
[----:B------:R-:W-:Y:S06]  /*1ef50*/  BAR.ARV 0x8, 0x180 ;  /* 0x0206000000007b1d */ /* 0x000fec0000002000 */
[----:B------:R-:W-:Y:S05]  /*1ef60*/  @!P0 BRA `(.L_x_1510) ;  /* 0x0000000000048947 */ /* 0x000fea0003800000 */
[----:B------:R-:W-:Y:S01]  /*1ef70*/  BPT.TRAP 0x1 ;  /* 0x000000040000795c */ /* 0x000fe20000300000 */
.L_x_1510:
[----:B------:R-:W-:Y:S01]  /*1ef80*/  IMAD R13, R169, 0x8, R16 ;  /* 0x00000008a90d7824 */ /* 0x000fe200078e0210 */
[----:B------:R-:W-:-:S04]  /*1ef90*/  SHF.L.U32 R2, R18, 0x1f, RZ ;  /* 0x0000001f12027819 */ /* 0x000fc800000006ff */
[----:B------:R0:W1:Y:S01]  /*1efa0*/  SYNCS.PHASECHK.TRANS64.TRYWAIT P1, [R13+URZ+0x22850], R2 ;  /* 0x022850020d0075a7 */ /* 0x000062000802017f */
[----:B------:R-:W-:Y:S05]  /*1efb0*/  @!P0 BRA `(.L_x_1511) ;  /* 0x0000000000048947 */ /* 0x000fea0003800000 */
[----:B------:R-:W-:Y:S01]  /*1efc0*/  BPT.TRAP 0x1 ;  /* 0x000000040000795c */ /* 0x000fe20000300000 */
.L_x_1511:
[----:B------:R-:W-:-:S05]  /*1efd0*/  VIADD R16, R16, 0x400 ;  /* 0x0000040010107836 */ /* 0x000fca0000000000 */
[----:B------:R-:W-:-:S04]  /*1efe0*/  SHF.R.U32.HI R16, RZ, 0x4, R16 ;  /* 0x00000004ff107819 */ /* 0x000fc80000011610 */
[----:B------:R-:W-:-:S04]  /*1eff0*/  LOP3.LUT R16, R16, 0x3fff, RZ, 0xc0, !PT ;  /* 0x00003fff10107812 */ /* 0x000fc800078ec0ff */
[----:B------:R-:W-:Y:S01]  /*1f000*/  LOP3.LUT R16, R16, 0x10000, RZ, 0xfc, !PT ;  /* 0x0001000010107812 */ /* 0x000fe200078efcff */
[----:B-1----:R-:W-:Y:S06]  /*1f010*/  @P1 BRA `(.L_x_1512) ;  /* 0x0000000000081947 */ /* 0x002fec0003800000 */
[----:B------:R-:W1:Y:S02]  /*1f020*/  SYNCS.PHASECHK.TRANS64.TRYWAIT P1, [R13+URZ+0x22850], R2 ;  /* 0x022850020d0075a7 */ /* 0x000e64000802017f */
[----:B-1----:R-:W-:Y:S05]  /*1f030*/  @!P1 BRA `(.L_x_1513) ;  /* 0x000000d000b89947 */ /* 0x002fea0003800000 */
.L_x_1512:
[----:B------:R-:W-:Y:S01]  /*1f040*/  IMAD R4, R169, 0x400, R16 ;  /* 0x00000400a9047824 */ /* 0x000fe200078e0210 */
[----:B------:R-:W-:Y:S05]  /*1f050*/  WARPSYNC.ALL ;  /* 0x0000000000007948 */ /* 0x000fea0003800000 */
[----:B------:R-:W-:Y:S01]  /*1f060*/  IMAD.MOV.U32 R5, RZ, RZ, 0x40000040 ;  /* 0x40000040ff057424 */ /* 0x000fe200078e00ff */
[----:B------:R-:W-:Y:S01]  /*1f070*/  R2UR UR6, R4 ;  /* 0x00000000040672ca */ /* 0x000fe200000e0000 */
[----:B------:R-:W-:Y:S01]  /*1f080*/  WARPGROUP.ARRIVE ;  /* 0x00000000000079c5 */ /* 0x000fe20000000000 */
[----:B------:R-:W-:Y:S02]  /*1f090*/  ULDC.64 UR4, c[0x0][0x9a0] ;  /* 0x0002680000047ab9 */ /* 0x000fe40000000a00 */
[----:B------:R-:W-:-:S02]  /*1f0a0*/  R2UR UR7, R5 ;  /* 0x00000000050772ca */ /* 0x000fc400000e0000 */
[----:B------:R-:W-:-:S04]  /*1f0b0*/  ISETP.NE.U32.AND P1, PT, RZ, UR4, PT ;  /* 0x00000004ff007c0c */ /* 0x000fc8000bf25070 */
[----:B------:R-:W-:-:S07]  /*1f0c0*/  ISETP.NE.AND.EX P1, PT, RZ, UR5, PT, P1 ;  /* 0x00000005ff007c0c */ /* 0x000fce000bf25310 */
[----:B------:R-:W-:Y:S06]  /*1f0d0*/  QGMMA.64x128x32.F32.E4M3.E4M3 R88, R164, gdesc[UR4], R88, gsb0 ;  /* 0x01e00004a4587df3 */ /* 0x000fec0008000858 */
[----:B------:R-:W0:Y:S01]  /*1f0e0*/  @P1 LDC.64 R6, c[0x0][0x9c8] ;  /* 0x00027200ff061b82 */ /* 0x000e220000000a00 */
[----:B------:R-:W-:-:S07]  /*1f0f0*/  @P1 SHF.R.S32.HI R5, RZ, 0x1f, R183 ;  /* 0x0000001fff051819 */ /* 0x000fce00000114b7 */
[----:B------:R-:W2:Y:S01]  /*1f100*/  @P1 LDC.64 R8, c[0x0][0x9d0] ;  /* 0x00027400ff081b82 */ /* 0x000ea20000000a00 */
[----:B01----:R-:W-:-:S04]  /*1f110*/  @P1 IMAD R2, R5, R6, RZ ;  /* 0x0000000605021224 */ /* 0x003fc800078e02ff */
[C---:B------:R-:W-:Y:S02]  /*1f120*/  @P1 IMAD R5, R183.reuse, R7, R2 ;  /* 0x00000007b7051224 */ /* 0x040fe400078e0202 */
[----:B------:R-:W-:-:S04]  /*1f130*/  @P1 IMAD.WIDE.U32 R6, R183, R6, RZ ;  /* 0x00000006b7061225 */ /* 0x000fc800078e00ff */
[----:B------:R-:W-:Y:S01]  /*1f140*/  IMAD.MOV.U32 R2, RZ, RZ, 0x3f800000 ;  /* 0x3f800000ff027424 */ /* 0x000fe200078e00ff */
[----:B------:R-:W-:-:S03]  /*1f150*/  @P1 IADD3 R7, R7, R5, RZ ;  /* 0x0000000507071210 */ /* 0x000fc60007ffe0ff */
[----:B--2---:R-:W-:-:S04]  /*1f160*/  @P1 IMAD.WIDE.U32 R6, R192, R8, R6 ;  /* 0x00000008c0061225 */ /* 0x004fc800078e0006 */
[----:B------:R-:W-:Y:S01]  /*1f170*/  @P1 IMAD R9, R192, R9, R7 ;  /* 0x00000009c0091224 */ /* 0x000fe200078e0207 */
[----:B------:R-:W-:Y:S01]  /*1f180*/  @P1 LEA R8, P2, R6, UR4, 0x2 ;  /* 0x0000000406081c11 */ /* 0x000fe2000f8410ff */
[----:B------:R-:W-:-:S03]  /*1f190*/  IMAD.MOV.U32 R7, RZ, RZ, 0x40000040 ;  /* 0x40000040ff077424 */ /* 0x000fc600078e00ff */
[----:B------:R-:W-:Y:S01]  /*1f1a0*/  @P1 LEA.HI.X R9, R6, UR5, R9, 0x2, P2 ;  /* 0x0000000506091c11 */ /* 0x000fe200090f1409 */
[----:B------:R-:W-:Y:S01]  /*1f1b0*/  VIADD R6, R4, 0x2 ;  /* 0x0000000204067836 */ /* 0x000fe20000000000 */
[----:B------:R-:W-:-:S03]  /*1f1c0*/  R2UR UR7, R7 ;  /* 0x00000000070772ca */ /* 0x000fc600000e0000 */
[----:B------:R0:W2:Y:S01]  /*1f1d0*/  @P1 LDG.E R2, desc[UR42][R8.64] ;  /* 0x0000002a08021981 */ /* 0x0000a2000c1e1900 */
[----:B------:R-:W-:Y:S01]  /*1f1e0*/  R2UR UR6, R6 ;  /* 0x00000000060672ca */ /* 0x000fe200000e0000 */
[----:B------:R-:W-:Y:S02]  /*1f1f0*/  WARPGROUP.DEPBAR.LE gsb0, 0x0 ;  /* 0x00008000000079c5 */ /* 0x000fe40000010000 */
[----:B------:R-:W-:-:S10]  /*1f200*/  WARPGROUP.ARRIVE ;  /* 0x00000000000079c5 */ /* 0x000fd40000000000 */
[----:B------:R-:W-:Y:S01]  /*1f210*/  QGMMA.64x128x32.F32.E4M3.E4M3 R88, R160, gdesc[UR4], R88, gsb0 ;  /* 0x01e00004a0587df3 */ /* 0x000fe20008000858 */
[----:B------:R-:W-:Y:S02]  /*1f220*/  VIADD R6, R4, 0x4 ;  /* 0x0000000404067836 */ /* 0x000fe40000000000 */
[----:B------:R-:W-:-:S03]  /*1f230*/  IMAD.MOV.U32 R7, RZ, RZ, 0x40000040 ;  /* 0x40000040ff077424 */ /* 0x000fc600078e00ff */
[----:B------:R-:W-:Y:S02]  /*1f240*/  R2UR UR6, R6 ;  /* 0x00000000060672ca */ /* 0x000fe400000e0000 */
[----:B------:R-:W-:Y:S01]  /*1f250*/  R2UR UR7, R7 ;  /* 0x00000000070772ca */ /* 0x000fe200000e0000 */
[----:B------:R-:W-:Y:S02]  /*1f260*/  VIADD R4, R4, 0x6 ;  /* 0x0000000604047836 */ /* 0x000fe40000000000 */
[----:B------:R-:W-:Y:S01]  /*1f270*/  IMAD.MOV.U32 R5, RZ, RZ, 0x40000040 ;  /* 0x40000040ff057424 */ /* 0x000fe200078e00ff */
        /* <DEDUP_REMOVED lines=38> */
[-C--:B--2---:R-:W-:Y:S01]  /*1f4e0*/  FMUL.FTZ R3, R3, R2.reuse ;  /* 0x0000000203037220 */ /* 0x084fe20000410000 */
[----:B---3--:R-:W-:Y:S01]  /*1f4f0*/  FMUL.FTZ R7, R7, R2 ;  /* 0x0000000207077220 */ /* 0x008fe20000410000 */
[----:B------:R-:W-:-:S02]  /*1f500*/  WARPGROUP.DEPBAR.LE gsb0, 0x0 ;  /* 0x00008000000079c5 */ /* 0x000fc40000010000 */
[----:B------:R-:W-:Y:S05]  /*1f510*/  @!P0 BRA `(.L_x_1514) ;  /* 0x0000000000048947 */ /* 0x000fea0003800000 */
[----:B------:R-:W-:Y:S01]  /*1f520*/  BPT.TRAP 0x1 ;  /* 0x000000040000795c */ /* 0x000fe20000300000 */
.L_x_1514:
[----:B------:R-:W-:Y:S02]  /*1f530*/  VIADD R0, R13, 0x22860 ;  /* 0x000228600d007836 */ /* 0x000fe40000000000 */
[-C--:B------:R-:W-:Y:S01]  /*1f540*/  FMUL.FTZ R12, R112, R3.reuse ;  /* 0x00000003700c7220 */ /* 0x080fe20000410000 */
[----:B------:R-:W-:Y:S02]  /*1f550*/  IMAD.U32 R5, RZ, RZ, UR38 ;  /* 0x00000026ff057e24 */ /* 0x000fe4000f8e00ff */
[-C--:B------:R-:W-:Y:S01]  /*1f560*/  FMUL.FTZ R44, R88, R3.reuse ;  /* 0x00000003582c7220 */ /* 0x080fe20000410000 */
[----:B------:R-:W-:Y:S02]  /*1f570*/  VIADD R169, R169, 0x1 ;  /* 0x00000001a9a97836 */ /* 0x000fe40000000000 */
[-C--:B------:R-:W-:Y:S01]  /*1f580*/  FMUL.FTZ R36, R93, R3.reuse ;  /* 0x000000035d247220 */ /* 0x080fe20000410000 */
[-C--:B------:R-:W-:Y:S01]  /*1f590*/  FMUL.FTZ R76, R96, R3.reuse ;  /* 0x00000003604c7220 */ /* 0x080fe20000410000 */
[----:B------:R-:W-:Y:S01]  /*1f5a0*/  PRMT R2, R5, 0x654, R0 ;  /* 0x0000065405027816 */ /* 0x000fe20000000000 */
[-C--:B------:R-:W-:Y:S01]  /*1f5b0*/  FMUL.FTZ R0, R120, R3.reuse ;  /* 0x0000000378007220 */ /* 0x080fe20000410000 */
[----:B------:R-:W-:Y:S01]  /*1f5c0*/  ISETP.NE.AND P1, PT, R169, 0x2, PT ;  /* 0x00000002a900780c */ /* 0x000fe20003f25270 */
        /* <DEDUP_REMOVED lines=64> */
[----:B-1----:R-:W-:-:S11]  /*1f9d0*/  SEL R169, R169, RZ, P1 ;  /* 0x000000ffa9a97207 */ /* 0x002fd60000800000 */
.L_x_1402:
[----:B------:R-:W-:Y:S05]  /*1f9e0*/  WARPSYNC.ALL ;  /* 0x0000000000007948 */ /* 0x000fea0003800000 */
[----:B------:R-:W1:Y:S08]  /*1f9f0*/  S2UR UR38, SR_CgaCtaId ;  /* 0x00000000002679c3 */ /* 0x000e700000008800 */
[----:B------:R-:W-:Y:S01]  /*1fa00*/  BAR.SYNC.DEFER_BLOCKING 0x5, 0x180 ;  /* 0x0146000000007b1d */ /* 0x000fe20000010000 */
[----:B------:R-:W-:-:S05]  /*1fa10*/  ISETP.NE.AND P1, PT, R198, RZ, PT ;  /* 0x000000ffc600720c */ /* 0x000fca0003f25270 */
[----:B------:R-:W-:Y:S01]  /*1fa20*/  UMOV UR4, 0x400 ;  /* 0x0000040000047882 */ /* 0x000fe20000000000 */
[----:B------:R-:W-:Y:S07]  /*1fa30*/  BSSY B0, `(.L_x_1515) ;  /* 0x00003ed000007945 */ /* 0x000fee0003800000 */
[----:B------:R-:W2:Y:S01]  /*1fa40*/  @!P1 LDC R198, c[0x0][0xad4] ;  /* 0x0002b500ffc69b82 */ /* 0x000ea20000000800 */
[----:B-1----:R-:W-:-:S06]  /*1fa50*/  ULEA UR4, UR38, UR4, 0x18 ;  /* 0x0000000426047291 */ /* 0x002fcc000f8ec03f */
[----:B------:R-:W-:-:S05]  /*1fa60*/  IMAD.U32 R16, RZ, RZ, UR4 ;  /* 0x00000004ff107e24 */ /* 0x000fca000f8e00ff */
[----:B------:R1:W3:Y:S01]  /*1fa70*/  LDS.128 R180, [R16+0x228d0] ;  /* 0x0228d00010b47984 */ /* 0x0002e20000000c00 */
[----:B------:R-:W-:Y:S06]  /*1fa80*/  BAR.ARV 0x4, 0x180 ;  /* 0x0106000000007b1d */ /* 0x000fec0000002000 */
[----:B------:R-:W-:Y:S05]  /*1fa90*/  @P0 BRA `(.L_x_1516) ;  /* 0x00000030007c0947 */ /* 0x000fea0003800000 */
[----:B------:R-:W4:Y:S01]  /*1faa0*/  LDL R8, [R1+0x30] ;  /* 0x0000300001087983 */ /* 0x000f220000100800 */
[----:B------:R-:W-:Y:S01]  /*1fab0*/  ULDC.64 UR4, c[0x4][0x40] ;  /* 0x0100100000047ab9 */ /* 0x000fe20000000a00 */
[----:B------:R-:W0:Y:S01]  /*1fac0*/  S2R R4, SR_TID.X ;  /* 0x0000000000047919 */ /* 0x000e220000002100 */
[----:B------:R-:W1:Y:S01]  /*1fad0*/  S2R R11, SR_SWINHI ;  /* 0x00000000000b7919 */ /* 0x000e620000002f00 */
[----:B0-----:R-:W-:Y:S01]  /*1fae0*/  IMAD.SHL.U32 R2, R4, 0x4, RZ ;  /* 0x0000000404027824 */ /* 0x001fe200078e00ff */
[----:B------:R-:W-:Y:S02]  /*1faf0*/  MOV R58, R16 ;  /* 0x00000010003a7202 */ /* 0x000fe40000000f00 */
[----:B-1----:R-:W-:Y:S02]  /*1fb00*/  MOV R59, R11 ;  /* 0x0000000b003b7202 */ /* 0x002fe40000000f00 */
[----:B------:R-:W-:-:S04]  /*1fb10*/  LOP3.LUT R2, R2, 0xc, RZ, 0xc0, !PT ;  /* 0x0000000c02027812 */ /* 0x000fc800078ec0ff */
[----:B------:R-:W-:-:S05]  /*1fb20*/  IADD3 R2, P0, R2, UR4, RZ ;  /* 0x0000000402027c10 */ /* 0x000fca000ff1e0ff */
[----:B------:R-:W-:Y:S01]  /*1fb30*/  IMAD.X R3, RZ, RZ, UR5, P0 ;  /* 0x00000005ff037e24 */ /* 0x000fe200080e06ff */
[----:B------:R-:W-:-:S04]  /*1fb40*/  LOP3.LUT P0, R4, R4, 0x3, RZ, 0xc0, !PT ;  /* 0x0000000304047812 */ /* 0x000fc8000780c0ff */
[----:B------:R0:W5:Y:S01]  /*1fb50*/  LDG.E.CONSTANT R7, desc[UR42][R2.64] ;  /* 0x0000002a02077981 */ /* 0x000162000c1e9900 */
[----:B------:R-:W-:-:S04]  /*1fb60*/  ISETP.EQ.OR P0, PT, R4, 0x3, !P0 ;  /* 0x000000030400780c */ /* 0x000fc80004702670 */
[----:B------:R-:W-:Y:S02]  /*1fb70*/  SEL R98, R44, R9, P0 ;  /* 0x000000092c627207 */ /* 0x000fe40000000000 */
[----:B------:R-:W-:Y:S02]  /*1fb80*/  SEL R13, R5, R36, P0 ;  /* 0x00000024050d7207 */ /* 0x000fe40000000000 */
[----:B------:R-:W-:Y:S02]  /*1fb90*/  SEL R44, R9, R44, P0 ;  /* 0x0000002c092c7207 */ /* 0x000fe40000000000 */
[----:B------:R-:W-:Y:S01]  /*1fba0*/  SEL R36, R36, R5, P0 ;  /* 0x0000000524247207 */ /* 0x000fe20000000000 */
[----:B------:R-:W-:Y:S01]  /*1fbb0*/  UMOV UR4, 0xffffffff ;  /* 0xffffffff00047882 */ /* 0x000fe20000000000 */
[----:B----4-:R-:W-:-:S03]  /*1fbc0*/  IMAD.WIDE R26, R8, 0x2, R58 ;  /* 0x00000002081a7825 */ /* 0x010fc600078e023a */
[C---:B------:R-:W-:Y:S02]  /*1fbd0*/  IADD3 R105, P5, R26.reuse, 0x4060, RZ ;  /* 0x000040601a697810 */ /* 0x040fe40007fbe0ff */
[C---:B------:R-:W-:Y:S02]  /*1fbe0*/  IADD3 R21, P1, R26.reuse, 0x4040, RZ ;  /* 0x000040401a157810 */ /* 0x040fe40007f3e0ff */
[----:B------:R-:W-:Y:S02]  /*1fbf0*/  LOP3.LUT R104, R105, 0x380, RZ, 0xc0, !PT ;  /* 0x0000038069687812 */ /* 0x000fe400078ec0ff */
[----:B------:R-:W-:Y:S02]  /*1fc00*/  LOP3.LUT R20, R21, 0x380, RZ, 0xc0, !PT ;  /* 0x0000038015147812 */ /* 0x000fe400078ec0ff */
[----:B0-----:R-:W-:Y:S02]  /*1fc10*/  IADD3 R3, P3, R26, 0x4000, RZ ;  /* 0x000040001a037810 */ /* 0x001fe40007f7e0ff */
[----:B------:R-:W-:-:S02]  /*1fc20*/  SHF.R.U64 R104, R104, 0x3, RZ ;  /* 0x0000000368687819 */ /* 0x000fc400000012ff */
[----:B------:R-:W-:Y:S02]  /*1fc30*/  SHF.R.U64 R20, R20, 0x3, RZ ;  /* 0x0000000314147819 */ /* 0x000fe400000012ff */
[----:B------:R-:W-:Y:S02]  /*1fc40*/  LOP3.LUT R10, R3, 0x380, RZ, 0xc0, !PT ;  /* 0x00000380030a7812 */ /* 0x000fe400078ec0ff */
[----:B------:R-:W-:Y:S01]  /*1fc50*/  LOP3.LUT R104, R104, R105, RZ, 0x3c, !PT ;  /* 0x0000006968687212 */ /* 0x000fe200078e3cff */
[--C-:B------:R-:W-:Y:S01]  /*1fc60*/  IMAD.X R105, RZ, RZ, R27.reuse, P5 ;  /* 0x000000ffff697224 */ /* 0x100fe200028e061b */
[----:B------:R-:W-:Y:S01]  /*1fc70*/  LOP3.LUT R20, R20, R21, RZ, 0x3c, !PT ;  /* 0x0000001514147212 */ /* 0x000fe200078e3cff */
[----:B------:R-:W-:Y:S01]  /*1fc80*/  IMAD.X R21, RZ, RZ, R27, P1 ;  /* 0x000000ffff157224 */ /* 0x000fe200008e061b */
[----:B------:R-:W-:Y:S02]  /*1fc90*/  SHF.R.U64 R10, R10, 0x3, RZ ;  /* 0x000000030a0a7819 */ /* 0x000fe400000012ff */
[----:B------:R-:W-:-:S02]  /*1fca0*/  IADD3 R15, P2, R26, 0x4020, RZ ;  /* 0x000040201a0f7810 */ /* 0x000fc40007f5e0ff */
[C---:B------:R-:W-:Y:S02]  /*1fcb0*/  IADD3 R11, P4, R26.reuse, 0x60, RZ ;  /* 0x000000601a0b7810 */ /* 0x040fe40007f9e0ff */
[C---:B------:R-:W-:Y:S02]  /*1fcc0*/  IADD3 R9, P5, R26.reuse, 0x40, RZ ;  /* 0x000000401a097810 */ /* 0x040fe40007fbe0ff */
[----:B------:R-:W-:Y:S02]  /*1fcd0*/  IADD3 R5, P1, R26, 0x20, RZ ;  /* 0x000000201a057810 */ /* 0x000fe40007f3e0ff */
[----:B------:R-:W-:Y:S02]  /*1fce0*/  LOP3.LUT R10, R10, R3, RZ, 0x3c, !PT ;  /* 0x000000030a0a7212 */ /* 0x000fe400078e3cff */
        /* <DEDUP_REMOVED lines=20> */
[----:B------:R-:W-:-:S02]  /*1fe30*/  MOV R104, R104 ;  /* 0x0000006800687202 */ /* 0x000fc40000000f00 */
[----:B------:R-:W-:Y:S02]  /*1fe40*/  MOV R108, R26 ;  /* 0x0000001a006c7202 */ /* 0x000fe40000000f00 */
[----:B------:R-:W-:Y:S02]  /*1fe50*/  MOV R103, R20 ;  /* 0x0000001400677202 */ /* 0x000fe40000000f00 */
[----:B------:R-:W-:Y:S02]  /*1fe60*/  MOV R102, R14 ;  /* 0x0000000e00667202 */ /* 0x000fe40000000f00 */
[----:B------:R-:W-:Y:S02]  /*1fe70*/  MOV R105, R10 ;  /* 0x0000000a00697202 */ /* 0x000fe40000000f00 */
[----:B------:R-:W-:Y:S02]  /*1fe80*/  MOV R107, R8 ;  /* 0x00000008006b7202 */ /* 0x000fe40000000f00 */
[----:B------:R-:W-:-:S02]  /*1fe90*/  MOV R106, R4 ;  /* 0x00000004006a7202 */ /* 0x000fc40000000f00 */
[----:B------:R-:W-:Y:S01]  /*1fea0*/  MOV R35, R2 ;  /* 0x0000000200237202 */ /* 0x000fe20000000f00 */
[----:B------:R-:W-:Y:S06]  /*1feb0*/  BRA.DIV UR4, `(.L_x_1517) ;  /* 0x000000c6042c7947 */ /* 0x000fec000b800000 */
[----:B------:R-:W-:Y:S01]  /*1fec0*/  SEL R2, R101, R100, P0 ;  /* 0x0000006465027207 */ /* 0x000fe20000000000 */
[----:B-----5:R-:W-:Y:S01]  /*1fed0*/  SHFL.IDX PT, R95, R13, R7, 0x1c1f ;  /* 0x001c1f070d5f7589 */ /* 0x020fe200000e0000 */
[----:B------:R-:W-:Y:S02]  /*1fee0*/  SEL R140, R37, R64, P0 ;  /* 0x00000040258c7207 */ /* 0x000fe40000000000 */
[----:B------:R-:W-:Y:S02]  /*1fef0*/  SEL R20, R64, R37, P0 ;  /* 0x0000002540147207 */ /* 0x000fe40000000000 */
[----:B------:R-:W-:Y:S01]  /*1ff00*/  SEL R148, R60, R109, P0 ;  /* 0x0000006d3c947207 */ /* 0x000fe20000000000 */
[----:B------:R-:W-:Y:S01]  /*1ff10*/  SHFL.IDX PT, R3, R140, R7, 0x1c1f ;  /* 0x001c1f078c037589 */ /* 0x000fe200000e0000 */
[----:B------:R-:W-:Y:S02]  /*1ff20*/  SEL R94, R109, R60, P0 ;  /* 0x0000003c6d5e7207 */ /* 0x000fe40000000000 */
[----:B------:R-:W-:-:S02]  /*1ff30*/  SEL R152, R100, R101, P0 ;  /* 0x0000006564987207 */ /* 0x000fc40000000000 */
[----:B------:R-:W-:Y:S02]  /*1ff40*/  SEL R60, R33, R72, P0 ;  /* 0x00000048213c7207 */ /* 0x000fe40000000000 */
[----:B------:R-:W-:Y:S02]  /*1ff50*/  SEL R24, R72, R33, P0 ;  /* 0x0000002148187207 */ /* 0x000fe40000000000 */
[----:B------:R-:W-:Y:S02]  /*1ff60*/  SEL R64, R70, R119, P0 ;  /* 0x0000007746407207 */ /* 0x000fe40000000000 */
[----:B------:R-:W-:Y:S02]  /*1ff70*/  SEL R26, R119, R70, P0 ;  /* 0x00000046771a7207 */ /* 0x000fe40000000000 */
[----:B------:R-:W-:Y:S02]  /*1ff80*/  LOP3.LUT R5, R7, 0x2, RZ, 0x3c, !PT ;  /* 0x0000000207057812 */ /* 0x000fe400078e3cff */
        /* <DEDUP_REMOVED lines=29> */
[----:B------:R-:W0:Y:S01]  /*20160*/  SHFL.IDX PT, R91, R152, R7, 0x1c1f ;  /* 0x001c1f07985b7589 */ /* 0x000e2200000e0000 */
        /* <DEDUP_REMOVED lines=14> */
[----:B------:R-:W1:Y:S01]  /*20250*/  SHFL.IDX PT, R44, R44, R5, 0x1c1f ;  /* 0x001c1f052c2c7589 */ /* 0x000e6200000e0000 */
[----:B------:R-:W-:-:S02]  /*20260*/  SEL R100, R50, R55, P0 ;  /* 0x0000003732647207 */ /* 0x000fc40000000000 */
[----:B------:R-:W-:Y:S01]  /*20270*/  SEL R56, R56, R51, P0 ;  /* 0x0000003338387207 */ /* 0x000fe20000000000 */
[----:B------:R-:W4:Y:S01]  /*20280*/  SHFL.IDX PT, R38, R38, R5, 0x1c1f ;  /* 0x001c1f0526267589 */ /* 0x000f2200000e0000 */
        /* <DEDUP_REMOVED lines=11> */
[----:B------:R-:W2:Y:S01]  /*20340*/  SHFL.IDX PT, R89, R32, R5, 0x1c1f ;  /* 0x001c1f0520597589 */ /* 0x000ea200000e0000 */
        /* <DEDUP_REMOVED lines=15> */
[----:B0-----:R-:W-:Y:S02]  /*20440*/  SEL R93, R91, R2, P0 ;  /* 0x000000025b5d7207 */ /* 0x001fe40000000000 */
[----:B------:R-:W-:Y:S01]  /*20450*/  SEL R91, R2, R91, P0 ;  /* 0x0000005b025b7207 */ /* 0x000fe20000000000 */
[----:B------:R-:W0:Y:S01]  /*20460*/  SHFL.IDX PT, R49, R76, R5, 0x1c1f ;  /* 0x001c1f054c317589 */ /* 0x000e2200000e0000 */
        /* <DEDUP_REMOVED lines=9> */
[----:B-1----:R-:W-:Y:S02]  /*20500*/  SEL R99, R97, R44, P0 ;  /* 0x0000002c61637207 */ /* 0x002fe40000000000 */
[----:B------:R-:W-:Y:S01]  /*20510*/  SEL R98, R95, R36, P0 ;  /* 0x000000245f627207 */ /* 0x000fe20000000000 */
[----:B------:R-:W-:Y:S01]  /*20520*/  SHFL.IDX PT, R39, R138, R7, 0x1c1f ;  /* 0x001c1f078a277589 */ /* 0x000fe200000e0000 */
[----:B----4-:R-:W-:-:S02]  /*20530*/  SEL R20, R21, R38, P0 ;  /* 0x0000002615147207 */ /* 0x010fc40000000000 */
[----:B--2---:R-:W-:Y:S01]  /*20540*/  SEL R85, R86, R89, P0 ;  /* 0x0000005956557207 */ /* 0x004fe20000000000 */
        /* <DEDUP_REMOVED lines=16> */
[----:B------:R0:W1:Y:S04]  /*20650*/  SHFL.IDX PT, R33, R94, R5, 0x1c1f ;  /* 0x001c1f055e217589 */ /* 0x00006800000e0000 */
[----:B------:R-:W2:Y:S04]  /*20660*/  SHFL.IDX PT, R122, R122, R5, 0x1c1f ;  /* 0x001c1f057a7a7589 */ /* 0x000ea800000e0000 */
[----:B------:R-:W4:Y:S01]  /*20670*/  SHFL.IDX PT, R120, R120, R5, 0x1c1f ;  /* 0x001c1f0578787589 */ /* 0x000f2200000e0000 */
[----:B0-----:R-:W-:-:S03]  /*20680*/  SEL R94, R92, R49, P0 ;  /* 0x000000315c5e7207 */ /* 0x001fc60000000000 */
[----:B------:R-:W-:Y:S01]  /*20690*/  SHFL.IDX PT, R114, R114, R5, 0x1c1f ;  /* 0x001c1f0572727589 */ /* 0x000fe200000e0000 */
[----:B------:R-:W-:-:S03]  /*206a0*/  SEL R92, R49, R92, P0 ;  /* 0x0000005c315c7207 */ /* 0x000fc60000000000 */
[----:B------:R-:W-:Y:S04]  /*206b0*/  SHFL.IDX PT, R112, R112, R5, 0x1c1f ;  /* 0x001c1f0570707589 */ /* 0x000fe800000e0000 */
[----:B------:R-:W0:Y:S04]  /*206c0*/  SHFL.IDX PT, R110, R110, R5, 0x1c1f ;  /* 0x001c1f056e6e7589 */ /* 0x000e2800000e0000 */
[----:B------:R-:W3:Y:S01]  /*206d0*/  SHFL.IDX PT, R128, R78, R5, 0x1c1f ;  /* 0x001c1f054e807589 */ /* 0x000ee200000e0000 */
[----:B-1----:R-:W-:Y:S02]  /*206e0*/  SEL R76, R0, R33, P0 ;  /* 0x00000021004c7207 */ /* 0x002fe40000000000 */
[----:B------:R-:W-:Y:S01]  /*206f0*/  SEL R0, R33, R0, P0 ;  /* 0x0000000021007207 */ /* 0x000fe20000000000 */
[----:B------:R1:W3:Y:S01]  /*20700*/  SHFL.IDX PT, R130, R48, R5, 0x1c1f ;  /* 0x001c1f0530827589 */ /* 0x0002e200000e0000 */
[----:B--2---:R-:W-:-:S02]  /*20710*/  SEL R36, R37, R122, P0 ;  /* 0x0000007a25247207 */ /* 0x004fc40000000000 */
[----:B------:R-:W-:Y:S01]  /*20720*/  SEL R37, R122, R37, P0 ;  /* 0x000000257a257207 */ /* 0x000fe20000000000 */
[----:B------:R2:W3:Y:S01]  /*20730*/  SHFL.IDX PT, R124, R46, R5, 0x1c1f ;  /* 0x001c1f052e7c7589 */ /* 0x0004e200000e0000 */
[----:B----4-:R-:W-:Y:S02]  /*20740*/  SEL R38, R39, R120, P0 ;  /* 0x0000007827267207 */ /* 0x010fe40000000000 */
[----:B------:R-:W-:Y:S01]  /*20750*/  SEL R39, R120, R39, P0 ;  /* 0x0000002778277207 */ /* 0x000fe20000000000 */
[----:B------:R-:W4:Y:S01]  /*20760*/  SHFL.IDX PT, R56, R56, R5, 0x1c1f ;  /* 0x001c1f0538387589 */ /* 0x000f2200000e0000 */
[----:B-1----:R-:W-:-:S03]  /*20770*/  SEL R48, R77, R80, P0 ;  /* 0x000000504d307207 */ /* 0x002fc60000000000 */
[----:B------:R-:W1:Y:S01]  /*20780*/  SHFL.IDX PT, R96, R50, R5, 0x1c1f ;  /* 0x001c1f0532607589 */ /* 0x000e6200000e0000 */
[----:B------:R-:W-:Y:S02]  /*20790*/  SEL R77, R80, R77, P0 ;  /* 0x0000004d504d7207 */ /* 0x000fe40000000000 */
[----:B--2---:R-:W-:Y:S01]  /*207a0*/  SEL R46, R47, R82, P0 ;  /* 0x000000522f2e7207 */ /* 0x004fe20000000000 */
[----:B------:R-:W2:Y:S01]  /*207b0*/  SHFL.IDX PT, R61, R26, R5, 0x1c1f ;  /* 0x001c1f051a3d7589 */ /* 0x000ea200000e0000 */
[----:B------:R-:W-:Y:S02]  /*207c0*/  SEL R47, R82, R47, P0 ;  /* 0x0000002f522f7207 */ /* 0x000fe40000000000 */
[----:B0-----:R-:W-:Y:S01]  /*207d0*/  SEL R44, R45, R110, P0 ;  /* 0x0000006e2d2c7207 */ /* 0x001fe20000000000 */
[----:B------:R-:W0:Y:S01]  /*207e0*/  SHFL.IDX PT, R63, R24, R5, 0x1c1f ;  /* 0x001c1f05183f7589 */ /* 0x000e2200000e0000 */
[----:B---3--:R-:W-:Y:S02]  /*207f0*/  SEL R78, R79, R128, P0 ;  /* 0x000000804f4e7207 */ /* 0x008fe40000000000 */
[----:B------:R-:W-:Y:S01]  /*20800*/  SEL R45, R110, R45, P0 ;  /* 0x0000002d6e2d7207 */ /* 0x000fe20000000000 */
[----:B------:R-:W3:Y:S01]  /*20810*/  SHFL.IDX PT, R101, R54, R5, 0x1c1f ;  /* 0x001c1f0536657589 */ /* 0x000ee200000e0000 */
[----:B------:R-:W-:-:S02]  /*20820*/  SEL R80, R81, R130, P0 ;  /* 0x0000008251507207 */ /* 0x000fc40000000000 */
[----:B------:R-:W-:Y:S01]  /*20830*/  SEL R81, R130, R81, P0 ;  /* 0x0000005182517207 */ /* 0x000fe20000000000 */
[----:B------:R-:W3:Y:S01]  /*20840*/  SHFL.IDX PT, R109, R10, R5, 0x1c1f ;  /* 0x001c1f050a6d7589 */ /* 0x000ee200000e0000 */
[----:B------:R-:W-:Y:S02]  /*20850*/  SEL R82, R83, R124, P0 ;  /* 0x0000007c53527207 */ /* 0x000fe40000000000 */
[----:B------:R-:W-:Y:S01]  /*20860*/  SEL R79, R128, R79, P0 ;  /* 0x0000004f804f7207 */ /* 0x000fe20000000000 */
[----:B------:R0:W3:Y:S01]  /*20870*/  SHFL.IDX PT, R126, R42, R5, 0x1c1f ;  /* 0x001c1f052a7e7589 */ /* 0x0000e200000e0000 */
[----:B----4-:R-:W-:Y:S02]  /*20880*/  SEL R55, R9, R56, P0 ;  /* 0x0000003809377207 */ /* 0x010fe40000000000 */
[----:B------:R-:W-:Y:S01]  /*20890*/  SEL R83, R124, R83, P0 ;  /* 0x000000537c537207 */ /* 0x000fe20000000000 */
[----:B------:R4:W3:Y:S01]  /*208a0*/  SHFL.IDX PT, R116, R40, R5, 0x1c1f ;  /* 0x001c1f0528747589 */ /* 0x0008e200000e0000 */
[----:B-1----:R-:W-:-:S02]  /*208b0*/  SEL R57, R25, R96, P0 ;  /* 0x0000006019397207 */ /* 0x002fc40000000000 */
[----:B------:R-:W-:Y:S01]  /*208c0*/  SEL R64, R96, R25, P0 ;  /* 0x0000001960407207 */ /* 0x000fe20000000000 */
[----:B------:R1:W1:Y:S01]  /*208d0*/  SHFL.IDX PT, R118, R52, R5, 0x1c1f ;  /* 0x001c1f0534767589 */ /* 0x00026200000e0000 */
[----:B--2---:R-:W-:Y:S01]  /*208e0*/  SEL R65, R66, R61, P0 ;  /* 0x0000003d42417207 */ /* 0x004fe20000000000 */
[----:B------:R-:W-:Y:S01]  /*208f0*/  IMAD.MOV.U32 R96, RZ, RZ, RZ ;  /* 0x000000ffff607224 */ /* 0x000fe200078e00ff */
[----:B0-----:R-:W-:Y:S01]  /*20900*/  SEL R42, R43, R112, P0 ;  /* 0x000000702b2a7207 */ /* 0x001fe20000000000 */
[----:B------:R0:W2:Y:S01]  /*20910*/  SHFL.IDX PT, R62, R62, R7, 0x1c1f ;  /* 0x001c1f073e3e7589 */ /* 0x0000a200000e0000 */
[----:B------:R-:W-:Y:S02]  /*20920*/  SEL R67, R68, R63, P0 ;  /* 0x0000003f44437207 */ /* 0x000fe40000000000 */
[----:B----4-:R-:W-:Y:S01]  /*20930*/  SEL R40, R41, R114, P0 ;  /* 0x0000007229287207 */ /* 0x010fe20000000000 */
[----:B------:R0:W4:Y:S01]  /*20940*/  SHFL.IDX PT, R4, R4, R7, 0x1c1f ;  /* 0x001c1f0704047589 */ /* 0x00012200000e0000 */
[----:B---3--:R-:W-:-:S02]  /*20950*/  SEL R87, R88, R101, P0 ;  /* 0x0000006558577207 */ /* 0x008fc40000000000 */
[----:B------:R-:W-:Y:S01]  /*20960*/  SEL R41, R114, R41, P0 ;  /* 0x0000002972297207 */ /* 0x000fe20000000000 */
[----:B------:R0:W3:Y:S01]  /*20970*/  SHFL.IDX PT, R7, R8, R5, 0x1c1f ;  /* 0x001c1f0508077589 */ /* 0x0000e200000e0000 */
[----:B------:R-:W-:Y:S02]  /*20980*/  SEL R89, R90, R109, P0 ;  /* 0x0000006d5a597207 */ /* 0x000fe40000000000 */
[----:B------:R-:W-:Y:S01]  /*20990*/  SEL R43, R112, R43, P0 ;  /* 0x0000002b702b7207 */ /* 0x000fe20000000000 */
[----:B------:R0:W0:Y:S01]  /*209a0*/  SHFL.IDX PT, R14, R6, R5, 0x1c1f ;  /* 0x001c1f05060e7589 */ /* 0x00002200000e0000 */
[----:B------:R-:W-:Y:S02]  /*209b0*/  SEL R49, R31, R126, P0 ;  /* 0x0000007e1f317207 */ /* 0x000fe40000000000 */
[----:B------:R-:W-:Y:S02]  /*209c0*/  SEL R50, R126, R31, P0 ;  /* 0x0000001f7e327207 */ /* 0x000fe40000000000 */
[----:B------:R-:W-:-:S02]  /*209d0*/  SEL R51, R27, R116, P0 ;  /* 0x000000741b337207 */ /* 0x000fc40000000000 */
[----:B-1----:R-:W-:Y:S02]  /*209e0*/  SEL R52, R116, R27, P0 ;  /* 0x0000001b74347207 */ /* 0x002fe40000000000 */
[----:B------:R-:W-:Y:S02]  /*209f0*/  SEL R53, R29, R118, P0 ;  /* 0x000000761d357207 */ /* 0x000fe40000000000 */
[----:B------:R-:W-:Y:S02]  /*20a00*/  SEL R54, R118, R29, P0 ;  /* 0x0000001d76367207 */ /* 0x000fe40000000000 */
[----:B------:R-:W-:Y:S02]  /*20a10*/  SEL R56, R56, R9, P0 ;  /* 0x0000000938387207 */ /* 0x000fe40000000000 */
[----:B------:R-:W-:Y:S02]  /*20a20*/  SEL R68, R63, R68, P0 ;  /* 0x000000443f447207 */ /* 0x000fe40000000000 */
[----:B------:R-:W-:-:S02]  /*20a30*/  SEL R66, R61, R66, P0 ;  /* 0x000000423d427207 */ /* 0x000fc40000000000 */
[----:B------:R-:W-:Y:S02]  /*20a40*/  SEL R90, R109, R90, P0 ;  /* 0x0000005a6d5a7207 */ /* 0x000fe40000000000 */
[----:B--234-:R-:W-:-:S07]  /*20a50*/  SEL R88, R101, R88, P0 ;  /* 0x0000005865587207 */ /* 0x01cfce0000000000 */
.L_x_1788:
[----:B------:R-:W-:Y:S05]  /*20a60*/  WARPSYNC.ALL ;  /* 0x0000000000007948 */ /* 0x000fea0003800000 */
[----:B------:R-:W-:Y:S01]  /*20a70*/  BAR.SYNC.DEFER_BLOCKING 0x1, 0x100 ;  /* 0x0044000000007b1d */ /* 0x000fe20000010000 */
[----:B------:R-:W-:Y:S02]  /*20a80*/  SEL R61, R4, R7, P0 ;  /* 0x00000007043d7207 */ /* 0x000fe40000000000 */
[----:B------:R-:W-:Y:S02]  /*20a90*/  SEL R63, R7, R4, P0 ;  /* 0x00000004073f7207 */ /* 0x000fe40000000000 */
[----:B------:R-:W-:-:S03]  /*20aa0*/  F2FP.BF16.F32.PACK_AB R4, R98, R99 ;  /* 0x000000636204723e */ /* 0x000fc600000010ff */
[----:B------:R-:W1:Y:S01]  /*20ab0*/  LDC.64 R100, c[0x0][0xc00] ;  /* 0x00030000ff647b82 */ /* 0x000e620000000a00 */
[----:B0-----:R-:W-:Y:S01]  /*20ac0*/  F2FP.BF16.F32.PACK_AB R5, R82, R49 ;  /* 0x000000315205723e */ /* 0x001fe200000010ff */
[----:B------:R-:W-:Y:S01]  /*20ad0*/  ULDC.64 UR4, c[0x0][0xc00] ;  /* 0x0003000000047ab9 */ /* 0x000fe20000000a00 */
[----:B------:R-:W-:Y:S01]  /*20ae0*/  F2FP.BF16.F32.PACK_AB R6, R95, R97 ;  /* 0x000000615f06723e */ /* 0x000fe200000010ff */
[----:B------:R-:W-:Y:S01]  /*20af0*/  ULDC.64 UR6, c[0x0][0xc08] ;  /* 0x0003020000067ab9 */ /* 0x000fe20000000a00 */
[----:B------:R-:W-:Y:S02]  /*20b00*/  F2FP.BF16.F32.PACK_AB R7, R83, R50 ;  /* 0x000000325307723e */ /* 0x000fe400000010ff */
[----:B------:R-:W-:Y:S02]  /*20b10*/  F2FP.BF16.F32.PACK_AB R8, R93, R94 ;  /* 0x0000005e5d08723e */ /* 0x000fe400000010ff */
[----:B------:R-:W-:Y:S02]  /*20b20*/  F2FP.BF16.F32.PACK_AB R9, R51, R53 ;  /* 0x000000353309723e */ /* 0x000fe400000010ff */
[----:B------:R-:W-:-:S02]  /*20b30*/  F2FP.BF16.F32.PACK_AB R10, R91, R92 ;  /* 0x0000005c5b0a723e */ /* 0x000fc400000010ff */
[----:B------:R-:W-:Y:S02]  /*20b40*/  F2FP.BF16.F32.PACK_AB R11, R52, R54 ;  /* 0x00000036340b723e */ /* 0x000fe400000010ff */
[----:B------:R-:W-:Y:S02]  /*20b50*/  SEL R60, R62, R14, P0 ;  /* 0x0000000e3e3c7207 */ /* 0x000fe40000000000 */
[----:B------:R-:W-:Y:S01]  /*20b60*/  SEL R62, R14, R62, P0 ;  /* 0x0000003e0e3e7207 */ /* 0x000fe20000000000 */
[----:B------:R-:W-:Y:S01]  /*20b70*/  STSM.16.M88.4 [R108], R4 ;  /* 0x000000046c007844 */ /* 0x000fe20000000200 */
[----:B------:R-:W-:Y:S02]  /*20b80*/  F2FP.BF16.F32.PACK_AB R12, R76, R2 ;  /* 0x000000024c0c723e */ /* 0x000fe400000010ff */
[----:B------:R-:W-:Y:S01]  /*20b90*/  F2FP.BF16.F32.PACK_AB R13, R55, R57 ;  /* 0x00000039370d723e */ /* 0x000fe200000010ff */
[----:B------:R-:W-:Y:S01]  /*20ba0*/  STSM.16.M88.4 [R35], R8 ;  /* 0x0000000823007844 */ /* 0x000fe20000000200 */
        /* <DEDUP_REMOVED lines=15> */
[----:B------:R-:W-:Y:S01]  /*20ca0*/  F2FP.BF16.F32.PACK_AB R34, R43, R45 ;  /* 0x0000002d2b22723e */ /* 0x000fe200000010ff */
[----:B-1----:R-:W-:Y:S01]  /*20cb0*/  IMAD.WIDE R12, R199, 0x4, R100 ;  /* 0x00000004c70c7825 */ /* 0x002fe200078e0264 */
[----:B------:R-:W-:Y:S01]  /*20cc0*/  F2FP.BF16.F32.PACK_AB R35, R84, R86 ;  /* 0x000000565423723e */ /* 0x000fe200000010ff */
[----:B------:R-:W0:Y:S01]  /*20cd0*/  LDC R14, c[0x0][0xbe8] ;  /* 0x0002fa00ff0e7b82 */ /* 0x000e220000000800 */
        /* <DEDUP_REMOVED lines=10> */
[----:B------:R-:W-:-:S03]  /*20d80*/  ISETP.NE.U32.AND P3, PT, RZ, UR4, PT ;  /* 0x00000004ff007c0c */ /* 0x000fc6000bf65070 */
[----:B------:R1:W-:Y:S01]  /*20d90*/  STSM.16.M88.4 [R104], R8 ;  /* 0x0000000868007844 */ /* 0x0003e20000000200 */
[----:B------:R-:W-:Y:S01]  /*20da0*/  BAR.SYNC.DEFER_BLOCKING 0x1, 0x100 ;  /* 0x0044000000007b1d */ /* 0x000fe20000010000 */
[----:B------:R-:W-:-:S13]  /*20db0*/  ISETP.NE.AND.EX P3, PT, RZ, UR5, PT, P3 ;  /* 0x00000005ff007c0c */ /* 0x000fda000bf65330 */
[----:B------:R-:W5:Y:S01]  /*20dc0*/  @P3 LDG.E R96, desc[UR42][R12.64] ;  /* 0x0000002a0c603981 */ /* 0x000f62000c1e1900 */
[----:B------:R-:W-:Y:S01]  /*20dd0*/  ISETP.NE.U32.AND P0, PT, RZ, UR6, PT ;  /* 0x00000006ff007c0c */ /* 0x000fe2000bf05070 */
[----:B------:R-:W-:Y:S01]  /*20de0*/  ULDC UR6, c[0x0][0xa88] ;  /* 0x0002a20000067ab9 */ /* 0x000fe20000000800 */
[----:B-1----:R-:W-:Y:S02]  /*20df0*/  IMAD.MOV.U32 R10, RZ, RZ, 0x9b8 ;  /* 0x000009b8ff0a7424 */ /* 0x002fe400078e00ff */
[----:B------:R-:W-:Y:S01]  /*20e00*/  ISETP.NE.AND.EX P0, PT, RZ, UR7, PT, P0 ;  /* 0x00000007ff007c0c */ /* 0x000fe2000bf05300 */
[----:B------:R-:W-:-:S12]  /*20e10*/  IMAD.U32 R25, RZ, RZ, UR6 ;  /* 0x00000006ff197e24 */ /* 0x000fd8000f8e00ff */
[----:B------:R-:W1:Y:S01]  /*20e20*/  @P0 LDC.64 R4, c[0x0][0xc08] ;  /* 0x00030200ff040b82 */ /* 0x000e620000000a00 */
[----:B------:R-:W-:-:S04]  /*20e30*/  ISETP.GT.AND P1, PT, R198, 0x1, PT ;  /* 0x00000001c600780c */ /* 0x000fc80003f24270 */
[----:B------:R-:W-:-:S04]  /*20e40*/  SEL R10, R10, 0x978, P1 ;  /* 0x000009780a0a7807 */ /* 0x000fc80000800000 */
[----:B------:R2:W3:Y:S08]  /*20e50*/  LDC.64 R6, c[0x0][R10+0x218] ;  /* 0x000086000a067b82 */ /* 0x0004f00000000a00 */
[----:B------:R2:W4:Y:S01]  /*20e60*/  LDC.64 R8, c[0x0][R10+0x228] ;  /* 0x00008a000a087b82 */ /* 0x0005220000000a00 */
[----:B-1----:R-:W-:-:S05]  /*20e70*/  @P0 IMAD.WIDE R4, R199, 0x4, R4 ;  /* 0x00000004c7040825 */ /* 0x002fca00078e0204 */
[----:B------:R1:W5:Y:S01]  /*20e80*/  @P0 LDG.E R25, desc[UR42][R4.64] ;  /* 0x0000002a04190981 */ /* 0x000362000c1e1900 */
[----:B0-----:R-:W-:Y:S01]  /*20e90*/  ISETP.NE.AND P2, PT, R14, 0x1, PT ;  /* 0x000000010e00780c */ /* 0x001fe20003f45270 */
[----:B-1----:R2:W0:Y:S01]  /*20ea0*/  LDC.64 R4, c[0x0][R10+0x220] ;  /* 0x000088000a047b82 */ /* 0x0024220000000a00 */
[----:B---3--:R-:W-:Y:S11]  /*20eb0*/  @P0 BRA `(.L_x_1518) ;  /* 0x0000000000100947 */ /* 0x008ff60003800000 */
[----:B------:R-:W-:Y:S05]  /*20ec0*/  @!P3 BRA `(.L_x_1518) ;  /* 0x00000000000cb947 */ /* 0x000fea0003800000 */
[----:B------:R-:W3:Y:S04]  /*20ed0*/  LDG.E R24, desc[UR42][R12.64] ;  /* 0x0000002a0c187981 */ /* 0x000ee8000c1e1900 */
[----:B-----5:R-:W3:Y:S02]  /*20ee0*/  LDG.E R25, desc[UR42][R12.64+0x4] ;  /* 0x0000042a0c197981 */ /* 0x020ee4000c1e1900 */
[----:B---3--:R-:W-:-:S07]  /*20ef0*/  IMAD.IADD R25, R25, 0x1, -R24 ;  /* 0x0000000119197824 */ /* 0x008fce00078e0a18 */
.L_x_1518:
[----:B------:R-:W3:Y:S01]  /*20f00*/  LDL R26, [R1+0x2c] ;  /* 0x00002c00011a7983 */ /* 0x000ee20000100800 */
[----:B--2---:R-:W1:Y:S01]  /*20f10*/  LDC.64 R10, c[0x0][R10+0x210] ;  /* 0x000084000a0a7b82 */ /* 0x004e620000000a00 */
[----:B------:R-:W-:Y:S01]  /*20f20*/  ISETP.NE.U32.AND P0, PT, RZ, UR4, PT ;  /* 0x00000004ff007c0c */ /* 0x000fe2000bf05070 */
[-C--:B------:R-:W-:Y:S01]  /*20f30*/  IMAD R29, R7, R192.reuse, RZ ;  /* 0x000000c0071d7224 */ /* 0x080fe200078e02ff */
[----:B------:R-:W-:Y:S01]  /*20f40*/  SHF.R.S32.HI R27, RZ, 0x1f, R199 ;  /* 0x0000001fff1b7819 */ /* 0x000fe200000114c7 */
[----:B------:R-:W-:Y:S01]  /*20f50*/  IMAD.WIDE.U32 R6, R6, R192, RZ ;  /* 0x000000c006067225 */ /* 0x000fe200078e00ff */
[----:B------:R-:W-:Y:S02]  /*20f60*/  ISETP.NE.AND.EX P0, PT, RZ, UR5, PT, P0 ;  /* 0x00000005ff007c0c */ /* 0x000fe4000bf05300 */
[----:B-----5:R-:W-:Y:S01]  /*20f70*/  SHF.R.S32.HI R100, RZ, 0x1f, R96 ;  /* 0x0000001fff647819 */ /* 0x020fe20000011460 */
[----:B------:R-:W2:Y:S01]  /*20f80*/  @P2 LDC R24, c[0x0][0xbec] ;  /* 0x0002fb00ff182b82 */ /* 0x000ea20000000800 */
[----:B------:R-:W-:Y:S01]  /*20f90*/  SEL R15, R199, RZ, !P0 ;  /* 0x000000ffc70f7207 */ /* 0x000fe20004000000 */
[----:B------:R-:W-:Y:S01]  /*20fa0*/  IMAD.IADD R35, R190, 0x1, R175 ;  /* 0x00000001be237824 */ /* 0x000fe200078e02af */
[----:B------:R-:W-:Y:S01]  /*20fb0*/  SEL R27, R27, RZ, !P0 ;  /* 0x000000ff1b1b7207 */ /* 0x000fe20004000000 */
[----:B------:R-:W-:-:S02]  /*20fc0*/  IMAD.IADD R7, R7, 0x1, R29 ;  /* 0x0000000107077824 */ /* 0x000fc400078e021d */
[----:B0-----:R-:W-:Y:S02]  /*20fd0*/  IMAD R5, R5, R15, RZ ;  /* 0x0000000f05057224 */ /* 0x001fe400078e02ff */
[----:B------:R-:W0:Y:S02]  /*20fe0*/  @P2 LDC R33, c[0x0][0xbf0] ;  /* 0x0002fc00ff212b82 */ /* 0x000e240000000800 */
[----:B------:R-:W-:Y:S01]  /*20ff0*/  IMAD R31, R4, R27, R5 ;  /* 0x0000001b041f7224 */ /* 0x000fe200078e0205 */
[----:B------:R-:W-:Y:S01]  /*21000*/  SEL R27, R200, RZ, P1 ;  /* 0x000000ffc81b7207 */ /* 0x000fe20000800000 */
[----:B------:R-:W-:-:S04]  /*21010*/  IMAD.WIDE.U32 R4, R4, R15, RZ ;  /* 0x0000000f04047225 */ /* 0x000fc800078e00ff */
[----:B------:R-:W1:Y:S01]  /*21020*/  LDC.64 R12, c[0x0][0xba8] ;  /* 0x0002ea00ff0c7b82 */ /* 0x000e620000000a00 */
[----:B------:R-:W-:Y:S01]  /*21030*/  IADD3 R6, P0, P3, R4, R6, R96 ;  /* 0x0000000604067210 */ /* 0x000fe20007b1e060 */
[----:B------:R-:W-:Y:S02]  /*21040*/  IMAD.IADD R31, R5, 0x1, R31 ;  /* 0x00000001051f7824 */ /* 0x000fe400078e021f */
[----:B------:R-:W-:Y:S02]  /*21050*/  IMAD.MOV.U32 R5, RZ, RZ, R35 ;  /* 0x000000ffff057224 */ /* 0x000fe400078e0023 */
[----:B----4-:R-:W-:Y:S01]  /*21060*/  IMAD R29, R9, R27, RZ ;  /* 0x0000001b091d7224 */ /* 0x010fe200078e02ff */
[----:B------:R-:W-:Y:S01]  /*21070*/  IADD3.X R7, R31, R7, R100, P0, P3 ;  /* 0x000000071f077210 */ /* 0x000fe200007e6464 */
[----:B--2---:R-:W-:-:S04]  /*21080*/  @P2 IMAD.HI.U32 R4, R35, R24, RZ ;  /* 0x0000001823042227 */ /* 0x004fc800078e00ff */
[----:B------:R-:W-:Y:S01]  /*21090*/  IMAD.WIDE.U32 R8, R8, R27, RZ ;  /* 0x0000001b08087225 */ /* 0x000fe200078e00ff */
[----:B0-----:R-:W-:-:S03]  /*210a0*/  @P2 SHF.R.U32.HI R5, RZ, R33, R4 ;  /* 0x00000021ff052219 */ /* 0x001fc60000011604 */
[----:B------:R-:W-:Y:S01]  /*210b0*/  IMAD.IADD R29, R9, 0x1, R29 ;  /* 0x00000001091d7824 */ /* 0x000fe200078e021d */
[----:B------:R-:W-:Y:S01]  /*210c0*/  IADD3 R8, P0, P3, R5, R6, R8 ;  /* 0x0000000605087210 */ /* 0x000fe20007b1e008 */
[--C-:B------:R-:W-:Y:S01]  /*210d0*/  IMAD.MOV R27, RZ, RZ, -R5.reuse ;  /* 0x000000ffff1b7224 */ /* 0x100fe200078e0a05 */
[----:B------:R-:W-:Y:S01]  /*210e0*/  SHF.R.S32.HI R4, RZ, 0x1f, R5 ;  /* 0x0000001fff047819 */ /* 0x000fe20000011405 */
[----:B-1----:R-:W0:Y:S02]  /*210f0*/  @!P1 LDC R12, c[0x0][0xb50] ;  /* 0x0002d400ff0c9b82 */ /* 0x002e240000000800 */
[----:B------:R-:W-:Y:S01]  /*21100*/  IMAD R5, R14, R27, R35 ;  /* 0x0000001b0e057224 */ /* 0x000fe200078e0223 */
[----:B------:R-:W-:-:S03]  /*21110*/  IADD3.X R9, R4, R7, R29, P0, P3 ;  /* 0x0000000704097210 */ /* 0x000fc600007e641d */
[-C--:B------:R-:W-:Y:S01]  /*21120*/  IMAD R4, R11, R5.reuse, RZ ;  /* 0x000000050b047224 */ /* 0x080fe200078e02ff */
[----:B------:R-:W-:Y:S01]  /*21130*/  SHF.R.S32.HI R7, RZ, 0x1f, R5 ;  /* 0x0000001fff077819 */ /* 0x000fe20000011405 */
[C---:B------:R-:W-:Y:S01]  /*21140*/  IMAD.WIDE.U32 R8, R10.reuse, R5, R8 ;  /* 0x000000050a087225 */ /* 0x040fe200078e0008 */
[----:B------:R-:W1:Y:S03]  /*21150*/  @!P1 LDC R13, c[0x0][0xb54] ;  /* 0x0002d500ff0d9b82 */ /* 0x000e660000000800 */
[----:B------:R-:W-:Y:S02]  /*21160*/  IMAD R7, R10, R7, R4 ;  /* 0x000000070a077224 */ /* 0x000fe400078e0204 */
[----:B------:R-:W-:Y:S02]  /*21170*/  IMAD R10, R25, R14, RZ ;  /* 0x0000000e190a7224 */ /* 0x000fe400078e02ff */
[----:B------:R-:W-:Y:S01]  /*21180*/  IMAD.IADD R4, R9, 0x1, R7 ;  /* 0x0000000109047824 */ /* 0x000fe200078e0207 */
[----:B0-----:R-:W-:-:S05]  /*21190*/  LEA R12, P0, R8, R12, 0x2 ;  /* 0x0000000c080c7211 */ /* 0x001fca00078010ff */
[----:B------:R-:W-:Y:S01]  /*211a0*/  SHFL.IDX PT, R6, R12, 0x1, 0x1c1f ;  /* 0x003c1f000c067f89 */ /* 0x000fe200000e0000 */
[----:B-1----:R-:W-:-:S03]  /*211b0*/  LEA.HI.X R13, R8, R13, R4, 0x2, P0 ;  /* 0x0000000d080d7211 */ /* 0x002fc600000f1404 */
[----:B------:R-:W-:Y:S01]  /*211c0*/  SHFL.IDX PT, R4, R12, RZ, 0x1c1f ;  /* 0x001c1fff0c047589 */ /* 0x000fe200000e0000 */
[----:B------:R-:W-:-:S03]  /*211d0*/  LOP3.LUT P0, RZ, R221, 0x3, RZ, 0xc0, !PT ;  /* 0x00000003ddff7812 */ /* 0x000fc6000780c0ff */
[----:B------:R-:W0:Y:S04]  /*211e0*/  SHFL.IDX PT, R5, R13, RZ, 0x1c1f ;  /* 0x001c1fff0d057589 */ /* 0x000e2800000e0000 */
[----:B------:R-:W1:Y:S01]  /*211f0*/  SHFL.IDX PT, R7, R13, 0x1, 0x1c1f ;  /* 0x003c1f000d077f89 */ /* 0x000e6200000e0000 */
[----:B---3--:R-:W-:-:S04]  /*21200*/  IMAD.IADD R29, R26, 0x1, R175 ;  /* 0x000000011a1d7824 */ /* 0x008fc800078e02af */
[C---:B------:R-:W-:Y:S01]  /*21210*/  VIADD R24, R29.reuse, 0x8 ;  /* 0x000000081d187836 */ /* 0x040fe20000000000 */
[----:B------:R-:W-:-:S04]  /*21220*/  ISETP.GE.OR P3, PT, R29, R10, P0 ;  /* 0x0000000a1d00720c */ /* 0x000fc80000766670 */
[----:B------:R-:W-:-:S09]  /*21230*/  ISETP.GE.OR P0, PT, R24, R10, P0 ;  /* 0x0000000a1800720c */ /* 0x000fd20000706670 */
        /* <DEDUP_REMOVED lines=14> */
[----:B------:R-:W-:Y:S01]  /*21320*/  LOP3.LUT R28, R28, R29, RZ, 0x3c, !PT ;  /* 0x0000001d1c1c7212 */ /* 0x000fe200078e3cff */
[--C-:B------:R-:W-:Y:S01]  /*21330*/  IMAD.X R29, RZ, RZ, R59.reuse, P0 ;  /* 0x000000ffff1d7224 */ /* 0x100fe200000e063b */
        /* <DEDUP_REMOVED lines=36> */
[----:B------:R-:W5:Y:S01]  /*21580*/  LD.E.128 R32, desc[UR42][R32.64] ;  /* 0x0000002a20207980 */ /* 0x000f62000c101d00 */
[----:B------:R-:W-:-:S02]  /*21590*/  IMAD.IADD R3, R3, 0x1, R9 ;  /* 0x0000000103037824 */ /* 0x000fc400078e0209 */
[----:B------:R-:W-:Y:S01]  /*215a0*/  IMAD R0, R197, 0x20, R217 ;  /* 0x00000020c5007824 */ /* 0x000fe200078e02d9 */
[----:B------:R0:W5:Y:S01]  /*215b0*/  LD.E.128 R4, desc[UR42][R58.64] ;  /* 0x0000002a3a047980 */ /* 0x000162000c101d00 */
[----:B------:R-:W-:-:S03]  /*215c0*/  IMAD.WIDE.U32 R2, R192, UR4, R2 ;  /* 0x00000004c0027c25 */ /* 0x000fc6000f8e0002 */
[----:B------:R-:W5:Y:S01]  /*215d0*/  LD.E.128 R36, desc[UR42][R36.64] ;  /* 0x0000002a24247980 */ /* 0x000f62000c101d00 */
[----:B------:R-:W-:-:S03]  /*215e0*/  SHF.R.S32.HI R8, RZ, 0x1f, R15 ;  /* 0x0000001fff087819 */ /* 0x000fc6000001140f */
[----:B------:R-:W5:Y:S01]  /*215f0*/  LD.E.128 R40, desc[UR42][R40.64] ;  /* 0x0000002a28287980 */ /* 0x000f62000c101d00 */
[----:B------:R-:W-:-:S03]  /*21600*/  IMAD.IADD R12, R175, 0x1, R0 ;  /* 0x00000001af0c7824 */ /* 0x000fc600078e0200 */
        /* <DEDUP_REMOVED lines=17> */
[----:B------:R-:W-:Y:S02]  /*21720*/  ULDC.64 UR4, c[0x0][0xae0] ;  /* 0x0002b80000047ab9 */ /* 0x000fe40000000a00 */
[----:B------:R-:W-:-:S02]  /*21730*/  IMAD.IADD R3, R3, 0x1, R11 ;  /* 0x0000000103037824 */ /* 0x000fc400078e020b */
[----:B------:R-:W-:Y:S02]  /*21740*/  VIADD R0, R16, 0x22820 ;  /* 0x0002282010007836 */ /* 0x000fe40000000000 */
[----:B------:R-:W-:Y:S02]  /*21750*/  IMAD.MOV R11, RZ, RZ, -R9 ;  /* 0x000000ffff0b7224 */ /* 0x000fe400078e0a09 */
[----:B------:R-:W-:Y:S01]  /*21760*/  IMAD R8, R8, UR4, RZ ;  /* 0x0000000408087c24 */ /* 0x000fe2000f8e02ff */
[----:B------:R-:W-:Y:S01]  /*21770*/  PRMT R0, RZ, 0x654, R0 ;  /* 0x00000654ff007816 */ /* 0x000fe20000000000 */
[----:B------:R-:W-:Y:S02]  /*21780*/  IMAD R11, R14, R11, R12 ;  /* 0x0000000b0e0b7224 */ /* 0x000fe400078e020c */
[C---:B------:R-:W-:Y:S01]  /*21790*/  IMAD R13, R9.reuse, UR5, R8 ;  /* 0x00000005090d7c24 */ /* 0x040fe2000f8e0208 */
[----:B---3--:R1:W-:Y:S01]  /*217a0*/  SYNCS.ARRIVE.TRANS64.RED.A1T0 RZ, [R0+URZ], RZ ;  /* 0x000000ff00ff79a7 */ /* 0x0083e2000810043f */
        /* <DEDUP_REMOVED lines=15> */
.L_x_1791:
[----:B------:R-:W-:Y:S01]  /*218a0*/  IMAD.IADD R175, R217, 0x1, R175 ;  /* 0x00000001d9af7824 */ /* 0x000fe200078e02af */
        /* <DEDUP_REMOVED lines=8> */
[CC--:B--2---:R-:W-:Y:S02]  /*21930*/  @!P0 LEA R8, P2, R191.reuse, R14.reuse, 0x1 ;  /* 0x0000000ebf088211 */ /* 0x0c4fe400078408ff */
[C---:B------:R-:W-:Y:S02]  /*21940*/  @!P1 LEA R14, P3, R196.reuse, R14, 0x1 ;  /* 0x0000000ec40e9211 */ /* 0x040fe400078608ff */
[-C--:B-1----:R-:W-:Y:S02]  /*21950*/  @!P0 LEA.HI.X R9, R191, R0.reuse, R12, 0x1, P2 ;  /* 0x00000000bf098211 */ /* 0x082fe400010f0c0c */
[----:B------:R-:W-:-:S03]  /*21960*/  @!P1 LEA.HI.X R15, R196, R0, R11, 0x1, P3 ;  /* 0x00000000c40f9211 */ /* 0x000fc600018f0c0b */
[----:B-----5:R3:W-:Y:S04]  /*21970*/  @!P0 ST.E.128 desc[UR42][R8.64], R4 ;  /* 0x0000000408008985 */ /* 0x0207e8000c101d2a */
[----:B------:R3:W-:Y:S02]  /*21980*/  @!P1 ST.E.128 desc[UR42][R14.64], R36 ;  /* 0x000000240e009985 */ /* 0x0007e4000c101d2a */
.L_x_1522:
[----:B------:R-:W-:Y:S05]  /*21990*/  BSYNC B1 ;  /* 0x0000000000017941 */ /* 0x000fea0003800000 */
.L_x_1521:
[----:B------:R-:W-:-:S03]  /*219a0*/  UMOV UR4, 0xffffffff ;  /* 0xffffffff00047882 */ /* 0x000fc60000000000 */
[----:B------:R-:W-:Y:S05]  /*219b0*/  BRA.DIV UR4, `(.L_x_1523) ;  /* 0x000000ca040c7947 */ /* 0x000fea000b800000 */
[----:B-1----:R1:W4:Y:S04]  /*219c0*/  SHFL.IDX PT, R0, R3, 0x1, 0x181f ;  /* 0x00381f0003007f89 */ /* 0x00232800000e0000 */
[----:B--23--:R1:W2:Y:S02]  /*219d0*/  SHFL.IDX PT, R14, R2, 0x1, 0x181f ;  /* 0x00381f00020e7f89 */ /* 0x00c2a400000e0000 */
.L_x_1795:
[----:B-----5:R-:W-:Y:S01]  /*219e0*/  VIADD R5, R175, 0x20 ;  /* 0x00000020af057836 */ /* 0x020fe20000000000 */
        /* <DEDUP_REMOVED lines=10> */
[-C--:B----4-:R-:W-:Y:S02]  /*21a90*/  @!P2 LEA.HI.X R5, R191, R0.reuse, R7, 0x1, P0 ;  /* 0x00000000bf05a211 */ /* 0x090fe400000f0c07 */
[----:B------:R-:W-:-:S03]  /*21aa0*/  @!P3 LEA.HI.X R15, R196, R0, R6, 0x1, P1 ;  /* 0x00000000c40fb211 */ /* 0x000fc600008f0c06 */
[----:B------:R3:W-:Y:S04]  /*21ab0*/  @!P2 ST.E.128 desc[UR42][R4.64], R24 ;  /* 0x000000180400a985 */ /* 0x0007e8000c101d2a */
[----:B------:R3:W-:Y:S02]  /*21ac0*/  @!P3 ST.E.128 desc[UR42][R14.64], R40 ;  /* 0x000000280e00b985 */ /* 0x0007e4000c101d2a */
.L_x_1525:
[----:B------:R-:W-:Y:S05]  /*21ad0*/  BSYNC B1 ;  /* 0x0000000000017941 */ /* 0x000fea0003800000 */
.L_x_1524:
[----:B------:R-:W-:-:S03]  /*21ae0*/  UMOV UR4, 0xffffffff ;  /* 0xffffffff00047882 */ /* 0x000fc60000000000 */
[----:B------:R-:W-:Y:S05]  /*21af0*/  BRA.DIV UR4, `(.L_x_1526) ;  /* 0x000000ca04047947 */ /* 0x000fea000b800000 */
[----:B----4-:R4:W0:Y:S04]  /*21b00*/  SHFL.IDX PT, R0, R3, 0x2, 0x181f ;  /* 0x00581f0003007f89 */ /* 0x01082800000e0000 */
[----:B--23--:R4:W2:Y:S02]  /*21b10*/  SHFL.IDX PT, R14, R2, 0x2, 0x181f ;  /* 0x00581f00020e7f89 */ /* 0x00c8a400000e0000 */
.L_x_1799:
        /* <DEDUP_REMOVED lines=11> */
[-C--:B0-----:R-:W-:Y:S02]  /*21bd0*/  @!P2 LEA.HI.X R5, R191, R0.reuse, R7, 0x1, P0 ;  /* 0x00000000bf05a211 */ /* 0x081fe400000f0c07 */
[----:B------:R-:W-:-:S03]  /*21be0*/  @!P3 LEA.HI.X R15, R196, R0, R6, 0x1, P1 ;  /* 0x00000000c40fb211 */ /* 0x000fc600008f0c06 */
[----:B------:R3:W-:Y:S04]  /*21bf0*/  @!P2 ST.E.128 desc[UR42][R4.64], R28 ;  /* 0x0000001c0400a985 */ /* 0x0007e8000c101d2a */
[----:B------:R3:W-:Y:S02]  /*21c00*/  @!P3 ST.E.128 desc[UR42][R14.64], R44 ;  /* 0x0000002c0e00b985 */ /* 0x0007e4000c101d2a */
.L_x_1528:
[----:B------:R-:W-:Y:S05]  /*21c10*/  BSYNC B1 ;  /* 0x0000000000017941 */ /* 0x000fea0003800000 */
.L_x_1527:
[----:B------:R-:W-:-:S03]  /*21c20*/  UMOV UR4, 0xffffffff ;  /* 0xffffffff00047882 */ /* 0x000fc60000000000 */
[----:B------:R-:W-:Y:S05]  /*21c30*/  BRA.DIV UR4, `(.L_x_1529) ;  /* 0x000000c604fc7947 */ /* 0x000fea000b800000 */
[----:B0-----:R0:W0:Y:S04]  /*21c40*/  SHFL.IDX PT, R0, R3, 0x3, 0x181f ;  /* 0x00781f0003007f89 */ /* 0x00102800000e0000 */
[----:B--23--:R2:W3:Y:S02]  /*21c50*/  SHFL.IDX PT, R14, R2, 0x3, 0x181f ;  /* 0x00781f00020e7f89 */ /* 0x00c4e400000e0000 */
.L_x_1803:
        /* <DEDUP_REMOVED lines=16> */
.L_x_1519:
[----:B------:R-:W-:Y:S01]  /*21d60*/  ULDC.64 UR4, c[0x0][0xb08] ;  /* 0x0002c20000047ab9 */ /* 0x000fe20000000a00 */
[----:B------:R-:W1:Y:S01]  /*21d70*/  @P2 LDC R8, c[0x0][0xbec] ;  /* 0x0002fb00ff082b82 */ /* 0x000e620000000800 */
[----:B0-----:R-:W-:Y:S01]  /*21d80*/  IMAD R7, R100, UR4, RZ ;  /* 0x0000000464077c24 */ /* 0x001fe2000f8e02ff */
[----:B------:R-:W-:Y:S01]  /*21d90*/  SHF.R.S32.HI R6, RZ, 0x1f, R15 ;  /* 0x0000001fff067819 */ /* 0x000fe2000001140f */
[----:B------:R-:W-:-:S04]  /*21da0*/  IMAD.WIDE.U32 R4, R96, UR4, RZ ;  /* 0x0000000460047c25 */ /* 0x000fc8000f8e00ff */
[----:B------:R-:W-:Y:S01]  /*21db0*/  IMAD R7, R96, UR5, R7 ;  /* 0x0000000560077c24 */ /* 0x000fe2000f8e0207 */
[----:B------:R-:W0:Y:S01]  /*21dc0*/  @P2 LDC R11, c[0x0][0xbf0] ;  /* 0x0002fc00ff0b2b82 */ /* 0x000e220000000800 */
[----:B------:R-:W-:Y:S02]  /*21dd0*/  ULDC.64 UR4, c[0x0][0xb38] ;  /* 0x0002ce0000047ab9 */ /* 0x000fe40000000a00 */
[----:B------:R-:W-:Y:S02]  /*21de0*/  IMAD.IADD R5, R5, 0x1, R7 ;  /* 0x0000000105057824 */ /* 0x000fe400078e0207 */
[----:B------:R-:W-:Y:S02]  /*21df0*/  IMAD.MOV.U32 R7, RZ, RZ, R35 ;  /* 0x000000ffff077224 */ /* 0x000fe400078e0023 */
        /* <DEDUP_REMOVED lines=36> */
.L_x_1806:
        /* <DEDUP_REMOVED lines=10> */
[CC--:B--2---:R-:W-:Y:S01]  /*220e0*/  @!P0 LEA R6, P4, R170.reuse, R14.reuse, 0x2 ;  /* 0x0000000eaa068211 */ /* 0x0c4fe200078810ff */
[----:B------:R-:W-:Y:S01]  /*220f0*/  @!P0 IMAD.MOV.U32 R9, RZ, RZ, R98 ;  /* 0x000000ffff098224 */ /* 0x000fe200078e0062 */
[C---:B------:R-:W-:Y:S02]  /*22100*/  @!P3 LEA R4, P5, R215.reuse, R14, 0x2 ;  /* 0x0000000ed704b211 */ /* 0x040fe400078a10ff */
[-C--:B-1----:R-:W-:Y:S01]  /*22110*/  @!P0 LEA.HI.X R7, R170, R26.reuse, R8, 0x2, P4 ;  /* 0x0000001aaa078211 */ /* 0x082fe200020f1408 */
[----:B------:R-:W-:Y:S01]  /*22120*/  @!P0 IMAD.MOV.U32 R8, RZ, RZ, R99 ;  /* 0x000000ffff088224 */ /* 0x000fe200078e0063 */
[----:B------:R-:W-:-:S04]  /*22130*/  @!P3 LEA.HI.X R5, R215, R26, R11, 0x2, P5 ;  /* 0x0000001ad705b211 */ /* 0x000fc800028f140b */
[----:B------:R1:W-:Y:S01]  /*22140*/  @!P0 ST.E.64 desc[UR42][R6.64], R8 ;  /* 0x0000000806008985 */ /* 0x0003e2000c101b2a */
[----:B------:R-:W-:Y:S01]  /*22150*/  ISETP.GE.AND P0, PT, R212, UR4, PT ;  /* 0x00000004d4007c0c */ /* 0x000fe2000bf06270 */
[----:B-1----:R-:W-:Y:S01]  /*22160*/  @!P3 IMAD.MOV.U32 R8, RZ, RZ, R97 ;  /* 0x000000ffff08b224 */ /* 0x002fe200078e0061 */
[----:B------:R-:W-:Y:S01]  /*22170*/  @!P2 LEA R6, P4, R214, R14, 0x2 ;  /* 0x0000000ed606a211 */ /* 0x000fe200078810ff */
[----:B------:R-:W-:-:S03]  /*22180*/  @!P3 IMAD.MOV.U32 R9, RZ, RZ, R95 ;  /* 0x000000ffff09b224 */ /* 0x000fc600078e005f */
[----:B------:R-:W-:Y:S02]  /*22190*/  @!P2 LEA.HI.X R7, R214, R26, R237, 0x2, P4 ;  /* 0x0000001ad607a211 */ /* 0x000fe400020f14ed */
        /* <DEDUP_REMOVED lines=15> */
[C---:B------:R-:W-:Y:S01]  /*22290*/  @!P3 LEA R4, P5, R211.reuse, R14, 0x2 ;  /* 0x0000000ed304b211 */ /* 0x040fe200078a10ff */
[----:B------:R-:W-:Y:S02]  /*222a0*/  @!P0 IMAD.MOV.U32 R7, RZ, RZ, R76 ;  /* 0x000000ffff078224 */ /* 0x000fe400078e004c */
[----:B------:R-:W-:Y:S01]  /*222b0*/  @!P3 IMAD.MOV.U32 R2, RZ, RZ, R3 ;  /* 0x000000ffff02b224 */ /* 0x000fe200078e0003 */
[----:B------:R-:W-:Y:S01]  /*222c0*/  @!P3 LEA.HI.X R5, R211, R26, R232, 0x2, P5 ;  /* 0x0000001ad305b211 */ /* 0x000fe200028f14e8 */
[----:B------:R-:W-:Y:S01]  /*222d0*/  @!P3 IMAD.MOV.U32 R3, RZ, RZ, R0 ;  /* 0x000000ffff03b224 */ /* 0x000fe200078e0000 */
[----:B------:R1:W-:Y:S01]  /*222e0*/  @!P0 ST.E.64 desc[UR42][R8.64], R6 ;  /* 0x0000000608008985 */ /* 0x0003e2000c101b2a */
[----:B------:R-:W-:-:S03]  /*222f0*/  ISETP.GE.AND P0, PT, R208, UR4, PT ;  /* 0x00000004d0007c0c */ /* 0x000fc6000bf06270 */
[----:B------:R2:W-:Y:S01]  /*22300*/  @!P3 ST.E.64 desc[UR42][R4.64], R2 ;  /* 0x000000020400b985 */ /* 0x0005e2000c101b2a */
[----:B------:R-:W-:Y:S02]  /*22310*/  ISETP.GE.AND P3, PT, R207, UR4, PT ;  /* 0x00000004cf007c0c */ /* 0x000fe4000bf66270 */
[----:B-1----:R-:W-:-:S04]  /*22320*/  @!P2 LEA R6, P5, R210, R14, 0x2 ;  /* 0x0000000ed206a211 */ /* 0x002fc800078a10ff */
[----:B------:R-:W-:Y:S01]  /*22330*/  @!P2 LEA.HI.X R7, R210, R26, R231, 0x2, P5 ;  /* 0x0000001ad207a211 */ /* 0x000fe200028f14e7 */
[----:B--2---:R-:W-:Y:S01]  /*22340*/  @!P2 IMAD.MOV.U32 R4, RZ, RZ, R36 ;  /* 0x000000ffff04a224 */ /* 0x004fe200078e0024 */
[C---:B------:R-:W-:Y:S01]  /*22350*/  @!P1 LEA R2, P4, R209.reuse, R14, 0x2 ;  /* 0x0000000ed1029211 */ /* 0x040fe200078810ff */
[----:B------:R-:W-:Y:S01]  /*22360*/  @!P2 IMAD.MOV.U32 R5, RZ, RZ, R20 ;  /* 0x000000ffff05a224 */ /* 0x000fe200078e0014 */
[----:B------:R-:W-:Y:S02]  /*22370*/  ISETP.GE.AND P5, PT, R206, UR4, PT ;  /* 0x00000004ce007c0c */ /* 0x000fe4000bfa6270 */
[----:B------:R-:W-:Y:S02]  /*22380*/  @!P1 LEA.HI.X R3, R209, R26, R230, 0x2, P4 ;  /* 0x0000001ad1039211 */ /* 0x000fe400020f14e6 */
[----:B------:R1:W-:Y:S02]  /*22390*/  @!P2 ST.E.64 desc[UR42][R6.64], R4 ;  /* 0x000000040600a985 */ /* 0x0003e4000c101b2a */
[----:B-1----:R-:W-:Y:S01]  /*223a0*/  @!P1 IMAD.MOV.U32 R4, RZ, RZ, R37 ;  /* 0x000000ffff049224 */ /* 0x002fe200078e0025 */
[----:B------:R-:W-:Y:S01]  /*223b0*/  @!P0 LEA R6, P2, R208, R14, 0x2 ;  /* 0x0000000ed0068211 */ /* 0x000fe200078410ff */
[----:B------:R-:W-:-:S03]  /*223c0*/  @!P1 IMAD.MOV.U32 R5, RZ, RZ, R21 ;  /* 0x000000ffff059224 */ /* 0x000fc600078e0015 */
[----:B------:R-:W-:Y:S02]  /*223d0*/  @!P0 LEA.HI.X R7, R208, R26, R229, 0x2, P2 ;  /* 0x0000001ad0078211 */ /* 0x000fe400010f14e5 */
[----:B------:R1:W-:Y:S01]  /*223e0*/  @!P1 ST.E.64 desc[UR42][R2.64], R4 ;  /* 0x0000000402009985 */ /* 0x0003e2000c101b2a */
[----:B------:R-:W-:Y:S02]  /*223f0*/  ISETP.GE.AND P1, PT, R205, UR4, PT ;  /* 0x00000004cd007c0c */ /* 0x000fe4000bf26270 */
[----:B------:R-:W-:-:S04]  /*22400*/  @!P5 LEA R8, P2, R206, R14, 0x2 ;  /* 0x0000000ece08d211 */ /* 0x000fc800078410ff */
[----:B------:R-:W-:Y:S01]  /*22410*/  @!P5 LEA.HI.X R9, R206, R26, R227, 0x2, P2 ;  /* 0x0000001ace09d211 */ /* 0x000fe200010f14e3 */
[----:B-1----:R-:W-:Y:S01]  /*22420*/  @!P0 IMAD.MOV.U32 R4, RZ, RZ, R40 ;  /* 0x000000ffff048224 */ /* 0x002fe200078e0028 */
[----:B------:R-:W-:Y:S02]  /*22430*/  @!P0 MOV R5, R38 ;  /* 0x0000002600058202 */ /* 0x000fe40000000f00 */
[----:B------:R-:W-:-:S03]  /*22440*/  @!P3 LEA R2, P4, R207, R14, 0x2 ;  /* 0x0000000ecf02b211 */ /* 0x000fc600078810ff */
[----:B------:R1:W-:Y:S01]  /*22450*/  @!P0 ST.E.64 desc[UR42][R6.64], R4 ;  /* 0x0000000406008985 */ /* 0x0003e2000c101b2a */
[----:B------:R-:W-:Y:S02]  /*22460*/  @!P3 LEA.HI.X R3, R207, R26, R228, 0x2, P4 ;  /* 0x0000001acf03b211 */ /* 0x000fe400020f14e4 */
[----:B------:R-:W-:Y:S02]  /*22470*/  ISETP.GE.AND P0, PT, R204, UR4, PT ;  /* 0x00000004cc007c0c */ /* 0x000fe4000bf06270 */
[----:B------:R-:W-:Y:S01]  /*22480*/  ISETP.GE.AND P4, PT, R201, UR4, PT ;  /* 0x00000004c9007c0c */ /* 0x000fe2000bf86270 */
[----:B-1----:R-:W-:Y:S02]  /*22490*/  @!P3 IMAD.MOV.U32 R4, RZ, RZ, R41 ;  /* 0x000000ffff04b224 */ /* 0x002fe400078e0029 */
[----:B------:R-:W-:Y:S02]  /*224a0*/  @!P3 IMAD.MOV.U32 R5, RZ, RZ, R39 ;  /* 0x000000ffff05b224 */ /* 0x000fe400078e0027 */
[----:B------:R-:W-:-:S02]  /*224b0*/  @!P1 IMAD.MOV.U32 R6, RZ, RZ, R45 ;  /* 0x000000ffff069224 */ /* 0x000fc400078e002d */
[----:B------:R-:W-:Y:S01]  /*224c0*/  @!P1 IMAD.MOV.U32 R7, RZ, RZ, R43 ;  /* 0x000000ffff079224 */ /* 0x000fe200078e002b */
[----:B------:R1:W-:Y:S01]  /*224d0*/  @!P3 ST.E.64 desc[UR42][R2.64], R4 ;  /* 0x000000040200b985 */ /* 0x0003e2000c101b2a */
[----:B------:R-:W-:Y:S01]  /*224e0*/  ISETP.GE.AND P3, PT, R203, UR4, PT ;  /* 0x00000004cb007c0c */ /* 0x000fe2000bf66270 */
[----:B-1----:R-:W-:Y:S01]  /*224f0*/  @!P5 IMAD.MOV.U32 R2, RZ, RZ, R44 ;  /* 0x000000ffff02d224 */ /* 0x002fe200078e002c */
[----:B------:R-:W-:Y:S01]  /*22500*/  @!P1 LEA R4, P2, R205, R14, 0x2 ;  /* 0x0000000ecd049211 */ /* 0x000fe200078410ff */
[----:B------:R-:W-:-:S03]  /*22510*/  @!P5 IMAD.MOV.U32 R3, RZ, RZ, R42 ;  /* 0x000000ffff03d224 */ /* 0x000fc600078e002a */
[----:B------:R-:W-:Y:S02]  /*22520*/  @!P1 LEA.HI.X R5, R205, R26, R226, 0x2, P2 ;  /* 0x0000001acd059211 */ /* 0x000fe400010f14e2 */
[----:B------:R1:W-:Y:S01]  /*22530*/  @!P5 ST.E.64 desc[UR42][R8.64], R2 ;  /* 0x000000020800d985 */ /* 0x0003e2000c101b2a */
[----:B------:R-:W-:-:S03]  /*22540*/  ISETP.GE.AND P5, PT, R202, UR4, PT ;  /* 0x00000004ca007c0c */ /* 0x000fc6000bfa6270 */
[----:B------:R2:W-:Y:S01]  /*22550*/  @!P1 ST.E.64 desc[UR42][R4.64], R6 ;  /* 0x0000000604009985 */ /* 0x0005e2000c101b2a */
[C---:B-1----:R-:W-:Y:S01]  /*22560*/  @!P0 LEA R2, P2, R204.reuse, R14, 0x2 ;  /* 0x0000000ecc028211 */ /* 0x042fe200078410ff */
[----:B------:R-:W-:Y:S02]  /*22570*/  @!P3 IMAD.MOV.U32 R8, RZ, RZ, R77 ;  /* 0x000000ffff08b224 */ /* 0x000fe400078e004d */
[----:B------:R-:W-:Y:S01]  /*22580*/  @!P3 IMAD.MOV.U32 R9, RZ, RZ, R47 ;  /* 0x000000ffff09b224 */ /* 0x000fe200078e002f */
[----:B------:R-:W-:Y:S01]  /*22590*/  @!P0 LEA.HI.X R3, R204, R26, R225, 0x2, P2 ;  /* 0x0000001acc038211 */ /* 0x000fe200010f14e1 */
[----:B--2---:R-:W-:Y:S01]  /*225a0*/  @!P0 IMAD.MOV.U32 R6, RZ, RZ, R48 ;  /* 0x000000ffff068224 */ /* 0x004fe200078e0030 */
[----:B------:R-:W-:Y:S01]  /*225b0*/  @!P3 LEA R4, P1, R203, R14, 0x2 ;  /* 0x0000000ecb04b211 */ /* 0x000fe200078210ff */
[----:B------:R-:W-:-:S03]  /*225c0*/  @!P0 IMAD.MOV.U32 R7, RZ, RZ, R46 ;  /* 0x000000ffff078224 */ /* 0x000fc600078e002e */
[----:B------:R-:W-:Y:S02]  /*225d0*/  @!P3 LEA.HI.X R5, R203, R26, R224, 0x2, P1 ;  /* 0x0000001acb05b211 */ /* 0x000fe400008f14e0 */
[----:B------:R1:W-:Y:S04]  /*225e0*/  @!P0 ST.E.64 desc[UR42][R2.64], R6 ;  /* 0x0000000602008985 */ /* 0x0003e8000c101b2a */
[----:B------:R2:W-:Y:S01]  /*225f0*/  @!P3 ST.E.64 desc[UR42][R4.64], R8 ;  /* 0x000000080400b985 */ /* 0x0005e2000c101b2a */
[CC--:B-1----:R-:W-:Y:S02]  /*22600*/  @!P5 LEA R2, P0, R202.reuse, R14.reuse, 0x2 ;  /* 0x0000000eca02d211 */ /* 0x0c2fe400078010ff */
[C---:B------:R-:W-:Y:S02]  /*22610*/  @!P4 LEA R6, P2, R201.reuse, R14, 0x2 ;  /* 0x0000000ec906c211 */ /* 0x040fe400078410ff */
[-C--:B------:R-:W-:Y:S01]  /*22620*/  @!P5 LEA.HI.X R3, R202, R26.reuse, R223, 0x2, P0 ;  /* 0x0000001aca03d211 */ /* 0x080fe200000f14df */
[----:B--2---:R-:W-:Y:S01]  /*22630*/  @!P5 IMAD.MOV.U32 R4, RZ, RZ, R80 ;  /* 0x000000ffff04d224 */ /* 0x004fe200078e0050 */
[----:B------:R-:W-:Y:S01]  /*22640*/  @!P4 LEA.HI.X R7, R201, R26, R222, 0x2, P2 ;  /* 0x0000001ac907c211 */ /* 0x000fe200010f14de */
[----:B------:R-:W-:-:S02]  /*22650*/  @!P5 IMAD.MOV.U32 R5, RZ, RZ, R78 ;  /* 0x000000ffff05d224 */ /* 0x000fc400078e004e */
[----:B------:R-:W-:-:S03]  /*22660*/  @!P4 IMAD.MOV.U32 R78, RZ, RZ, R81 ;  /* 0x000000ffff4ec224 */ /* 0x000fc600078e0051 */
[----:B------:R3:W-:Y:S04]  /*22670*/  @!P5 ST.E.64 desc[UR42][R2.64], R4 ;  /* 0x000000040200d985 */ /* 0x0007e8000c101b2a */
[----:B------:R3:W-:Y:S02]  /*22680*/  @!P4 ST.E.64 desc[UR42][R6.64], R78 ;  /* 0x0000004e0600c985 */ /* 0x0007e4000c101b2a */
.L_x_1533:
[----:B------:R-:W-:Y:S05]  /*22690*/  BSYNC B1 ;  /* 0x0000000000017941 */ /* 0x000fea0003800000 */
.L_x_1532:
[----:B------:R-:W-:-:S03]  /*226a0*/  UMOV UR4, 0xffffffff ;  /* 0xffffffff00047882 */ /* 0x000fc60000000000 */
[----:B------:R-:W-:Y:S05]  /*226b0*/  BRA.DIV UR4, `(.L_x_1534) ;  /* 0x000000be04d87947 */ /* 0x000fea000b800000 */
[----:B------:R4:W0:Y:S04]  /*226c0*/  SHFL.IDX PT, R0, R27, 0x1, 0x1c1f ;  /* 0x003c1f001b007f89 */ /* 0x00082800000e0000 */
[----:B--2---:R4:W2:Y:S02]  /*226d0*/  SHFL.IDX PT, R14, R25, 0x1, 0x1c1f ;  /* 0x003c1f00190e7f89 */ /* 0x0048a400000e0000 */
.L_x_1810:
[----:B------:R-:W-:-:S13]  /*226e0*/  ISETP.GE.AND P0, PT, R24, R10, PT ;  /* 0x0000000a1800720c */ /* 0x000fda0003f06270 */
[----:B------:R-:W-:Y:S05]  /*226f0*/  @P0 BRA `(.L_x_1530) ;  /* 0x0000001000800947 */ /* 0x000fea0003800000 */
[----:B------:R-:W-:Y:S01]  /*22700*/  ULDC UR4, c[0x0][0xac8] ;  /* 0x0002b20000047ab9 */ /* 0x000fe20000000800 */
[----:B---3--:R-:W-:Y:S02]  /*22710*/  SHF.R.S32.HI R2, RZ, 0x1f, R170 ;  /* 0x0000001fff027819 */ /* 0x008fe400000114aa */
[----:B------:R-:W-:Y:S02]  /*22720*/  ISETP.GE.AND P1, PT, R170, UR4, PT ;  /* 0x00000004aa007c0c */ /* 0x000fe4000bf26270 */
[----:B------:R-:W-:Y:S02]  /*22730*/  ISETP.GE.AND P3, PT, R215, UR4, PT ;  /* 0x00000004d7007c0c */ /* 0x000fe4000bf66270 */
[----:B------:R-:W-:Y:S02]  /*22740*/  ISETP.GE.AND P2, PT, R214, UR4, PT ;  /* 0x00000004d6007c0c */ /* 0x000fe4000bf46270 */
[----:B------:R-:W-:-:S07]  /*22750*/  SHF.R.S32.HI R11, RZ, 0x1f, R215 ;  /* 0x0000001fff0b7819 */ /* 0x000fce00000114d7 */
[CC--:B--2---:R-:W-:Y:S01]  /*22760*/  @!P1 LEA R4, P0, R170.reuse, R14.reuse, 0x2 ;  /* 0x0000000eaa049211 */ /* 0x0c4fe200078010ff */
[----:B------:R-:W-:Y:S01]  /*22770*/  @!P1 IMAD.MOV.U32 R3, RZ, RZ, R82 ;  /* 0x000000ffff039224 */ /* 0x000fe200078e0052 */
[----:B------:R-:W-:Y:S01]  /*22780*/  @!P3 LEA R6, P4, R215, R14, 0x2 ;  /* 0x0000000ed706b211 */ /* 0x000fe200078810ff */
[----:B------:R-:W-:Y:S01]  /*22790*/  @!P3 IMAD.MOV.U32 R82, RZ, RZ, R50 ;  /* 0x000000ffff52b224 */ /* 0x000fe200078e0032 */
[----:B0-----:R-:W-:Y:S01]  /*227a0*/  @!P1 LEA.HI.X R5, R170, R0, R2, 0x2, P0 ;  /* 0x00000000aa059211 */ /* 0x001fe200000f1402 */
[----:B------:R-:W-:Y:S01]  /*227b0*/  @!P1 IMAD.MOV.U32 R2, RZ, RZ, R49 ;  /* 0x000000ffff029224 */ /* 0x000fe200078e0031 */
[----:B------:R-:W-:Y:S01]  /*227c0*/  ISETP.GE.AND P0, PT, R213, UR4, PT ;  /* 0x00000004d5007c0c */ /* 0x000fe2000bf06270 */
[----:B------:R-:W-:Y:S01]  /*227d0*/  @!P2 IMAD.MOV.U32 R50, RZ, RZ, R53 ;  /* 0x000000ffff32a224 */ /* 0x000fe200078e0035 */
[----:B------:R-:W-:Y:S02]  /*227e0*/  @!P2 LEA R8, P5, R214, R14, 0x2 ;  /* 0x0000000ed608a211 */ /* 0x000fe400078a10ff */
[----:B------:R0:W-:Y:S01]  /*227f0*/  @!P1 ST.E.64 desc[UR42][R4.64], R2 ;  /* 0x0000000204009985 */ /* 0x0001e2000c101b2a */
[----:B------:R-:W-:-:S02]  /*22800*/  ISETP.GE.AND P1, PT, R212, UR4, PT ;  /* 0x00000004d4007c0c */ /* 0x000fc4000bf26270 */
[-C--:B------:R-:W-:Y:S02]  /*22810*/  @!P3 LEA.HI.X R7, R215, R0.reuse, R11, 0x2, P4 ;  /* 0x00000000d707b211 */ /* 0x080fe400020f140b */
[----:B------:R-:W-:Y:S02]  /*22820*/  @!P2 LEA.HI.X R9, R214, R0, R237, 0x2, P5 ;  /* 0x00000000d609a211 */ /* 0x000fe400028f14ed */
[----:B------:R-:W-:Y:S01]  /*22830*/  ISETP.GE.AND P4, PT, R211, UR4, PT ;  /* 0x00000004d3007c0c */ /* 0x000fe2000bf86270 */
[----:B------:R2:W-:Y:S01]  /*22840*/  @!P3 ST.E.64 desc[UR42][R6.64], R82 ;  /* 0x000000520600b985 */ /* 0x0005e2000c101b2a */
[C---:B------:R-:W-:Y:S01]  /*22850*/  @!P0 LEA R10, P5, R213.reuse, R14, 0x2 ;  /* 0x0000000ed50a8211 */ /* 0x040fe200078a10ff */
[----:B------:R-:W-:Y:S01]  /*22860*/  @!P0 IMAD.MOV.U32 R53, RZ, RZ, R52 ;  /* 0x000000ffff358224 */ /* 0x000fe200078e0034 */
[----:B------:R-:W-:Y:S01]  /*22870*/  ISETP.GE.AND P3, PT, R210, UR4, PT ;  /* 0x00000004d2007c0c */ /* 0x000fe2000bf66270 */
[----:B------:R3:W-:Y:S01]  /*22880*/  @!P2 ST.E.64 desc[UR42][R8.64], R50 ;  /* 0x000000320800a985 */ /* 0x0007e2000c101b2a */
[----:B------:R-:W-:Y:S01]  /*22890*/  @!P0 LEA.HI.X R11, R213, R0, R235, 0x2, P5 ;  /* 0x00000000d50b8211 */ /* 0x000fe200028f14eb */
[----:B------:R-:W-:Y:S01]  /*228a0*/  @!P0 IMAD.MOV.U32 R52, RZ, RZ, R54 ;  /* 0x000000ffff348224 */ /* 0x000fe200078e0036 */
[----:B0-----:R-:W-:Y:S01]  /*228b0*/  @!P1 LEA R2, P2, R212, R14, 0x2 ;  /* 0x0000000ed4029211 */ /* 0x001fe200078410ff */
[----:B------:R-:W-:-:S03]  /*228c0*/  @!P1 IMAD.MOV.U32 R54, RZ, RZ, R57 ;  /* 0x000000ffff369224 */ /* 0x000fc600078e0039 */
[----:B------:R-:W-:Y:S01]  /*228d0*/  @!P1 LEA.HI.X R3, R212, R0, R233, 0x2, P2 ;  /* 0x00000000d4039211 */ /* 0x000fe200010f14e9 */
[----:B------:R-:W-:Y:S01]  /*228e0*/  @!P0 ST.E.64 desc[UR42][R10.64], R52 ;  /* 0x000000340a008985 */ /* 0x000fe2000c101b2a */
[----:B------:R-:W-:Y:S01]  /*228f0*/  ISETP.GE.AND P2, PT, R209, UR4, PT ;  /* 0x00000004d1007c0c */ /* 0x000fe2000bf46270 */
[----:B------:R-:W-:Y:S01]  /*22900*/  @!P4 IMAD.MOV.U32 R57, RZ, RZ, R56 ;  /* 0x000000ffff39c224 */ /* 0x000fe200078e0038 */
[C---:B------:R-:W-:Y:S01]  /*22910*/  @!P4 LEA R4, P0, R211.reuse, R14, 0x2 ;  /* 0x0000000ed304c211 */ /* 0x040fe200078010ff */
[----:B------:R0:W-:Y:S01]  /*22920*/  @!P1 ST.E.64 desc[UR42][R2.64], R54 ;  /* 0x0000003602009985 */ /* 0x0001e2000c101b2a */
[----:B------:R-:W-:Y:S01]  /*22930*/  @!P4 IMAD.MOV.U32 R56, RZ, RZ, R64 ;  /* 0x000000ffff38c224 */ /* 0x000fe200078e0040 */
[----:B------:R-:W-:Y:S01]  /*22940*/  ISETP.GE.AND P1, PT, R208, UR4, PT ;  /* 0x00000004d0007c0c */ /* 0x000fe2000bf26270 */
[----:B------:R-:W-:Y:S01]  /*22950*/  @!P3 IMAD.MOV.U32 R64, RZ, RZ, R67 ;  /* 0x000000ffff40b224 */ /* 0x000fe200078e0043 */
[----:B------:R-:W-:Y:S02]  /*22960*/  @!P4 LEA.HI.X R5, R211, R0, R232, 0x2, P0 ;  /* 0x00000000d305c211 */ /* 0x000fe400000f14e8 */
[----:B--2---:R-:W-:-:S02]  /*22970*/  @!P3 LEA R6, P5, R210, R14, 0x2 ;  /* 0x0000000ed206b211 */ /* 0x004fc400078a10ff */
[----:B------:R-:W-:Y:S01]  /*22980*/  ISETP.GE.AND P0, PT, R207, UR4, PT ;  /* 0x00000004cf007c0c */ /* 0x000fe2000bf06270 */
[----:B------:R2:W-:Y:S01]  /*22990*/  @!P4 ST.E.64 desc[UR42][R4.64], R56 ;  /* 0x000000380400c985 */ /* 0x0005e2000c101b2a */
[----:B------:R-:W-:Y:S01]  /*229a0*/  @!P3 LEA.HI.X R7, R210, R0, R231, 0x2, P5 ;  /* 0x00000000d207b211 */ /* 0x000fe200028f14e7 */
[----:B------:R-:W-:Y:S01]  /*229b0*/  @!P2 IMAD.MOV.U32 R67, RZ, RZ, R66 ;  /* 0x000000ffff43a224 */ /* 0x000fe200078e0042 */
[C---:B---3--:R-:W-:Y:S01]  /*229c0*/  @!P2 LEA R8, P4, R209.reuse, R14, 0x2 ;  /* 0x0000000ed108a211 */ /* 0x048fe200078810ff */
[----:B------:R-:W-:Y:S02]  /*229d0*/  @!P2 IMAD.MOV.U32 R66, RZ, RZ, R68 ;  /* 0x000000ffff42a224 */ /* 0x000fe400078e0044 */
[----:B------:R3:W-:Y:S01]  /*229e0*/  @!P3 ST.E.64 desc[UR42][R6.64], R64 ;  /* 0x000000400600b985 */ /* 0x0007e2000c101b2a */
[----:B------:R-:W-:Y:S01]  /*229f0*/  @!P2 LEA.HI.X R9, R209, R0, R230, 0x2, P4 ;  /* 0x00000000d109a211 */ /* 0x000fe200020f14e6 */
[----:B------:R-:W-:Y:S01]  /*22a00*/  @!P1 IMAD.MOV.U32 R68, RZ, RZ, R71 ;  /* 0x000000ffff449224 */ /* 0x000fe200078e0047 */
[----:B------:R-:W-:-:S02]  /*22a10*/  ISETP.GE.AND P3, PT, R206, UR4, PT ;  /* 0x00000004ce007c0c */ /* 0x000fc4000bf66270 */
[CC--:B0-----:R-:W-:Y:S01]  /*22a20*/  @!P1 LEA R2, P5, R208.reuse, R14.reuse, 0x2 ;  /* 0x0000000ed0029211 */ /* 0x0c1fe200078a10ff */
[----:B------:R-:W-:Y:S01]  /*22a30*/  @!P2 ST.E.64 desc[UR42][R8.64], R66 ;  /* 0x000000420800a985 */ /* 0x000fe2000c101b2a */
[----:B------:R-:W-:Y:S01]  /*22a40*/  ISETP.GE.AND P2, PT, R205, UR4, PT ;  /* 0x00000004cd007c0c */ /* 0x000fe2000bf46270 */
[----:B------:R-:W-:Y:S01]  /*22a50*/  @!P0 IMAD.MOV.U32 R71, RZ, RZ, R70 ;  /* 0x000000ffff478224 */ /* 0x000fe200078e0046 */
[C---:B------:R-:W-:Y:S01]  /*22a60*/  @!P0 LEA R10, P4, R207.reuse, R14, 0x2 ;  /* 0x0000000ecf0a8211 */ /* 0x040fe200078810ff */
[----:B------:R-:W-:Y:S01]  /*22a70*/  @!P0 IMAD.MOV.U32 R70, RZ, RZ, R72 ;  /* 0x000000ffff468224 */ /* 0x000fe200078e0048 */
[-C--:B------:R-:W-:Y:S02]  /*22a80*/  @!P1 LEA.HI.X R3, R208, R0.reuse, R229, 0x2, P5 ;  /* 0x00000000d0039211 */ /* 0x080fe400028f14e5 */
[----:B------:R-:W-:Y:S02]  /*22a90*/  @!P0 LEA.HI.X R11, R207, R0, R228, 0x2, P4 ;  /* 0x00000000cf0b8211 */ /* 0x000fe400020f14e4 */
[----:B------:R-:W-:Y:S01]  /*22aa0*/  ISETP.GE.AND P4, PT, R204, UR4, PT ;  /* 0x00000004cc007c0c */ /* 0x000fe2000bf86270 */
[----:B------:R0:W-:Y:S01]  /*22ab0*/  @!P1 ST.E.64 desc[UR42][R2.64], R68 ;  /* 0x0000004402009985 */ /* 0x0001e2000c101b2a */
[----:B--2---:R-:W-:Y:S01]  /*22ac0*/  @!P3 LEA R4, P1, R206, R14, 0x2 ;  /* 0x0000000ece04b211 */ /* 0x004fe200078210ff */
[----:B------:R-:W-:Y:S01]  /*22ad0*/  @!P3 IMAD.MOV.U32 R72, RZ, RZ, R85 ;  /* 0x000000ffff48b224 */ /* 0x000fe200078e0055 */
[----:B------:R-:W-:Y:S01]  /*22ae0*/  ISETP.GE.AND P5, PT, R203, UR4, PT ;  /* 0x00000004cb007c0c */ /* 0x000fe2000bfa6270 */
[----:B------:R2:W-:Y:S01]  /*22af0*/  @!P0 ST.E.64 desc[UR42][R10.64], R70 ;  /* 0x000000460a008985 */ /* 0x0005e2000c101b2a */
[----:B------:R-:W-:Y:S01]  /*22b00*/  ISETP.GE.AND P0, PT, R202, UR4, PT ;  /* 0x00000004ca007c0c */ /* 0x000fe2000bf06270 */
[----:B------:R-:W-:Y:S01]  /*22b10*/  @!P2 IMAD.MOV.U32 R85, RZ, RZ, R84 ;  /* 0x000000ffff55a224 */ /* 0x000fe200078e0054 */
[----:B------:R-:W-:Y:S01]  /*22b20*/  @!P3 LEA.HI.X R5, R206, R0, R227, 0x2, P1 ;  /* 0x00000000ce05b211 */ /* 0x000fe200008f14e3 */
[----:B------:R-:W-:Y:S01]  /*22b30*/  @!P2 IMAD.MOV.U32 R84, RZ, RZ, R86 ;  /* 0x000000ffff54a224 */ /* 0x000fe200078e0056 */
[----:B---3--:R-:W-:-:S03]  /*22b40*/  @!P2 LEA R6, P1, R205, R14, 0x2 ;  /* 0x0000000ecd06a211 */ /* 0x008fc600078210ff */
[----:B------:R3:W-:Y:S01]  /*22b50*/  @!P3 ST.E.64 desc[UR42][R4.64], R72 ;  /* 0x000000480400b985 */ /* 0x0007e2000c101b2a */
[----:B------:R-:W-:Y:S01]  /*22b60*/  @!P2 LEA.HI.X R7, R205, R0, R226, 0x2, P1 ;  /* 0x00000000cd07a211 */ /* 0x000fe200008f14e2 */
[----:B------:R-:W-:Y:S01]  /*22b70*/  @!P4 IMAD.MOV.U32 R86, RZ, RZ, R89 ;  /* 0x000000ffff56c224 */ /* 0x000fe200078e0059 */
[-C--:B0-----:R-:W-:Y:S01]  /*22b80*/  @!P4 LEA R2, P1, R204, R14.reuse, 0x2 ;  /* 0x0000000ecc02c211 */ /* 0x081fe200078210ff */
[----:B------:R-:W-:Y:S02]  /*22b90*/  @!P5 IMAD.MOV.U32 R91, RZ, RZ, R88 ;  /* 0x000000ffff5bd224 */ /* 0x000fe400078e0058 */
[----:B------:R3:W-:Y:S01]  /*22ba0*/  @!P2 ST.E.64 desc[UR42][R6.64], R84 ;  /* 0x000000540600a985 */ /* 0x0007e2000c101b2a */
[-C--:B------:R-:W-:Y:S02]  /*22bb0*/  @!P5 LEA R8, P2, R203, R14.reuse, 0x2 ;  /* 0x0000000ecb08d211 */ /* 0x080fe400078410ff */
[----:B--2---:R-:W-:Y:S02]  /*22bc0*/  @!P0 LEA R10, P3, R202, R14, 0x2 ;  /* 0x0000000eca0a8211 */ /* 0x004fe400078610ff */
[----:B------:R-:W-:-:S02]  /*22bd0*/  @!P4 LEA.HI.X R3, R204, R0, R225, 0x2, P1 ;  /* 0x00000000cc03c211 */ /* 0x000fc400008f14e1 */
[-C--:B------:R-:W-:Y:S02]  /*22be0*/  @!P5 LEA.HI.X R9, R203, R0.reuse, R224, 0x2, P2 ;  /* 0x00000000cb09d211 */ /* 0x080fe400010f14e0 */
[----:B------:R-:W-:Y:S01]  /*22bf0*/  @!P0 LEA.HI.X R11, R202, R0, R223, 0x2, P3 ;  /* 0x00000000ca0b8211 */ /* 0x000fe200018f14df */
[----:B------:R3:W-:Y:S04]  /*22c00*/  @!P4 ST.E.64 desc[UR42][R2.64], R86 ;  /* 0x000000560200c985 */ /* 0x0007e8000c101b2a */
[----:B------:R3:W-:Y:S04]  /*22c10*/  @!P5 ST.E.64 desc[UR42][R8.64], R90 ;  /* 0x0000005a0800d985 */ /* 0x0007e8000c101b2a */
[----:B------:R3:W-:Y:S01]  /*22c20*/  @!P0 ST.E.64 desc[UR42][R10.64], R60 ;  /* 0x0000003c0a008985 */ /* 0x0007e2000c101b2a */
[----:B------:R-:W-:-:S13]  /*22c30*/  ISETP.GE.AND P0, PT, R201, UR4, PT ;  /* 0x00000004c9007c0c */ /* 0x000fda000bf06270 */
[----:B---3--:R-:W-:Y:S05]  /*22c40*/  @P0 BRA `(.L_x_1530) ;  /* 0x0000000c002c0947 */ /* 0x008fea0003800000 */
[----:B------:R-:W-:-:S04]  /*22c50*/  LEA R14, P0, R201, R14, 0x2 ;  /* 0x0000000ec90e7211 */ /* 0x000fc800078010ff */
[----:B------:R-:W-:-:S05]  /*22c60*/  LEA.HI.X R15, R201, R0, R222, 0x2, P0 ;  /* 0x00000000c90f7211 */ /* 0x000fca00000f14de */
[----:B------:R0:W-:Y:S01]  /*22c70*/  ST.E.64 desc[UR42][R14.64], R62 ;  /* 0x0000003e0e007985 */ /* 0x0001e2000c101b2a */
[----:B------:R-:W-:Y:S05]  /*22c80*/  BRA `(.L_x_1530) ;  /* 0x0000000c001c7947 */ /* 0x000fea0003800000 */
.L_x_1516:
[----:B------:R-:W-:Y:S01]  /*22c90*/  ULDC.64 UR4, c[0x0][0xc08] ;  /* 0x0003020000047ab9 */ /* 0x000fe20000000a00 */
[----:B------:R-:W4:Y:S01]  /*22ca0*/  LDC.64 R2, c[0x0][0xc00] ;  /* 0x00030000ff027b82 */ /* 0x000f220000000a00 */
[----:B------:R-:W-:Y:S01]  /*22cb0*/  ISETP.NE.U32.AND P0, PT, RZ, UR4, PT ;  /* 0x00000004ff007c0c */ /* 0x000fe2000bf05070 */
[----:B------:R-:W-:Y:S01]  /*22cc0*/  IMAD.MOV.U32 R15, RZ, RZ, RZ ;  /* 0x000000ffff0f7224 */ /* 0x000fe200078e00ff */
[----:B------:R-:W0:Y:S02]  /*22cd0*/  S2R R0, SR_TID.X ;  /* 0x0000000000007919 */ /* 0x000e240000002100 */
[----:B------:R-:W-:Y:S01]  /*22ce0*/  ISETP.NE.AND.EX P1, PT, RZ, UR5, PT, P0 ;  /* 0x00000005ff007c0c */ /* 0x000fe2000bf25300 */
[----:B------:R-:W-:Y:S02]  /*22cf0*/  ULDC.64 UR4, c[0x0][0xc00] ;  /* 0x0003000000047ab9 */ /* 0x000fe40000000a00 */
[----:B------:R-:W-:-:S04]  /*22d00*/  ISETP.NE.U32.AND P0, PT, RZ, UR4, PT ;  /* 0x00000004ff007c0c */ /* 0x000fc8000bf05070 */
[----:B------:R-:W-:-:S06]  /*22d10*/  ISETP.NE.AND.EX P0, PT, RZ, UR5, PT, P0 ;  /* 0x00000005ff007c0c */ /* 0x000fcc000bf05300 */
[----:B------:R-:W1:Y:S01]  /*22d20*/  @P1 LDC.64 R4, c[0x0][0xc08] ;  /* 0x00030200ff041b82 */ /* 0x000e620000000a00 */
[----:B------:R-:W-:Y:S02]  /*22d30*/  ULDC UR4, c[0x0][0xa88] ;  /* 0x0002a20000047ab9 */ /* 0x000fe40000000800 */
[----:B------:R-:W-:Y:S02]  /*22d40*/  IMAD.U32 R20, RZ, RZ, UR4 ;  /* 0x00000004ff147e24 */ /* 0x000fe4000f8e00ff */
[----:B----4-:R-:W-:-:S05]  /*22d50*/  IMAD.WIDE R2, R199, 0x4, R2 ;  /* 0x00000004c7027825 */ /* 0x010fca00078e0202 */
[----:B------:R4:W5:Y:S01]  /*22d60*/  @P0 LDG.E R15, desc[UR42][R2.64] ;  /* 0x0000002a020f0981 */ /* 0x000962000c1e1900 */
[----:B--2---:R-:W-:Y:S01]  /*22d70*/  ISETP.GT.AND P2, PT, R198, 0x1, PT ;  /* 0x00000001c600780c */ /* 0x004fe20003f44270 */
[----:B0-----:R-:W-:Y:S02]  /*22d80*/  VIADD R0, R0, 0xffffff80 ;  /* 0xffffff8000007836 */ /* 0x001fe40000000000 */
[----:B-1----:R-:W-:-:S05]  /*22d90*/  @P1 IMAD.WIDE R4, R199, 0x4, R4 ;  /* 0x00000004c7041825 */ /* 0x002fca00078e0204 */
[----:B------:R4:W5:Y:S01]  /*22da0*/  @P1 LDG.E R20, desc[UR42][R4.64] ;  /* 0x0000002a04141981 */ /* 0x000962000c1e1900 */
[----:B------:R-:W-:Y:S02]  /*22db0*/  ISETP.GT.AND P3, PT, R0, 0x7f, PT ;  /* 0x0000007f0000780c */ /* 0x000fe40003f64270 */
[----:B-----5:R-:W-:Y:S01]  /*22dc0*/  SHF.R.S32.HI R24, RZ, 0x1f, R199 ;  /* 0x0000001fff187819 */ /* 0x020fe200000114c7 */
[----:B------:R-:W-:Y:S10]  /*22dd0*/  @P1 BRA `(.L_x_1535) ;  /* 0x0000000000101947 */ /* 0x000ff40003800000 */
[----:B------:R-:W-:Y:S05]  /*22de0*/  @!P0 BRA `(.L_x_1535) ;  /* 0x00000000000c8947 */ /* 0x000fea0003800000 */
[----:B----4-:R-:W2:Y:S04]  /*22df0*/  LDG.E R5, desc[UR42][R2.64] ;  /* 0x0000002a02057981 */ /* 0x010ea8000c1e1900 */
[----:B------:R-:W2:Y:S02]  /*22e00*/  LDG.E R20, desc[UR42][R2.64+0x4] ;  /* 0x0000042a02147981 */ /* 0x000ea4000c1e1900 */
[----:B--2---:R-:W-:-:S07]  /*22e10*/  IMAD.IADD R20, R20, 0x1, -R5 ;  /* 0x0000000114147824 */ /* 0x004fce00078e0a05 */
.L_x_1535:
[----:B------:R-:W-:Y:S01]  /*22e20*/  BSSY B1, `(.L_x_1536) ;  /* 0x0000036000017945 */ /* 0x000fe20003800000 */
[----:B------:R-:W-:Y:S02]  /*22e30*/  SEL R25, R199, RZ, !P0 ;  /* 0x000000ffc7197207 */ /* 0x000fe40004000000 */
[----:B------:R-:W-:Y:S02]  /*22e40*/  SEL R24, R24, RZ, !P0 ;  /* 0x000000ff18187207 */ /* 0x000fe40004000000 */
[----:B------:R-:W-:Y:S01]  /*22e50*/  SHF.R.S32.HI R14, RZ, 0x1f, R15 ;  /* 0x0000001fff0e7819 */ /* 0x000fe2000001140f */
[----:B------:R-:W-:Y:S06]  /*22e60*/  @P3 BRA `(.L_x_1537) ;  /* 0x0000000000c43947 */ /* 0x000fec0003800000 */
[----:B----4-:R-:W0:Y:S01]  /*22e70*/  S2R R2, SR_TID.X ;  /* 0x0000000000027919 */ /* 0x010e220000002100 */
[----:B------:R-:W1:Y:S02]  /*22e80*/  LDC R29, c[0x0][0xbe8] ;  /* 0x0002fa00ff1d7b82 */ /* 0x000e640000000800 */
[----:B-1----:R-:W-:Y:S01]  /*22e90*/  IMAD R0, R20, R29, RZ ;  /* 0x0000001d14007224 */ /* 0x002fe200078e02ff */
[----:B0-----:R-:W-:-:S04]  /*22ea0*/  IADD3 R27, R175, -0x80, R2 ;  /* 0xffffff80af1b7810 */ /* 0x001fc80007ffe002 */
[----:B------:R-:W-:-:S13]  /*22eb0*/  ISETP.GE.AND P0, PT, R27, R0, PT ;  /* 0x000000001b00720c */ /* 0x000fda0003f06270 */
[----:B------:R-:W-:Y:S05]  /*22ec0*/  @P0 BRA `(.L_x_1537) ;  /* 0x0000000000ac0947 */ /* 0x000fea0003800000 */
[----:B------:R-:W-:Y:S01]  /*22ed0*/  IMAD.MOV.U32 R0, RZ, RZ, 0x9b8 ;  /* 0x000009b8ff007424 */ /* 0x000fe200078e00ff */
[----:B------:R-:W-:Y:S01]  /*22ee0*/  ISETP.GT.AND P3, PT, R198, 0x1, PT ;  /* 0x00000001c600780c */ /* 0x000fe20003f64270 */
[----:B------:R-:W0:Y:S01]  /*22ef0*/  LDC.64 R2, c[0x0][0xba8] ;  /* 0x0002ea00ff027b82 */ /* 0x000e220000000a00 */
[----:B------:R-:W-:Y:S01]  /*22f00*/  ISETP.NE.AND P0, PT, R29, 0x1, PT ;  /* 0x000000011d00780c */ /* 0x000fe20003f05270 */
[----:B------:R-:W-:Y:S01]  /*22f10*/  IMAD.MOV.U32 R21, RZ, RZ, R27 ;  /* 0x000000ffff157224 */ /* 0x000fe200078e001b */
[----:B------:R-:W-:-:S05]  /*22f20*/  SEL R26, R0, 0x978, P3 ;  /* 0x00000978001a7807 */ /* 0x000fca0001800000 */
[----:B------:R-:W1:Y:S08]  /*22f30*/  LDC.64 R8, c[0x0][R26+0x220] ;  /* 0x000088001a087b82 */ /* 0x000e700000000a00 */
[----:B------:R-:W2:Y:S08]  /*22f40*/  LDC.64 R6, c[0x0][R26+0x218] ;  /* 0x000086001a067b82 */ /* 0x000eb00000000a00 */
[----:B------:R-:W4:Y:S08]  /*22f50*/  LDC.64 R10, c[0x0][R26+0x228] ;  /* 0x00008a001a0a7b82 */ /* 0x000f300000000a00 */
[----:B------:R-:W5:Y:S08]  /*22f60*/  LDC.64 R4, c[0x0][R26+0x210] ;  /* 0x000084001a047b82 */ /* 0x000f700000000a00 */
[----:B------:R-:W3:Y:S08]  /*22f70*/  @P0 LDC R0, c[0x0][0xbec] ;  /* 0x0002fb00ff000b82 */ /* 0x000ef00000000800 */
[----:B------:R-:W4:Y:S01]  /*22f80*/  @P0 LDC R33, c[0x0][0xbf0] ;  /* 0x0002fc00ff210b82 */ /* 0x000f220000000800 */
[----:B-1----:R-:W-:-:S07]  /*22f90*/  IMAD R9, R9, R25, RZ ;  /* 0x0000001909097224 */ /* 0x002fce00078e02ff */
[----:B0-----:R-:W0:Y:S01]  /*22fa0*/  @!P3 LDC R2, c[0x0][0xb50] ;  /* 0x0002d400ff02bb82 */ /* 0x001e220000000800 */
[----:B------:R-:W-:Y:S02]  /*22fb0*/  IMAD R9, R8, R24, R9 ;  /* 0x0000001808097224 */ /* 0x000fe400078e0209 */
[----:B---3--:R-:W-:-:S05]  /*22fc0*/  @P0 IMAD.HI.U32 R0, R27, R0, RZ ;  /* 0x000000001b000227 */ /* 0x008fca00078e00ff */
[----:B------:R-:W1:Y:S01]  /*22fd0*/  @!P3 LDC R3, c[0x0][0xb54] ;  /* 0x0002d500ff03bb82 */ /* 0x000e620000000800 */
[-C--:B--2---:R-:W-:Y:S02]  /*22fe0*/  IMAD R31, R7, R192.reuse, RZ ;  /* 0x000000c0071f7224 */ /* 0x084fe400078e02ff */
[----:B------:R-:W-:Y:S01]  /*22ff0*/  IMAD.WIDE.U32 R12, R6, R192, RZ ;  /* 0x000000c0060c7225 */ /* 0x000fe200078e00ff */
[----:B----4-:R-:W-:-:S03]  /*23000*/  @P0 SHF.R.U32.HI R21, RZ, R33, R0 ;  /* 0x00000021ff150219 */ /* 0x010fc60000011600 */
[----:B------:R-:W-:Y:S01]  /*23010*/  IMAD.WIDE.U32 R6, R8, R25, RZ ;  /* 0x0000001908067225 */ /* 0x000fe200078e00ff */
[----:B------:R-:W-:-:S03]  /*23020*/  SEL R33, R200, RZ, P3 ;  /* 0x000000ffc8217207 */ /* 0x000fc60001800000 */
[----:B------:R-:W-:Y:S01]  /*23030*/  IMAD.IADD R13, R31, 0x1, R13 ;  /* 0x000000011f0d7824 */ /* 0x000fe200078e020d */
[----:B------:R-:W-:Y:S01]  /*23040*/  IADD3 R12, P0, P1, R6, R12, R15 ;  /* 0x0000000c060c7210 */ /* 0x000fe2000791e00f */
[----:B------:R-:W-:Y:S02]  /*23050*/  IMAD.MOV R0, RZ, RZ, -R21 ;  /* 0x000000ffff007224 */ /* 0x000fe400078e0a15 */
        /* <DEDUP_REMOVED lines=10> */
[----:B-----5:R-:W-:-:S04]  /*23100*/  IMAD R0, R5, R9, RZ ;  /* 0x0000000905007224 */ /* 0x020fc800078e02ff */
[C---:B------:R-:W-:Y:S02]  /*23110*/  IMAD R11, R4.reuse, R11, R0 ;  /* 0x0000000b040b7224 */ /* 0x040fe400078e0200 */
[----:B------:R-:W-:-:S04]  /*23120*/  IMAD.WIDE.U32 R4, R4, R9, R6 ;  /* 0x0000000904047225 */ /* 0x000fc800078e0006 */
[----:B------:R-:W-:Y:S01]  /*23130*/  IMAD.IADD R0, R5, 0x1, R11 ;  /* 0x0000000105007824 */ /* 0x000fe200078e020b */
[----:B0-----:R-:W-:Y:S01]  /*23140*/  LEA R2, P0, R4, R2, 0x2 ;  /* 0x0000000204027211 */ /* 0x001fe200078010ff */
[----:B------:R-:W-:-:S03]  /*23150*/  IMAD.MOV.U32 R5, RZ, RZ, -0x800000 ;  /* 0xff800000ff057424 */ /* 0x000fc600078e00ff */
[----:B-1----:R-:W-:-:S05]  /*23160*/  LEA.HI.X R3, R4, R3, R0, 0x2, P0 ;  /* 0x0000000304037211 */ /* 0x002fca00000f1400 */
[----:B------:R0:W-:Y:S04]  /*23170*/  STG.E desc[UR42][R2.64], R5 ;  /* 0x0000000502007986 */ /* 0x0001e8000c10192a */
.L_x_1537:
[----:B------:R-:W-:Y:S05]  /*23180*/  BSYNC B1 ;  /* 0x0000000000017941 */ /* 0x000fea0003800000 */
.L_x_1536:
[----:B------:R-:W-:Y:S05]  /*23190*/  @P2 BRA `(.L_x_1530) ;  /* 0x0000000400d82947 */ /* 0x000fea0003800000 */
[----:B------:R-:W1:Y:S01]  /*231a0*/  LDC R21, c[0x0][0xbe8] ;  /* 0x0002fa00ff157b82 */ /* 0x000e620000000800 */
[----:B------:R-:W-:Y:S01]  /*231b0*/  ULDC.64 UR4, c[0x0][0xaa0] ;  /* 0x0002a80000047ab9 */ /* 0x000fe20000000a00 */
[----:B------:R-:W-:Y:S01]  /*231c0*/  ULDC.64 UR6, c[0x0][0xaf0] ;  /* 0x0002bc0000067ab9 */ /* 0x000fe20000000a00 */
[----:B------:R-:W-:Y:S02]  /*231d0*/  IMAD R0, R14, UR4, RZ ;  /* 0x000000040e007c24 */ /* 0x000fe4000f8e02ff */
[----:B0---4-:R-:W-:-:S04]  /*231e0*/  IMAD.WIDE.U32 R2, R15, UR4, RZ ;  /* 0x000000040f027c25 */ /* 0x011fc8000f8e00ff */
[----:B------:R-:W-:Y:S01]  /*231f0*/  IMAD R5, R15, UR5, R0 ;  /* 0x000000050f057c24 */ /* 0x000fe2000f8e0200 */
[----:B------:R-:W-:Y:S01]  /*23200*/  ULDC.64 UR4, c[0x0][0xae8] ;  /* 0x0002ba0000047ab9 */ /* 0x000fe20000000a00 */
[----:B------:R-:W-:Y:S02]  /*23210*/  IMAD R0, R197, 0x20, R217 ;  /* 0x00000020c5007824 */ /* 0x000fe400078e02d9 */
[----:B------:R-:W-:Y:S02]  /*23220*/  IMAD.IADD R3, R3, 0x1, R5 ;  /* 0x0000000103037824 */ /* 0x000fe400078e0205 */
[----:B------:R-:W-:Y:S02]  /*23230*/  IMAD.IADD R9, R175, 0x1, R0 ;  /* 0x00000001af097824 */ /* 0x000fe400078e0200 */
[----:B------:R-:W-:-:S04]  /*23240*/  IMAD.WIDE.U32 R2, R192, UR4, R2 ;  /* 0x00000004c0027c25 */ /* 0x000fc8000f8e0002 */
[----:B------:R-:W-:Y:S02]  /*23250*/  IMAD.MOV.U32 R5, RZ, RZ, R9 ;  /* 0x000000ffff057224 */ /* 0x000fe400078e0009 */
[----:B------:R-:W-:Y:S01]  /*23260*/  IMAD R3, R192, UR5, R3 ;  /* 0x00000005c0037c24 */ /* 0x000fe2000f8e0203 */
[----:B-1----:R-:W-:Y:S01]  /*23270*/  ISETP.NE.AND P0, PT, R21, 0x1, PT ;  /* 0x000000011500780c */ /* 0x002fe20003f05270 */
[----:B------:R-:W-:Y:S01]  /*23280*/  ULDC.64 UR4, c[0x0][0xae0] ;  /* 0x0002b80000047ab9 */ /* 0x000fe20000000a00 */
[----:B------:R-:W-:-:S11]  /*23290*/  IMAD.WIDE.U32 R2, R25, UR6, R2 ;  /* 0x0000000619027c25 */ /* 0x000fd6000f8e0002 */
[----:B------:R-:W0:Y:S08]  /*232a0*/  @P0 LDC R4, c[0x0][0xbec] ;  /* 0x0002fb00ff040b82 */ /* 0x000e300000000800 */
[----:B------:R-:W1:Y:S01]  /*232b0*/  @P0 LDC R7, c[0x0][0xbf0] ;  /* 0x0002fc00ff070b82 */ /* 0x000e620000000800 */
[----:B0-----:R-:W-:-:S04]  /*232c0*/  @P0 IMAD.HI.U32 R0, R9, R4, RZ ;  /* 0x0000000409000227 */ /* 0x001fc800078e00ff */
[----:B------:R-:W-:Y:S01]  /*232d0*/  IMAD R4, R24, UR6, RZ ;  /* 0x0000000618047c24 */ /* 0x000fe2000f8e02ff */
[----:B-1----:R-:W-:-:S03]  /*232e0*/  @P0 SHF.R.U32.HI R5, RZ, R7, R0 ;  /* 0x00000007ff050219 */ /* 0x002fc60000011600 */
        /* <DEDUP_REMOVED lines=19> */
[----:B------:R-:W-:Y:S06]  /*23420*/  BRA.DIV UR4, `(.L_x_1538) ;  /* 0x000000b204c47947 */ /* 0x000fec000b800000 */
[----:B------:R0:W1:Y:S04]  /*23430*/  SHFL.IDX PT, R0, R3, RZ, 0x181f ;  /* 0x00181fff03007589 */ /* 0x00006800000e0000 */
[----:B------:R0:W2:Y:S02]  /*23440*/  SHFL.IDX PT, R14, R2, RZ, 0x181f ;  /* 0x00181fff020e7589 */ /* 0x0000a400000e0000 */
.L_x_1813:
[----:B------:R-:W-:Y:S01]  /*23450*/  IMAD R21, R20, R21, RZ ;  /* 0x0000001514157224 */ /* 0x000fe200078e02ff */
[----:B------:R-:W-:Y:S01]  /*23460*/  BSSY B1, `(.L_x_1539) ;  /* 0x000000f000017945 */ /* 0x000fe20003800000 */
[----:B------:R-:W-:-:S05]  /*23470*/  IMAD.IADD R6, R217, 0x1, R175 ;  /* 0x00000001d9067824 */ /* 0x000fca00078e02af */
        /* <DEDUP_REMOVED lines=11> */
[----:B------:R4:W-:Y:S04]  /*23530*/  @!P2 ST.E.128 desc[UR42][R4.64], RZ ;  /* 0x000000ff0400a985 */ /* 0x0009e8000c101d2a */
[----:B------:R4:W-:Y:S02]  /*23540*/  @!P3 ST.E.128 desc[UR42][R14.64], RZ ;  /* 0x000000ff0e00b985 */ /* 0x0009e4000c101d2a */
.L_x_1540:
[----:B------:R-:W-:Y:S05]  /*23550*/  BSYNC B1 ;  /* 0x0000000000017941 */ /* 0x000fea0003800000 */
.L_x_1539:
[----:B------:R-:W-:-:S03]  /*23560*/  UMOV UR4, 0xffffffff ;  /* 0xffffffff00047882 */ /* 0x000fc60000000000 */
[----:B------:R-:W-:Y:S05]  /*23570*/  BRA.DIV UR4, `(.L_x_1541) ;  /* 0x000000b204a47947 */ /* 0x000fea000b800000 */
[----:B-1----:R1:W0:Y:S04]  /*23580*/  SHFL.IDX PT, R0, R3, 0x1, 0x181f ;  /* 0x00381f0003007f89 */ /* 0x00222800000e0000 */
[----:B--2-4-:R1:W2:Y:S02]  /*23590*/  SHFL.IDX PT, R14, R2, 0x1, 0x181f ;  /* 0x00381f00020e7f89 */ /* 0x0142a400000e0000 */
.L_x_1817:
        /* <DEDUP_REMOVED lines=13> */
[----:B------:R4:W-:Y:S04]  /*23670*/  @!P2 ST.E.128 desc[UR42][R4.64], RZ ;  /* 0x000000ff0400a985 */ /* 0x0009e8000c101d2a */
[----:B------:R4:W-:Y:S02]  /*23680*/  @!P3 ST.E.128 desc[UR42][R14.64], RZ ;  /* 0x000000ff0e00b985 */ /* 0x0009e4000c101d2a */
.L_x_1543:
[----:B------:R-:W-:Y:S05]  /*23690*/  BSYNC B1 ;  /* 0x0000000000017941 */ /* 0x000fea0003800000 */
.L_x_1542:
[----:B------:R-:W-:-:S03]  /*236a0*/  UMOV UR4, 0xffffffff ;  /* 0xffffffff00047882 */ /* 0x000fc60000000000 */
[----:B------:R-:W-:Y:S05]  /*236b0*/  BRA.DIV UR4, `(.L_x_1544) ;  /* 0x000000b2049c7947 */ /* 0x000fea000b800000 */
[----:B0-----:R0:W0:Y:S04]  /*236c0*/  SHFL.IDX PT, R0, R3, 0x2, 0x181f ;  /* 0x00581f0003007f89 */ /* 0x00102800000e0000 */
[----:B--2-4-:R2:W4:Y:S02]  /*236d0*/  SHFL.IDX PT, R14, R2, 0x2, 0x181f ;  /* 0x00581f00020e7f89 */ /* 0x01452400000e0000 */
.L_x_1821:
        /* <DEDUP_REMOVED lines=9> */
[CC--:B----4-:R-:W-:Y:S02]  /*23770*/  @!P2 LEA R4, P0, R191.reuse, R14.reuse, 0x1 ;  /* 0x0000000ebf04a211 */ /* 0x0d0fe400078008ff */
[C---:B------:R-:W-:Y:S02]  /*23780*/  @!P3 LEA R14, P1, R196.reuse, R14, 0x1 ;  /* 0x0000000ec40eb211 */ /* 0x040fe400078208ff */
[-C--:B0-----:R-:W-:Y:S02]  /*23790*/  @!P2 LEA.HI.X R5, R191, R0.reuse, R8, 0x1, P0 ;  /* 0x00000000bf05a211 */ /* 0x081fe400000f0c08 */
[----:B------:R-:W-:-:S03]  /*237a0*/  @!P3 LEA.HI.X R15, R196, R0, R7, 0x1, P1 ;  /* 0x00000000c40fb211 */ /* 0x000fc600008f0c07 */
[----:B------:R0:W-:Y:S04]  /*237b0*/  @!P2 ST.E.128 desc[UR42][R4.64], RZ ;  /* 0x000000ff0400a985 */ /* 0x0001e8000c101d2a */
[----:B------:R0:W-:Y:S02]  /*237c0*/  @!P3 ST.E.128 desc[UR42][R14.64], RZ ;  /* 0x000000ff0e00b985 */ /* 0x0001e4000c101d2a */
.L_x_1546:
[----:B------:R-:W-:Y:S05]  /*237d0*/  BSYNC B1 ;  /* 0x0000000000017941 */ /* 0x000fea0003800000 */
.L_x_1545:
[----:B------:R-:W-:-:S03]  /*237e0*/  UMOV UR4, 0xffffffff ;  /* 0xffffffff00047882 */ /* 0x000fc60000000000 */
[----:B------:R-:W-:Y:S05]  /*237f0*/  BRA.DIV UR4, `(.L_x_1547) ;  /* 0x000000b204947947 */ /* 0x000fea000b800000 */
[----:B0-----:R0:W0:Y:S04]  /*23800*/  SHFL.IDX PT, R0, R3, 0x3, 0x181f ;  /* 0x00781f0003007f89 */ /* 0x00102800000e0000 */
[----:B----4-:R4:W0:Y:S02]  /*23810*/  SHFL.IDX PT, R14, R2, 0x3, 0x181f ;  /* 0x00781f00020e7f89 */ /* 0x01082400000e0000 */
.L_x_1825:
[----:B-12-4-:R-:W-:-:S05]  /*23820*/  VIADD R2, R6, 0x60 ;  /* 0x0000006006027836 */ /* 0x016fca0000000000 */
[----:B------:R-:W-:-:S13]  /*23830*/  ISETP.GE.AND P0, PT, R2, R21, PT ;  /* 0x000000150200720c */ /* 0x000fda0003f06270 */
[----:B------:R-:W-:Y:S05]  /*23840*/  @P0 BRA `(.L_x_1530) ;  /* 0x00000000002c0947 */ /* 0x000fea0003800000 */
[----:B------:R-:W-:Y:S01]  /*23850*/  ULDC UR4, c[0x0][0xac8] ;  /* 0x0002b20000047ab9 */ /* 0x000fe20000000800 */
[----:B------:R-:W-:Y:S02]  /*23860*/  SHF.R.S32.HI R5, RZ, 0x1f, R191 ;  /* 0x0000001fff057819 */ /* 0x000fe400000114bf */
[----:B------:R-:W-:Y:S02]  /*23870*/  ISETP.GE.AND P2, PT, R191, UR4, PT ;  /* 0x00000004bf007c0c */ /* 0x000fe4000bf46270 */
[----:B------:R-:W-:Y:S02]  /*23880*/  ISETP.GE.AND P3, PT, R196, UR4, PT ;  /* 0x00000004c4007c0c */ /* 0x000fe4000bf66270 */
[----:B------:R-:W-:-:S09]  /*23890*/  SHF.R.S32.HI R4, RZ, 0x1f, R196 ;  /* 0x0000001fff047819 */ /* 0x000fd200000114c4 */
[CC--:B0-----:R-:W-:Y:S02]  /*238a0*/  @!P2 LEA R2, P0, R191.reuse, R14.reuse, 0x1 ;  /* 0x0000000ebf02a211 */ /* 0x0c1fe400078008ff */
[C---:B------:R-:W-:Y:S02]  /*238b0*/  @!P3 LEA R14, P1, R196.reuse, R14, 0x1 ;  /* 0x0000000ec40eb211 */ /* 0x040fe400078208ff */
[-C--:B------:R-:W-:Y:S02]  /*238c0*/  @!P2 LEA.HI.X R3, R191, R0.reuse, R5, 0x1, P0 ;  /* 0x00000000bf03a211 */ /* 0x080fe400000f0c05 */
[----:B------:R-:W-:-:S03]  /*238d0*/  @!P3 LEA.HI.X R15, R196, R0, R4, 0x1, P1 ;  /* 0x00000000c40fb211 */ /* 0x000fc600008f0c04 */
[----:B------:R0:W-:Y:S04]  /*238e0*/  @!P2 ST.E.128 desc[UR42][R2.64], RZ ;  /* 0x000000ff0200a985 */ /* 0x0001e8000c101d2a */
[----:B------:R0:W-:Y:S02]  /*238f0*/  @!P3 ST.E.128 desc[UR42][R14.64], RZ ;  /* 0x000000ff0e00b985 */ /* 0x0001e4000c101d2a */
.L_x_1530:
[----:B------:R-:W-:Y:S05]  /*23900*/  BSYNC B0 ;  /* 0x0000000000007941 */ /* 0x000fea0003800000 */
.L_x_1515:
[----:B------:R-:W-:Y:S02]  /*23910*/  ULDC UR4, c[0x0][0xc3c] ;  /* 0x00030f0000047ab9 */ /* 0x000fe40000000800 */
[----:B---3--:R-:W-:-:S13]  /*23920*/  ISETP.GE.AND P0, PT, R183, UR4, PT ;  /* 0x00000004b7007c0c */ /* 0x008fda000bf06270 */
[----:B------:R-:W-:Y:S05]  /*23930*/  @!P0 BRA `(.L_x_1548) ;  /* 0xfffffddc00208947 */ /* 0x000fea000383ffff */
[----:B------:R-:W-:Y:S05]  /*23940*/  BRA `(.L_x_1316) ;  /* 0x0000008000487947 */ /* 0x000fea0003800000 */
.L_x_1314:
        /* <DEDUP_REMOVED lines=20> */
.L_x_1549:
[----:B------:R-:W1:Y:S01]  /*23a90*/  S2R R0, SR_TID.X ;  /* 0x0000000000007919 */ /* 0x000e620000002100 */
[----:B------:R-:W-:Y:S01]  /*23aa0*/  ULDC UR4, c[0x0][0xc3c] ;  /* 0x00030f0000047ab9 */ /* 0x000fe20000000800 */
        /* <DEDUP_REMOVED lines=9> */
[----:B-1----:R-:W-:-:S04]  /*23b40*/  @!P1 IMAD.WIDE.U32 R2, R0, 0x4, R4 ;  /* 0x0000000400029825 */ /* 0x002fc800078e0004 */
[----:B------:R-:W-:-:S06]  /*23b50*/  IMAD.MOV.U32 R5, RZ, RZ, RZ ;  /* 0x000000ffff057224 */ /* 0x000fcc00078e00ff */
        /* <DEDUP_REMOVED lines=25> */
[----:B------:R-:W-:Y:S01]  /*23cf0*/  IMAD.MOV.U32 R4, RZ, RZ, R7 ;  /* 0x000000ffff047224 */ /* 0x000fe200078e0007 */
[----:B--2---:R-:W-:-:S13]  /*23d00*/  ISETP.GT.AND P6, PT, R7, UR6, PT ;  /* 0x0000000607007c0c */ /* 0x004fda000bfc4270 */
[----:B------:R-:W-:Y:S05]  /*23d10*/  @P6 BRA `(.L_x_1551) ;  /* 0x0000000000a86947 */ /* 0x000fea0003800000 */
[----:B------:R-:W-:Y:S01]  /*23d20*/  IMAD.MOV.U32 R7, RZ, RZ, R4 ;  /* 0x000000ffff077224 */ /* 0x000fe200078e0004 */
[----:B------:R-:W-:Y:S01]  /*23d30*/  UMOV UR4, URZ ;  /* 0x0000003f00047c82 */ /* 0x000fe20008000000 */
[----:B------:R-:W-:-:S05]  /*23d40*/  ULDC UR5, c[0x0][0xc38] ;  /* 0x00030e0000057ab9 */ /* 0x000fca0000000800 */
.L_x_1553:
[----:B------:R-:W0:Y:S01]  /*23d50*/  LDC R2, c[0x0][0xc3c] ;  /* 0x00030f00ff027b82 */ /* 0x000e220000000800 */
[----:B------:R-:W-:Y:S01]  /*23d60*/  ULDC UR7, c[0x0][0xc3c] ;  /* 0x00030f0000077ab9 */ /* 0x000fe20000000800 */
[----:B------:R-:W-:Y:S01]  /*23d70*/  UIADD3 UR4, UR4, 0x1f, URZ ;  /* 0x0000001f04047890 */ /* 0x000fe2000fffe03f */
[----:B------:R-:W-:-:S05]  /*23d80*/  IMAD.U32 R3, RZ, RZ, UR7 ;  /* 0x00000007ff037e24 */ /* 0x000fca000f8e00ff */
[----:B------:R1:W-:Y:S01]  /*23d90*/  STL [R1+0xc], R3 ;  /* 0x00000c0301007387 */ /* 0x0003e20000100800 */
[----:B0-----:R-:W-:-:S13]  /*23da0*/  ISETP.LE.AND P6, PT, R2, UR4, PT ;  /* 0x0000000402007c0c */ /* 0x001fda000bfc3270 */
[----:B-1----:R-:W-:Y:S05]  /*23db0*/  @P6 BRA `(.L_x_1552) ;  /* 0x0000000800b06947 */ /* 0x002fea0003800000 */
[----:B------:R-:W-:Y:S02]  /*23dc0*/  VIADD R9, R0, UR4 ;  /* 0x0000000400097c36 */ /* 0x000fe40008000000 */
[----:B------:R-:W-:-:S03]  /*23dd0*/  IMAD.MOV.U32 R6, RZ, RZ, RZ ;  /* 0x000000ffff067224 */ /* 0x000fc600078e00ff */
        /* <DEDUP_REMOVED lines=29> */
[----:B------:R-:W-:-:S07]  /*23fb0*/  IMAD.MOV.U32 R3, RZ, RZ, R2 ;  /* 0x000000ffff037224 */ /* 0x000fce00078e0002 */
.L_x_1551:
[----:B------:R-:W-:Y:S02]  /*23fc0*/  IMAD.IADD R9, R7, 0x1, -R4 ;  /* 0x0000000107097824 */ /* 0x000fe400078e0a04 */
[----:B------:R-:W-:Y:S02]  /*23fd0*/  IMAD.MOV.U32 R8, RZ, RZ, RZ ;  /* 0x000000ffff087224 */ /* 0x000fe400078e00ff */
[----:B------:R-:W-:-:S05]  /*23fe0*/  IMAD R2, R3, UR5, R9 ;  /* 0x0000000503027c24 */ /* 0x000fca000f8e0209 */
[----:B------:R-:W-:-:S13]  /*23ff0*/  ISETP.GT.AND P0, PT, R2, UR6, PT ;  /* 0x0000000602007c0c */ /* 0x000fda000bf04270 */
[----:B------:R-:W-:-:S04]  /*24000*/  VOTE.ANY R2, PT, !P0 ;  /* 0x0000000000027806 */ /* 0x000fc800040e0100 */
[----:B------:R-:W0:Y:S01]  /*24010*/  POPC R10, R2 ;  /* 0x00000002000a7309 */ /* 0x000e220000000000 */
[----:B------:R-:W-:Y:S01]  /*24020*/  ISETP.NE.AND P0, PT, R2, RZ, PT ;  /* 0x000000ff0200720c */ /* 0x000fe20003f05270 */
[----:B0-----:R0:W1:Y:S04]  /*24030*/  SHFL.IDX PT, R7, R5, R10, 0x1f ;  /* 0x00001f0a05077589 */ /* 0x00106800000e0000 */
[----:B------:R0:W2:Y:S08]  /*24040*/  SHFL.IDX PT, R4, R6, R10, 0x1f ;  /* 0x00001f0a06047589 */ /* 0x0000b000000e0000 */
[----:B------:R-:W-:Y:S05]  /*24050*/  @!P0 BRA `(.L_x_1554) ;  /* 0x0000000000088947 */ /* 0x000fea0003800000 */
[----:B------:R-:W-:-:S06]  /*24060*/  VIADD R8, R10, 0xffffffff ;  /* 0xffffffff0a087836 */ /* 0x000fcc0000000000 */
[----:B------:R3:W4:Y:S02]  /*24070*/  SHFL.IDX PT, R8, R3, R8, 0x1f ;  /* 0x00001f0803087589 */ /* 0x00072400000e0000 */
.L_x_1554:
[----:B----4-:R-:W-:Y:S01]  /*24080*/  IMAD R2, R8, UR5, R9 ;  /* 0x0000000508027c24 */ /* 0x010fe2000f8e0209 */
[----:B-1----:R-:W-:Y:S01]  /*24090*/  ISETP.NE.AND P0, PT, R7, 0x1, PT ;  /* 0x000000010700780c */ /* 0x002fe20003f05270 */
[----:B------:R-:W-:-:S03]  /*240a0*/  VIADD R12, R10, UR4 ;  /* 0x000000040a0c7c36 */ /* 0x000fc60008000000 */
[----:B------:R1:W-:Y:S01]  /*240b0*/  STL [R1], R2 ;  /* 0x0000000201007387 */ /* 0x0003e20000100800 */
[----:B0-----:R-:W-:-:S03]  /*240c0*/  IADD3 R5, -R2, UR6, RZ ;  /* 0x0000000602057c10 */ /* 0x001fc6000fffe1ff */
[----:B------:R1:W-:Y:S05]  /*240d0*/  STL [R1+0xc], R12 ;  /* 0x00000c0c01007387 */ /* 0x0003ea0000100800 */
[----:B------:R-:W-:Y:S05]  /*240e0*/  @!P0 BRA `(.L_x_1555) ;  /* 0x0000000000e08947 */ /* 0x000fea0003800000 */
[-C--:B--2---:R-:W-:Y:S02]  /*240f0*/  IABS R6, R4.reuse ;  /* 0x0000000400067213 */ /* 0x084fe40000000000 */
[----:B------:R-:W-:Y:S02]  /*24100*/  IABS R8, R7 ;  /* 0x0000000700087213 */ /* 0x000fe40000000000 */
[----:B------:R-:W0:Y:S08]  /*24110*/  I2F.RP R9, R6 ;  /* 0x0000000600097306 */ /* 0x000e300000209400 */
[----:B------:R-:W2:Y:S08]  /*24120*/  I2F.RP R10, R8 ;  /* 0x00000008000a7306 */ /* 0x000eb00000209400 */
[----:B0-----:R-:W1:Y:S08]  /*24130*/  MUFU.RCP R9, R9 ;  /* 0x0000000900097308 */ /* 0x001e700000001000 */
[----:B--2---:R-:W-:Y:S01]  /*24140*/  MUFU.RCP R10, R10 ;  /* 0x0000000a000a7308 */ /* 0x004fe20000001000 */
[----:B-1----:R-:W-:Y:S01]  /*24150*/  VIADD R2, R9, 0xffffffe ;  /* 0x0ffffffe09027836 */ /* 0x002fe20000000000 */
[----:B------:R-:W-:-:S06]  /*24160*/  IABS R9, R4 ;  /* 0x0000000400097213 */ /* 0x000fcc0000000000 */
[----:B---3--:R0:W1:Y:S02]  /*24170*/  F2I.FTZ.U32.TRUNC.NTZ R3, R2 ;  /* 0x0000000200037305 */ /* 0x008064000021f000 */
[----:B0-----:R-:W-:Y:S02]  /*24180*/  IMAD.MOV.U32 R2, RZ, RZ, RZ ;  /* 0x000000ffff027224 */ /* 0x001fe400078e00ff */
[----:B-1----:R-:W-:-:S04]  /*24190*/  IMAD.MOV R11, RZ, RZ, -R3 ;  /* 0x000000ffff0b7224 */ /* 0x002fc800078e0a03 */
[----:B------:R-:W-:-:S04]  /*241a0*/  IMAD R11, R11, R6, RZ ;  /* 0x000000060b0b7224 */ /* 0x000fc800078e02ff */
[----:B------:R-:W-:Y:S01]  /*241b0*/  IMAD.HI.U32 R3, R3, R11, R2 ;  /* 0x0000000b03037227 */ /* 0x000fe200078e0002 */
[----:B------:R-:W-:Y:S02]  /*241c0*/  IABS R2, R5 ;  /* 0x0000000500027213 */ /* 0x000fe40000000000 */
[----:B------:R-:W-:-:S03]  /*241d0*/  IADD3 R11, RZ, -R9, RZ ;  /* 0x80000009ff0b7210 */ /* 0x000fc60007ffe0ff */
[----:B------:R-:W-:-:S04]  /*241e0*/  IMAD.HI.U32 R9, R3, R2, RZ ;  /* 0x0000000203097227 */ /* 0x000fc800078e00ff */
[----:B------:R-:W-:Y:S02]  /*241f0*/  IMAD R11, R9, R11, R2 ;  /* 0x0000000b090b7224 */ /* 0x000fe400078e0202 */
[----:B------:R-:W-:Y:S02]  /*24200*/  VIADD R3, R10, 0xffffffe ;  /* 0x0ffffffe0a037836 */ /* 0x000fe40000000000 */
[----:B------:R-:W-:Y:S01]  /*24210*/  IMAD.MOV.U32 R2, RZ, RZ, RZ ;  /* 0x000000ffff027224 */ /* 0x000fe200078e00ff */
[----:B------:R-:W-:-:S03]  /*24220*/  ISETP.GT.U32.AND P1, PT, R6, R11, PT ;  /* 0x0000000b0600720c */ /* 0x000fc60003f24070 */
[----:B------:R-:W0:Y:S10]  /*24230*/  F2I.FTZ.U32.TRUNC.NTZ R3, R3 ;  /* 0x0000000300037305 */ /* 0x000e34000021f000 */
[----:B------:R-:W-:-:S02]  /*24240*/  @!P1 IMAD.IADD R11, R11, 0x1, -R6 ;  /* 0x000000010b0b9824 */ /* 0x000fc400078e0a06 */
[----:B------:R-:W-:Y:S01]  /*24250*/  @!P1 VIADD R9, R9, 0x1 ;  /* 0x0000000109099836 */ /* 0x000fe20000000000 */
[----:B------:R-:W-:Y:S02]  /*24260*/  ISETP.NE.AND P1, PT, R4, RZ, PT ;  /* 0x000000ff0400720c */ /* 0x000fe40003f25270 */
[----:B------:R-:W-:Y:S01]  /*24270*/  ISETP.GE.U32.AND P0, PT, R11, R6, PT ;  /* 0x000000060b00720c */ /* 0x000fe20003f06070 */
[----:B0-----:R-:W-:-:S04]  /*24280*/  IMAD.MOV R11, RZ, RZ, -R3 ;  /* 0x000000ffff0b7224 */ /* 0x001fc800078e0a03 */
[----:B------:R-:W-:-:S04]  /*24290*/  IMAD R11, R11, R8, RZ ;  /* 0x000000080b0b7224 */ /* 0x000fc800078e02ff */
[----:B------:R-:W-:Y:S01]  /*242a0*/  IMAD.HI.U32 R6, R3, R11, R2 ;  /* 0x0000000b03067227 */ /* 0x000fe200078e0002 */
[----:B------:R-:W-:-:S03]  /*242b0*/  LOP3.LUT R2, R5, R4, RZ, 0x3c, !PT ;  /* 0x0000000405027212 */ /* 0x000fc600078e3cff */
[----:B------:R-:W-:Y:S01]  /*242c0*/  @P0 VIADD R9, R9, 0x1 ;  /* 0x0000000109090836 */ /* 0x000fe20000000000 */
[----:B------:R-:W-:Y:S02]  /*242d0*/  ISETP.GE.AND P2, PT, R2, RZ, PT ;  /* 0x000000ff0200720c */ /* 0x000fe40003f46270 */
[----:B------:R-:W-:-:S05]  /*242e0*/  IABS R2, R7 ;  /* 0x0000000700027213 */ /* 0x000fca0000000000 */
[----:B------:R-:W-:-:S06]  /*242f0*/  IMAD.MOV R2, RZ, RZ, -R2 ;  /* 0x000000ffff027224 */ /* 0x000fcc00078e0a02 */
[----:B------:R-:W-:Y:S01]  /*24300*/  @!P2 IMAD.MOV R9, RZ, RZ, -R9 ;  /* 0x000000ffff09a224 */ /* 0x000fe200078e0a09 */
[----:B------:R-:W-:-:S04]  /*24310*/  @!P1 LOP3.LUT R9, RZ, R4, RZ, 0x33, !PT ;  /* 0x00000004ff099212 */ /* 0x000fc800078e33ff */
[----:B------:R-:W-:-:S05]  /*24320*/  IABS R3, R9 ;  /* 0x0000000900037213 */ /* 0x000fca0000000000 */
        /* <DEDUP_REMOVED lines=20> */
.L_x_1555:
[----:B-1-3--:R-:W0:Y:S02]  /*24470*/  LDC.64 R2, c[0x0][0xc90] ;  /* 0x00032400ff027b82 */ /* 0x00ae240000000a00 */
[----:B0-----:R-:W-:-:S05]  /*24480*/  IMAD.WIDE R2, R12, 0x4, R2 ;  /* 0x000000040c027825 */ /* 0x001fca00078e0202 */
        /* <DEDUP_REMOVED lines=30> */
[----:B------:R-:W-:-:S04]  /*24670*/  VIADDMNMX R7, R10, UR5, R7, PT ;  /* 0x000000050a077c46 */ /* 0x000fc8000b800107 */
        /* <DEDUP_REMOVED lines=28> */
.L_x_1556:
[----:B01----:R-:W-:-:S05]  /*24840*/  LOP3.LUT R3, RZ, R2, RZ, 0x33, !PT ;  /* 0x00000002ff037212 */ /* 0x003fca00078e33ff */
[----:B------:R-:W-:-:S05]  /*24850*/  IMAD.IADD R2, R4, 0x1, R3 ;  /* 0x0000000104027824 */ /* 0x000fca00078e0203 */
[----:B------:R1:W-:Y:S01]  /*24860*/  STL [R1+0x4], R2 ;  /* 0x0000040201007387 */ /* 0x0003e20000100800 */
[----:B------:R-:W-:Y:S05]  /*24870*/  BRA `(.L_x_1557) ;  /* 0x0000000000107947 */ /* 0x000fea0003800000 */
.L_x_1552:
[----:B------:R-:W-:Y:S01]  /*24880*/  IMAD.U32 R2, RZ, RZ, UR6 ;  /* 0x00000006ff027e24 */ /* 0x000fe2000f8e00ff */
[----:B------:R0:W-:Y:S04]  /*24890*/  STL [R1+0x4], RZ ;  /* 0x000004ff01007387 */ /* 0x0001e80000100800 */
[----:B------:R0:W-:Y:S04]  /*248a0*/  STL [R1+0x8], RZ ;  /* 0x000008ff01007387 */ /* 0x0001e80000100800 */
[----:B------:R0:W-:Y:S02]  /*248b0*/  STL [R1], R2 ;  /* 0x0000000201007387 */ /* 0x0001e40000100800 */
.L_x_1557:
[----:B------:R-:W2:Y:S04]  /*248c0*/  LDL R4, [R1] ;  /* 0x0000000001047983 */ /* 0x000ea80000100800 */
[----:B------:R-:W2:Y:S04]  /*248d0*/  LDL R5, [R1+0x4] ;  /* 0x0000040001057983 */ /* 0x000ea80000100800 */
[----:B------:R-:W2:Y:S04]  /*248e0*/  LDL R6, [R1+0x8] ;  /* 0x0000080001067983 */ /* 0x000ea80000100800 */
[----:B------:R-:W2:Y:S01]  /*248f0*/  LDL R7, [R1+0xc] ;  /* 0x00000c0001077983 */ /* 0x000ea20000100800 */
[----:B------:R-:W-:-:S13]  /*24900*/  ISETP.NE.AND P0, PT, R0, RZ, PT ;  /* 0x000000ff0000720c */ /* 0x000fda0003f05270 */
[----:B------:R-:W3:Y:S01]  /*24910*/  @!P0 S2R R3, SR_CgaCtaId ;  /* 0x0000000000038919 */ /* 0x000ee20000008800 */
[----:B------:R-:W-:-:S04]  /*24920*/  @!P0 MOV R0, 0x400 ;  /* 0x0000040000008802 */ /* 0x000fc80000000f00 */
[----:B---3--:R-:W-:-:S05]  /*24930*/  @!P0 LEA R0, R3, R0, 0x18 ;  /* 0x0000000003008211 */ /* 0x008fca00078ec0ff */
[----:B--2---:R2:W-:Y:S01]  /*24940*/  @!P0 STS.128 [R0+0x228d0], R4 ;  /* 0x0228d00400008388 */ /* 0x0045e20000000c00 */
[----:B------:R-:W-:Y:S06]  /*24950*/  BAR.ARV 0x5, 0x180 ;  /* 0x0146000000007b1d */ /* 0x000fec0000002000 */
.L_x_1550:
[----:B--2---:R-:W2:Y:S01]  /*24960*/  LDL R0, [R1+0xc] ;  /* 0x00000c0001007983 */ /* 0x004ea20000100800 */
[----:B------:R-:W-:-:S03]  /*24970*/  ULDC UR4, c[0x0][0xc3c] ;  /* 0x00030f0000047ab9 */ /* 0x000fc60000000800 */
[----:B------:R3:W-:Y:S01]  /*24980*/  STL [R1+0x10], RZ ;  /* 0x000010ff01007387 */ /* 0x0007e20000100800 */
[----:B--2---:R-:W-:Y:S01]  /*24990*/  ISETP.GE.AND P0, PT, R0, UR4, PT ;  /* 0x0000000400007c0c */ /* 0x004fe2000bf06270 */
[----:B------:R-:W-:-:S05]  /*249a0*/  IMAD.MOV.U32 R0, RZ, RZ, 0x1 ;  /* 0x00000001ff007424 */ /* 0x000fca00078e00ff */
[----:B------:R3:W-:Y:S04]  /*249b0*/  STL [R1+0x18], R0 ;  /* 0x0000180001007387 */ /* 0x0007e80000100800 */
[----:B------:R3:W-:Y:S03]  /*249c0*/  STL [R1+0x58], RZ ;  /* 0x000058ff01007387 */ /* 0x0007e60000100800 */
[----:B------:R-:W-:Y:S05]  /*249d0*/  @P0 BRA `(.L_x_1558) ;  /* 0x0000006c00200947 */ /* 0x000fea0003800000 */
[----:B------:R-:W2:Y:S01]  /*249e0*/  S2R R8, SR_TID.X ;  /* 0x0000000000087919 */ /* 0x000ea20000002100 */
[----:B------:R-:W4:Y:S01]  /*249f0*/  S2UR UR5, SR_CgaCtaId ;  /* 0x00000000000579c3 */ /* 0x000f220000008800 */
[----:B------:R-:W-:Y:S01]  /*24a00*/  UMOV UR4, 0x400 ;  /* 0x0000040000047882 */ /* 0x000fe20000000000 */
[----:B------:R-:W-:Y:S01]  /*24a10*/  BSSY B7, `(.L_x_1558) ;  /* 0x00006c4000077945 */ /* 0x000fe20003800000 */
[----:B------:R-:W-:Y:S01]  /*24a20*/  ULDC.64 UR40, c[0x0][0x198] ;  /* 0x0000660000287ab9 */ /* 0x000fe20000000a00 */
[----:B------:R-:W-:Y:S02]  /*24a30*/  ULOP3.LUT UR37, UR36, 0x1, URZ, 0xfc, !UPT ;  /* 0x0000000124257892 */ /* 0x000fe4000f8efc3f */
[----:B------:R-:W-:Y:S01]  /*24a40*/  ULOP3.LUT UR39, UR36, 0x2, URZ, 0xfc, !UPT ;  /* 0x0000000224277892 */ /* 0x000fe2000f8efc3f */
[----:B------:R-:W-:Y:S01]  /*24a50*/  ULDC UR38, c[0x0][0xc] ;  /* 0x0000030000267ab9 */ /* 0x000fe20000000800 */
[----:B----4-:R-:W-:-:S06]  /*24a60*/  ULEA UR4, UR5, UR4, 0x18 ;  /* 0x0000000405047291 */ /* 0x010fcc000f8ec03f */
[----:B------:R-:W-:Y:S01]  /*24a70*/  IMAD.U32 R18, RZ, RZ, UR4 ;  /* 0x00000004ff127e24 */ /* 0x000fe2000f8e00ff */
[----:B--2---:R-:W-:Y:S01]  /*24a80*/  SHF.R.U32.HI R3, RZ, 0x1, R8 ;  /* 0x00000001ff037819 */ /* 0x004fe20000011608 */
[C---:B01----:R-:W-:Y:S01]  /*24a90*/  IMAD.SHL.U32 R2, R8.reuse, 0x80, RZ ;  /* 0x0000008008027824 */ /* 0x043fe200078e00ff */
[C---:B------:R-:W-:Y:S02]  /*24aa0*/  LOP3.LUT R6, R8.reuse, 0x7f, RZ, 0xc0, !PT ;  /* 0x0000007f08067812 */ /* 0x040fe400078ec0ff */
[----:B------:R-:W-:Y:S02]  /*24ab0*/  R2P PR, R8, 0x6 ;  /* 0x0000000608007804 */ /* 0x000fe40000000000 */
[----:B---3--:R-:W-:Y:S02]  /*24ac0*/  LOP3.LUT R0, R2, 0x380, RZ, 0xc0, !PT ;  /* 0x0000038002007812 */ /* 0x008fe400078ec0ff */
[----:B------:R-:W-:Y:S02]  /*24ad0*/  SHF.R.U32.HI R7, RZ, 0x5, R6 ;  /* 0x00000005ff077819 */ /* 0x000fe40000011606 */
[----:B------:R-:W-:-:S02]  /*24ae0*/  LOP3.LUT R3, R0, 0x30, R3, 0xf8, !PT ;  /* 0x0000003000037812 */ /* 0x000fc400078ef803 */
[----:B------:R-:W-:Y:S01]  /*24af0*/  LOP3.LUT R5, R0, 0x10, R8, 0xf8, !PT ;  /* 0x0000001000057812 */ /* 0x000fe200078ef808 */
[----:B------:R-:W-:Y:S01]  /*24b00*/  IMAD.SHL.U32 R0, R8, 0x10, RZ ;  /* 0x0000001008007824 */ /* 0x000fe200078e00ff */
[----:B------:R-:W-:-:S04]  /*24b10*/  LOP3.LUT R4, R2, 0x400, RZ, 0xc0, !PT ;  /* 0x0000040002047812 */ /* 0x000fc800078ec0ff */
[----:B------:R-:W-:Y:S01]  /*24b20*/  LOP3.LUT R3, R3, 0x70, R0, 0x78, !PT ;  /* 0x0000007003037812 */ /* 0x000fe200078e7800 */
[----:B------:R-:W-:Y:S01]  /*24b30*/  IMAD R4, R7, 0x800, R4 ;  /* 0x0000080007047824 */ /* 0x000fe200078e0204 */
[----:B------:R-:W-:Y:S02]  /*24b40*/  LOP3.LUT R5, R5, 0x70, R0, 0x78, !PT ;  /* 0x0000007005057812 */ /* 0x000fe400078e7800 */
[----:B------:R-:W-:Y:S02]  /*24b50*/  LOP3.LUT R9, R3, 0xc00, R2, 0xf8, !PT ;  /* 0x00000c0003097812 */ /* 0x000fe400078ef802 */
[----:B------:R-:W-:Y:S01]  /*24b60*/  LOP3.LUT R2, R0, 0x40, RZ, 0xc0, !PT ;  /* 0x0000004000027812 */ /* 0x000fe200078ec0ff */
[----:B------:R-:W-:Y:S01]  /*24b70*/  IMAD.IADD R3, R4, 0x1, R5 ;  /* 0x0000000104037824 */ /* 0x000fe200078e0205 */
[C---:B------:R-:W-:Y:S01]  /*24b80*/  LOP3.LUT R4, R0.reuse, 0x30, RZ, 0xc0, !PT ;  /* 0x0000003000047812 */ /* 0x040fe200078ec0ff */
[----:B------:R-:W-:Y:S01]  /*24b90*/  STL [R1+0x38], R9 ;  /* 0x0000380901007387 */ /* 0x000fe20000100800 */
[----:B------:R-:W-:Y:S01]  /*24ba0*/  SHF.R.U32.HI R5, RZ, 0x2, R6 ;  /* 0x00000002ff057819 */ /* 0x000fe20000011606 */
[----:B------:R-:W-:Y:S01]  /*24bb0*/  IMAD R7, R7, 0x200, R2 ;  /* 0x0000020007077824 */ /* 0x000fe200078e0202 */
[----:B------:R-:W-:Y:S01]  /*24bc0*/  LOP3.LUT R2, R0, 0x1b0, RZ, 0xc0, !PT ;  /* 0x000001b000027812 */ /* 0x000fe200078ec0ff */
[----:B------:R0:W-:Y:S01]  /*24bd0*/  STL [R1+0x34], R3 ;  /* 0x0000340301007387 */ /* 0x0001e20000100800 */
[----:B------:R-:W-:-:S05]  /*24be0*/  IMAD.MOV.U32 R0, RZ, RZ, 0x40 ;  /* 0x00000040ff007424 */ /* 0x000fca00078e00ff */
[----:B------:R-:W-:Y:S01]  /*24bf0*/  SEL R0, R0, 0xffffffc0, !P2 ;  /* 0xffffffc000007807 */ /* 0x000fe20005000000 */
[----:B0-----:R-:W-:-:S05]  /*24c00*/  IMAD.SHL.U32 R3, R8, 0x2, RZ ;  /* 0x0000000208037824 */ /* 0x001fca00078e00ff */
[----:B------:R-:W-:-:S04]  /*24c10*/  LOP3.LUT R3, R2, 0x30, R3, 0x78, !PT ;  /* 0x0000003002037812 */ /* 0x000fc800078e7803 */
[----:B------:R-:W-:Y:S01]  /*24c20*/  IADD3 R2, R18, R7, R3 ;  /* 0x0000000712027210 */ /* 0x000fe20007ffe003 */
[----:B------:R-:W-:-:S04]  /*24c30*/  IMAD.MOV.U32 R3, RZ, RZ, 0x20 ;  /* 0x00000020ff037424 */ /* 0x000fc800078e00ff */
[----:B------:R0:W-:Y:S01]  /*24c40*/  STL [R1+0x3c], R2 ;  /* 0x00003c0201007387 */ /* 0x0001e20000100800 */
[----:B------:R-:W-:-:S03]  /*24c50*/  SEL R3, R3, 0xffffffe0, !P1 ;  /* 0xffffffe003037807 */ /* 0x000fc60004800000 */
[----:B------:R1:W-:Y:S04]  /*24c60*/  STL [R1+0x24], R0 ;  /* 0x0000240001007387 */ /* 0x0003e80000100800 */
[----:B------:R2:W-:Y:S01]  /*24c70*/  STL [R1+0x20], R3 ;  /* 0x0000200301007387 */ /* 0x0005e20000100800 */
[----:B0-----:R-:W-:-:S03]  /*24c80*/  IMAD.SHL.U32 R2, R8, 0x20, RZ ;  /* 0x0000002008027824 */ /* 0x001fc600078e00ff */
[----:B------:R-:W-:Y:S01]  /*24c90*/  STL [R1+0x58], RZ ;  /* 0x000058ff01007387 */ /* 0x000fe20000100800 */
[----:B-1----:R-:W-:Y:S01]  /*24ca0*/  IMAD.MOV.U32 R0, RZ, RZ, 0x1 ;  /* 0x00000001ff007424 */ /* 0x002fe200078e00ff */
[----:B------:R-:W-:Y:S02]  /*24cb0*/  LOP3.LUT R2, R5, 0x60, R2, 0xf8, !PT ;  /* 0x0000006005027812 */ /* 0x000fe400078ef802 */
[C---:B------:R-:W-:Y:S01]  /*24cc0*/  LOP3.LUT R2, R4.reuse, 0x40, RZ, 0xfc, !PT ;  /* 0x0000004004027812 */ /* 0x040fe200078efcff */
[----:B--2---:R-:W-:Y:S01]  /*24cd0*/  IMAD.MOV.U32 R3, RZ, RZ, 0x1 ;  /* 0x00000001ff037424 */ /* 0x004fe200078e00ff */
[----:B------:R0:W-:Y:S04]  /*24ce0*/  STL [R1+0x1c], R0 ;  /* 0x00001c0001007387 */ /* 0x0001e80000100800 */
[----:B------:R1:W-:Y:S04]  /*24cf0*/  STL [R1+0x14], RZ ;  /* 0x000014ff01007387 */ /* 0x0003e80000100800 */
[----:B------:R1:W-:Y:S01]  /*24d00*/  STL [R1+0x10], RZ ;  /* 0x000010ff01007387 */ /* 0x0003e20000100800 */
[----:B0-----:R-:W-:-:S03]  /*24d10*/  LOP3.LUT R0, R4, 0x80, RZ, 0xfc, !PT ;  /* 0x0000008004007812 */ /* 0x001fc600078efcff */
[----:B------:R1:W-:Y:S04]  /*24d20*/  STL [R1+0x18], R3 ;  /* 0x0000180301007387 */ /* 0x0003e80000100800 */
.L_x_1688:
[----:B--2---:R-:W2:Y:S01]  /*24d30*/  LDL R14, [R1+0xc] ;  /* 0x00000c00010e7983 */ /* 0x004ea20000100800 */
[----:B------:R-:W-:Y:S05]  /*24d40*/  YIELD ;  /* 0x0000000000007946 */ /* 0x000fea0003800000 */
[----:B------:R-:W-:Y:S01]  /*24d50*/  ULDC.64 UR4, c[0x0][0xa28] ;  /* 0x00028a0000047ab9 */ /* 0x000fe20000000a00 */
[----:B---3--:R-:W-:Y:S02]  /*24d60*/  CS2R R6, SRZ ;  /* 0x0000000000067805 */ /* 0x008fe4000001ff00 */
[----:B------:R-:W-:Y:S01]  /*24d70*/  ISETP.NE.U32.AND P0, PT, RZ, UR4, PT ;  /* 0x00000004ff007c0c */ /* 0x000fe2000bf05070 */
[----:B0-----:R-:W0:Y:S01]  /*24d80*/  LDC.64 R12, c[0x0][0xa00] ;  /* 0x00028000ff0c7b82 */ /* 0x001e220000000a00 */
[----:B------:R-:W-:Y:S01]  /*24d90*/  ULDC.64 UR6, c[0x0][0xa08] ;  /* 0x0002820000067ab9 */ /* 0x000fe20000000a00 */
[----:B------:R-:W-:Y:S01]  /*24da0*/  ULDC.64 UR8, c[0x0][0xa10] ;  /* 0x0002840000087ab9 */ /* 0x000fe20000000a00 */
[----:B------:R-:W-:Y:S01]  /*24db0*/  ISETP.NE.AND.EX P0, PT, RZ, UR5, PT, P0 ;  /* 0x00000005ff007c0c */ /* 0x000fe2000bf05300 */
[----:B------:R-:W-:-:S04]  /*24dc0*/  ULDC.64 UR4, c[0x0][0xa18] ;  /* 0x0002860000047ab9 */ /* 0x000fc80000000a00 */
[----:B------:R-:W3:Y:S08]  /*24dd0*/  LDC.64 R4, c[0x0][0xa08] ;  /* 0x00028200ff047b82 */ /* 0x000ef00000000a00 */
[----:B-1----:R-:W2:Y:S02]  /*24de0*/  @P0 LDC.64 R2, c[0x0][0xa28] ;  /* 0x00028a00ff020b82 */ /* 0x002ea40000000a00 */
[----:B--2---:R-:W-:-:S05]  /*24df0*/  @P0 IMAD.WIDE R2, R14, 0x4, R2 ;  /* 0x000000040e020825 */ /* 0x004fca00078e0202 */
[----:B------:R1:W5:Y:S01]  /*24e00*/  @P0 LDG.E R6, desc[UR42][R2.64] ;  /* 0x0000002a02060981 */ /* 0x000362000c1e1900 */
[----:B------:R-:W-:Y:S01]  /*24e10*/  ISETP.NE.U32.AND P0, PT, RZ, UR4, PT ;  /* 0x00000004ff007c0c */ /* 0x000fe2000bf05070 */
[----:B0-----:R-:W-:Y:S01]  /*24e20*/  IMAD.WIDE R12, R14, 0x4, R12 ;  /* 0x000000040e0c7825 */ /* 0x001fe200078e020c */
[----:B------:R-:W-:Y:S02]  /*24e30*/  ISETP.NE.U32.AND P2, PT, RZ, UR6, PT ;  /* 0x00000006ff007c0c */ /* 0x000fe4000bf45070 */
[----:B------:R-:W-:Y:S01]  /*24e40*/  ISETP.NE.AND.EX P0, PT, RZ, UR5, PT, P0 ;  /* 0x00000005ff007c0c */ /* 0x000fe2000bf05300 */
[----:B------:R-:W-:Y:S01]  /*24e50*/  ULDC.64 UR4, c[0x0][0xa00] ;  /* 0x0002800000047ab9 */ /* 0x000fe20000000a00 */
[----:B------:R-:W-:Y:S01]  /*24e60*/  ISETP.NE.U32.AND P4, PT, RZ, UR8, PT ;  /* 0x00000008ff007c0c */ /* 0x000fe2000bf85070 */
[----:B------:R-:W-:Y:S01]  /*24e70*/  IMAD.MOV.U32 R8, RZ, RZ, RZ ;  /* 0x000000ffff087224 */ /* 0x000fe200078e00ff */
[----:B------:R-:W-:Y:S01]  /*24e80*/  ISETP.NE.U32.AND P1, PT, RZ, UR4, PT ;  /* 0x00000004ff007c0c */ /* 0x000fe2000bf25070 */
[----:B-1----:R-:W0:Y:S01]  /*24e90*/  LDC.64 R2, c[0x0][0xa10] ;  /* 0x00028400ff027b82 */ /* 0x002e220000000a00 */
[----:B------:R-:W-:-:S02]  /*24ea0*/  IMAD.MOV.U32 R0, RZ, RZ, RZ ;  /* 0x000000ffff007224 */ /* 0x000fc400078e00ff */
[----:B------:R-:W-:Y:S01]  /*24eb0*/  ISETP.NE.AND.EX P3, PT, RZ, UR5, PT, P1 ;  /* 0x00000005ff007c0c */ /* 0x000fe2000bf65310 */
[----:B---3--:R-:W-:-:S04]  /*24ec0*/  IMAD.WIDE R4, R14, 0x4, R4 ;  /* 0x000000040e047825 */ /* 0x008fc800078e0204 */
[----:B------:R-:W1:Y:S01]  /*24ed0*/  @P0 LDC.64 R10, c[0x0][0xa18] ;  /* 0x00028600ff0a0b82 */ /* 0x000e620000000a00 */
[----:B------:R-:W-:Y:S01]  /*24ee0*/  ULDC UR4, c[0x0][0x288] ;  /* 0x0000a20000047ab9 */ /* 0x000fe20000000800 */
[----:B------:R-:W-:Y:S02]  /*24ef0*/  ISETP.NE.AND.EX P1, PT, RZ, UR7, PT, P2 ;  /* 0x00000007ff007c0c */ /* 0x000fe4000bf25320 */
[----:B------:R-:W-:-:S04]  /*24f00*/  ISETP.NE.AND.EX P2, PT, RZ, UR9, PT, P4 ;  /* 0x00000009ff007c0c */ /* 0x000fc8000bf45340 */
[----:B------:R-:W2:Y:S07]  /*24f10*/  @P3 LDG.E R7, desc[UR42][R12.64] ;  /* 0x0000002a0c073981 */ /* 0x000eae000c1e1900 */
[----:B------:R-:W5:Y:S01]  /*24f20*/  @P1 LDG.E R8, desc[UR42][R4.64] ;  /* 0x0000002a04081981 */ /* 0x000f62000c1e1900 */
[----:B0-----:R-:W-:-:S05]  /*24f30*/  IMAD.WIDE R2, R14, 0x4, R2 ;  /* 0x000000040e027825 */ /* 0x001fca00078e0202 */
[----:B------:R-:W5:Y:S01]  /*24f40*/  @P2 LDG.E R0, desc[UR42][R2.64] ;  /* 0x0000002a02002981 */ /* 0x000f62000c1e1900 */
[----:B-1----:R-:W-:-:S03]  /*24f50*/  @P0 IMAD.WIDE R10, R14, 0x4, R10 ;  /* 0x000000040e0a0825 */ /* 0x002fc600078e020a */
        /* <DEDUP_REMOVED lines=12> */
[----:B--2---:R0:W-:Y:S01]  /*25020*/  STL [R1+0x40], R7 ;  /* 0x0000400701007387 */ /* 0x0041e20000100800 */
[----:B------:R-:W-:Y:S02]  /*25030*/  IMAD.MOV.U32 R15, RZ, RZ, R7 ;  /* 0x000000ffff0f7224 */ /* 0x000fe400078e0007 */
[----:B0-----:R-:W-:Y:S01]  /*25040*/  IMAD.U32 R7, RZ, RZ, UR4 ;  /* 0x00000004ff077e24 */ /* 0x001fe2000f8e00ff */
[----:B------:R-:W-:Y:S06]  /*25050*/  @P0 BRA `(.L_x_1559) ;  /* 0x0000000000140947 */ /* 0x000fec0003800000 */
[----:B------:R-:W-:Y:S05]  /*25060*/  @!P3 BRA `(.L_x_1559) ;  /* 0x000000000010b947 */ /* 0x000fea0003800000 */
[----:B------:R-:W2:Y:S04]  /*25070*/  LDG.E R9, desc[UR42][R12.64] ;  /* 0x0000002a0c097981 */ /* 0x000ea8000c1e1900 */
[----:B------:R-:W2:Y:S02]  /*25080*/  LDG.E R12, desc[UR42][R12.64+0x4] ;  /* 0x0000042a0c0c7981 */ /* 0x000ea4000c1e1900 */
[----:B--2---:R-:W-:-:S05]  /*25090*/  IMAD.IADD R15, R12, 0x1, -R9 ;  /* 0x000000010c0f7824 */ /* 0x004fca00078e0a09 */
[----:B------:R0:W-:Y:S02]  /*250a0*/  STL [R1+0x40], R15 ;  /* 0x0000400f01007387 */ /* 0x0001e40000100800 */
.L_x_1559:
[----:B------:R-:W2:Y:S01]  /*250b0*/  LDL.LU R11, [R1+0x8] ;  /* 0x00000800010b7983 */ /* 0x000ea20000300800 */
[----:B-----5:R-:W-:Y:S01]  /*250c0*/  IMAD.IADD R8, R8, 0x1, R6 ;  /* 0x0000000108087824 */ /* 0x020fe200078e0206 */
[----:B------:R-:W-:Y:S02]  /*250d0*/  ULDC.64 UR4, c[0x0][0xa20] ;  /* 0x0002880000047ab9 */ /* 0x000fe40000000a00 */
[----:B------:R-:W-:Y:S02]  /*250e0*/  ISETP.NE.U32.AND P0, PT, RZ, UR4, PT ;  /* 0x00000004ff007c0c */ /* 0x000fe4000bf05070 */
[----:B------:R1:W-:Y:S02]  /*250f0*/  STL [R1+0x30], R8 ;  /* 0x0000300801007387 */ /* 0x0003e40000100800 */
[----:B------:R-:W-:Y:S02]  /*25100*/  ISETP.NE.AND.EX P0, PT, RZ, UR5, PT, P0 ;  /* 0x00000005ff007c0c */ /* 0x000fe4000bf05300 */
[----:B--2---:R-:W-:-:S02]  /*25110*/  LOP3.LUT R17, R11, 0xff000000, RZ, 0xc0, !PT ;  /* 0xff0000000b117812 */ /* 0x004fc400078ec0ff */
[C---:B------:R-:W-:Y:S02]  /*25120*/  LOP3.LUT R9, R11.reuse, 0xff0000, RZ, 0xc0, !PT ;  /* 0x00ff00000b097812 */ /* 0x040fe400078ec0ff */
[----:B------:R-:W-:Y:S02]  /*25130*/  SHF.R.U32.HI R17, RZ, 0x8, R17 ;  /* 0x00000008ff117819 */ /* 0x000fe40000011611 */
[----:B------:R-:W-:Y:S02]  /*25140*/  LOP3.LUT R16, R11, 0xffff, RZ, 0xc0, !PT ;  /* 0x0000ffff0b107812 */ /* 0x000fe400078ec0ff */
[----:B------:R-:W-:-:S03]  /*25150*/  LEA.HI R17, R9, R17, RZ, 0x10 ;  /* 0x0000001109117211 */ /* 0x000fc600078f80ff */
[----:B-1----:R-:W-:Y:S05]  /*25160*/  @!P0 BRA `(.L_x_1560) ;  /* 0x0000000000108947 */ /* 0x002fea0003800000 */
[----:B------:R-:W1:Y:S02]  /*25170*/  LDC.64 R4, c[0x0][0xa20] ;  /* 0x00028800ff047b82 */ /* 0x000e640000000a00 */
[----:B-1----:R-:W-:-:S05]  /*25180*/  IMAD.WIDE R4, R14, 0x4, R4 ;  /* 0x000000040e047825 */ /* 0x002fca00078e0204 */
[----:B------:R1:W5:Y:S01]  /*25190*/  LDG.E R7, desc[UR42][R4.64] ;  /* 0x0000002a04077981 */ /* 0x000362000c1e1900 */
[----:B------:R-:W-:Y:S05]  /*251a0*/  BRA `(.L_x_1561) ;  /* 0x0000000000107947 */ /* 0x000fea0003800000 */
.L_x_1560:
[----:B------:R-:W-:Y:S05]  /*251b0*/  @!P1 BRA `(.L_x_1561) ;  /* 0x00000000000c9947 */ /* 0x000fea0003800000 */
[----:B------:R-:W2:Y:S04]  /*251c0*/  LDG.E R7, desc[UR42][R4.64] ;  /* 0x0000002a04077981 */ /* 0x000ea8000c1e1900 */
[----:B------:R-:W2:Y:S02]  /*251d0*/  LDG.E R4, desc[UR42][R4.64+0x4] ;  /* 0x0000042a04047981 */ /* 0x000ea4000c1e1900 */
[----:B--2---:R-:W-:-:S07]  /*251e0*/  IMAD.IADD R7, R4, 0x1, -R7 ;  /* 0x0000000104077824 */ /* 0x004fce00078e0a07 */
.L_x_1561:
[----:B------:R-:W2:Y:S04]  /*251f0*/  LDL.LU R8, [R1+0x4] ;  /* 0x0000040001087983 */ /* 0x000ea80000300800 */
[----:B-1----:R-:W3:Y:S04]  /*25200*/  @P2 LDG.E R4, desc[UR42][R2.64] ;  /* 0x0000002a02042981 */ /* 0x002ee8000c1e1900 */
[----:B------:R1:W3:Y:S01]  /*25210*/  @P2 LDG.E R2, desc[UR42][R2.64+0x4] ;  /* 0x0000042a02022981 */ /* 0x0002e2000c1e1900 */
[----:B-----5:R-:W-:Y:S01]  /*25220*/  IMAD.IADD R9, R7, 0x1, -R6 ;  /* 0x0000000107097824 */ /* 0x020fe200078e0a06 */
[----:B-1----:R-:W1:Y:S02]  /*25230*/  LDC R3, c[0x0][0x448] ;  /* 0x00011200ff037b82 */ /* 0x002e640000000800 */
[----:B-1----:R-:W-:-:S13]  /*25240*/  ISETP.NE.AND P1, PT, R3, 0x1, PT ;  /* 0x000000010300780c */ /* 0x002fda0003f25270 */
[----:B------:R-:W1:Y:S08]  /*25250*/  @P1 LDC R3, c[0x0][0x44c] ;  /* 0x00011300ff031b82 */ /* 0x000e700000000800 */
[----:B------:R-:W4:Y:S01]  /*25260*/  @P1 LDC R5, c[0x0][0x450] ;  /* 0x00011400ff051b82 */ /* 0x000f220000000800 */
[----:B--2---:R-:W-:Y:S02]  /*25270*/  IMAD.SHL.U32 R19, R8, 0x80, RZ ;  /* 0x0000008008137824 */ /* 0x004fe400078e00ff */
[----:B---3--:R-:W-:-:S02]  /*25280*/  @P2 IMAD.IADD R10, R2, 0x1, -R4 ;  /* 0x00000001020a2824 */ /* 0x008fc400078e0a04 */
[----:B------:R-:W-:Y:S02]  /*25290*/  VIADD R2, R19, 0x7f ;  /* 0x0000007f13027836 */ /* 0x000fe40000000000 */
[----:B------:R-:W-:Y:S02]  /*252a0*/  IMAD.IADD R7, R9, 0x1, R10 ;  /* 0x0000000109077824 */ /* 0x000fe400078e020a */
[----:B-1----:R-:W-:-:S03]  /*252b0*/  @P1 IMAD.HI.U32 R3, R2, R3, RZ ;  /* 0x0000000302031227 */ /* 0x002fc600078e00ff */
[C---:B------:R-:W-:Y:S01]  /*252c0*/  IADD3 R20, R7.reuse, 0x1, -R15 ;  /* 0x0000000107147810 */ /* 0x040fe20007ffe80f */
[----:B------:R-:W-:Y:S01]  /*252d0*/  IMAD.MOV.U32 R6, RZ, RZ, R2 ;  /* 0x000000ffff067224 */ /* 0x000fe200078e0002 */
[----:B----4-:R-:W-:Y:S01]  /*252e0*/  @P1 SHF.R.U32.HI R6, RZ, R5, R3 ;  /* 0x00000005ff061219 */ /* 0x010fe20000011603 */
[----:B------:R-:W-:-:S04]  /*252f0*/  VIADD R2, R7, 0x7f ;  /* 0x0000007f07027836 */ /* 0x000fc80000000000 */
[----:B------:R-:W-:Y:S01]  /*25300*/  IMAD.IADD R6, R20, 0x1, R6 ;  /* 0x0000000114067824 */ /* 0x000fe200078e0206 */
[----:B------:R-:W-:-:S04]  /*25310*/  SHF.R.S32.HI R3, RZ, 0x1f, R2 ;  /* 0x0000001fff037819 */ /* 0x000fc80000011402 */
[----:B------:R-:W-:Y:S02]  /*25320*/  LEA.HI R4, R3, R2, RZ, 0x7 ;  /* 0x0000000203047211 */ /* 0x000fe400078f38ff */
[----:B------:R-:W1:Y:S02]  /*25330*/  LDC.64 R2, c[0x0][0x9e0] ;  /* 0x00027800ff027b82 */ /* 0x000e640000000a00 */
[----:B------:R-:W-:-:S05]  /*25340*/  SHF.R.S32.HI R11, RZ, 0x7, R4 ;  /* 0x00000007ff0b7819 */ /* 0x000fca0000011404 */
[----:B------:R2:W-:Y:S01]  /*25350*/  STL [R1+0x4], R11 ;  /* 0x0000040b01007387 */ /* 0x0005e20000100800 */
[----:B-1----:R-:W-:Y:S01]  /*25360*/  ISETP.GE.AND P3, PT, R3, 0x1, PT ;  /* 0x000000010300780c */ /* 0x002fe20003f66270 */
[----:B------:R-:W-:-:S12]  /*25370*/  IMAD.IADD R8, R6, 0x1, R2 ;  /* 0x0000000106087824 */ /* 0x000fd800078e0202 */
[----:B--2---:R-:W-:Y:S05]  /*25380*/  @!P3 BRA `(.L_x_1562) ;  /* 0x000000000048b947 */ /* 0x004fea0003800000 */
        /* <DEDUP_REMOVED lines=11> */
.L_x_1564:
[----:B------:R-:W-:-:S13]  /*25440*/  ISETP.NE.AND P0, PT, R3, 0x1, PT ;  /* 0x000000010300780c */ /* 0x000fda0003f05270 */
[----:B------:R-:W1:Y:S02]  /*25450*/  @P0 LDC.64 R4, c[0x0][0x9e8] ;  /* 0x00027a00ff040b82 */ /* 0x000e640000000a00 */
[----:B-1----:R-:W-:-:S05]  /*25460*/  @P0 IMAD.HI.U32 R4, R2, R4, RZ ;  /* 0x0000000402040227 */ /* 0x002fca00078e00ff */
[----:B------:R-:W-:-:S07]  /*25470*/  @P0 SHF.R.U32.HI R2, RZ, R5, R4 ;  /* 0x00000005ff020219 */ /* 0x000fce0000011604 */
.L_x_1565:
[----:B------:R-:W-:Y:S05]  /*25480*/  BSYNC B0 ;  /* 0x0000000000007941 */ /* 0x000fea0003800000 */
.L_x_1563:
[----:B------:R-:W-:-:S05]  /*25490*/  IMAD R2, R2, R3, R3 ;  /* 0x0000000302027224 */ /* 0x000fca00078e0203 */
[----:B------:R-:W-:-:S07]  /*254a0*/  VIMNMX R8, R8, R2, PT ;  /* 0x0000000208087248 */ /* 0x000fce0003fe0100 */
.L_x_1562:
[----:B------:R-:W1:Y:S01]  /*254b0*/  @P1 LDC R4, c[0x0][0x44c] ;  /* 0x00011300ff041b82 */ /* 0x000e620000000800 */
[----:B------:R-:W-:Y:S01]  /*254c0*/  VIADD R8, R8, 0x7f ;  /* 0x0000007f08087836 */ /* 0x000fe20000000000 */
[----:B------:R-:W-:Y:S01]  /*254d0*/  ULDC UR4, c[0x0][0x9dc] ;  /* 0x0002770000047ab9 */ /* 0x000fe20000000800 */
[----:B------:R-:W-:Y:S02]  /*254e0*/  IMAD.MOV.U32 R2, RZ, RZ, R19 ;  /* 0x000000ffff027224 */ /* 0x000fe400078e0013 */
[----:B------:R-:W-:-:S03]  /*254f0*/  IMAD.IADD R21, R7, 0x1, -R15 ;  /* 0x0000000107157824 */ /* 0x000fc600078e0a0f */
[----:B------:R-:W2:Y:S01]  /*25500*/  @P1 LDC R5, c[0x0][0x450] ;  /* 0x00011400ff051b82 */ /* 0x000ea20000000800 */
[----:B-1----:R-:W-:-:S05]  /*25510*/  @P1 IMAD.HI.U32 R4, R19, R4, RZ ;  /* 0x0000000413041227 */ /* 0x002fca00078e00ff */
[----:B--2---:R-:W-:Y:S02]  /*25520*/  @P1 SHF.R.U32.HI R2, RZ, R5, R4 ;  /* 0x00000005ff021219 */ /* 0x004fe40000011604 */
[----:B------:R-:W-:-:S03]  /*25530*/  SHF.R.S32.HI R4, RZ, 0x1f, R8 ;  /* 0x0000001fff047819 */ /* 0x000fc60000011408 */
[----:B------:R-:W-:Y:S01]  /*25540*/  IMAD.IADD R2, R21, 0x1, R2 ;  /* 0x0000000115027824 */ /* 0x000fe200078e0202 */
[----:B------:R-:W-:-:S03]  /*25550*/  LEA.HI R8, R4, R8, RZ, 0x7 ;  /* 0x0000000804087211 */ /* 0x000fc600078f38ff */
[----:B------:R-:W-:Y:S01]  /*25560*/  VIADD R6, R2, -UR4 ;  /* 0x8000000402067c36 */ /* 0x000fe20008000000 */
[----:B------:R-:W-:-:S04]  /*25570*/  SHF.R.S32.HI R7, RZ, 0x7, R8 ;  /* 0x00000007ff077819 */ /* 0x000fc80000011408 */
[----:B------:R-:W-:Y:S01]  /*25580*/  VIMNMX R7, R11, R7, PT ;  /* 0x000000070b077248 */ /* 0x000fe20003fe0100 */
        /* <DEDUP_REMOVED lines=11> */
.L_x_1568:
[----:B------:R-:W-:-:S13]  /*25640*/  ISETP.NE.AND P0, PT, R3, 0x1, PT ;  /* 0x000000010300780c */ /* 0x000fda0003f05270 */
[----:B------:R-:W1:Y:S02]  /*25650*/  @P0 LDC.64 R4, c[0x0][0x9e8] ;  /* 0x00027a00ff040b82 */ /* 0x000e640000000a00 */
[----:B-1----:R-:W-:-:S05]  /*25660*/  @P0 IMAD.HI.U32 R4, R2, R4, RZ ;  /* 0x0000000402040227 */ /* 0x002fca00078e00ff */
[----:B------:R-:W-:-:S07]  /*25670*/  @P0 SHF.R.U32.HI R2, RZ, R5, R4 ;  /* 0x00000005ff020219 */ /* 0x000fce0000011604 */
.L_x_1569:
[----:B------:R-:W-:Y:S05]  /*25680*/  BSYNC B0 ;  /* 0x0000000000007941 */ /* 0x000fea0003800000 */
.L_x_1567:
[----:B------:R-:W-:-:S05]  /*25690*/  IMAD R2, R2, R3, RZ ;  /* 0x0000000302027224 */ /* 0x000fca00078e02ff */
[----:B------:R-:W-:-:S07]  /*256a0*/  VIMNMX R6, R6, R2, !PT ;  /* 0x0000000206067248 */ /* 0x000fce0007fe0100 */
.L_x_1566:
[----:B------:R-:W-:Y:S01]  /*256b0*/  SHF.R.S32.HI R2, RZ, 0x1f, R6 ;  /* 0x0000001fff027819 */ /* 0x000fe20000011406 */
[----:B------:R-:W-:Y:S01]  /*256c0*/  BSSY B0, `(.L_x_1570) ;  /* 0x0000028000007945 */ /* 0x000fe20003800000 */
[----:B------:R-:W-:Y:S01]  /*256d0*/  LOP3.LUT R12, R17, 0xff, RZ, 0xc0, !PT ;  /* 0x000000ff110c7812 */ /* 0x000fe200078ec0ff */
[----:B------:R-:W-:Y:S01]  /*256e0*/  IMAD.MOV.U32 R4, RZ, RZ, RZ ;  /* 0x000000ffff047224 */ /* 0x000fe200078e00ff */
[----:B------:R-:W-:Y:S02]  /*256f0*/  LEA.HI R6, R2, R6, RZ, 0x7 ;  /* 0x0000000602067211 */ /* 0x000fe400078f38ff */
[----:B------:R-:W-:Y:S01]  /*25700*/  SHF.R.U32.HI R17, RZ, 0x10, R17 ;  /* 0x00000010ff117819 */ /* 0x000fe20000011611 */
[----:B------:R1:W-:Y:S01]  /*25710*/  STL [R1+0x8], R12 ;  /* 0x0000080c01007387 */ /* 0x0003e20000100800 */
[----:B------:R-:W-:-:S04]  /*25720*/  SHF.R.S32.HI R6, RZ, 0x7, R6 ;  /* 0x00000007ff067819 */ /* 0x000fc80000011406 */
[----:B------:R-:W-:-:S04]  /*25730*/  VIMNMX R6, RZ, R6, !PT ;  /* 0x00000006ff067248 */ /* 0x000fc80007fe0100 */
[----:B------:R-:W-:-:S13]  /*25740*/  ISETP.GT.AND P0, PT, R7, R6, PT ;  /* 0x000000060700720c */ /* 0x000fda0003f04270 */
[----:B-1----:R-:W-:Y:S05]  /*25750*/  @!P0 BRA `(.L_x_1571) ;  /* 0x0000000000788947 */ /* 0x002fea0003800000 */
[----:B------:R-:W-:Y:S01]  /*25760*/  ISETP.NE.AND P0, PT, R17, RZ, PT ;  /* 0x000000ff1100720c */ /* 0x000fe20003f05270 */
[----:B------:R-:W-:-:S03]  /*25770*/  ULDC UR4, c[0x0][0x9f0] ;  /* 0x00027c0000047ab9 */ /* 0x000fc60000000800 */
[----:B------:R-:W-:-:S04]  /*25780*/  SEL R2, R17, UR4, P0 ;  /* 0x0000000411027c07 */ /* 0x000fc80008000000 */
[----:B------:R-:W-:Y:S02]  /*25790*/  IABS R3, R2 ;  /* 0x0000000200037213 */ /* 0x000fe40000000000 */
[----:B------:R-:W-:Y:S02]  /*257a0*/  IADD3 R8, R2, -0x1, R7 ;  /* 0xffffffff02087810 */ /* 0x000fe40007ffe007 */
[----:B------:R-:W1:Y:S03]  /*257b0*/  I2F.RP R4, R3 ;  /* 0x0000000300047306 */ /* 0x000e660000209400 */
[----:B------:R-:W-:-:S05]  /*257c0*/  IMAD.IADD R8, R8, 0x1, -R6 ;  /* 0x0000000108087824 */ /* 0x000fca00078e0a06 */
[----:B-1----:R-:W1:Y:S02]  /*257d0*/  MUFU.RCP R4, R4 ;  /* 0x0000000400047308 */ /* 0x002e640000001000 */
[----:B-1----:R-:W-:-:S06]  /*257e0*/  VIADD R4, R4, 0xffffffe ;  /* 0x0ffffffe04047836 */ /* 0x002fcc0000000000 */
[----:B------:R1:W2:Y:S02]  /*257f0*/  F2I.FTZ.U32.TRUNC.NTZ R5, R4 ;  /* 0x0000000400057305 */ /* 0x0002a4000021f000 */
[----:B-1----:R-:W-:-:S04]  /*25800*/  LOP3.LUT R4, R8, R2, RZ, 0x3c, !PT ;  /* 0x0000000208047212 */ /* 0x002fc800078e3cff */
[----:B------:R-:W-:Y:S01]  /*25810*/  ISETP.GE.AND P3, PT, R4, RZ, PT ;  /* 0x000000ff0400720c */ /* 0x000fe20003f66270 */
[----:B--2---:R-:W-:-:S04]  /*25820*/  IMAD.MOV R4, RZ, RZ, -R5 ;  /* 0x000000ffff047224 */ /* 0x004fc800078e0a05 */
[----:B------:R-:W-:Y:S02]  /*25830*/  IMAD R11, R4, R3, RZ ;  /* 0x00000003040b7224 */ /* 0x000fe400078e02ff */
[----:B------:R-:W-:-:S04]  /*25840*/  IMAD.MOV.U32 R4, RZ, RZ, RZ ;  /* 0x000000ffff047224 */ /* 0x000fc800078e00ff */
[----:B------:R-:W-:Y:S01]  /*25850*/  IMAD.HI.U32 R11, R5, R11, R4 ;  /* 0x0000000b050b7227 */ /* 0x000fe200078e0004 */
[----:B------:R-:W-:Y:S02]  /*25860*/  IABS R4, R2 ;  /* 0x0000000200047213 */ /* 0x000fe40000000000 */
[----:B------:R-:W-:-:S03]  /*25870*/  IABS R5, R8 ;  /* 0x0000000800057213 */ /* 0x000fc60000000000 */
[----:B------:R-:W-:-:S04]  /*25880*/  IMAD.MOV R4, RZ, RZ, -R4 ;  /* 0x000000ffff047224 */ /* 0x000fc800078e0a04 */
        /* <DEDUP_REMOVED lines=11> */
.L_x_1571:
[----:B------:R-:W-:Y:S05]  /*25940*/  BSYNC B0 ;  /* 0x0000000000007941 */ /* 0x000fea0003800000 */
.L_x_1570:
[-C--:B------:R-:W-:Y:S01]  /*25950*/  IMAD R6, R12, R4.reuse, R6 ;  /* 0x000000040c067224 */ /* 0x080fe200078e0206 */
[----:B------:R-:W-:Y:S03]  /*25960*/  BSSY B0, `(.L_x_1572) ;  /* 0x0000122000007945 */ /* 0x000fe60003800000 */
[C---:B------:R-:W-:Y:S01]  /*25970*/  IMAD R3, R6.reuse, 0x80, -R9 ;  /* 0x0000008006037824 */ /* 0x040fe200078e0a09 */
[----:B------:R-:W-:-:S04]  /*25980*/  VIADDMNMX R2, R6, R4, R7, PT ;  /* 0x0000000406027246 */ /* 0x000fc80003800107 */
[----:B------:R-:W-:Y:S01]  /*25990*/  VIMNMX R3, RZ, R3, !PT ;  /* 0x00000003ff037248 */ /* 0x000fe20007fe0100 */
[----:B------:R-:W-:-:S05]  /*259a0*/  IMAD R2, R2, 0x80, -R9 ;  /* 0x0000008002027824 */ /* 0x000fca00078e0a09 */
[----:B------:R-:W-:-:S04]  /*259b0*/  VIMNMX R2, R2, R10, PT ;  /* 0x0000000a02027248 */ /* 0x000fc80003fe0100 */
[----:B------:R-:W-:Y:S02]  /*259c0*/  ISETP.GT.AND P0, PT, R2, R3, PT ;  /* 0x000000030200720c */ /* 0x000fe40003f04270 */
[----:B------:R-:W-:-:S05]  /*259d0*/  SHF.R.U32.HI R3, RZ, 0x7, R3 ;  /* 0x00000007ff037819 */ /* 0x000fca0000011603 */
[----:B------:R-:W-:-:S06]  /*259e0*/  IMAD.MOV.U32 R8, RZ, RZ, R3 ;  /* 0x000000ffff087224 */ /* 0x000fcc00078e0003 */
[----:B------:R-:W-:-:S05]  /*259f0*/  @P0 VIADD R2, R2, 0x7f ;  /* 0x0000007f02020836 */ /* 0x000fca0000000000 */
[----:B------:R-:W-:-:S04]  /*25a00*/  @P0 SHF.R.S32.HI R4, RZ, 0x1f, R2 ;  /* 0x0000001fff040819 */ /* 0x000fc80000011402 */
[----:B------:R-:W-:-:S04]  /*25a10*/  @P0 LEA.HI R2, R4, R2, RZ, 0x7 ;  /* 0x0000000204020211 */ /* 0x000fc800078f38ff */
[----:B------:R-:W-:Y:S02]  /*25a20*/  @P0 SHF.R.S32.HI R8, RZ, 0x7, R2 ;  /* 0x00000007ff080819 */ /* 0x000fe40000011402 */
[----:B------:R-:W-:Y:S02]  /*25a30*/  PLOP3.LUT P0, PT, PT, PT, PT, 0x80, 0x0 ;  /* 0x000000000000781c */ /* 0x000fe40003f0f070 */
[----:B------:R-:W-:-:S13]  /*25a40*/  ISETP.GT.AND P1, PT, R8, R3, PT ;  /* 0x000000030800720c */ /* 0x000fda0003f24270 */
[----:B------:R-:W-:Y:S05]  /*25a50*/  @!P1 BRA `(.L_x_1573) ;  /* 0x0000001000489947 */ /* 0x000fea0003800000 */
[----:B------:R-:W-:Y:S01]  /*25a60*/  UMOV UR4, 0xffffffff ;  /* 0xffffffff00047882 */ /* 0x000fe20000000000 */
[----:B------:R-:W-:Y:S02]  /*25a70*/  SEL R2, R14, RZ, !P2 ;  /* 0x000000ff0e027207 */ /* 0x000fe40005000000 */
[----:B------:R-:W-:Y:S05]  /*25a80*/  BRA.DIV UR4, `(.L_x_1574) ;  /* 0x0000009204387947 */ /* 0x000fea000b800000 */
[----:B------:R-:W1:Y:S02]  /*25a90*/  S2R R4, SR_TID.X ;  /* 0x0000000000047919 */ /* 0x000e640000002100 */
[----:B-1----:R-:W-:-:S04]  /*25aa0*/  SHF.R.U32.HI R4, RZ, 0x5, R4 ;  /* 0x00000005ff047819 */ /* 0x002fc80000011604 */
[----:B------:R-:W-:-:S05]  /*25ab0*/  LOP3.LUT R4, R4, 0x3, RZ, 0xc0, !PT ;  /* 0x0000000304047812 */ /* 0x000fca00078ec0ff */
[----:B------:R1:W2:Y:S02]  /*25ac0*/  SHFL.IDX PT, R14, R4, RZ, 0x1f ;  /* 0x00001fff040e7589 */ /* 0x0002a400000e0000 */
.L_x_1828:
[----:B--2---:R-:W-:Y:S02]  /*25ad0*/  ISETP.NE.AND P0, PT, R14, RZ, PT ;  /* 0x000000ff0e00720c */ /* 0x004fe40003f05270 */
[----:B------:R-:W-:-:S11]  /*25ae0*/  PLOP3.LUT P6, PT, PT, PT, PT, 0x8, 0x0 ;  /* 0x000000000000781c */ /* 0x000fd60003fce170 */
[----:B------:R-:W-:Y:S05]  /*25af0*/  @P0 BRA `(.L_x_1575) ;  /* 0x00000000000c0947 */ /* 0x000fea0003800000 */
[----:B------:R-:W-:-:S03]  /*25b00*/  UMOV UR4, 0xffffffff ;  /* 0xffffffff00047882 */ /* 0x000fc60000000000 */
[----:B------:R-:W-:Y:S05]  /*25b10*/  BRA.DIV UR4, `(.L_x_1576) ;  /* 0x0000009204487947 */ /* 0x000fea000b800000 */
[----:B------:R-:W-:-:S13]  /*25b20*/  ELECT P6, URZ, PT ;  /* 0x00000000003f782f */ /* 0x000fda00038c0000 */
.L_x_1575:
[----:B-1----:R-:W2:Y:S01]  /*25b30*/  LDL R4, [R1+0x58] ;  /* 0x0000580001047983 */ /* 0x002ea20000100800 */
[----:B------:R-:W-:Y:S01]  /*25b40*/  BSSY B1, `(.L_x_1577) ;  /* 0x0000008000017945 */ /* 0x000fe20003800000 */
[----:B--2---:R-:W-:-:S05]  /*25b50*/  VIADD R4, R4, 0x1 ;  /* 0x0000000104047836 */ /* 0x004fca0000000000 */
[----:B------:R-:W-:-:S04]  /*25b60*/  LEA.HI R5, R4, R4, RZ, 0x1 ;  /* 0x0000000404057211 */ /* 0x000fc800078f08ff */
[----:B------:R-:W-:-:S05]  /*25b70*/  LOP3.LUT R5, R5, 0xfffffffe, RZ, 0xc0, !PT ;  /* 0xfffffffe05057812 */ /* 0x000fca00078ec0ff */
[----:B------:R-:W-:-:S05]  /*25b80*/  IMAD.IADD R4, R4, 0x1, -R5 ;  /* 0x0000000104047824 */ /* 0x000fca00078e0a05 */
[----:B------:R-:W-:-:S04]  /*25b90*/  SHF.L.U32 R4, R4, 0x1f, RZ ;  /* 0x0000001f04047819 */ /* 0x000fc800000006ff */
[----:B------:R-:W1:Y:S02]  /*25ba0*/  SYNCS.PHASECHK.TRANS64.TRYWAIT P0, [R18+URZ+0x22820], R4 ;  /* 0x02282004120075a7 */ /* 0x000e64000800017f */
[----:B-1----:R-:W-:Y:S05]  /*25bb0*/  @!P0 BRA `(.L_x_1578) ;  /* 0x0000009000408947 */ /* 0x002fea0003800000 */
.L_x_1831:
[----:B------:R-:W-:Y:S05]  /*25bc0*/  BSYNC B1 ;  /* 0x0000000000017941 */ /* 0x000fea0003800000 */
.L_x_1577:
[----:B------:R-:W-:Y:S04]  /*25bd0*/  BSSY B1, `(.L_x_1579) ;  /* 0x0000070000017945 */ /* 0x000fe80003800000 */
[----:B------:R-:W-:Y:S05]  /*25be0*/  @!P6 BRA `(.L_x_1580) ;  /* 0x0000000400b8e947 */ /* 0x000fea0003800000 */
[----:B------:R-:W2:Y:S04]  /*25bf0*/  LDL R7, [R1+0x14] ;  /* 0x0000140001077983 */ /* 0x000ea80000100800 */
[----:B------:R-:W3:Y:S01]  /*25c00*/  LDL R6, [R1+0x1c] ;  /* 0x00001c0001067983 */ /* 0x000ee20000100800 */
[----:B------:R-:W4:Y:S01]  /*25c10*/  S2R R5, SR_TID.X ;  /* 0x0000000000057919 */ /* 0x000f220000002100 */
[----:B------:R-:W-:Y:S01]  /*25c20*/  BSSY B2, `(.L_x_1581) ;  /* 0x0000007000027945 */ /* 0x000fe20003800000 */
[----:B----4-:R-:W-:-:S04]  /*25c30*/  LOP3.LUT R5, R5, 0x7f, RZ, 0xc0, !PT ;  /* 0x0000007f05057812 */ /* 0x010fc800078ec0ff */
[----:B------:R-:W-:Y:S01]  /*25c40*/  ISETP.NE.AND P1, PT, R5, RZ, PT ;  /* 0x000000ff0500720c */ /* 0x000fe20003f25270 */
[----:B--2---:R-:W-:Y:S01]  /*25c50*/  IMAD R7, R7, 0x8, R18 ;  /* 0x0000000807077824 */ /* 0x004fe200078e0212 */
[----:B---3--:R-:W-:-:S04]  /*25c60*/  SHF.L.U32 R10, R6, 0x1f, RZ ;  /* 0x0000001f060a7819 */ /* 0x008fc800000006ff */
[----:B------:R-:W2:Y:S02]  /*25c70*/  SYNCS.PHASECHK.TRANS64.TRYWAIT P0, [R7+URZ+0x228a0], R10 ;  /* 0x0228a00a070075a7 */ /* 0x000ea4000800017f */
[----:B--2---:R-:W-:Y:S05]  /*25c80*/  @!P0 BRA `(.L_x_1582) ;  /* 0x0000009000208947 */ /* 0x004fea0003800000 */
.L_x_1832:
[----:B------:R-:W-:Y:S05]  /*25c90*/  BSYNC B2 ;  /* 0x0000000000027941 */ /* 0x000fea0003800000 */
.L_x_1581:
[----:B------:R-:W-:Y:S04]  /*25ca0*/  BSSY B2, `(.L_x_1583) ;  /* 0x0000009000027945 */ /* 0x000fe80003800000 */
[----:B------:R-:W-:Y:S05]  /*25cb0*/  @P1 BRA `(.L_x_1584) ;  /* 0x00000000001c1947 */ /* 0x000fea0003800000 */
[----:B-1----:R-:W1:Y:S02]  /*25cc0*/  S2R R4, SR_TID.X ;  /* 0x0000000000047919 */ /* 0x002e640000002100 */
[----:B-1----:R-:W-:Y:S01]  /*25cd0*/  LOP3.LUT R5, R4, 0x1f, RZ, 0xc0, !PT ;  /* 0x0000001f04057812 */ /* 0x002fe200078ec0ff */
[----:B------:R-:W-:-:S03]  /*25ce0*/  IMAD.MOV.U32 R4, RZ, RZ, 0x6000 ;  /* 0x00006000ff047424 */ /* 0x000fc600078e00ff */
[----:B------:R-:W-:Y:S01]  /*25cf0*/  ISETP.NE.AND P0, PT, R5, RZ, PT ;  /* 0x000000ff0500720c */ /* 0x000fe20003f05270 */
[----:B------:R3:W-:-:S12]  /*25d00*/  SYNCS.ARRIVE.TRANS64 RZ, [R7+URZ+0x22890], R4 ;  /* 0x0228900407ff79a7 */ /* 0x0007d8000800003f */
[----:B---3--:R-:W-:Y:S05]  /*25d10*/  @!P0 BRA `(.L_x_1584) ;  /* 0x0000000000048947 */ /* 0x008fea0003800000 */
[----:B------:R-:W-:Y:S01]  /*25d20*/  BPT.TRAP 0x1 ;  /* 0x000000040000795c */ /* 0x000fe20000300000 */
.L_x_1584:
[----:B------:R-:W-:Y:S05]  /*25d30*/  BSYNC B2 ;  /* 0x0000000000027941 */ /* 0x000fea0003800000 */
.L_x_1583:
[----:B-1----:R-:W3:Y:S01]  /*25d40*/  LDL R4, [R1+0x14] ;  /* 0x0000140001047983 */ /* 0x002ee20000100800 */
        /* <DEDUP_REMOVED lines=10> */
[----:B------:R-:W-:Y:S02]  /*25df0*/  VIADD R4, R7, 0x22890 ;  /* 0x0002289007047836 */ /* 0x000fe40000000000 */
[----:B------:R-:W-:-:S07]  /*25e00*/  VIADD R6, R9, 0x16400 ;  /* 0x0001640009067836 */ /* 0x000fce0000000000 */
.L_x_1585:
        /* <DEDUP_REMOVED lines=15> */
.L_x_1586:
        /* <DEDUP_REMOVED lines=15> */
.L_x_1587:
        /* <DEDUP_REMOVED lines=13> */
.L_x_1833:
[----:B------:R-:W-:Y:S05]  /*260c0*/  BSYNC B2 ;  /* 0x0000000000027941 */ /* 0x000fea0003800000 */
.L_x_1588:
[----:B------:R-:W-:Y:S01]  /*260d0*/  BSSY B2, `(.L_x_1590) ;  /* 0x000000b000027945 */ /* 0x000fe20003800000 */
[----:B------:R-:W-:Y:S02]  /*260e0*/  IMAD.MOV.U32 R12, RZ, RZ, 0x0 ;  /* 0x00000000ff0c7424 */ /* 0x000fe400078e00ff */
[----:B------:R-:W-:Y:S01]  /*260f0*/  IMAD.MOV.U32 R13, RZ, RZ, 0x12f00000 ;  /* 0x12f00000ff0d7424 */ /* 0x000fe200078e00ff */
[----:B------:R-:W-:Y:S06]  /*26100*/  @P1 BRA `(.L_x_1591) ;  /* 0x00000000001c1947 */ /* 0x000fec0003800000 */
[----:B------:R-:W3:Y:S02]  /*26110*/  S2R R4, SR_TID.X ;  /* 0x0000000000047919 */ /* 0x000ee40000002100 */
[----:B---3--:R-:W-:Y:S01]  /*26120*/  LOP3.LUT R6, R4, 0x1f, RZ, 0xc0, !PT ;  /* 0x0000001f04067812 */ /* 0x008fe200078ec0ff */
[----:B------:R-:W-:-:S03]  /*26130*/  IMAD.MOV.U32 R4, RZ, RZ, 0x4000 ;  /* 0x00004000ff047424 */ /* 0x000fc600078e00ff */
[----:B------:R-:W-:Y:S01]  /*26140*/  ISETP.NE.AND P0, PT, R6, RZ, PT ;  /* 0x000000ff0600720c */ /* 0x000fe20003f05270 */
[----:B------:R3:W-:-:S12]  /*26150*/  SYNCS.ARRIVE.TRANS64 RZ, [R7+URZ+0x228b0], R4 ;  /* 0x0228b00407ff79a7 */ /* 0x0007d8000800003f */
[----:B---3--:R-:W-:Y:S05]  /*26160*/  @!P0 BRA `(.L_x_1591) ;  /* 0x0000000000048947 */ /* 0x008fea0003800000 */
[----:B------:R-:W-:Y:S01]  /*26170*/  BPT.TRAP 0x1 ;  /* 0x000000040000795c */ /* 0x000fe20000300000 */
.L_x_1591:
[----:B------:R-:W-:Y:S05]  /*26180*/  BSYNC B2 ;  /* 0x0000000000027941 */ /* 0x000fea0003800000 */
.L_x_1590:
[----:B------:R-:W3:Y:S01]  /*26190*/  LDL R4, [R1+0x14] ;  /* 0x0000140001047983 */ /* 0x000ee20000100800 */
[----:B------:R-:W-:Y:S01]  /*261a0*/  R2UR UR10, R11 ;  /* 0x000000000b0a72ca */ /* 0x000fe200000e0000 */
[----:B------:R-:W-:Y:S01]  /*261b0*/  UIADD3 UR4, UP0, UR40, 0x670, URZ ;  /* 0x0000067028047890 */ /* 0x000fe2000ff1e03f */
[----:B------:R-:W-:Y:S02]  /*261c0*/  R2UR UR6, R12 ;  /* 0x000000000c0672ca */ /* 0x000fe400000e0000 */
[----:B------:R-:W-:Y:S01]  /*261d0*/  R2UR UR7, R13 ;  /* 0x000000000d0772ca */ /* 0x000fe200000e0000 */
[----:B------:R-:W-:Y:S01]  /*261e0*/  UIADD3.X UR5, URZ, UR41, URZ, UP0, !UPT ;  /* 0x000000293f057290 */ /* 0x000fe200087fe43f */
[----:B------:R-:W-:Y:S01]  /*261f0*/  PLOP3.LUT P0, PT, PT, PT, PT, 0x80, 0x0 ;  /* 0x000000000000781c */ /* 0x000fe20003f0f070 */
[----:B---3--:R-:W-:Y:S02]  /*26200*/  IMAD R6, R4, 0x4000, R18 ;  /* 0x0000400004067824 */ /* 0x008fe400078e0212 */
[----:B------:R-:W-:-:S02]  /*26210*/  VIADD R4, R7, 0x228b0 ;  /* 0x000228b007047836 */ /* 0x000fc40000000000 */
[----:B------:R-:W-:-:S08]  /*26220*/  VIADD R6, R6, 0x8400 ;  /* 0x0000840006067836 */ /* 0x000fd00000000000 */
.L_x_1592:
        /* <DEDUP_REMOVED lines=10> */
.L_x_1580:
[----:B------:R-:W-:Y:S05]  /*262d0*/  BSYNC B1 ;  /* 0x0000000000017941 */ /* 0x000fea0003800000 */
.L_x_1579:
[----:B------:R-:W3:Y:S04]  /*262e0*/  LDL.LU R9, [R1+0x14] ;  /* 0x0000140001097983 */ /* 0x000ee80000300800 */
[----:B-12---:R-:W2:Y:S01]  /*262f0*/  LDL.LU R7, [R1+0x1c] ;  /* 0x00001c0001077983 */ /* 0x006ea20000300800 */
[----:B------:R-:W-:Y:S01]  /*26300*/  PLOP3.LUT P0, PT, PT, PT, PT, 0x8, 0x0 ;  /* 0x000000000000781c */ /* 0x000fe20003f0e170 */
[----:B---3--:R-:W-:Y:S02]  /*26310*/  VIADD R4, R9, 0x1 ;  /* 0x0000000109047836 */ /* 0x008fe40000000000 */
[----:B------:R-:W-:-:S03]  /*26320*/  VIADD R9, R8, 0xfffffffe ;  /* 0xfffffffe08097836 */ /* 0x000fc60000000000 */
[C---:B------:R-:W-:Y:S02]  /*26330*/  ISETP.NE.AND P1, PT, R4.reuse, 0x2, PT ;  /* 0x000000020400780c */ /* 0x040fe40003f25270 */
[----:B------:R-:W-:Y:S02]  /*26340*/  ISETP.GE.AND P2, PT, R9, R3, PT ;  /* 0x000000030900720c */ /* 0x000fe40003f46270 */
[----:B------:R-:W-:Y:S02]  /*26350*/  SEL R5, RZ, 0x1, P1 ;  /* 0x00000001ff057807 */ /* 0x000fe40000800000 */
[----:B------:R-:W-:Y:S02]  /*26360*/  SEL R4, R4, RZ, P1 ;  /* 0x000000ff04047207 */ /* 0x000fe40000800000 */
[----:B--2---:R-:W-:-:S03]  /*26370*/  LOP3.LUT R7, R7, R5, RZ, 0x3c, !PT ;  /* 0x0000000507077212 */ /* 0x004fc600078e3cff */
[----:B------:R1:W-:Y:S04]  /*26380*/  STL [R1+0x14], R4 ;  /* 0x0000140401007387 */ /* 0x0003e80000100800 */
[----:B------:R1:W-:Y:S01]  /*26390*/  STL [R1+0x1c], R7 ;  /* 0x00001c0701007387 */ /* 0x0003e20000100800 */
[----:B------:R-:W-:Y:S05]  /*263a0*/  @!P2 BRA `(.L_x_1573) ;  /* 0x0000000400f4a947 */ /* 0x000fea0003800000 */
.L_x_1607:
[----:B------:R-:W-:Y:S05]  /*263b0*/  YIELD ;  /* 0x0000000000007946 */ /* 0x000fea0003800000 */
[----:B------:R-:W-:Y:S04]  /*263c0*/  BSSY B1, `(.L_x_1593) ;  /* 0x000006f000017945 */ /* 0x000fe80003800000 */
[----:B--2---:R-:W-:Y:S05]  /*263d0*/  @!P6 BRA `(.L_x_1594) ;  /* 0x0000000400b4e947 */ /* 0x004fea0003800000 */
[----:B------:R-:W2:Y:S04]  /*263e0*/  LDL R6, [R1+0x14] ;  /* 0x0000140001067983 */ /* 0x000ea80000100800 */
[----:B------:R-:W3:Y:S01]  /*263f0*/  LDL R5, [R1+0x1c] ;  /* 0x00001c0001057983 */ /* 0x000ee20000100800 */
[----:B-1----:R-:W1:Y:S01]  /*26400*/  S2R R4, SR_TID.X ;  /* 0x0000000000047919 */ /* 0x002e620000002100 */
[----:B------:R-:W-:Y:S01]  /*26410*/  BSSY B2, `(.L_x_1595) ;  /* 0x0000007000027945 */ /* 0x000fe20003800000 */
[----:B-1----:R-:W-:-:S04]  /*26420*/  LOP3.LUT R4, R4, 0x7f, RZ, 0xc0, !PT ;  /* 0x0000007f04047812 */ /* 0x002fc800078ec0ff */
[----:B------:R-:W-:Y:S01]  /*26430*/  ISETP.NE.AND P2, PT, R4, RZ, PT ;  /* 0x000000ff0400720c */ /* 0x000fe20003f45270 */
[----:B--2---:R-:W-:Y:S01]  /*26440*/  IMAD R8, R6, 0x8, R18 ;  /* 0x0000000806087824 */ /* 0x004fe200078e0212 */
[----:B---3--:R-:W-:-:S04]  /*26450*/  SHF.L.U32 R7, R5, 0x1f, RZ ;  /* 0x0000001f05077819 */ /* 0x008fc800000006ff */
[----:B------:R-:W1:Y:S02]  /*26460*/  SYNCS.PHASECHK.TRANS64.TRYWAIT P1, [R8+URZ+0x228a0], R7 ;  /* 0x0228a007080075a7 */ /* 0x000e64000802017f */
[----:B-1----:R-:W-:Y:S05]  /*26470*/  @!P1 BRA `(.L_x_1596) ;  /* 0x00000088004c9947 */ /* 0x002fea0003800000 */
.L_x_1834:
[----:B------:R-:W-:Y:S05]  /*26480*/  BSYNC B2 ;  /* 0x0000000000027941 */ /* 0x000fea0003800000 */
.L_x_1595:
[----:B------:R-:W-:Y:S04]  /*26490*/  BSSY B2, `(.L_x_1597) ;  /* 0x0000009000027945 */ /* 0x000fe80003800000 */
        /* <DEDUP_REMOVED lines=8> */
.L_x_1598:
[----:B------:R-:W-:Y:S05]  /*26520*/  BSYNC B2 ;  /* 0x0000000000027941 */ /* 0x000fea0003800000 */
.L_x_1597:
[----:B------:R-:W2:Y:S01]  /*26530*/  LDL R4, [R1+0x14] ;  /* 0x0000140001047983 */ /* 0x000ea20000100800 */
[----:B------:R-:W-:Y:S01]  /*26540*/  IMAD.MOV.U32 R11, RZ, RZ, RZ ;  /* 0x000000ffff0b7224 */ /* 0x000fe200078e00ff */
[----:B------:R-:W-:Y:S01]  /*26550*/  UIADD3 UR4, UP0, UR40, 0x570, URZ ;  /* 0x0000057028047890 */ /* 0x000fe2000ff1e03f */
[----:B------:R-:W-:Y:S01]  /*26560*/  PLOP3.LUT P1, PT, PT, PT, PT, 0x80, 0x0 ;  /* 0x000000000000781c */ /* 0x000fe20003f2f070 */
[----:B------:R-:W-:Y:S01]  /*26570*/  IMAD R5, R9, 0x80, R0 ;  /* 0x0000008009057824 */ /* 0x000fe200078e0200 */
[----:B------:R-:W-:Y:S01]  /*26580*/  UMOV UR6, 0x0 ;  /* 0x0000000000067882 */ /* 0x000fe20000000000 */
[----:B------:R-:W-:Y:S01]  /*26590*/  R2UR UR10, R11 ;  /* 0x000000000b0a72ca */ /* 0x000fe200000e0000 */
[----:B------:R-:W-:Y:S01]  /*265a0*/  UIADD3.X UR5, URZ, UR41, URZ, UP0, !UPT ;  /* 0x000000293f057290 */ /* 0x000fe200087fe43f */
[----:B------:R-:W-:Y:S01]  /*265b0*/  UMOV UR7, 0x12f00000 ;  /* 0x12f0000000077882 */ /* 0x000fe20000000000 */
[----:B--2---:R-:W-:Y:S02]  /*265c0*/  IMAD R6, R4, 0x6000, R18 ;  /* 0x0000600004067824 */ /* 0x004fe400078e0212 */
[----:B------:R-:W-:-:S02]  /*265d0*/  VIADD R4, R8, 0x22890 ;  /* 0x0002289008047836 */ /* 0x000fc40000000000 */
[----:B------:R-:W-:-:S08]  /*265e0*/  VIADD R10, R6, 0x16400 ;  /* 0x00016400060a7836 */ /* 0x000fd00000000000 */
.L_x_1599:
        /* <DEDUP_REMOVED lines=10> */
[----:B------:R-:W-:Y:S01]  /*26690*/  PLOP3.LUT P1, PT, PT, PT, PT, 0x80, 0x0 ;  /* 0x000000000000781c */ /* 0x000fe20003f2f070 */
[----:B------:R-:W-:Y:S01]  /*266a0*/  VIADD R10, R6, 0x18400 ;  /* 0x00018400060a7836 */ /* 0x000fe20000000000 */
[----:B------:R-:W-:Y:S01]  /*266b0*/  UMOV UR6, 0x0 ;  /* 0x0000000000067882 */ /* 0x000fe20000000000 */
[----:B------:R-:W-:Y:S01]  /*266c0*/  UMOV UR7, 0x12f00000 ;  /* 0x12f0000000077882 */ /* 0x000fe20000000000 */
[----:B------:R-:W-:-:S09]  /*266d0*/  UMOV UR10, 0x40 ;  /* 0x00000040000a7882 */ /* 0x000fd20000000000 */
.L_x_1600:
        /* <DEDUP_REMOVED lines=15> */
.L_x_1601:
        /* <DEDUP_REMOVED lines=10> */
[----:B------:R-:W2:Y:S01]  /*26870*/  SYNCS.PHASECHK.TRANS64.TRYWAIT P1, [R8+URZ+0x228c0], R7 ;  /* 0x0228c007080075a7 */ /* 0x000ea2000802017f */
[----:B------:R-:W-:Y:S04]  /*26880*/  BSSY B2, `(.L_x_1602) ;  /* 0x0000002000027945 */ /* 0x000fe80003800000 */
[----:B--2---:R-:W-:Y:S05]  /*26890*/  @!P1 BRA `(.L_x_1603) ;  /* 0x0000008400589947 */ /* 0x004fea0003800000 */
.L_x_1835:
[----:B------:R-:W-:Y:S05]  /*268a0*/  BSYNC B2 ;  /* 0x0000000000027941 */ /* 0x000fea0003800000 */
.L_x_1602:
[----:B------:R-:W-:Y:S01]  /*268b0*/  BSSY B2, `(.L_x_1604) ;  /* 0x000000b000027945 */ /* 0x000fe20003800000 */
[----:B------:R-:W-:Y:S02]  /*268c0*/  IMAD.MOV.U32 R6, RZ, RZ, 0x0 ;  /* 0x00000000ff067424 */ /* 0x000fe400078e00ff */
[----:B-12---:R-:W-:Y:S01]  /*268d0*/  IMAD.MOV.U32 R7, RZ, RZ, 0x12f00000 ;  /* 0x12f00000ff077424 */ /* 0x006fe200078e00ff */
[----:B------:R-:W-:Y:S06]  /*268e0*/  @P2 BRA `(.L_x_1605) ;  /* 0x00000000001c2947 */ /* 0x000fec0003800000 */
[----:B------:R-:W1:Y:S02]  /*268f0*/  S2R R4, SR_TID.X ;  /* 0x0000000000047919 */ /* 0x000e640000002100 */
[----:B-1----:R-:W-:Y:S01]  /*26900*/  LOP3.LUT R10, R4, 0x1f, RZ, 0xc0, !PT ;  /* 0x0000001f040a7812 */ /* 0x002fe200078ec0ff */
[----:B------:R-:W-:-:S03]  /*26910*/  IMAD.MOV.U32 R4, RZ, RZ, 0x4000 ;  /* 0x00004000ff047424 */ /* 0x000fc600078e00ff */
[----:B------:R-:W-:Y:S01]  /*26920*/  ISETP.NE.AND P1, PT, R10, RZ, PT ;  /* 0x000000ff0a00720c */ /* 0x000fe20003f25270 */
[----:B------:R1:W-:-:S12]  /*26930*/  SYNCS.ARRIVE.TRANS64 RZ, [R8+URZ+0x228b0], R4 ;  /* 0x0228b00408ff79a7 */ /* 0x0003d8000800003f */
[----:B-1----:R-:W-:Y:S05]  /*26940*/  @!P1 BRA `(.L_x_1605) ;  /* 0x0000000000049947 */ /* 0x002fea0003800000 */
[----:B------:R-:W-:Y:S01]  /*26950*/  BPT.TRAP 0x1 ;  /* 0x000000040000795c */ /* 0x000fe20000300000 */
.L_x_1605:
[----:B------:R-:W-:Y:S05]  /*26960*/  BSYNC B2 ;  /* 0x0000000000027941 */ /* 0x000fea0003800000 */
.L_x_1604:
[----:B------:R-:W2:Y:S01]  /*26970*/  LDL R4, [R1+0x14] ;  /* 0x0000140001047983 */ /* 0x000ea20000100800 */
[----:B------:R-:W-:Y:S01]  /*26980*/  R2UR UR10, R11 ;  /* 0x000000000b0a72ca */ /* 0x000fe200000e0000 */
[----:B------:R-:W-:Y:S01]  /*26990*/  UIADD3 UR4, UP0, UR40, 0x670, URZ ;  /* 0x0000067028047890 */ /* 0x000fe2000ff1e03f */
[----:B------:R-:W-:Y:S01]  /*269a0*/  R2UR UR6, R6 ;  /* 0x00000000060672ca */ /* 0x000fe200000e0000 */
[----:B------:R-:W-:Y:S01]  /*269b0*/  VIADD R8, R8, 0x228b0 ;  /* 0x000228b008087836 */ /* 0x000fe20000000000 */
[----:B------:R-:W-:Y:S01]  /*269c0*/  R2UR UR7, R7 ;  /* 0x00000000070772ca */ /* 0x000fe200000e0000 */
[----:B------:R-:W-:Y:S01]  /*269d0*/  UIADD3.X UR5, URZ, UR41, URZ, UP0, !UPT ;  /* 0x000000293f057290 */ /* 0x000fe200087fe43f */
[----:B------:R-:W-:Y:S01]  /*269e0*/  PLOP3.LUT P1, PT, PT, PT, PT, 0x80, 0x0 ;  /* 0x000000000000781c */ /* 0x000fe20003f2f070 */
[----:B--2---:R-:W-:-:S04]  /*269f0*/  IMAD R4, R4, 0x4000, R18 ;  /* 0x0000400004047824 */ /* 0x004fc800078e0212 */
[----:B------:R-:W-:-:S08]  /*26a00*/  VIADD R4, R4, 0x8400 ;  /* 0x0000840004047836 */ /* 0x000fd00000000000 */
.L_x_1606:
        /* <DEDUP_REMOVED lines=10> */
.L_x_1594:
[----:B------:R-:W-:Y:S05]  /*26ab0*/  BSYNC B1 ;  /* 0x0000000000017941 */ /* 0x000fea0003800000 */
.L_x_1593:
[----:B-1----:R-:W2:Y:S04]  /*26ac0*/  LDL.LU R7, [R1+0x14] ;  /* 0x0000140001077983 */ /* 0x002ea80000300800 */
        /* <DEDUP_REMOVED lines=11> */
.L_x_1573:
[----:B------:R-:W-:Y:S05]  /*26b80*/  BSYNC B0 ;  /* 0x0000000000007941 */ /* 0x000fea0003800000 */
.L_x_1572:
[----:B------:R-:W3:Y:S01]  /*26b90*/  LDC R0, c[0x0][0x448] ;  /* 0x00011200ff007b82 */ /* 0x000ee20000000800 */
[----:B------:R-:W-:Y:S07]  /*26ba0*/  @!P0 WARPSYNC.ALL ;  /* 0x0000000000008948 */ /* 0x000fee0003800000 */
[----:B------:R-:W-:Y:S01]  /*26bb0*/  @!P0 BAR.SYNC.DEFER_BLOCKING 0xc, 0x180 ;  /* 0x0306000000008b1d */ /* 0x000fe20000010000 */
[----:B---3--:R-:W-:Y:S01]  /*26bc0*/  ISETP.NE.AND P1, PT, R0, 0x1, PT ;  /* 0x000000010000780c */ /* 0x008fe20003f25270 */
[----:B------:R-:W-:-:S04]  /*26bd0*/  VIADD R0, R19, 0x7f ;  /* 0x0000007f13007836 */ /* 0x000fc80000000000 */
[----:B--2---:R-:W-:-:S08]  /*26be0*/  IMAD.MOV.U32 R6, RZ, RZ, R0 ;  /* 0x000000ffff067224 */ /* 0x004fd000078e0000 */
[----:B------:R-:W2:Y:S08]  /*26bf0*/  @P1 LDC R2, c[0x0][0x44c] ;  /* 0x00011300ff021b82 */ /* 0x000eb00000000800 */
[----:B------:R-:W3:Y:S01]  /*26c00*/  @P1 LDC R3, c[0x0][0x450] ;  /* 0x00011400ff031b82 */ /* 0x000ee20000000800 */
[----:B--2---:R-:W-:-:S05]  /*26c10*/  @P1 IMAD.HI.U32 R2, R0, R2, RZ ;  /* 0x0000000200021227 */ /* 0x004fca00078e00ff */
[----:B---3--:R-:W-:Y:S02]  /*26c20*/  @P1 SHF.R.U32.HI R6, RZ, R3, R2 ;  /* 0x00000003ff061219 */ /* 0x008fe40000011602 */
[----:B------:R-:W2:Y:S03]  /*26c30*/  LDC.64 R2, c[0x0][0x9e0] ;  /* 0x00027800ff027b82 */ /* 0x000ea60000000a00 */
[----:B------:R-:W-:Y:S01]  /*26c40*/  IMAD.IADD R6, R20, 0x1, R6 ;  /* 0x0000000114067824 */ /* 0x000fe200078e0206 */
[----:B--2---:R-:W-:-:S03]  /*26c50*/  ISETP.GE.AND P2, PT, R3, 0x1, PT ;  /* 0x000000010300780c */ /* 0x004fc60003f46270 */
[----:B------:R-:W-:-:S10]  /*26c60*/  IMAD.IADD R2, R6, 0x1, R2 ;  /* 0x0000000106027824 */ /* 0x000fd400078e0202 */
[----:B------:R-:W-:Y:S05]  /*26c70*/  @!P2 BRA `(.L_x_1608) ;  /* 0x000000000048a947 */ /* 0x000fea0003800000 */
[C---:B------:R-:W-:Y:S01]  /*26c80*/  ISETP.GT.AND P0, PT, R6.reuse, RZ, PT ;  /* 0x000000ff0600720c */ /* 0x040fe20003f04270 */
[----:B------:R-:W-:Y:S01]  /*26c90*/  BSSY B0, `(.L_x_1609) ;  /* 0x000000e000007945 */ /* 0x000fe20003800000 */
[----:B------:R-:W-:-:S11]  /*26ca0*/  VIADD R0, R6, 0xffffffff ;  /* 0xffffffff06007836 */ /* 0x000fd60000000000 */
[----:B------:R-:W-:Y:S05]  /*26cb0*/  @P0 BRA `(.L_x_1610) ;  /* 0x00000000001c0947 */ /* 0x000fea0003800000 */
[----:B------:R-:W-:Y:S01]  /*26cc0*/  ISETP.NE.AND P0, PT, R3, 0x1, PT ;  /* 0x000000010300780c */ /* 0x000fe20003f05270 */
[----:B------:R-:W-:-:S12]  /*26cd0*/  IMAD.MOV R0, RZ, RZ, -R6 ;  /* 0x000000ffff007224 */ /* 0x000fd800078e0a06 */
[----:B-1----:R-:W1:Y:S02]  /*26ce0*/  @P0 LDC.64 R4, c[0x0][0x9e8] ;  /* 0x00027a00ff040b82 */ /* 0x002e640000000a00 */
[----:B-1----:R-:W-:-:S05]  /*26cf0*/  @P0 IMAD.HI.U32 R4, R0, R4, RZ ;  /* 0x0000000400040227 */ /* 0x002fca00078e00ff */
[----:B------:R-:W-:-:S04]  /*26d00*/  @P0 SHF.R.U32.HI R0, RZ, R5, R4 ;  /* 0x00000005ff000219 */ /* 0x000fc80000011604 */
[----:B------:R-:W-:Y:S01]  /*26d10*/  LOP3.LUT R0, RZ, R0, RZ, 0x33, !PT ;  /* 0x00000000ff007212 */ /* 0x000fe200078e33ff */
[----:B------:R-:W-:Y:S06]  /*26d20*/  BRA `(.L_x_1611) ;  /* 0x0000000000107947 */ /* 0x000fec0003800000 */
.L_x_1610:
[----:B------:R-:W-:-:S13]  /*26d30*/  ISETP.NE.AND P0, PT, R3, 0x1, PT ;  /* 0x000000010300780c */ /* 0x000fda0003f05270 */
[----:B-1----:R-:W1:Y:S02]  /*26d40*/  @P0 LDC.64 R4, c[0x0][0x9e8] ;  /* 0x00027a00ff040b82 */ /* 0x002e640000000a00 */
[----:B-1----:R-:W-:-:S05]  /*26d50*/  @P0 IMAD.HI.U32 R4, R0, R4, RZ ;  /* 0x0000000400040227 */ /* 0x002fca00078e00ff */
[----:B------:R-:W-:-:S07]  /*26d60*/  @P0 SHF.R.U32.HI R0, RZ, R5, R4 ;  /* 0x00000005ff000219 */ /* 0x000fce0000011604 */
.L_x_1611:
[----:B------:R-:W-:Y:S05]  /*26d70*/  BSYNC B0 ;  /* 0x0000000000007941 */ /* 0x000fea0003800000 */
.L_x_1609:
[----:B------:R-:W-:-:S05]  /*26d80*/  IMAD R0, R0, R3, R3 ;  /* 0x0000000300007224 */ /* 0x000fca00078e0203 */
[----:B------:R-:W-:-:S07]  /*26d90*/  VIMNMX R2, R2, R0, PT ;  /* 0x0000000002027248 */ /* 0x000fce0003fe0100 */
.L_x_1608:
[----:B------:R-:W2:Y:S01]  /*26da0*/  LDL.LU R0, [R1+0x4] ;  /* 0x0000040001007983 */ /* 0x000ea20000300800 */
[----:B------:R-:W-:Y:S01]  /*26db0*/  VIADD R2, R2, 0x7f ;  /* 0x0000007f02027836 */ /* 0x000fe20000000000 */
[----:B-1----:R-:W1:Y:S01]  /*26dc0*/  @P1 LDC R4, c[0x0][0x450] ;  /* 0x00011400ff041b82 */ /* 0x002e620000000800 */
[----:B------:R-:W-:-:S03]  /*26dd0*/  ULDC UR4, c[0x0][0x9dc] ;  /* 0x0002770000047ab9 */ /* 0x000fc60000000800 */
[----:B------:R-:W-:-:S04]  /*26de0*/  SHF.R.S32.HI R6, RZ, 0x1f, R2 ;  /* 0x0000001fff067819 */ /* 0x000fc80000011402 */
[----:B------:R-:W-:Y:S02]  /*26df0*/  LEA.HI R6, R6, R2, RZ, 0x7 ;  /* 0x0000000206067211 */ /* 0x000fe400078f38ff */
[----:B------:R-:W3:Y:S02]  /*26e00*/  @P1 LDC R2, c[0x0][0x44c] ;  /* 0x00011300ff021b82 */ /* 0x000ee40000000800 */
[----:B------:R-:W-:Y:S01]  /*26e10*/  SHF.R.S32.HI R6, RZ, 0x7, R6 ;  /* 0x00000007ff067819 */ /* 0x000fe20000011406 */
[----:B---3--:R-:W-:-:S03]  /*26e20*/  @P1 IMAD.HI.U32 R2, R19, R2, RZ ;  /* 0x0000000213021227 */ /* 0x008fc600078e00ff */
[----:B--2---:R-:W-:Y:S01]  /*26e30*/  VIMNMX R6, R0, R6, PT ;  /* 0x0000000600067248 */ /* 0x004fe20003fe0100 */
[----:B------:R-:W-:Y:S01]  /*26e40*/  IMAD.MOV.U32 R0, RZ, RZ, R19 ;  /* 0x000000ffff007224 */ /* 0x000fe200078e0013 */
[----:B-1----:R-:W-:-:S05]  /*26e50*/  @P1 SHF.R.U32.HI R0, RZ, R4, R2 ;  /* 0x00000004ff001219 */ /* 0x002fca0000011602 */
[----:B------:R-:W-:-:S04]  /*26e60*/  IMAD.IADD R0, R21, 0x1, R0 ;  /* 0x0000000115007824 */ /* 0x000fc800078e0200 */
        /* <DEDUP_REMOVED lines=12> */
.L_x_1614:
[----:B------:R-:W-:-:S13]  /*26f30*/  ISETP.NE.AND P0, PT, R3, 0x1, PT ;  /* 0x000000010300780c */ /* 0x000fda0003f05270 */
[----:B------:R-:W1:Y:S02]  /*26f40*/  @P0 LDC.64 R4, c[0x0][0x9e8] ;  /* 0x00027a00ff040b82 */ /* 0x000e640000000a00 */
[----:B-1----:R-:W-:-:S05]  /*26f50*/  @P0 IMAD.HI.U32 R4, R0, R4, RZ ;  /* 0x0000000400040227 */ /* 0x002fca00078e00ff */
[----:B------:R-:W-:-:S07]  /*26f60*/  @P0 SHF.R.U32.HI R0, RZ, R5, R4 ;  /* 0x00000005ff000219 */ /* 0x000fce0000011604 */
.L_x_1615:
[----:B------:R-:W-:Y:S05]  /*26f70*/  BSYNC B0 ;  /* 0x0000000000007941 */ /* 0x000fea0003800000 */
.L_x_1613:
[----:B------:R-:W-:-:S05]  /*26f80*/  IMAD R0, R0, R3, RZ ;  /* 0x0000000300007224 */ /* 0x000fca00078e02ff */
[----:B------:R-:W-:-:S07]  /*26f90*/  VIMNMX R2, R2, R0, !PT ;  /* 0x0000000002027248 */ /* 0x000fce0007fe0100 */
.L_x_1612:
[----:B------:R-:W-:Y:S01]  /*26fa0*/  ISETP.NE.AND P1, PT, R17, RZ, PT ;  /* 0x000000ff1100720c */ /* 0x000fe20003f25270 */
[----:B------:R-:W-:Y:S01]  /*26fb0*/  BSSY B0, `(.L_x_1616) ;  /* 0x0000024000007945 */ /* 0x000fe20003800000 */
[----:B------:R-:W-:-:S04]  /*26fc0*/  SHF.R.S32.HI R0, RZ, 0x1f, R2 ;  /* 0x0000001fff007819 */ /* 0x000fc80000011402 */
[----:B------:R-:W-:Y:S01]  /*26fd0*/  LEA.HI R0, R0, R2, RZ, 0x7 ;  /* 0x0000000200007211 */ /* 0x000fe200078f38ff */
[----:B------:R-:W-:-:S03]  /*26fe0*/  IMAD.MOV.U32 R2, RZ, RZ, RZ ;  /* 0x000000ffff027224 */ /* 0x000fc600078e00ff */
[----:B------:R-:W-:-:S03]  /*26ff0*/  SHF.R.S32.HI R0, RZ, 0x7, R0 ;  /* 0x00000007ff007819 */ /* 0x000fc60000011400 */
[----:B------:R-:W1:Y:S01]  /*27000*/  @!P1 LDC R17, c[0x0][0x9f0] ;  /* 0x00027c00ff119b82 */ /* 0x000e620000000800 */
[----:B------:R-:W-:-:S04]  /*27010*/  VIMNMX R0, RZ, R0, !PT ;  /* 0x00000000ff007248 */ /* 0x000fc80007fe0100 */
[----:B------:R-:W-:-:S13]  /*27020*/  ISETP.GT.AND P0, PT, R6, R0, PT ;  /* 0x000000000600720c */ /* 0x000fda0003f04270 */
[----:B------:R-:W-:Y:S05]  /*27030*/  @!P0 BRA `(.L_x_1617) ;  /* 0x00000000006c8947 */ /* 0x000fea0003800000 */
[----:B-1----:R-:W-:-:S04]  /*27040*/  IABS R4, R17 ;  /* 0x0000001100047213 */ /* 0x002fc80000000000 */
[----:B------:R-:W1:Y:S08]  /*27050*/  I2F.RP R2, R4 ;  /* 0x0000000400027306 */ /* 0x000e700000209400 */
[----:B-1----:R-:W1:Y:S02]  /*27060*/  MUFU.RCP R2, R2 ;  /* 0x0000000200027308 */ /* 0x002e640000001000 */
[----:B-1----:R-:W-:-:S06]  /*27070*/  VIADD R2, R2, 0xffffffe ;  /* 0x0ffffffe02027836 */ /* 0x002fcc0000000000 */
[----:B------:R-:W1:Y:S02]  /*27080*/  F2I.FTZ.U32.TRUNC.NTZ R3, R2 ;  /* 0x0000000200037305 */ /* 0x000e64000021f000 */
[----:B-1----:R-:W-:-:S04]  /*27090*/  IMAD.MOV R2, RZ, RZ, -R3 ;  /* 0x000000ffff027224 */ /* 0x002fc800078e0a03 */
[----:B------:R-:W-:Y:S02]  /*270a0*/  IMAD R5, R2, R4, RZ ;  /* 0x0000000402057224 */ /* 0x000fe400078e02ff */
[----:B------:R-:W-:-:S04]  /*270b0*/  IMAD.MOV.U32 R2, RZ, RZ, RZ ;  /* 0x000000ffff027224 */ /* 0x000fc800078e00ff */
[----:B------:R-:W-:Y:S01]  /*270c0*/  IMAD.HI.U32 R8, R3, R5, R2 ;  /* 0x0000000503087227 */ /* 0x000fe200078e0002 */
[----:B------:R-:W-:Y:S02]  /*270d0*/  IADD3 R5, R17, -0x1, R6 ;  /* 0xffffffff11057810 */ /* 0x000fe40007ffe006 */
[----:B------:R-:W-:-:S03]  /*270e0*/  IABS R2, R17 ;  /* 0x0000001100027213 */ /* 0x000fc60000000000 */
[----:B------:R-:W-:Y:S02]  /*270f0*/  IMAD.IADD R5, R5, 0x1, -R0 ;  /* 0x0000000105057824 */ /* 0x000fe400078e0a00 */
[----:B------:R-:W-:-:S03]  /*27100*/  IMAD.MOV R2, RZ, RZ, -R2 ;  /* 0x000000ffff027224 */ /* 0x000fc600078e0a02 */
[----:B------:R-:W-:Y:S01]  /*27110*/  IABS R3, R5 ;  /* 0x0000000500037213 */ /* 0x000fe20000000000 */
[----:B------:R-:W-:Y:S01]  /*27120*/  IMAD.MOV.U32 R7, RZ, RZ, R2 ;  /* 0x000000ffff077224 */ /* 0x000fe200078e0002 */
        /* <DEDUP_REMOVED lines=12> */
.L_x_1617:
[----:B------:R-:W-:Y:S05]  /*271f0*/  BSYNC B0 ;  /* 0x0000000000007941 */ /* 0x000fea0003800000 */
.L_x_1616:
[----:B------:R-:W2:Y:S02]  /*27200*/  LDL.LU R3, [R1+0x8] ;  /* 0x0000080001037983 */ /* 0x000ea40000300800 */
[----:B--2---:R-:W-:-:S05]  /*27210*/  IMAD R0, R3, R2, R0 ;  /* 0x0000000203007224 */ /* 0x004fca00078e0200 */
        /* <DEDUP_REMOVED lines=11> */
[----:B------:R-:W3:Y:S01]  /*272d0*/  LDC.64 R4, c[0x0][0xc60] ;  /* 0x00031800ff047b82 */ /* 0x000ee20000000a00 */
[----:B------:R-:W2:Y:S02]  /*272e0*/  FLO.U32 R0, UR4 ;  /* 0x0000000400007d00 */ /* 0x000ea400080e0000 */
[----:B--2---:R-:W-:-:S06]  /*272f0*/  ISETP.EQ.U32.AND P0, PT, R0, R2, PT ;  /* 0x000000020000720c */ /* 0x004fcc0003f02070 */
[----:B------:R-:W3:Y:S07]  /*27300*/  POPC R2, UR4 ;  /* 0x0000000400027d09 */ /* 0x000eee0008000000 */
[----:B---3--:R-:W2:Y:S04]  /*27310*/  @P0 ATOMG.E.ADD.STRONG.GPU PT, R2, desc[UR42][R4.64], R2 ;  /* 0x00000002040209a8 */ /* 0x008ea800081ee1ea */
[----:B--2---:R2:W3:Y:S02]  /*27320*/  SHFL.IDX PT, R2, R2, R0, 0x1f ;  /* 0x00001f0002027589 */ /* 0x0044e400000e0000 */
[----:B--2---:R-:W2:Y:S02]  /*27330*/  S2R R0, SR_LTMASK ;  /* 0x0000000000007919 */ /* 0x004ea40000003900 */
[----:B--2---:R-:W-:-:S06]  /*27340*/  LOP3.LUT R0, R0, UR4, RZ, 0xc0, !PT ;  /* 0x0000000400007c12 */ /* 0x004fcc000f8ec0ff */
[----:B------:R-:W3:Y:S02]  /*27350*/  POPC R0, R0 ;  /* 0x0000000000007309 */ /* 0x000ee40000000000 */
[----:B---3--:R-:W-:-:S05]  /*27360*/  IADD3 R0, R2, UR38, R0 ;  /* 0x0000002602007c10 */ /* 0x008fca000fffe000 */
[----:B------:R2:W-:Y:S01]  /*27370*/  STL [R1], R0 ;  /* 0x0000000001007387 */ /* 0x0005e20000100800 */
[----:B------:R-:W-:Y:S05]  /*27380*/  BRA `(.L_x_1619) ;  /* 0x0000003000287947 */ /* 0x000fea0003800000 */
.L_x_1618:
        /* <DEDUP_REMOVED lines=19> */
[----:B012---:R-:W-:Y:S05]  /*274c0*/  CALL.ABS.NOINC R2 ;  /* 0x0000000002007343 */ /* 0x007fea0003c00000 */
.L_x_1621:
[----:B------:R-:W-:Y:S05]  /*274d0*/  BSYNC B6 ;  /* 0x0000000000067941 */ /* 0x000fea0003800000 */
.L_x_1620:
[----:B-1----:R-:W2:Y:S01]  /*274e0*/  LDL.LU R17, [R1+0x28] ;  /* 0x0000280001117983 */ /* 0x002ea20000300800 */
        /* <DEDUP_REMOVED lines=23> */
.L_x_1623:
[----:B------:R-:W-:Y:S05]  /*27660*/  BSYNC B6 ;  /* 0x0000000000067941 */ /* 0x000fea0003800000 */
.L_x_1622:
        /* <DEDUP_REMOVED lines=8> */
[----:B------:R-:W-:Y:S01]  /*276f0*/  IMAD.U32 R4, RZ, RZ, UR4 ;  /* 0x00000004ff047e24 */ /* 0x000fe2000f8e00ff */
[----:B------:R-:W-:Y:S01]  /*27700*/  MOV R6, UR6 ;  /* 0x0000000600067c02 */ /* 0x000fe20008000f00 */
[----:B------:R-:W2:Y:S01]  /*27710*/  LDC.64 R2, c[0x4][R2] ;  /* 0x0100000002027b82 */ /* 0x000ea20000000a00 */
[----:B------:R-:W-:Y:S02]  /*27720*/  IMAD.U32 R5, RZ, RZ, UR5 ;  /* 0x00000005ff057e24 */ /* 0x000fe4000f8e00ff */
[----:B------:R-:W-:Y:S02]  /*27730*/  IMAD.U32 R7, RZ, RZ, UR7 ;  /* 0x00000007ff077e24 */ /* 0x000fe4000f8e00ff */
[----:B------:R-:W-:-:S02]  /*27740*/  IMAD.U32 R10, RZ, RZ, UR8 ;  /* 0x00000008ff0a7e24 */ /* 0x000fc4000f8e00ff */
[----:B------:R-:W-:Y:S02]  /*27750*/  IMAD.U32 R11, RZ, RZ, UR9 ;  /* 0x00000009ff0b7e24 */ /* 0x000fe4000f8e00ff */
[----:B------:R-:W-:Y:S02]  /*27760*/  IMAD.MOV.U32 R8, RZ, RZ, 0x70 ;  /* 0x00000070ff087424 */ /* 0x000fe400078e00ff */
[----:B------:R-:W-:Y:S02]  /*27770*/  IMAD.MOV.U32 R12, RZ, RZ, 0x1 ;  /* 0x00000001ff0c7424 */ /* 0x000fe400078e00ff */
[----:B------:R-:W-:-:S07]  /*27780*/  IMAD.MOV.U32 R13, RZ, RZ, RZ ;  /* 0x000000ffff0d7224 */ /* 0x000fce00078e00ff */
[----:B------:R-:W-:-:S07]  /*27790*/  LEPC R20, `(.L_x_1625) ;  /* 0x000000001014794e */ /* 0x000fce0000000000 */
[----:B012---:R-:W-:Y:S05]  /*277a0*/  CALL.ABS.NOINC R2 ;  /* 0x0000000002007343 */ /* 0x007fea0003c00000 */
.L_x_1625:
[----:B------:R-:W-:Y:S05]  /*277b0*/  BSYNC B6 ;  /* 0x0000000000067941 */ /* 0x000fea0003800000 */
.L_x_1624:
        /* <DEDUP_REMOVED lines=19> */
.L_x_1627:
[----:B------:R-:W-:Y:S05]  /*278f0*/  BSYNC B6 ;  /* 0x0000000000067941 */ /* 0x000fea0003800000 */
.L_x_1626:
[----:B-1----:R-:W2:Y:S01]  /*27900*/  LDL R17, [R1+0xc] ;  /* 0x00000c0001117983 */ /* 0x002ea20000100800 */
[----:B------:R-:W-:Y:S02]  /*27910*/  ULDC.64 UR4, c[0x0][0x9f8] ;  /* 0x00027e0000047ab9 */ /* 0x000fe40000000a00 */
[----:B------:R-:W-:-:S04]  /*27920*/  ISETP.NE.U32.AND P0, PT, RZ, UR4, PT ;  /* 0x00000004ff007c0c */ /* 0x000fc8000bf05070 */
[----:B------:R-:W-:Y:S01]  /*27930*/  ISETP.NE.AND.EX P0, PT, RZ, UR5, PT, P0 ;  /* 0x00000005ff007c0c */ /* 0x000fe2000bf05300 */
[----:B------:R-:W-:-:S12]  /*27940*/  ULDC.64 UR4, c[0x0][0xa08] ;  /* 0x0002820000047ab9 */ /* 0x000fd80000000a00 */
[----:B------:R-:W1:Y:S01]  /*27950*/  @P0 LDC.64 R2, c[0x0][0x9f8] ;  /* 0x00027e00ff020b82 */ /* 0x000e620000000a00 */
[----:B--2---:R-:W-:Y:S02]  /*27960*/  IMAD.MOV.U32 R8, RZ, RZ, R17 ;  /* 0x000000ffff087224 */ /* 0x004fe400078e0011 */
[----:B-1----:R-:W-:-:S05]  /*27970*/  @P0 IMAD.WIDE R2, R17, 0x4, R2 ;  /* 0x0000000411020825 */ /* 0x002fca00078e0202 */
[----:B------:R1:W2:Y:S02]  /*27980*/  @P0 LDG.E R8, desc[UR42][R2.64] ;  /* 0x0000002a02080981 */ /* 0x0002a4000c1e1900 */
[----:B-1----:R-:W1:Y:S02]  /*27990*/  LDC.64 R2, c[0x0][0x418] ;  /* 0x00010600ff027b82 */ /* 0x002e640000000a00 */
[----:B-1----:R-:W-:Y:S01]  /*279a0*/  LOP3.LUT P0, RZ, R2, UR4, RZ, 0xfc, !PT ;  /* 0x0000000402ff7c12 */ /* 0x002fe2000f80fcff */
[----:B------:R-:W-:-:S03]  /*279b0*/  UMOV UR4, 0xffffffff ;  /* 0xffffffff00047882 */ /* 0x000fc60000000000 */
[----:B------:R-:W-:Y:S02]  /*279c0*/  LOP3.LUT P0, RZ, R3, UR5, RZ, 0xfc, P0 ;  /* 0x0000000503ff7c12 */ /* 0x000fe4000800fcff */
[----:B--2---:R-:W-:Y:S01]  /*279d0*/  SHF.R.S32.HI R9, RZ, 0x1f, R8 ;  /* 0x0000001fff097819 */ /* 0x004fe20000011408 */
[----:B------:R1:W-:Y:S01]  /*279e0*/  STL [R1+0x4], R8 ;  /* 0x0000040801007387 */ /* 0x0003e20000100800 */
[----:B------:R-:W-:-:S03]  /*279f0*/  SEL R17, R8, RZ, !P0 ;  /* 0x000000ff08117207 */ /* 0x000fc60004000000 */
[----:B------:R1:W-:Y:S01]  /*27a00*/  STL [R1+0x2c], R9 ;  /* 0x00002c0901007387 */ /* 0x0003e20000100800 */
[----:B------:R-:W-:Y:S05]  /*27a10*/  BRA.DIV UR4, `(.L_x_1628) ;  /* 0x00000076040c7947 */ /* 0x000fea000b800000 */
[----:B------:R-:W2:Y:S02]  /*27a20*/  S2R R0, SR_TID.X ;  /* 0x0000000000007919 */ /* 0x000ea40000002100 */
[----:B--2---:R-:W-:-:S04]  /*27a30*/  SHF.R.U32.HI R0, RZ, 0x5, R0 ;  /* 0x00000005ff007819 */ /* 0x004fc80000011600 */
[----:B------:R-:W-:-:S05]  /*27a40*/  LOP3.LUT R0, R0, 0x3, RZ, 0xc0, !PT ;  /* 0x0000000300007812 */ /* 0x000fca00078ec0ff */
[----:B------:R2:W3:Y:S02]  /*27a50*/  SHFL.IDX PT, R14, R0, RZ, 0x1f ;  /* 0x00001fff000e7589 */ /* 0x0004e400000e0000 */
.L_x_1838:
[----:B--2---:R-:W2:Y:S01]  /*27a60*/  LDL.LU R0, [R1+0x28] ;  /* 0x0000280001007983 */ /* 0x004ea20000300800 */
[----:B------:R-:W-:Y:S02]  /*27a70*/  PLOP3.LUT P1, PT, PT, PT, PT, 0x8, 0x0 ;  /* 0x000000000000781c */ /* 0x000fe40003f2e170 */
[----:B---3--:R-:W-:Y:S02]  /*27a80*/  ISETP.NE.AND P0, PT, R14, RZ, PT ;  /* 0x000000ff0e00720c */ /* 0x008fe40003f05270 */
[----:B--2---:R-:W-:-:S09]  /*27a90*/  LOP3.LUT R0, R0, 0xfffffffe, RZ, 0xc0, !PT ;  /* 0xfffffffe00007812 */ /* 0x004fd200078ec0ff */
[----:B------:R-:W-:-:S05]  /*27aa0*/  @P1 LOP3.LUT R0, R0, 0x1, RZ, 0xfc, !PT ;  /* 0x0000000100001812 */ /* 0x000fca00078efcff */
[----:B------:R2:W-:Y:S01]  /*27ab0*/  STL [R1+0x28], R0 ;  /* 0x0000280001007387 */ /* 0x0005e20000100800 */
[----:B------:R-:W-:Y:S05]  /*27ac0*/  @P0 BRA `(.L_x_1629) ;  /* 0x0000000400980947 */ /* 0x000fea0003800000 */
[----:B------:R-:W-:-:S03]  /*27ad0*/  UMOV UR4, 0xffffffff ;  /* 0xffffffff00047882 */ /* 0x000fc60000000000 */
[----:B------:R-:W-:Y:S05]  /*27ae0*/  BRA.DIV UR4, `(.L_x_1630) ;  /* 0x00000076040c7947 */ /* 0x000fea000b800000 */
[----:B------:R-:W-:-:S13]  /*27af0*/  ELECT P6, URZ, PT ;  /* 0x00000000003f782f */ /* 0x000fda00038c0000 */
.L_x_1841:
[----:B------:R-:W-:Y:S05]  /*27b00*/  @!P6 BRA `(.L_x_1629) ;  /* 0x000000040088e947 */ /* 0x000fea0003800000 */
[----:B--2---:R-:W2:Y:S01]  /*27b10*/  LDL R0, [R1+0x48] ;  /* 0x0000480001007983 */ /* 0x004ea20000100800 */
[----:B------:R-:W-:-:S04]  /*27b20*/  ISETP.NE.U32.AND P0, PT, R2, RZ, PT ;  /* 0x000000ff0200720c */ /* 0x000fc80003f05070 */
[----:B------:R-:W-:Y:S01]  /*27b30*/  ISETP.NE.AND.EX P0, PT, R3, RZ, PT, P0 ;  /* 0x000000ff0300720c */ /* 0x000fe20003f05300 */
[----:B--2---:R-:W-:-:S12]  /*27b40*/  VIADD R0, R0, 0xffffffff ;  /* 0xffffffff00007836 */ /* 0x004fd80000000000 */
[----:B------:R-:W-:Y:S05]  /*27b50*/  @!P0 BRA `(.L_x_1631) ;  /* 0x0000000000448947 */ /* 0x000fea0003800000 */
[----:B------:R-:W2:Y:S01]  /*27b60*/  LDC R7, c[0x0][0x43c] ;  /* 0x00010f00ff077b82 */ /* 0x000ea20000000800 */
[----:B------:R-:W-:Y:S01]  /*27b70*/  ULDC.64 UR4, c[0x0][0x428] ;  /* 0x00010a0000047ab9 */ /* 0x000fe20000000a00 */
[----:B--2---:R-:W-:-:S13]  /*27b80*/  ISETP.NE.AND P0, PT, R7, 0x1, PT ;  /* 0x000000010700780c */ /* 0x004fda0003f05270 */
[----:B------:R-:W2:Y:S02]  /*27b90*/  @P0 LDC.64 R4, c[0x0][0x440] ;  /* 0x00011000ff040b82 */ /* 0x000ea40000000a00 */
[----:B--2---:R-:W-:-:S04]  /*27ba0*/  @P0 IMAD.HI.U32 R6, R0, R4, RZ ;  /* 0x0000000400060227 */ /* 0x004fc800078e00ff */
        /* <DEDUP_REMOVED lines=12> */
.L_x_1631:
[----:B--2---:R-:W2:Y:S04]  /*27c70*/  LDL R2, [R1+0x10] ;  /* 0x0000100001027983 */ /* 0x004ea80000100800 */
[----:B------:R-:W3:Y:S01]  /*27c80*/  LDL R3, [R1+0x18] ;  /* 0x0000180001037983 */ /* 0x000ee20000100800 */
[----:B-1----:R-:W1:Y:S02]  /*27c90*/  S2R R8, SR_TID.X ;  /* 0x0000000000087919 */ /* 0x002e640000002100 */
[----:B-1----:R-:W-:-:S04]  /*27ca0*/  LOP3.LUT R8, R8, 0x7f, RZ, 0xc0, !PT ;  /* 0x0000007f08087812 */ /* 0x002fc800078ec0ff */
[----:B------:R-:W-:Y:S01]  /*27cb0*/  ISETP.NE.AND P1, PT, R8, RZ, PT ;  /* 0x000000ff0800720c */ /* 0x000fe20003f25270 */
[----:B--2---:R-:W-:Y:S01]  /*27cc0*/  IMAD R2, R2, 0x8, R18 ;  /* 0x0000000802027824 */ /* 0x004fe200078e0212 */
[----:B---3--:R-:W-:-:S04]  /*27cd0*/  SHF.L.U32 R3, R3, 0x1f, RZ ;  /* 0x0000001f03037819 */ /* 0x008fc800000006ff */
[----:B------:R-:W1:Y:S02]  /*27ce0*/  SYNCS.PHASECHK.TRANS64.TRYWAIT P0, [R2+URZ+0x22880], R3 ;  /* 0x02288003020075a7 */ /* 0x000e64000800017f */
[----:B-1----:R-:W-:Y:S05]  /*27cf0*/  @!P0 BRA `(.L_x_1632) ;  /* 0x0000007000a88947 */ /* 0x002fea0003800000 */
.L_x_1842:
        /* <DEDUP_REMOVED lines=8> */
.L_x_1633:
[----:B------:R-:W2:Y:S04]  /*27d80*/  LDL R4, [R1+0x10] ;  /* 0x0000100001047983 */ /* 0x000ea80000100800 */
[----:B------:R-:W3:Y:S01]  /*27d90*/  LDL R5, [R1+0x30] ;  /* 0x0000300001057983 */ /* 0x000ee20000100800 */
[----:B------:R-:W-:Y:S01]  /*27da0*/  R2UR UR9, R2 ;  /* 0x00000000020972ca */ /* 0x000fe200000e0000 */
[----:B------:R-:W-:Y:S01]  /*27db0*/  UIADD3 UR4, UP0, UR40, 0x470, URZ ;  /* 0x0000047028047890 */ /* 0x000fe2000ff1e03f */
[----:B------:R-:W-:Y:S01]  /*27dc0*/  R2UR UR12, R16 ;  /* 0x00000000100c72ca */ /* 0x000fe200000e0000 */
[----:B------:R-:W-:Y:S01]  /*27dd0*/  UMOV UR6, 0x0 ;  /* 0x0000000000067882 */ /* 0x000fe20000000000 */
[----:B-----5:R-:W-:Y:S01]  /*27de0*/  R2UR UR13, R17 ;  /* 0x00000000110d72ca */ /* 0x020fe200000e0000 */
[----:B------:R-:W-:Y:S01]  /*27df0*/  UIADD3.X UR5, URZ, UR41, URZ, UP0, !UPT ;  /* 0x000000293f057290 */ /* 0x000fe200087fe43f */
[----:B------:R-:W-:Y:S01]  /*27e00*/  UMOV UR7, 0x14f00000 ;  /* 0x14f0000000077882 */ /* 0x000fe20000000000 */
[----:B------:R-:W-:-:S06]  /*27e10*/  UMOV UR10, URZ ;  /* 0x0000003f000a7c82 */ /* 0x000fcc0008000000 */
[----:B------:R-:W-:Y:S01]  /*27e20*/  UIADD3 UR9, UR9, 0x22870, URZ ;  /* 0x0002287009097890 */ /* 0x000fe2000fffe03f */
[----:B--2---:R-:W-:Y:S02]  /*27e30*/  IMAD R4, R4, 0x4000, R18 ;  /* 0x0000400004047824 */ /* 0x004fe400078e0212 */
[----:B---3--:R-:W-:-:S03]  /*27e40*/  IMAD R0, R0, 0x80, R5 ;  /* 0x0000008000007824 */ /* 0x008fc600078e0205 */
[----:B------:R-:W-:Y:S02]  /*27e50*/  R2UR UR8, R4 ;  /* 0x00000000040872ca */ /* 0x000fe400000e0000 */
[----:B------:R-:W-:-:S11]  /*27e60*/  R2UR UR11, R0 ;  /* 0x00000000000b72ca */ /* 0x000fd600000e0000 */
[----:B------:R-:W-:-:S09]  /*27e70*/  UIADD3 UR8, UR8, 0x8400, URZ ;  /* 0x0000840008087890 */ /* 0x000fd2000fffe03f */
[----:B------:R2:W-:Y:S01]  /*27e80*/  UTMALDG.4D [UR8], [UR4], desc[UR6] ;  /* 0x00000608040075b4 */ /* 0x0005e20008019000 */
[----:B------:R-:W3:Y:S02]  /*27e90*/  SYNCS.PHASECHK.TRANS64.TRYWAIT P0, [R2+URZ+0x22840], R3 ;  /* 0x02284003020075a7 */ /* 0x000ee4000800017f */
[----:B--23--:R-:W-:Y:S05]  /*27ea0*/  @!P0 BRA `(.L_x_1634) ;  /* 0x0000007000508947 */ /* 0x00cfea0003800000 */
.L_x_1843:
[----:B------:R-:W-:Y:S05]  /*27eb0*/  @P1 BRA `(.L_x_1635) ;  /* 0x00000000001c1947 */ /* 0x000fea0003800000 */
[----:B------:R-:W3:Y:S01]  /*27ec0*/  S2R R4, SR_TID.X ;  /* 0x0000000000047919 */ /* 0x000ee20000002100 */
[----:B-12---:R-:W-:-:S04]  /*27ed0*/  IMAD.MOV.U32 R3, RZ, RZ, 0x6000 ;  /* 0x00006000ff037424 */ /* 0x006fc800078e00ff */
[----:B------:R4:W-:Y:S01]  /*27ee0*/  SYNCS.ARRIVE.TRANS64 RZ, [R2+URZ+0x22830], R3 ;  /* 0x0228300302ff79a7 */ /* 0x0009e2000800003f */
[----:B---3--:R-:W-:-:S04]  /*27ef0*/  LOP3.LUT R4, R4, 0x1f, RZ, 0xc0, !PT ;  /* 0x0000001f04047812 */ /* 0x008fc800078ec0ff */
[----:B------:R-:W-:-:S13]  /*27f00*/  ISETP.NE.AND P0, PT, R4, RZ, PT ;  /* 0x000000ff0400720c */ /* 0x000fda0003f05270 */
[----:B----4-:R-:W-:Y:S05]  /*27f10*/  @!P0 BRA `(.L_x_1635) ;  /* 0x0000000000048947 */ /* 0x010fea0003800000 */
[----:B------:R-:W-:Y:S01]  /*27f20*/  BPT.TRAP 0x1 ;  /* 0x000000040000795c */ /* 0x000fe20000300000 */
.L_x_1635:
[----:B------:R-:W3:Y:S04]  /*27f30*/  LDL R4, [R1+0x10] ;  /* 0x0000100001047983 */ /* 0x000ee80000100800 */
[----:B-12---:R-:W2:Y:S01]  /*27f40*/  LDL.LU R3, [R1+0x28] ;  /* 0x0000280001037983 */ /* 0x006ea20000300800 */
        /* <DEDUP_REMOVED lines=10> */
[----:B------:R-:W-:-:S05]  /*27ff0*/  UMOV UR17, 0x40 ;  /* 0x0000004000117882 */ /* 0x000fca0000000000 */
[----:B------:R-:W-:Y:S01]  /*28000*/  UIADD3 UR9, UR9, 0x22830, URZ ;  /* 0x0002283009097890 */ /* 0x000fe2000fffe03f */
[----:B---3--:R-:W-:Y:S01]  /*28010*/  IMAD R0, R4, 0x6000, R18 ;  /* 0x0000600004007824 */ /* 0x008fe200078e0212 */
[----:B--2---:R-:W-:-:S04]  /*28020*/  LOP3.LUT R3, R3, 0xfffffffe, RZ, 0xc0, !PT ;  /* 0xfffffffe03037812 */ /* 0x004fc800078ec0ff */
[----:B------:R-:W-:Y:S02]  /*28030*/  R2UR UR8, R0 ;  /* 0x00000000000872ca */ /* 0x000fe400000e0000 */
[----:B------:R-:W-:-:S05]  /*28040*/  @P0 LOP3.LUT R3, R3, 0x1, RZ, 0xfc, !PT ;  /* 0x0000000103030812 */ /* 0x000fca00078efcff */
[----:B------:R3:W-:Y:S06]  /*28050*/  STL [R1+0x28], R3 ;  /* 0x0000280301007387 */ /* 0x0007ec0000100800 */
[----:B------:R-:W-:Y:S02]  /*28060*/  UIADD3 UR14, UR8, 0x16400, URZ ;  /* 0x00016400080e7890 */ /* 0x000fe4000fffe03f */
[----:B------:R-:W-:Y:S02]  /*28070*/  UIADD3 UR15, UR8, 0x18400, URZ ;  /* 0x00018400080f7890 */ /* 0x000fe4000fffe03f */
[----:B------:R-:W-:-:S03]  /*28080*/  UIADD3 UR16, UR8, 0x1a400, URZ ;  /* 0x0001a40008107890 */ /* 0x000fc6000fffe03f */
[----:B------:R-:W-:Y:S01]  /*28090*/  UMOV UR8, UR14 ;  /* 0x0000000e00087c82 */ /* 0x000fe20008000000 */
[----:B------:R-:W-:Y:S01]  /*280a0*/  UMOV UR14, 0x80 ;  /* 0x00000080000e7882 */ /* 0x000fe20000000000 */
[----:B------:R1:W-:Y:S02]  /*280b0*/  UTMALDG.4D [UR8], [UR4], desc[UR6] ;  /* 0x00000608040075b4 */ /* 0x0003e40008019000 */
[----:B-1----:R-:W-:Y:S01]  /*280c0*/  UMOV UR8, UR15 ;  /* 0x0000000f00087c82 */ /* 0x002fe20008000000 */
[----:B------:R-:W-:Y:S02]  /*280d0*/  UMOV UR10, UR17 ;  /* 0x00000011000a7c82 */ /* 0x000fe40008000000 */
[----:B------:R1:W-:Y:S02]  /*280e0*/  UTMALDG.4D [UR8], [UR4], desc[UR6] ;  /* 0x00000608040075b4 */ /* 0x0003e40008019000 */
[----:B-1----:R-:W-:Y:S01]  /*280f0*/  UMOV UR8, UR16 ;  /* 0x0000001000087c82 */ /* 0x002fe20008000000 */
[----:B------:R-:W-:-:S02]  /*28100*/  UMOV UR10, UR14 ;  /* 0x0000000e000a7c82 */ /* 0x000fc40008000000 */
[----:B------:R3:W-:Y:S02]  /*28110*/  UTMALDG.4D [UR8], [UR4], desc[UR6] ;  /* 0x00000608040075b4 */ /* 0x0007e40008019000 */
[----:B---3--:R-:W-:Y:S01]  /*28120*/  NOP ;  /* 0x0000000000007918 */ /* 0x008fe20000000000 */
.L_x_1629:
[----:B------:R-:W2:Y:S01]  /*28130*/  LDL.LU R3, [R1+0x44] ;  /* 0x0000440001037983 */ /* 0x000ea20000300800 */
[----:B------:R-:W-:Y:S05]  /*28140*/  WARPSYNC.ALL ;  /* 0x0000000000007948 */ /* 0x000fea0003800000 */
[----:B------:R-:W-:Y:S01]  /*28150*/  ULDC.64 UR4, c[0x0][0x298] ;  /* 0x0000a60000047ab9 */ /* 0x000fe20000000a00 */
[----:B------:R-:W-:Y:S01]  /*28160*/  BSSY B6, `(.L_x_1636) ;  /* 0x000001c000067945 */ /* 0x000fe20003800000 */
[----:B------:R-:W-:Y:S01]  /*28170*/  BAR.SYNC.DEFER_BLOCKING 0x8, 0x180 ;  /* 0x0206000000007b1d */ /* 0x000fe20000010000 */
[----:B--2---:R-:W-:Y:S01]  /*28180*/  SHF.R.S32.HI R0, RZ, 0x1f, R3 ;  /* 0x0000001fff007819 */ /* 0x004fe20000011403 */
[----:B------:R-:W-:-:S04]  /*28190*/  IMAD.WIDE.U32 R4, R3, UR4, RZ ;  /* 0x0000000403047c25 */ /* 0x000fc8000f8e00ff */
[----:B------:R-:W-:Y:S01]  /*281a0*/  IMAD R2, R0, UR4, RZ ;  /* 0x0000000400027c24 */ /* 0x000fe2000f8e02ff */
[----:B------:R2:W-:Y:S01]  /*281b0*/  STL.64 [R1+0x50], R4 ;  /* 0x0000500401007387 */ /* 0x0005e20000100a00 */
[----:B------:R-:W-:Y:S02]  /*281c0*/  VIADD R0, R18, 0x10400 ;  /* 0x0001040012007836 */ /* 0x000fe40000000000 */
[----:B------:R-:W-:-:S03]  /*281d0*/  IMAD R2, R3, UR5, R2 ;  /* 0x0000000503027c24 */ /* 0x000fc6000f8e0202 */
[----:B------:R-:W-:Y:S01]  /*281e0*/  LOP3.LUT P0, RZ, R0, 0x1bf, RZ, 0xc0, !PT ;  /* 0x000001bf00ff7812 */ /* 0x000fe2000780c0ff */
[----:B------:R-:W-:-:S05]  /*281f0*/  IMAD.IADD R0, R5, 0x1, R2 ;  /* 0x0000000105007824 */ /* 0x000fca00078e0202 */
[----:B------:R2:W-:Y:S07]  /*28200*/  STL [R1+0x44], R0 ;  /* 0x0000440001007387 */ /* 0x0005ee0000100800 */
[----:B------:R-:W-:Y:S05]  /*28210*/  @!P0 BRA `(.L_x_1637) ;  /* 0x0000000000408947 */ /* 0x000fea0003800000 */
[----:B------:R-:W-:Y:S01]  /*28220*/  MOV R2, 0x0 ;  /* 0x0000000000027802 */ /* 0x000fe20000000f00 */
[----:B------:R-:W-:Y:S01]  /*28230*/  ULDC.64 UR4, c[0x4][0xc8] ;  /* 0x0100320000047ab9 */ /* 0x000fe20000000a00 */
[----:B------:R-:W-:Y:S01]  /*28240*/  ULDC.64 UR6, c[0x4][0xd0] ;  /* 0x0100340000067ab9 */ /* 0x000fe20000000a00 */
[----:B------:R-:W-:Y:S01]  /*28250*/  ULDC.64 UR8, c[0x4][0x28] ;  /* 0x01000a0000087ab9 */ /* 0x000fe20000000a00 */
[----:B--2---:R-:W-:Y:S02]  /*28260*/  IMAD.U32 R4, RZ, RZ, UR4 ;  /* 0x00000004ff047e24 */ /* 0x004fe4000f8e00ff */
[----:B------:R-:W2:Y:S01]  /*28270*/  LDC.64 R2, c[0x4][R2] ;  /* 0x0100000002027b82 */ /* 0x000ea20000000a00 */
[----:B------:R-:W-:Y:S02]  /*28280*/  IMAD.U32 R5, RZ, RZ, UR5 ;  /* 0x00000005ff057e24 */ /* 0x000fe4000f8e00ff */
[----:B------:R-:W-:Y:S02]  /*28290*/  IMAD.U32 R6, RZ, RZ, UR6 ;  /* 0x00000006ff067e24 */ /* 0x000fe4000f8e00ff */
[----:B------:R-:W-:-:S02]  /*282a0*/  IMAD.U32 R7, RZ, RZ, UR7 ;  /* 0x00000007ff077e24 */ /* 0x000fc4000f8e00ff */
[----:B------:R-:W-:Y:S02]  /*282b0*/  IMAD.U32 R10, RZ, RZ, UR8 ;  /* 0x00000008ff0a7e24 */ /* 0x000fe4000f8e00ff */
[----:B------:R-:W-:Y:S02]  /*282c0*/  IMAD.U32 R11, RZ, RZ, UR9 ;  /* 0x00000009ff0b7e24 */ /* 0x000fe4000f8e00ff */
[----:B-1----:R-:W-:Y:S02]  /*282d0*/  IMAD.MOV.U32 R8, RZ, RZ, 0x70 ;  /* 0x00000070ff087424 */ /* 0x002fe400078e00ff */
[----:B------:R-:W-:Y:S02]  /*282e0*/  IMAD.MOV.U32 R12, RZ, RZ, 0x1 ;  /* 0x00000001ff0c7424 */ /* 0x000fe400078e00ff */
[----:B------:R-:W-:-:S07]  /*282f0*/  IMAD.MOV.U32 R13, RZ, RZ, RZ ;  /* 0x000000ffff0d7224 */ /* 0x000fce00078e00ff */
[----:B------:R-:W-:-:S07]  /*28300*/  LEPC R20, `(.L_x_1637) ;  /* 0x000000001014794e */ /* 0x000fce0000000000 */
[----:B0-2---:R-:W-:Y:S05]  /*28310*/  CALL.ABS.NOINC R2 ;  /* 0x0000000002007343 */ /* 0x005fea0003c00000 */
.L_x_1637:
[----:B------:R-:W-:Y:S05]  /*28320*/  BSYNC B6 ;  /* 0x0000000000067941 */ /* 0x000fea0003800000 */
.L_x_1636:
[----:B--2---:R-:W2:Y:S01]  /*28330*/  LDL.LU R0, [R1+0x44] ;  /* 0x0000440001007983 */ /* 0x004ea20000300800 */
[----:B------:R-:W-:Y:S01]  /*28340*/  ULDC.64 UR6, c[0x0][0xa00] ;  /* 0x0002800000067ab9 */ /* 0x000fe20000000a00 */
[----:B-1----:R-:W1:Y:S01]  /*28350*/  LDC R8, c[0x0][0x448] ;  /* 0x00011200ff087b82 */ /* 0x002e620000000800 */
[----:B------:R-:W-:Y:S01]  /*28360*/  ULDC.64 UR4, c[0x0][0x2d8] ;  /* 0x0000b60000047ab9 */ /* 0x000fe20000000a00 */
[----:B------:R-:W2:Y:S04]  /*28370*/  LDL.LU.64 R2, [R1+0x50] ;  /* 0x0000500001027983 */ /* 0x000ea80000300a00 */
[----:B------:R-:W3:Y:S01]  /*28380*/  LDL R6, [R1+0xc] ;  /* 0x00000c0001067983 */ /* 0x000ee20000100800 */
[----:B------:R-:W-:Y:S01]  /*28390*/  ISETP.NE.U32.AND P0, PT, RZ, UR6, PT ;  /* 0x00000006ff007c0c */ /* 0x000fe2000bf05070 */
[----:B------:R-:W4:Y:S03]  /*283a0*/  S2R R5, SR_TID.X ;  /* 0x0000000000057919 */ /* 0x000f260000002100 */
[----:B------:R-:W-:Y:S01]  /*283b0*/  ISETP.NE.AND.EX P0, PT, RZ, UR7, PT, P0 ;  /* 0x00000007ff007c0c */ /* 0x000fe2000bf05300 */
[----:B------:R-:W-:Y:S01]  /*283c0*/  ULDC.64 UR6, c[0x0][0x280] ;  /* 0x0000a00000067ab9 */ /* 0x000fe20000000a00 */
[----:B------:R-:W0:Y:S01]  /*283d0*/  S2R R9, SR_TID.X ;  /* 0x0000000000097919 */ /* 0x000e220000002100 */
[----:B----4-:R-:W-:-:S04]  /*283e0*/  LOP3.LUT R5, R5, 0x7f, RZ, 0xc0, !PT ;  /* 0x0000007f05057812 */ /* 0x010fc800078ec0ff */
[----:B------:R-:W-:Y:S01]  /*283f0*/  SHF.R.U32.HI R5, RZ, 0x2, R5 ;  /* 0x00000002ff057819 */ /* 0x000fe20000011605 */
[----:B0-----:R-:W-:-:S05]  /*28400*/  IMAD.SHL.U32 R9, R9, 0x10, RZ ;  /* 0x0000001009097824 */ /* 0x001fca00078e00ff */
[----:B------:R-:W-:-:S04]  /*28410*/  LOP3.LUT R9, R9, 0x30, RZ, 0xc0, !PT ;  /* 0x0000003009097812 */ /* 0x000fc800078ec0ff */
[C---:B------:R-:W-:Y:S02]  /*28420*/  LOP3.LUT R11, R9.reuse, 0x40, RZ, 0xfc, !PT ;  /* 0x00000040090b7812 */ /* 0x040fe400078efcff */
[----:B------:R-:W-:Y:S01]  /*28430*/  LOP3.LUT R9, R9, 0x80, RZ, 0xfc, !PT ;  /* 0x0000008009097812 */ /* 0x000fe200078efcff */
[----:B--2---:R-:W-:Y:S01]  /*28440*/  IMAD.MOV.U32 R3, RZ, RZ, R0 ;  /* 0x000000ffff037224 */ /* 0x004fe200078e0000 */
[----:B---3--:R-:W-:Y:S01]  /*28450*/  SHF.R.S32.HI R0, RZ, 0x1f, R6 ;  /* 0x0000001fff007819 */ /* 0x008fe20000011406 */
[----:B------:R-:W-:-:S03]  /*28460*/  IMAD.WIDE.U32 R2, R16, UR4, R2 ;  /* 0x0000000410027c25 */ /* 0x000fc6000f8e0002 */
[----:B------:R-:W-:Y:S01]  /*28470*/  SEL R4, R0, RZ, !P0 ;  /* 0x000000ff00047207 */ /* 0x000fe20004000000 */
[----:B------:R-:W-:Y:S01]  /*28480*/  IMAD R3, R16, UR5, R3 ;  /* 0x0000000510037c24 */ /* 0x000fe2000f8e0203 */
[----:B------:R-:W-:Y:S01]  /*28490*/  SEL R0, R6, RZ, !P0 ;  /* 0x000000ff06007207 */ /* 0x000fe20004000000 */
[----:B------:R-:W-:Y:S01]  /*284a0*/  ULDC.64 UR4, c[0x0][0x2e0] ;  /* 0x0000b80000047ab9 */ /* 0x000fe20000000a00 */
[----:B------:R-:W0:Y:S01]  /*284b0*/  S2R R6, SR_TID.X ;  /* 0x0000000000067919 */ /* 0x000e220000002100 */
[----:B-1----:R-:W-:Y:S01]  /*284c0*/  ISETP.NE.AND P0, PT, R8, 0x1, PT ;  /* 0x000000010800780c */ /* 0x002fe20003f05270 */
[----:B------:R-:W-:Y:S02]  /*284d0*/  IMAD R4, R4, UR4, RZ ;  /* 0x0000000404047c24 */ /* 0x000fe4000f8e02ff */
[----:B------:R-:W-:-:S04]  /*284e0*/  IMAD.WIDE.U32 R2, R0, UR4, R2 ;  /* 0x0000000400027c25 */ /* 0x000fc8000f8e0002 */
[----:B------:R-:W-:Y:S01]  /*284f0*/  IMAD R0, R0, UR5, R4 ;  /* 0x0000000500007c24 */ /* 0x000fe2000f8e0204 */
[----:B------:R-:W-:-:S03]  /*28500*/  ULDC.64 UR4, c[0x0][0x2d0] ;  /* 0x0000b40000047ab9 */ /* 0x000fc60000000a00 */
[----:B------:R-:W-:Y:S02]  /*28510*/  IMAD.IADD R3, R3, 0x1, R0 ;  /* 0x0000000103037824 */ /* 0x000fe400078e0200 */
[----:B0-----:R-:W-:Y:S02]  /*28520*/  IMAD.SHL.U32 R7, R6, 0x20, RZ ;  /* 0x0000002006077824 */ /* 0x001fe400078e00ff */
[----:B------:R-:W0:Y:S03]  /*28530*/  @P0 LDC R6, c[0x0][0x450] ;  /* 0x00011400ff060b82 */ /* 0x000e260000000800 */
[----:B------:R-:W-:-:S05]  /*28540*/  LOP3.LUT R7, R5, 0x60, R7, 0xf8, !PT ;  /* 0x0000006005077812 */ /* 0x000fca00078ef807 */
[----:B------:R-:W1:Y:S01]  /*28550*/  @P0 LDC R5, c[0x0][0x44c] ;  /* 0x00011300ff050b82 */ /* 0x000e620000000800 */
[----:B------:R-:W-:-:S04]  /*28560*/  IMAD.IADD R4, R7, 0x1, R19 ;  /* 0x0000000107047824 */ /* 0x000fc800078e0213 */
[----:B------:R-:W-:Y:S02]  /*28570*/  IMAD.MOV.U32 R0, RZ, RZ, R4 ;  /* 0x000000ffff007224 */ /* 0x000fe400078e0004 */
[----:B-1----:R-:W-:-:S05]  /*28580*/  @P0 IMAD.HI.U32 R5, R4, R5, RZ ;  /* 0x0000000504050227 */ /* 0x002fca00078e00ff */
[----:B0-----:R-:W-:-:S05]  /*28590*/  @P0 SHF.R.U32.HI R0, RZ, R6, R5 ;  /* 0x00000006ff000219 */ /* 0x001fca0000011605 */
[----:B------:R-:W-:Y:S02]  /*285a0*/  IMAD.MOV R5, RZ, RZ, -R0 ;  /* 0x000000ffff057224 */ /* 0x000fe400078e0a00 */
[----:B------:R-:W-:-:S04]  /*285b0*/  IMAD.WIDE.U32 R2, R0, UR4, R2 ;  /* 0x0000000400027c25 */ /* 0x000fc8000f8e0002 */
[----:B------:R-:W-:Y:S01]  /*285c0*/  IMAD R4, R8, R5, R4 ;  /* 0x0000000508047224 */ /* 0x000fe200078e0204 */
[----:B------:R-:W-:-:S05]  /*285d0*/  SHF.R.S32.HI R5, RZ, 0x1f, R0 ;  /* 0x0000001fff057819 */ /* 0x000fca0000011400 */
[----:B------:R-:W-:-:S04]  /*285e0*/  IMAD R5, R5, UR4, RZ ;  /* 0x0000000405057c24 */ /* 0x000fc8000f8e02ff */
[----:B------:R-:W-:Y:S01]  /*285f0*/  IMAD R0, R0, UR5, R5 ;  /* 0x0000000500007c24 */ /* 0x000fe2000f8e0205 */
[----:B------:R-:W-:Y:S01]  /*28600*/  ULDC.64 UR4, c[0x0][0x2c8] ;  /* 0x0000b20000047ab9 */ /* 0x000fe20000000a00 */
[----:B------:R-:W0:Y:S02]  /*28610*/  S2R R5, SR_TID.X ;  /* 0x0000000000057919 */ /* 0x000e240000002100 */
[----:B------:R-:W-:Y:S01]  /*28620*/  IMAD.IADD R3, R3, 0x1, R0 ;  /* 0x0000000103037824 */ /* 0x000fe200078e0200 */
[----:B------:R-:W-:Y:S01]  /*28630*/  SHF.R.S32.HI R0, RZ, 0x1f, R4 ;  /* 0x0000001fff007819 */ /* 0x000fe20000011404 */
[----:B------:R-:W-:-:S04]  /*28640*/  IMAD.WIDE.U32 R6, R4, UR4, R2 ;  /* 0x0000000404067c25 */ /* 0x000fc8000f8e0002 */
[----:B------:R-:W-:Y:S01]  /*28650*/  IMAD R0, R0, UR4, RZ ;  /* 0x0000000400007c24 */ /* 0x000fe2000f8e02ff */
[----:B------:R-:W-:Y:S02]  /*28660*/  ULDC UR4, c[0x0][0x2b8] ;  /* 0x0000ae0000047ab9 */ /* 0x000fe40000000800 */
[----:B------:R-:W-:Y:S01]  /*28670*/  ISETP.GE.AND P2, PT, R9, UR4, PT ;  /* 0x0000000409007c0c */ /* 0x000fe2000bf46270 */
[----:B------:R-:W-:Y:S01]  /*28680*/  IMAD R2, R4, UR5, R0 ;  /* 0x0000000504027c24 */ /* 0x000fe2000f8e0200 */
[----:B------:R1:W5:Y:S01]  /*28690*/  LDL R9, [R1+0x3c] ;  /* 0x00003c0001097983 */ /* 0x0003620000100800 */
[----:B------:R-:W-:Y:S02]  /*286a0*/  IADD3 R3, P3, R6, UR6, RZ ;  /* 0x0000000606037c10 */ /* 0x000fe4000ff7e0ff */
[----:B------:R-:W-:Y:S02]  /*286b0*/  ISETP.GE.AND P1, PT, R11, UR4, PT ;  /* 0x000000040b007c0c */ /* 0x000fe4000bf26270 */
[----:B------:R-:W-:Y:S01]  /*286c0*/  IADD3.X R2, R7, UR7, R2, P3, !PT ;  /* 0x0000000707027c10 */ /* 0x000fe20009ffe402 */
[----:B0-----:R-:W-:-:S05]  /*286d0*/  IMAD.SHL.U32 R10, R5, 0x10, RZ ;  /* 0x00000010050a7824 */ /* 0x001fca00078e00ff */
[----:B------:R-:W-:-:S04]  /*286e0*/  LOP3.LUT R10, R10, 0x30, RZ, 0xc0, !PT ;  /* 0x000000300a0a7812 */ /* 0x000fc800078ec0ff */
[----:B------:R-:W-:Y:S01]  /*286f0*/  ISETP.GE.AND P0, PT, R10, UR4, PT ;  /* 0x000000040a007c0c */ /* 0x000fe2000bf06270 */
[----:B------:R-:W-:-:S03]  /*28700*/  UMOV UR4, 0xffffffff ;  /* 0xffffffff00047882 */ /* 0x000fc60000000000 */
[----:B-1----:R-:W-:Y:S09]  /*28710*/  BRA.DIV UR4, `(.L_x_1638) ;  /* 0x0000006a04487947 */ /* 0x002ff2000b800000 */
[----:B------:R-:W0:Y:S02]  /*28720*/  S2R R5, SR_TID.X ;  /* 0x0000000000057919 */ /* 0x000e240000002100 */
[----:B0-----:R-:W-:Y:S02]  /*28730*/  LOP3.LUT R6, R5, 0x7f, RZ, 0xc0, !PT ;  /* 0x0000007f05067812 */ /* 0x001fe400078ec0ff */
[----:B------:R-:W2:Y:S02]  /*28740*/  LDL.LU R5, [R1+0x40] ;  /* 0x0000400001057983 */ /* 0x000ea40000300800 */
[----:B------:R-:W-:Y:S02]  /*28750*/  SHF.R.U32.HI R6, RZ, 0x2, R6 ;  /* 0x00000002ff067819 */ /* 0x000fe40000011606 */
[----:B------:R-:W-:Y:S03]  /*28760*/  SHFL.IDX PT, R4, R2, RZ, 0x1c1f ;  /* 0x001c1fff02047589 */ /* 0x000fe600000e0000 */
[----:B------:R-:W-:-:S02]  /*28770*/  IMAD.IADD R19, R6, 0x1, R19 ;  /* 0x0000000106137824 */ /* 0x000fc400078e0213 */
[----:B------:R-:W-:Y:S01]  /*28780*/  SHFL.IDX PT, R6, R2, 0x1, 0x1c1f ;  /* 0x003c1f0002067f89 */ /* 0x000fe200000e0000 */
        /* <DEDUP_REMOVED lines=8> */
[----:B-----5:R-:W-:Y:S04]  /*28810*/  @!P4 LDGSTS.E.BYPASS.LTC128B.128 [R9+0x10400], desc[UR42][R4.64], !P0 ;  /* 0x104000000409cfae */ /* 0x020fe8000c101d6a */
[----:B------:R-:W-:Y:S04]  /*28820*/  @!P4 LDGSTS.E.BYPASS.LTC128B.128 [R9+0x12400], desc[UR42][R4.64+0x40], !P1 ;  /* 0x124000400409cfae */ /* 0x000fe8000c901d6a */
[----:B------:R0:W-:Y:S02]  /*28830*/  @!P4 LDGSTS.E.BYPASS.LTC128B.128 [R9+0x14400], desc[UR42][R4.64+0x80], !P2 ;  /* 0x144000800409cfae */ /* 0x0001e4000d101d6a */
[----:B0-----:R-:W-:-:S05]  /*28840*/  VIADD R4, R19, 0x20 ;  /* 0x0000002013047836 */ /* 0x001fca0000000000 */
[----:B------:R-:W-:Y:S02]  /*28850*/  ISETP.GE.AND P3, PT, R4, R0, PT ;  /* 0x000000000400720c */ /* 0x000fe40003f66270 */
[----:B------:R-:W0:Y:S11]  /*28860*/  SHFL.IDX PT, R4, R3, 0x1, 0x1c1f ;  /* 0x003c1f0003047f89 */ /* 0x000e3600000e0000 */
[----:B0-----:R-:W-:-:S05]  /*28870*/  @!P3 IADD3 R5, P4, R10, R4, RZ ;  /* 0x000000040a05b210 */ /* 0x001fca0007f9e0ff */
[----:B------:R-:W-:Y:S02]  /*28880*/  @!P3 IMAD.X R4, RZ, RZ, R6, P4 ;  /* 0x000000ffff04b224 */ /* 0x000fe400020e0606 */
[----:B------:R-:W-:Y:S03]  /*28890*/  SHFL.IDX PT, R6, R2, 0x2, 0x1c1f ;  /* 0x005c1f0002067f89 */ /* 0x000fe600000e0000 */
[----:B------:R-:W-:-:S04]  /*288a0*/  @!P3 LOP3.LUT R5, R5, R4, RZ, 0x3c, !PT ;  /* 0x000000040505b212 */ /* 0x000fc800078e3cff */
[----:B------:R-:W-:-:S04]  /*288b0*/  @!P3 LOP3.LUT R4, R5, R4, RZ, 0x3c, !PT ;  /* 0x000000040504b212 */ /* 0x000fc800078e3cff */
[----:B------:R-:W-:-:S05]  /*288c0*/  @!P3 LOP3.LUT R5, R5, R4, RZ, 0x3c, !PT ;  /* 0x000000040505b212 */ /* 0x000fca00078e3cff */
[----:B------:R-:W-:Y:S04]  /*288d0*/  @!P3 LDGSTS.E.BYPASS.LTC128B.128 [R9+0x10c00], desc[UR42][R4.64], !P0 ;  /* 0x10c000000409bfae */ /* 0x000fe8000c101d6a */
[----:B------:R-:W-:Y:S04]  /*288e0*/  @!P3 LDGSTS.E.BYPASS.LTC128B.128 [R9+0x12c00], desc[UR42][R4.64+0x40], !P1 ;  /* 0x12c000400409bfae */ /* 0x000fe8000c901d6a */
[----:B------:R0:W-:Y:S02]  /*288f0*/  @!P3 LDGSTS.E.BYPASS.LTC128B.128 [R9+0x14c00], desc[UR42][R4.64+0x80], !P2 ;  /* 0x14c000800409bfae */ /* 0x0001e4000d101d6a */
[----:B0-----:R-:W-:-:S05]  /*28900*/  VIADD R4, R19, 0x40 ;  /* 0x0000004013047836 */ /* 0x001fca0000000000 */
[----:B------:R-:W-:Y:S02]  /*28910*/  ISETP.GE.AND P3, PT, R4, R0, PT ;  /* 0x000000000400720c */ /* 0x000fe40003f66270 */
[----:B------:R-:W0:Y:S04]  /*28920*/  SHFL.IDX PT, R4, R3, 0x2, 0x1c1f ;  /* 0x005c1f0003047f89 */ /* 0x000e2800000e0000 */
[----:B------:R-:W1:Y:S07]  /*28930*/  SHFL.IDX PT, R3, R3, 0x3, 0x1c1f ;  /* 0x007c1f0003037f89 */ /* 0x000e6e00000e0000 */
[----:B0-----:R-:W-:-:S05]  /*28940*/  @!P3 IADD3 R5, P4, R10, R4, RZ ;  /* 0x000000040a05b210 */ /* 0x001fca0007f9e0ff */
[----:B------:R-:W-:-:S05]  /*28950*/  @!P3 IMAD.X R4, RZ, RZ, R6, P4 ;  /* 0x000000ffff04b224 */ /* 0x000fca00020e0606 */
[----:B------:R-:W-:-:S04]  /*28960*/  @!P3 LOP3.LUT R5, R5, R4, RZ, 0x3c, !PT ;  /* 0x000000040505b212 */ /* 0x000fc800078e3cff */
[----:B------:R-:W-:-:S04]  /*28970*/  @!P3 LOP3.LUT R4, R5, R4, RZ, 0x3c, !PT ;  /* 0x000000040504b212 */ /* 0x000fc800078e3cff */
[----:B------:R-:W-:-:S05]  /*28980*/  @!P3 LOP3.LUT R5, R5, R4, RZ, 0x3c, !PT ;  /* 0x000000040505b212 */ /* 0x000fca00078e3cff */
[----:B------:R-:W-:Y:S04]  /*28990*/  @!P3 LDGSTS.E.BYPASS.LTC128B.128 [R9+0x11400], desc[UR42][R4.64], !P0 ;  /* 0x114000000409bfae */ /* 0x000fe8000c101d6a */
[----:B------:R-:W-:Y:S04]  /*289a0*/  @!P3 LDGSTS.E.BYPASS.LTC128B.128 [R9+0x13400], desc[UR42][R4.64+0x40], !P1 ;  /* 0x134000400409bfae */ /* 0x000fe8000c901d6a */
[----:B------:R0:W-:Y:S04]  /*289b0*/  @!P3 LDGSTS.E.BYPASS.LTC128B.128 [R9+0x15400], desc[UR42][R4.64+0x80], !P2 ;  /* 0x154000800409bfae */ /* 0x0001e8000d101d6a */
[----:B01----:R0:W2:Y:S02]  /*289c0*/  SHFL.IDX PT, R4, R2, 0x3, 0x1c1f ;  /* 0x007c1f0002047f89 */ /* 0x0030a400000e0000 */
.L_x_1852:
[----:B------:R-:W-:Y:S01]  /*289d0*/  VIADD R19, R19, 0x60 ;  /* 0x0000006013137836 */ /* 0x000fe20000000000 */
[----:B------:R-:W-:Y:S04]  /*289e0*/  BSSY B0, `(.L_x_1639) ;  /* 0x000000b000007945 */ /* 0x000fe80003800000 */
[----:B------:R-:W-:-:S13]  /*289f0*/  ISETP.GE.AND P3, PT, R19, R0, PT ;  /* 0x000000001300720c */ /* 0x000fda0003f66270 */
[----:B------:R-:W-:Y:S05]  /*28a00*/  @P3 BRA `(.L_x_1640) ;  /* 0x0000000000203947 */ /* 0x000fea0003800000 */
[----:B0-----:R-:W-:-:S05]  /*28a10*/  IADD3 R2, P3, R10, R3, RZ ;  /* 0x000000030a027210 */ /* 0x001fca0007f7e0ff */
[----:B--2---:R-:W-:-:S05]  /*28a20*/  IMAD.X R3, RZ, RZ, R4, P3 ;  /* 0x000000ffff037224 */ /* 0x004fca00018e0604 */
[----:B------:R-:W-:Y:S01]  /*28a30*/  @!PT LDS RZ, [RZ] ;  /* 0x00000000fffff984 */ /* 0x000fe20000000800 */
[----:B------:R-:W-:Y:S01]  /*28a40*/  @!PT LDS RZ, [RZ] ;  /* 0x00000000fffff984 */ /* 0x000fe20000000800 */
[----:B------:R-:W-:Y:S01]  /*28a50*/  @!PT LDS RZ, [RZ] ;  /* 0x00000000fffff984 */ /* 0x000fe20000000800 */
[----:B------:R1:W-:Y:S04]  /*28a60*/  LDGSTS.E.BYPASS.LTC128B.128 [R9+0x11c00], desc[UR42][R2.64], !P0 ;  /* 0x11c0000002097fae */ /* 0x0003e8000c101d6a */
[----:B------:R1:W-:Y:S04]  /*28a70*/  LDGSTS.E.BYPASS.LTC128B.128 [R9+0x13c00], desc[UR42][R2.64+0x40], !P1 ;  /* 0x13c0004002097fae */ /* 0x0003e8000c901d6a */
[----:B------:R1:W-:Y:S02]  /*28a80*/  LDGSTS.E.BYPASS.LTC128B.128 [R9+0x15c00], desc[UR42][R2.64+0x80], !P2 ;  /* 0x15c0008002097fae */ /* 0x0003e4000d101d6a */
.L_x_1640:
[----:B------:R-:W-:Y:S05]  /*28a90*/  BSYNC B0 ;  /* 0x0000000000007941 */ /* 0x000fea0003800000 */
.L_x_1639:
[----:B------:R-:W-:Y:S01]  /*28aa0*/  NOP ;  /* 0x0000000000007918 */ /* 0x000fe20000000000 */
[----:B------:R-:W-:-:S13]  /*28ab0*/  PLOP3.LUT P0, PT, PT, PT, PT, 0x80, 0x0 ;  /* 0x000000000000781c */ /* 0x000fda0003f0f070 */
.L_x_1641:
[----:B------:R-:W-:Y:S02]  /*28ac0*/  PLOP3.LUT P1, PT, P1, P0, PT, 0xa2, 0x0 ;  /* 0x000000000000781c */ /* 0x000fe40000f21472 */
[----:B------:R-:W-:-:S08]  /*28ad0*/  @P0 R2UR P1, UR4, R18 ;  /* 0x00000000120402ca */ /* 0x000fd00000020000 */
[----:B------:R-:W-:-:S05]  /*28ae0*/  @P0 PLOP3.LUT P0, PT, P1, PT, PT, 0x80, 0x0 ;  /* 0x000000000000081c */ /* 0x000fca0000f0f070 */
[----:B------:R-:W-:Y:S01]  /*28af0*/  @!P1 SYNCS.ARRIVE.TRANS64.RED.A0T1 RZ, [UR4+0x22800], RZ ;  /* 0x022800ffffff99a7 */ /* 0x000fe20008200404 */
[----:B------:R-:W-:Y:S07]  /*28b00*/  @!P1 ARRIVES.LDGSTSBAR.64.TRANSCNT [UR4+0x22800] ;  /* 0x02280000ff0099b0 */ /* 0x000fee0008000a84 */
[----:B------:R-:W-:Y:S05]  /*28b10*/  @P0 BRA.U.ANY `(.L_x_1641) ;  /* 0xfffffffd00e80947 */ /* 0x000fea000393ffff */
[----:B01----:R-:W3:Y:S02]  /*28b20*/  LDL.LU R2, [R1+0x58] ;  /* 0x0000580001027983 */ /* 0x003ee40000300800 */
[----:B---3--:R-:W-:-:S05]  /*28b30*/  VIADD R2, R2, 0x1 ;  /* 0x0000000102027836 */ /* 0x008fca0000000000 */
        /* <DEDUP_REMOVED lines=8> */
[----:B------:R-:W1:Y:S03]  /*28bc0*/  SYNCS.PHASECHK.TRANS64.TRYWAIT P0, [R18+URZ+0x22820], R0 ;  /* 0x02282000120075a7 */ /* 0x000e66000800017f */
[----:B01----:R-:W-:Y:S05]  /*28bd0*/  @!P0 BRA `(.L_x_1643) ;  /* 0x0000006800808947 */ /* 0x003fea0003800000 */
.L_x_1853:
[----:B------:R-:W-:Y:S05]  /*28be0*/  BSYNC B0 ;  /* 0x0000000000007941 */ /* 0x000fea0003800000 */
.L_x_1642:
[----:B------:R-:W0:Y:S04]  /*28bf0*/  LDL.LU R3, [R1+0x48] ;  /* 0x0000480001037983 */ /* 0x000e280000300800 */
[----:B------:R-:W3:Y:S01]  /*28c00*/  LDL R2, [R1+0x8] ;  /* 0x0000080001027983 */ /* 0x000ee20000100800 */
[----:B0-----:R-:W-:-:S05]  /*28c10*/  VIADD R0, R3, 0xfffffffe ;  /* 0xfffffffe03007836 */ /* 0x001fca0000000000 */
[----:B---3--:R-:W-:-:S13]  /*28c20*/  ISETP.GE.AND P0, PT, R0, R2, PT ;  /* 0x000000020000720c */ /* 0x008fda0003f06270 */
[----:B------:R-:W-:Y:S05]  /*28c30*/  @!P0 BRA `(.L_x_1644) ;  /* 0x0000000c00fc8947 */ /* 0x000fea0003800000 */
[----:B------:R0:W5:Y:S04]  /*28c40*/  LDL.LU R6, [R1+0x10] ;  /* 0x0000100001067983 */ /* 0x0001680000300800 */
[----:B------:R0:W5:Y:S02]  /*28c50*/  LDL.LU R7, [R1+0x18] ;  /* 0x0000180001077983 */ /* 0x0001640000300800 */
.L_x_1666:
[----:B------:R-:W3:Y:S01]  /*28c60*/  LDL R2, [R1+0x28] ;  /* 0x0000280001027983 */ /* 0x000ee20000100800 */
[----:B-----5:R-:W-:Y:S01]  /*28c70*/  VIADD R3, R6, 0x1 ;  /* 0x0000000106037836 */ /* 0x020fe20000000000 */
[----:B------:R-:W-:Y:S05]  /*28c80*/  YIELD ;  /* 0x0000000000007946 */ /* 0x000fea0003800000 */
[C---:B------:R-:W-:Y:S01]  /*28c90*/  ISETP.NE.AND P0, PT, R3.reuse, 0x2, PT ;  /* 0x000000020300780c */ /* 0x040fe20003f05270 */
[----:B------:R-:W-:Y:S03]  /*28ca0*/  BSSY B0, `(.L_x_1645) ;  /* 0x000008c000007945 */ /* 0x000fe60003800000 */
[----:B------:R-:W-:-:S02]  /*28cb0*/  SEL R10, R3, RZ, P0 ;  /* 0x000000ff030a7207 */ /* 0x000fc40000000000 */
[----:B---3--:R-:W-:Y:S02]  /*28cc0*/  LOP3.LUT P1, RZ, R2, 0x1, RZ, 0xc0, !PT ;  /* 0x0000000102ff7812 */ /* 0x008fe4000782c0ff */
[----:B------:R-:W-:-:S04]  /*28cd0*/  SEL R2, RZ, 0x1, P0 ;  /* 0x00000001ff027807 */ /* 0x000fc80000000000 */
[----:B------:R-:W-:-:S05]  /*28ce0*/  LOP3.LUT R9, R7, R2, RZ, 0x3c, !PT ;  /* 0x0000000207097212 */ /* 0x000fca00078e3cff */
[----:B------:R1:W-:Y:S04]  /*28cf0*/  STL [R1+0x18], R9 ;  /* 0x0000180901007387 */ /* 0x0003e80000100800 */
[----:B------:R1:W-:Y:S01]  /*28d00*/  STL [R1+0x10], R10 ;  /* 0x0000100a01007387 */ /* 0x0003e20000100800 */
        /* <DEDUP_REMOVED lines=11> */
[----:B------:R-:W2:Y:S02]  /*28dc0*/  @P0 LDC.64 R2, c[0x0][0x440] ;  /* 0x00011000ff020b82 */ /* 0x000ea40000000a00 */
        /* <DEDUP_REMOVED lines=8> */
[----:B------:R-:W-:-:S04]  /*28e50*/  IMAD.WIDE.U32 R2, R11, UR6, R2 ;  /* 0x000000060b027c25 */ /* 0x000fc8000f8e0002 */
[----:B------:R-:W-:Y:S01]  /*28e60*/  IMAD.IADD R3, R4, 0x1, R3 ;  /* 0x0000000104037824 */ /* 0x000fe200078e0203 */
[----:B------:R-:W-:-:S04]  /*28e70*/  LEA R4, P0, R2, UR4, 0x2 ;  /* 0x0000000402047c11 */ /* 0x000fc8000f8010ff */
[----:B------:R-:W-:-:S05]  /*28e80*/  LEA.HI.X R5, R2, UR5, R3, 0x2, P0 ;  /* 0x0000000502057c11 */ /* 0x000fca00080f1403 */
[----:B------:R3:W5:Y:S04]  /*28e90*/  LDG.E R17, desc[UR42][R4.64] ;  /* 0x0000002a04117981 */ /* 0x000768000c1e1900 */
.L_x_1647:
[----:B------:R-:W2:Y:S01]  /*28ea0*/  S2R R2, SR_TID.X ;  /* 0x0000000000027919 */ /* 0x000ea20000002100 */
[----:B------:R-:W-:Y:S01]  /*28eb0*/  IMAD R3, R10, 0x8, R18 ;  /* 0x000000080a037824 */ /* 0x000fe200078e0212 */
[----:B------:R-:W-:Y:S01]  /*28ec0*/  BSSY B1, `(.L_x_1648) ;  /* 0x0000006000017945 */ /* 0x000fe20003800000 */
[----:B--23--:R-:W-:Y:S02]  /*28ed0*/  LOP3.LUT R4, R2, 0x7f, RZ, 0xc0, !PT ;  /* 0x0000007f02047812 */ /* 0x00cfe400078ec0ff */
[----:B------:R-:W-:Y:S02]  /*28ee0*/  SHF.L.U32 R2, R9, 0x1f, RZ ;  /* 0x0000001f09027819 */ /* 0x000fe400000006ff */
[----:B------:R-:W-:Y:S02]  /*28ef0*/  ISETP.NE.AND P1, PT, R4, RZ, PT ;  /* 0x000000ff0400720c */ /* 0x000fe40003f25270 */
[----:B------:R-:W2:Y:S02]  /*28f00*/  SYNCS.PHASECHK.TRANS64.TRYWAIT P0, [R3+URZ+0x22880], R2 ;  /* 0x02288002030075a7 */ /* 0x000ea4000800017f */
[----:B--2---:R-:W-:Y:S09]  /*28f10*/  @!P0 BRA `(.L_x_1649) ;  /* 0x0000006400c48947 */ /* 0x004ff20003800000 */
.L_x_1854:
[----:B------:R-:W-:Y:S05]  /*28f20*/  BSYNC B1 ;  /* 0x0000000000017941 */ /* 0x000fea0003800000 */
.L_x_1648:
        /* <DEDUP_REMOVED lines=9> */
.L_x_1651:
[----:B------:R-:W-:Y:S05]  /*28fc0*/  BSYNC B1 ;  /* 0x0000000000017941 */ /* 0x000fea0003800000 */
.L_x_1650:
[----:B------:R-:W3:Y:S04]  /*28fd0*/  LDL R5, [R1+0x10] ;  /* 0x0000100001057983 */ /* 0x000ee80000100800 */
[----:B------:R-:W4:Y:S01]  /*28fe0*/  LDL R4, [R1+0x30] ;  /* 0x0000300001047983 */ /* 0x000f220000100800 */
[----:B-1----:R-:W-:Y:S01]  /*28ff0*/  IMAD.MOV.U32 R10, RZ, RZ, RZ ;  /* 0x000000ffff0a7224 */ /* 0x002fe200078e00ff */
[----:B------:R-:W-:Y:S01]  /*29000*/  UIADD3 UR4, UP0, UR40, 0x470, URZ ;  /* 0x0000047028047890 */ /* 0x000fe2000ff1e03f */
[----:B------:R-:W-:Y:S01]  /*29010*/  PLOP3.LUT P0, PT, PT, PT, PT, 0x80, 0x0 ;  /* 0x000000000000781c */ /* 0x000fe20003f0f070 */
[----:B------:R-:W-:Y:S01]  /*29020*/  UMOV UR6, 0x0 ;  /* 0x0000000000067882 */ /* 0x000fe20000000000 */
[----:B------:R-:W-:Y:S01]  /*29030*/  UMOV UR7, 0x14f00000 ;  /* 0x14f0000000077882 */ /* 0x000fe20000000000 */
[----:B------:R-:W-:Y:S01]  /*29040*/  R2UR UR10, R10 ;  /* 0x000000000a0a72ca */ /* 0x000fe200000e0000 */
[----:B------:R-:W-:Y:S01]  /*29050*/  UIADD3.X UR5, URZ, UR41, URZ, UP0, !UPT ;  /* 0x000000293f057290 */ /* 0x000fe200087fe43f */
[----:B---3--:R-:W-:-:S02]  /*29060*/  IMAD R5, R5, 0x4000, R18 ;  /* 0x0000400005057824 */ /* 0x008fc400078e0212 */
[----:B----4-:R-:W-:Y:S02]  /*29070*/  IMAD R4, R8, 0x80, R4 ;  /* 0x0000008008047824 */ /* 0x010fe400078e0204 */
[----:B------:R-:W-:Y:S02]  /*29080*/  VIADD R5, R5, 0x8400 ;  /* 0x0000840005057836 */ /* 0x000fe40000000000 */
[----:B------:R-:W-:-:S07]  /*29090*/  VIADD R8, R3, 0x22870 ;  /* 0x0002287003087836 */ /* 0x000fce0000000000 */
.L_x_1652:
        /* <DEDUP_REMOVED lines=13> */
.L_x_1855:
[----:B------:R-:W-:Y:S05]  /*29170*/  BSYNC B1 ;  /* 0x0000000000017941 */ /* 0x000fea0003800000 */
.L_x_1653:
[----:B------:R-:W-:Y:S01]  /*29180*/  BSSY B1, `(.L_x_1655) ;  /* 0x000000b000017945 */ /* 0x000fe20003800000 */
[----:B------:R-:W-:Y:S02]  /*29190*/  IMAD.MOV.U32 R8, RZ, RZ, 0x0 ;  /* 0x00000000ff087424 */ /* 0x000fe400078e00ff */
[----:B------:R-:W-:Y:S01]  /*291a0*/  IMAD.MOV.U32 R9, RZ, RZ, 0x14f00000 ;  /* 0x14f00000ff097424 */ /* 0x000fe200078e00ff */
[----:B------:R-:W-:Y:S06]  /*291b0*/  @P1 BRA `(.L_x_1656) ;  /* 0x00000000001c1947 */ /* 0x000fec0003800000 */
[----:B------:R-:W3:Y:S01]  /*291c0*/  S2R R5, SR_TID.X ;  /* 0x0000000000057919 */ /* 0x000ee20000002100 */
[----:B-12---:R-:W-:-:S04]  /*291d0*/  IMAD.MOV.U32 R2, RZ, RZ, 0x6000 ;  /* 0x00006000ff027424 */ /* 0x006fc800078e00ff */
[----:B------:R4:W-:Y:S01]  /*291e0*/  SYNCS.ARRIVE.TRANS64 RZ, [R3+URZ+0x22830], R2 ;  /* 0x0228300203ff79a7 */ /* 0x0009e2000800003f */
[----:B---3--:R-:W-:-:S04]  /*291f0*/  LOP3.LUT R5, R5, 0x1f, RZ, 0xc0, !PT ;  /* 0x0000001f05057812 */ /* 0x008fc800078ec0ff */
[----:B------:R-:W-:-:S13]  /*29200*/  ISETP.NE.AND P0, PT, R5, RZ, PT ;  /* 0x000000ff0500720c */ /* 0x000fda0003f05270 */
[----:B----4-:R-:W-:Y:S05]  /*29210*/  @!P0 BRA `(.L_x_1656) ;  /* 0x0000000000048947 */ /* 0x010fea0003800000 */
[----:B------:R-:W-:Y:S01]  /*29220*/  BPT.TRAP 0x1 ;  /* 0x000000040000795c */ /* 0x000fe20000300000 */
.L_x_1656:
[----:B------:R-:W-:Y:S05]  /*29230*/  BSYNC B1 ;  /* 0x0000000000017941 */ /* 0x000fea0003800000 */
.L_x_1655:
[----:B-12---:R-:W2:Y:S01]  /*29240*/  LDL R2, [R1+0x10] ;  /* 0x0000100001027983 */ /* 0x006ea20000100800 */
        /* <DEDUP_REMOVED lines=9> */
.L_x_1657:
        /* <DEDUP_REMOVED lines=15> */
.L_x_1658:
        /* <DEDUP_REMOVED lines=15> */
.L_x_1659:
        /* <DEDUP_REMOVED lines=10> */
.L_x_1646:
[----:B------:R-:W-:Y:S05]  /*29560*/  BSYNC B0 ;  /* 0x0000000000007941 */ /* 0x000fea0003800000 */
.L_x_1645:
[----:B------:R-:W-:-:S06]  /*29570*/  UISETP.NE.AND UP0, UPT, UR37, 0x3, UPT ;  /* 0x000000032500788c */ /* 0x000fcc000bf05270 */
[----:B------:R-:W-:-:S13]  /*29580*/  PLOP3.LUT P0, PT, PT, PT, UP0, 0x80, 0x0 ;  /* 0x000000000000781c */ /* 0x000fda0003f0f008 */
[----:B------:R-:W-:Y:S05]  /*29590*/  @!P0 BRA `(.L_x_1660) ;  /* 0x0000000000048947 */ /* 0x000fea0003800000 */
[----:B------:R-:W-:Y:S01]  /*295a0*/  BPT.TRAP 0x1 ;  /* 0x000000040000795c */ /* 0x000fe20000300000 */
.L_x_1660:
        /* <DEDUP_REMOVED lines=8> */
.L_x_1856:
[----:B------:R-:W-:Y:S05]  /*29630*/  BSYNC B0 ;  /* 0x0000000000007941 */ /* 0x000fea0003800000 */
.L_x_1661:
[----:B------:R-:W-:Y:S05]  /*29640*/  @!P1 BRA `(.L_x_1663) ;  /* 0x0000000000049947 */ /* 0x000fea0003800000 */
[----:B------:R-:W-:Y:S01]  /*29650*/  BPT.TRAP 0x1 ;  /* 0x000000040000795c */ /* 0x000fe20000300000 */
.L_x_1663:
[----:B---3--:R-:W-:Y:S01]  /*29660*/  SHF.L.U32 R2, R7, 0x1f, RZ ;  /* 0x0000001f07027819 */ /* 0x008fe200000006ff */
[----:B------:R-:W-:-:S03]  /*29670*/  IMAD.SHL.U32 R3, R6, 0x4000, RZ ;  /* 0x0000400006037824 */ /* 0x000fc600078e00ff */
[----:B------:R-:W3:Y:S02]  /*29680*/  SYNCS.PHASECHK.TRANS64.TRYWAIT P0, [R20+URZ+0x22860], R2 ;  /* 0x02286002140075a7 */ /* 0x000ee4000800017f */
[----:B---3--:R-:W-:Y:S05]  /*29690*/  @!P0 BRA `(.L_x_1664) ;  /* 0x0000006000208947 */ /* 0x008fea0003800000 */
.L_x_1857:
[----:B--2---:R-:W3:Y:S04]  /*296a0*/  LDL R4, [R1+0x38] ;  /* 0x0000380001047983 */ /* 0x004ee80000100800 */
[----:B------:R-:W2:Y:S04]  /*296b0*/  LDL R12, [R1+0x24] ;  /* 0x00002400010c7983 */ /* 0x000ea80000100800 */
[----:B------:R-:W4:Y:S01]  /*296c0*/  LDL R13, [R1+0x34] ;  /* 0x00003400010d7983 */ /* 0x000f220000100800 */
[----:B------:R-:W-:Y:S05]  /*296d0*/  WARPSYNC.ALL ;  /* 0x0000000000007948 */ /* 0x000fea0003800000 */
[----:B---3--:R-:W-:-:S05]  /*296e0*/  LOP3.LUT R2, R3, R4, RZ, 0xfc, !PT ;  /* 0x0000000403027212 */ /* 0x008fca00078efcff */
[----:B------:R-:W-:-:S05]  /*296f0*/  IMAD.IADD R2, R18, 0x1, R2 ;  /* 0x0000000112027824 */ /* 0x000fca00078e0202 */
[----:B------:R-:W3:Y:S01]  /*29700*/  LDSM.16.MT88.4 R4, [R2+0x8400] ;  /* 0x008400000204783b */ /* 0x000ee20000004200 */
[----:B--2---:R-:W-:Y:S01]  /*29710*/  IMAD.IADD R19, R12, 0x1, R2 ;  /* 0x000000010c137824 */ /* 0x004fe200078e0202 */
[----:B----4-:R-:W-:Y:S02]  /*29720*/  IADD3 R3, R18, R3, R13 ;  /* 0x0000000312037210 */ /* 0x010fe40007ffe00d */
[C-C-:B---3--:R-:W-:Y:S02]  /*29730*/  PRMT R8, R4.reuse, 0x6420, R5.reuse ;  /* 0x0000642004087816 */ /* 0x148fe40000000005 */
[----:B-1----:R-:W-:Y:S02]  /*29740*/  PRMT R9, R4, 0x7531, R5 ;  /* 0x0000753104097816 */ /* 0x002fe40000000005 */
        /* <DEDUP_REMOVED lines=27> */
[----:B-1----:R-:W-:Y:S01]  /*29900*/  IMAD.MOV.U32 R10, RZ, RZ, R14 ;  /* 0x000000ffff0a7224 */ /* 0x002fe200078e000e */
[----:B------:R-:W-:Y:S02]  /*29910*/  MOV R11, R15 ;  /* 0x0000000f000b7202 */ /* 0x000fe40000000f00 */
        /* <DEDUP_REMOVED lines=35> */
.L_x_1665:
[----:B------:R-:W2:Y:S01]  /*29b50*/  S2R R2, SR_TID.X ;  /* 0x0000000000027919 */ /* 0x000ea20000002100 */
[----:B-1----:R1:W-:Y:S01]  /*29b60*/  SYNCS.ARRIVE.TRANS64.A1T0 RZ, [R20+URZ+0x22850], RZ ;  /* 0x022850ff14ff79a7 */ /* 0x0023e2000810003f */
[----:B------:R3:W5:Y:S04]  /*29b70*/  LDL R6, [R1+0x10] ;  /* 0x0000100001067983 */ /* 0x0007680000100800 */
[----:B------:R3:W5:Y:S01]  /*29b80*/  LDL R7, [R1+0x18] ;  /* 0x0000180001077983 */ /* 0x0007620000100800 */
[----:B--2---:R-:W-:-:S03]  /*29b90*/  LOP3.LUT R3, R2, 0x7f, RZ, 0xc0, !PT ;  /* 0x0000007f02037812 */ /* 0x004fc600078ec0ff */
[----:B------:R-:W2:Y:S01]  /*29ba0*/  LDL R2, [R1+0x8] ;  /* 0x0000080001027983 */ /* 0x000ea20000100800 */
[----:B------:R-:W-:Y:S01]  /*29bb0*/  BAR.SYNC.DEFER_BLOCKING 0x2, 0x80 ;  /* 0x0082000000007b1d */ /* 0x000fe20000010000 */
[----:B------:R-:W-:-:S13]  /*29bc0*/  ISETP.NE.AND P0, PT, R3, RZ, PT ;  /* 0x000000ff0300720c */ /* 0x000fda0003f05270 */
[----:B-1----:R-:W-:-:S05]  /*29bd0*/  @!P0 VIADD R20, R20, 0x22880 ;  /* 0x0002288014148836 */ /* 0x002fca0000000000 */
[----:B------:R-:W-:-:S04]  /*29be0*/  @!P0 PRMT R20, RZ, 0x654, R20 ;  /* 0x00000654ff148816 */ /* 0x000fc80000000014 */
[----:B------:R3:W-:Y:S01]  /*29bf0*/  @!P0 SYNCS.ARRIVE.TRANS64.RED.A1T0 RZ, [R20+URZ], RZ ;  /* 0x000000ff14ff89a7 */ /* 0x0007e2000810043f */
[C---:B--2---:R-:W-:Y:S01]  /*29c00*/  ISETP.GT.AND P0, PT, R0.reuse, R2, PT ;  /* 0x000000020000720c */ /* 0x044fe20003f04270 */
[----:B------:R-:W-:-:S12]  /*29c10*/  VIADD R0, R0, 0xffffffff ;  /* 0xffffffff00007836 */ /* 0x000fd80000000000 */
[----:B---3--:R-:W-:Y:S05]  /*29c20*/  @P0 BRA `(.L_x_1666) ;  /* 0xfffffff0000c0947 */ /* 0x008fea000383ffff */
.L_x_1644:
[----:B------:R-:W1:Y:S01]  /*29c30*/  S2R R2, SR_TID.X ;  /* 0x0000000000027919 */ /* 0x000e620000002100 */
[----:B------:R-:W-:Y:S01]  /*29c40*/  BSSY B0, `(.L_x_1667) ;  /* 0x0000011000007945 */ /* 0x000fe20003800000 */
[----:B-1----:R-:W-:-:S04]  /*29c50*/  LOP3.LUT R2, R2, 0x7f, RZ, 0xc0, !PT ;  /* 0x0000007f02027812 */ /* 0x002fc800078ec0ff */
[----:B------:R-:W-:-:S13]  /*29c60*/  ISETP.NE.AND P0, PT, R2, RZ, PT ;  /* 0x000000ff0200720c */ /* 0x000fda0003f05270 */
[----:B------:R-:W-:Y:S05]  /*29c70*/  @P0 BRA `(.L_x_1668) ;  /* 0x0000000000340947 */ /* 0x000fea0003800000 */
[----:B------:R-:W1:Y:S01]  /*29c80*/  S2R R2, SR_LANEID ;  /* 0x0000000000027919 */ /* 0x000e620000000000 */
[----:B------:R-:W-:Y:S01]  /*29c90*/  VOTEU.ANY UR4, UPT, PT ;  /* 0x0000000000047886 */ /* 0x000fe200038e0100 */
[----:B--2---:R-:W2:Y:S01]  /*29ca0*/  LDC.64 R4, c[0x0][0xc60] ;  /* 0x00031800ff047b82 */ /* 0x004ea20000000a00 */
[----:B------:R-:W1:Y:S02]  /*29cb0*/  FLO.U32 R0, UR4 ;  /* 0x0000000400007d00 */ /* 0x000e6400080e0000 */
[----:B-1----:R-:W-:-:S06]  /*29cc0*/  ISETP.EQ.U32.AND P1, PT, R0, R2, PT ;  /* 0x000000020000720c */ /* 0x002fcc0003f22070 */
[----:B------:R-:W2:Y:S07]  /*29cd0*/  POPC R2, UR4 ;  /* 0x0000000400027d09 */ /* 0x000eae0008000000 */
[----:B--2---:R-:W2:Y:S04]  /*29ce0*/  @P1 ATOMG.E.ADD.STRONG.GPU PT, R2, desc[UR42][R4.64], R2 ;  /* 0x00000002040219a8 */ /* 0x004ea800081ee1ea */
[----:B--2---:R1:W2:Y:S02]  /*29cf0*/  SHFL.IDX PT, R2, R2, R0, 0x1f ;  /* 0x00001f0002027589 */ /* 0x0042a400000e0000 */
[----:B-1----:R-:W1:Y:S02]  /*29d00*/  S2R R0, SR_LTMASK ;  /* 0x0000000000007919 */ /* 0x002e640000003900 */
[----:B-1----:R-:W-:-:S06]  /*29d10*/  LOP3.LUT R0, R0, UR4, RZ, 0xc0, !PT ;  /* 0x0000000400007c12 */ /* 0x002fcc000f8ec0ff */
[----:B------:R-:W2:Y:S02]  /*29d20*/  POPC R0, R0 ;  /* 0x0000000000007309 */ /* 0x000ea40000000000 */
[----:B--2---:R-:W-:-:S05]  /*29d30*/  IADD3 R0, R2, UR38, R0 ;  /* 0x0000002602007c10 */ /* 0x004fca000fffe000 */
[----:B------:R1:W-:Y:S02]  /*29d40*/  STL [R1], R0 ;  /* 0x0000000001007387 */ /* 0x0003e40000100800 */
.L_x_1668:
[----:B------:R-:W-:Y:S05]  /*29d50*/  BSYNC B0 ;  /* 0x0000000000007941 */ /* 0x000fea0003800000 */
.L_x_1667:
[----:B------:R-:W-:-:S06]  /*29d60*/  UISETP.NE.AND UP0, UPT, UR37, 0x3, UPT ;  /* 0x000000032500788c */ /* 0x000fcc000bf05270 */
[----:B------:R-:W-:-:S13]  /*29d70*/  PLOP3.LUT P1, PT, PT, PT, UP0, 0x80, 0x0 ;  /* 0x000000000000781c */ /* 0x000fda0003f2f008 */
[----:B------:R-:W-:Y:S05]  /*29d80*/  @!P1 BRA `(.L_x_1669) ;  /* 0x0000000000049947 */ /* 0x000fea0003800000 */
[----:B------:R-:W-:Y:S01]  /*29d90*/  BPT.TRAP 0x1 ;  /* 0x000000040000795c */ /* 0x000fe20000300000 */
.L_x_1669:
[----:B------:R-:W3:Y:S04]  /*29da0*/  LDL R3, [R1+0x18] ;  /* 0x0000180001037983 */ /* 0x000ee80000100800 */
[----:B------:R-:W4:Y:S01]  /*29db0*/  LDL R2, [R1+0x10] ;  /* 0x0000100001027983 */ /* 0x000f220000100800 */
[----:B-1----:R-:W-:Y:S01]  /*29dc0*/  IMAD.U32 R0, RZ, RZ, UR39 ;  /* 0x00000027ff007e24 */ /* 0x002fe2000f8e00ff */
[----:B------:R-:W-:Y:S04]  /*29dd0*/  BSSY B0, `(.L_x_1670) ;  /* 0x0000007000007945 */ /* 0x000fe80003800000 */
[----:B------:R-:W-:-:S02]  /*29de0*/  ISETP.NE.AND P2, PT, R0, 0x3, PT ;  /* 0x000000030000780c */ /* 0x000fc40003f45270 */
[----:B---3--:R-:W-:-:S04]  /*29df0*/  LOP3.LUT R0, R3, 0x1, RZ, 0x3c, !PT ;  /* 0x0000000103007812 */ /* 0x008fc800078e3cff */
[----:B------:R-:W-:Y:S01]  /*29e00*/  SHF.L.U32 R0, R0, 0x1f, RZ ;  /* 0x0000001f00007819 */ /* 0x000fe200000006ff */
[----:B----4-:R-:W-:-:S04]  /*29e10*/  IMAD R16, R2, 0x8, R18 ;  /* 0x0000000802107824 */ /* 0x010fc800078e0212 */
[----:B------:R-:W1:Y:S02]  /*29e20*/  SYNCS.PHASECHK.TRANS64.TRYWAIT P1, [R16+URZ+0x22870], R0 ;  /* 0x02287000100075a7 */ /* 0x000e64000802017f */
[----:B-1----:R-:W-:Y:S05]  /*29e30*/  @!P1 BRA `(.L_x_1671) ;  /* 0x00000058004c9947 */ /* 0x002fea0003800000 */
.L_x_1858:
[----:B------:R-:W-:Y:S05]  /*29e40*/  BSYNC B0 ;  /* 0x0000000000007941 */ /* 0x000fea0003800000 */
.L_x_1670:
[----:B------:R-:W-:Y:S05]  /*29e50*/  @!P2 BRA `(.L_x_1672) ;  /* 0x000000000004a947 */ /* 0x000fea0003800000 */
[----:B------:R-:W-:Y:S01]  /*29e60*/  BPT.TRAP 0x1 ;  /* 0x000000040000795c */ /* 0x000fe20000300000 */
.L_x_1672:
[----:B-1----:R-:W3:Y:S02]  /*29e70*/  LDL R0, [R1+0x18] ;  /* 0x0000180001007983 */ /* 0x002ee40000100800 */
[----:B---3--:R-:W-:-:S04]  /*29e80*/  SHF.L.U32 R0, R0, 0x1f, RZ ;  /* 0x0000001f00007819 */ /* 0x008fc800000006ff */
[----:B------:R-:W1:Y:S02]  /*29e90*/  SYNCS.PHASECHK.TRANS64.TRYWAIT P1, [R16+URZ+0x22860], R0 ;  /* 0x02286000100075a7 */ /* 0x000e64000802017f */
[----:B-1----:R-:W-:Y:S05]  /*29ea0*/  @!P1 BRA `(.L_x_1673) ;  /* 0x0000005800449947 */ /* 0x002fea0003800000 */
.L_x_1859:
[----:B------:R-:W3:Y:S04]  /*29eb0*/  LDL R19, [R1+0x10] ;  /* 0x0000100001137983 */ /* 0x000ee80000100800 */
[----:B------:R-:W1:Y:S04]  /*29ec0*/  LDL R3, [R1+0x38] ;  /* 0x0000380001037983 */ /* 0x000e680000100800 */
[----:B------:R-:W4:Y:S04]  /*29ed0*/  LDL R12, [R1+0x24] ;  /* 0x00002400010c7983 */ /* 0x000f280000100800 */
[----:B------:R-:W4:Y:S01]  /*29ee0*/  LDL R13, [R1+0x34] ;  /* 0x00003400010d7983 */ /* 0x000f220000100800 */
[----:B------:R-:W-:Y:S05]  /*29ef0*/  WARPSYNC.ALL ;  /* 0x0000000000007948 */ /* 0x000fea0003800000 */
[----:B---3--:R-:W-:-:S05]  /*29f00*/  IMAD.SHL.U32 R2, R19, 0x4000, RZ ;  /* 0x0000400013027824 */ /* 0x008fca00078e00ff */
[----:B-1----:R-:W-:-:S05]  /*29f10*/  LOP3.LUT R0, R2, R3, RZ, 0xfc, !PT ;  /* 0x0000000302007212 */ /* 0x002fca00078efcff */
[----:B------:R-:W-:-:S05]  /*29f20*/  IMAD.IADD R0, R18, 0x1, R0 ;  /* 0x0000000112007824 */ /* 0x000fca00078e0200 */
[----:B--2--5:R-:W1:Y:S01]  /*29f30*/  LDSM.16.MT88.4 R4, [R0+0x8400] ;  /* 0x008400000004783b */ /* 0x024e620000004200 */
[----:B----4-:R-:W-:Y:S01]  /*29f40*/  IMAD.IADD R3, R12, 0x1, R0 ;  /* 0x000000010c037824 */ /* 0x010fe200078e0200 */
[----:B------:R-:W-:Y:S02]  /*29f50*/  IADD3 R2, R18, R2, R13 ;  /* 0x0000000212027210 */ /* 0x000fe40007ffe00d */
        /* <DEDUP_REMOVED lines=64> */
.L_x_1674:
[----:B------:R-:W3:Y:S01]  /*2a360*/  LDL.LU R3, [R1+0x18] ;  /* 0x0000180001037983 */ /* 0x000ee20000300800 */
[----:B-1----:R1:W-:Y:S01]  /*2a370*/  SYNCS.ARRIVE.TRANS64.A1T0 RZ, [R16+URZ+0x22850], RZ ;  /* 0x022850ff10ff79a7 */ /* 0x0023e2000810003f */
[----:B------:R-:W-:Y:S02]  /*2a380*/  VIADD R0, R19, 0x1 ;  /* 0x0000000113007836 */ /* 0x000fe40000000000 */
[----:B-1----:R-:W-:-:S05]  /*2a390*/  @!P0 VIADD R16, R16, 0x22880 ;  /* 0x0002288010108836 */ /* 0x002fca0000000000 */
[----:B------:R-:W-:Y:S01]  /*2a3a0*/  @!P0 PRMT R16, RZ, 0x654, R16 ;  /* 0x00000654ff108816 */ /* 0x000fe20000000010 */
[----:B------:R-:W-:Y:S06]  /*2a3b0*/  BAR.SYNC.DEFER_BLOCKING 0x2, 0x80 ;  /* 0x0082000000007b1d */ /* 0x000fec0000010000 */
[----:B------:R4:W-:Y:S01]  /*2a3c0*/  @!P0 SYNCS.ARRIVE.TRANS64.RED.A1T0 RZ, [R16+URZ], RZ ;  /* 0x000000ff10ff89a7 */ /* 0x0009e2000810043f */
[----:B------:R-:W-:-:S04]  /*2a3d0*/  ISETP.NE.AND P0, PT, R0, 0x2, PT ;  /* 0x000000020000780c */ /* 0x000fc80003f05270 */
[----:B--2---:R-:W-:Y:S02]  /*2a3e0*/  SEL R2, RZ, 0x1, P0 ;  /* 0x00000001ff027807 */ /* 0x004fe40000000000 */
[----:B------:R-:W-:-:S05]  /*2a3f0*/  SEL R0, R0, RZ, P0 ;  /* 0x000000ff00007207 */ /* 0x000fca0000000000 */
[----:B------:R4:W-:Y:S01]  /*2a400*/  STL [R1+0x10], R0 ;  /* 0x0000100001007387 */ /* 0x0009e20000100800 */
[----:B---3--:R-:W-:-:S05]  /*2a410*/  LOP3.LUT R3, R3, R2, RZ, 0x3c, !PT ;  /* 0x0000000203037212 */ /* 0x008fca00078e3cff */
[----:B------:R4:W-:Y:S02]  /*2a420*/  STL [R1+0x18], R3 ;  /* 0x0000180301007387 */ /* 0x0009e40000100800 */
.L_x_1619:
[----:B--2-4-:R-:W2:Y:S02]  /*2a430*/  LDL R0, [R1+0x28] ;  /* 0x0000280001007983 */ /* 0x014ea40000100800 */
        /* <DEDUP_REMOVED lines=8> */
[----:B------:R-:W2:Y:S04]  /*2a4c0*/  LDS.128 R4, [R18+0x228d0] ;  /* 0x0228d00012047984 */ /* 0x000ea80000000c00 */
[----:B--2---:R3:W-:Y:S04]  /*2a4d0*/  STL.64 [R1], R4 ;  /* 0x0000000401007387 */ /* 0x0047e80000100a00 */
[----:B------:R3:W-:Y:S01]  /*2a4e0*/  STL.64 [R1+0x8], R6 ;  /* 0x0000080601007387 */ /* 0x0007e20000100a00 */
[----:B------:R-:W-:Y:S06]  /*2a4f0*/  BAR.ARV 0x4, 0x180 ;  /* 0x0106000000007b1d */ /* 0x000fec0000002000 */
[----:B------:R-:W-:Y:S05]  /*2a500*/  BRA `(.L_x_1676) ;  /* 0x0000001000407947 */ /* 0x000fea0003800000 */
.L_x_1675:
[----:B------:R-:W2:Y:S01]  /*2a510*/  S2R R0, SR_TID.X ;  /* 0x0000000000007919 */ /* 0x000ea20000002100 */
[----:B------:R-:W-:Y:S01]  /*2a520*/  UMOV UR4, 0xffffffff ;  /* 0xffffffff00047882 */ /* 0x000fe20000000000 */
[----:B--2---:R-:W-:-:S04]  /*2a530*/  LOP3.LUT R16, R0, 0x1f, RZ, 0xc0, !PT ;  /* 0x0000001f00107812 */ /* 0x004fc800078ec0ff */
[----:B------:R-:W-:Y:S01]  /*2a540*/  ISETP.NE.AND P0, PT, R16, 0x1f, PT ;  /* 0x0000001f1000780c */ /* 0x000fe20003f05270 */
[----:B------:R-:W-:-:S12]  /*2a550*/  BRA.DIV UR4, `(.L_x_1677) ;  /* 0x0000005204ac7947 */ /* 0x000fd8000b800000 */
[----:B------:R-:W2:Y:S01]  /*2a560*/  LDL.LU R2, [R1] ;  /* 0x0000000001027983 */ /* 0x000ea20000300800 */
[----:B------:R-:W-:-:S03]  /*2a570*/  ULDC UR4, c[0x0][0xc3c] ;  /* 0x00030f0000047ab9 */ /* 0x000fc60000000800 */
[----:B------:R-:W3:Y:S01]  /*2a580*/  LDL R4, [R1+0xc] ;  /* 0x00000c0001047983 */ /* 0x000ee20000100800 */
[----:B--2---:R-:W-:Y:S02]  /*2a590*/  IMAD.MOV.U32 R7, RZ, RZ, R2 ;  /* 0x000000ffff077224 */ /* 0x004fe400078e0002 */
[----:B---3--:R-:W-:-:S05]  /*2a5a0*/  IMAD.IADD R0, R4, 0x1, R16 ;  /* 0x0000000104007824 */ /* 0x008fca00078e0210 */
[----:B------:R-:W-:-:S13]  /*2a5b0*/  ISETP.GE.OR P1, PT, R0, UR4, !P0 ;  /* 0x0000000400007c0c */ /* 0x000fda000c726670 */
[----:B------:R-:W2:Y:S08]  /*2a5c0*/  @!P1 LDC.64 R2, c[0x0][0xc80] ;  /* 0x00032000ff029b82 */ /* 0x000eb00000000a00 */
[----:B------:R-:W3:Y:S01]  /*2a5d0*/  @!P1 LDC.64 R4, c[0x0][0xc78] ;  /* 0x00031e00ff049b82 */ /* 0x000ee20000000a00 */
[----:B--2---:R-:W-:-:S05]  /*2a5e0*/  @!P1 IMAD.WIDE R2, R0, 0x4, R2 ;  /* 0x0000000400029825 */ /* 0x004fca00078e0202 */
[----:B------:R3:W2:Y:S02]  /*2a5f0*/  @!P1 LDG.E R6, desc[UR42][R2.64] ;  /* 0x0000002a02069981 */ /* 0x0006a4000c1e1900 */
[----:B---3--:R-:W-:-:S06]  /*2a600*/  @!P1 IMAD.WIDE R2, R0, 0x4, R4 ;  /* 0x0000000400029825 */ /* 0x008fcc00078e0204 */
        /* <DEDUP_REMOVED lines=10> */
[----:B------:R-:W-:Y:S02]  /*2a6b0*/  IMAD.MOV.U32 R6, RZ, RZ, RZ ;  /* 0x000000ffff067224 */ /* 0x000fe400078e00ff */
[----:B---3--:R-:W-:Y:S01]  /*2a6c0*/  @!P1 IMAD.MOV.U32 R6, RZ, RZ, R2 ;  /* 0x000000ffff069224 */ /* 0x008fe200078e0002 */
[----:B------:R-:W-:-:S03]  /*2a6d0*/  ISETP.NE.AND P1, PT, R16, RZ, PT ;  /* 0x000000ff1000720c */ /* 0x000fc60003f25270 */
[----:B------:R-:W-:-:S05]  /*2a6e0*/  IMAD R2, R6, R5, RZ ;  /* 0x0000000506027224 */ /* 0x000fca00078e02ff */
        /* <DEDUP_REMOVED lines=15> */
[----:B------:R2:W3:Y:S02]  /*2a7e0*/  SHFL.IDX PT, R9, R3, 0x1f, 0x1f ;  /* 0x03e01f0003097f89 */ /* 0x0004e400000e0000 */
.L_x_1869:
[----:B------:R-:W-:Y:S01]  /*2a7f0*/  ULDC UR4, c[0x0][0xc38] ;  /* 0x00030e0000047ab9 */ /* 0x000fe20000000800 */
[----:B------:R-:W-:Y:S02]  /*2a800*/  IMAD.MOV.U32 R7, RZ, RZ, R3 ;  /* 0x000000ffff077224 */ /* 0x000fe400078e0003 */
[----:B------:R-:W-:-:S04]  /*2a810*/  IMAD.U32 R2, RZ, RZ, UR4 ;  /* 0x00000004ff027e24 */ /* 0x000fc8000f8e00ff */
[----:B---3--:R-:W-:-:S04]  /*2a820*/  IMAD R9, R9, R2, RZ ;  /* 0x0000000209097224 */ /* 0x008fc800078e02ff */
[----:B------:R-:W-:-:S05]  /*2a830*/  IMAD.IADD R4, R10, 0x1, R9 ;  /* 0x000000010a047824 */ /* 0x000fca00078e0209 */
[----:B------:R-:W-:-:S13]  /*2a840*/  ISETP.GT.AND P6, PT, R4, R0, PT ;  /* 0x000000000400720c */ /* 0x000fda0003fc4270 */
[----:B------:R-:W-:Y:S05]  /*2a850*/  @P6 BRA `(.L_x_1678) ;  /* 0x0000000000b06947 */ /* 0x000fea0003800000 */
.L_x_1681:
[----:B--2---:R-:W2:Y:S01]  /*2a860*/  LDL.LU R3, [R1+0xc] ;  /* 0x00000c0001037983 */ /* 0x004ea20000300800 */
[----:B------:R-:W3:Y:S01]  /*2a870*/  LDC R2, c[0x0][0xc3c] ;  /* 0x00030f00ff027b82 */ /* 0x000ee20000000800 */
[----:B--2---:R-:W-:-:S05]  /*2a880*/  VIADD R3, R3, 0x1f ;  /* 0x0000001f03037836 */ /* 0x004fca0000000000 */
[----:B---3--:R-:W-:-:S13]  /*2a890*/  ISETP.GE.AND P6, PT, R3, R2, PT ;  /* 0x000000020300720c */ /* 0x008fda0003fc6270 */
[----:B------:R-:W-:Y:S05]  /*2a8a0*/  @P6 BRA `(.L_x_1679) ;  /* 0x0000000800f06947 */ /* 0x000fea0003800000 */
[----:B------:R-:W2:Y:S01]  /*2a8b0*/  S2R R5, SR_TID.X ;  /* 0x0000000000057919 */ /* 0x000ea20000002100 */
[----:B------:R3:W-:Y:S01]  /*2a8c0*/  STL [R1+0xc], R3 ;  /* 0x00000c0301007387 */ /* 0x0007e20000100800 */
[----:B--2---:R-:W-:-:S05]  /*2a8d0*/  LOP3.LUT R5, R5, 0x1f, RZ, 0xc0, !PT ;  /* 0x0000001f05057812 */ /* 0x004fca00078ec0ff */
[----:B------:R-:W-:Y:S02]  /*2a8e0*/  IMAD.IADD R6, R3, 0x1, R5 ;  /* 0x0000000103067824 */ /* 0x000fe400078e0205 */
[----:B------:R-:W-:-:S03]  /*2a8f0*/  IMAD.MOV.U32 R5, RZ, RZ, RZ ;  /* 0x000000ffff057224 */ /* 0x000fc600078e00ff */
[----:B------:R-:W-:-:S13]  /*2a900*/  ISETP.GE.OR P6, PT, R6, R2, !P0 ;  /* 0x000000020600720c */ /* 0x000fda00047c6670 */
[----:B---3--:R-:W2:Y:S02]  /*2a910*/  @!P6 LDC.64 R2, c[0x0][0xc80] ;  /* 0x00032000ff02eb82 */ /* 0x008ea40000000a00 */
[----:B--2---:R-:W-:-:S05]  /*2a920*/  @!P6 IMAD.WIDE R2, R6, 0x4, R2 ;  /* 0x000000040602e825 */ /* 0x004fca00078e0202 */
[----:B------:R2:W3:Y:S02]  /*2a930*/  @!P6 LDG.E R5, desc[UR42][R2.64] ;  /* 0x0000002a0205e981 */ /* 0x0004e4000c1e1900 */
[----:B--2---:R-:W2:Y:S02]  /*2a940*/  @!P6 LDC.64 R2, c[0x0][0xc78] ;  /* 0x00031e00ff02eb82 */ /* 0x004ea40000000a00 */
[----:B--2---:R-:W-:-:S04]  /*2a950*/  @!P6 IMAD.WIDE R2, R6, 0x4, R2 ;  /* 0x000000040602e825 */ /* 0x004fc800078e0202 */
[----:B------:R-:W-:-:S06]  /*2a960*/  IMAD.MOV.U32 R6, RZ, RZ, RZ ;  /* 0x000000ffff067224 */ /* 0x000fcc00078e00ff */
[----:B------:R-:W3:Y:S01]  /*2a970*/  @!P6 LDG.E R6, desc[UR42][R2.64] ;  /* 0x0000002a0206e981 */ /* 0x000ee2000c1e1900 */
[----:B------:R-:W-:Y:S01]  /*2a980*/  UMOV UR4, 0xffffffff ;  /* 0xffffffff00047882 */ /* 0x000fe20000000000 */
[----:B---3--:R-:W-:Y:S02]  /*2a990*/  IMAD R2, R6, R5, RZ ;  /* 0x0000000506027224 */ /* 0x008fe400078e02ff */
[----:B------:R-:W-:Y:S05]  /*2a9a0*/  BRA.DIV UR4, `(.L_x_1680) ;  /* 0x0000005204f87947 */ /* 0x000fea000b800000 */
        /* <DEDUP_REMOVED lines=16> */
.L_x_1877:
[----:B------:R-:W-:Y:S02]  /*2aab0*/  ULDC UR4, c[0x0][0xc38] ;  /* 0x00030e0000047ab9 */ /* 0x000fe40000000800 */
[----:B------:R-:W-:-:S04]  /*2aac0*/  IMAD.U32 R2, RZ, RZ, UR4 ;  /* 0x00000004ff027e24 */ /* 0x000fc8000f8e00ff */
[----:B---3--:R-:W-:-:S04]  /*2aad0*/  IMAD R9, R9, R2, RZ ;  /* 0x0000000209097224 */ /* 0x008fc800078e02ff */
[----:B------:R-:W-:-:S05]  /*2aae0*/  IMAD.IADD R4, R9, 0x1, R4 ;  /* 0x0000000109047824 */ /* 0x000fca00078e0204 */
[----:B------:R-:W-:-:S13]  /*2aaf0*/  ISETP.GT.AND P6, PT, R4, R0, PT ;  /* 0x000000000400720c */ /* 0x000fda0003fc4270 */
[----:B------:R-:W-:Y:S05]  /*2ab00*/  @!P6 BRA `(.L_x_1681) ;  /* 0xfffffffc0054e947 */ /* 0x000fea000383ffff */
[----:B------:R-:W-:-:S07]  /*2ab10*/  IMAD.MOV.U32 R7, RZ, RZ, R3 ;  /* 0x000000ffff077224 */ /* 0x000fce00078e0003 */
.L_x_1678:
[----:B------:R-:W-:Y:S01]  /*2ab20*/  IMAD.IADD R9, R4, 0x1, -R9 ;  /* 0x0000000104097824 */ /* 0x000fe200078e0a09 */
[----:B------:R-:W-:-:S03]  /*2ab30*/  UMOV UR4, 0xffffffff ;  /* 0xffffffff00047882 */ /* 0x000fc60000000000 */
[----:B--2---:R-:W-:-:S05]  /*2ab40*/  IMAD R3, R7, R2, R9 ;  /* 0x0000000207037224 */ /* 0x004fca00078e0209 */
[----:B------:R-:W-:Y:S01]  /*2ab50*/  ISETP.GT.AND P6, PT, R3, R0, PT ;  /* 0x000000000300720c */ /* 0x000fe20003fc4270 */
[----:B------:R-:W-:-:S12]  /*2ab60*/  BRA.DIV UR4, `(.L_x_1682) ;  /* 0x0000005604607947 */ /* 0x000fd8000b800000 */
[----:B------:R-:W2:Y:S01]  /*2ab70*/  LDL.LU R10, [R1+0xc] ;  /* 0x00000c00010a7983 */ /* 0x000ea20000300800 */
[----:B------:R-:W-:-:S04]  /*2ab80*/  VOTE.ANY R4, PT, !P6 ;  /* 0x0000000000047806 */ /* 0x000fc800070e0100 */
[----:B------:R-:W3:Y:S02]  /*2ab90*/  POPC R3, R4 ;  /* 0x0000000400037309 */ /* 0x000ee40000000000 */
[----:B---3--:R3:W4:Y:S04]  /*2aba0*/  SHFL.IDX PT, R5, R5, R3, 0x1f ;  /* 0x00001f0305057589 */ /* 0x00872800000e0000 */
[----:B------:R3:W0:Y:S01]  /*2abb0*/  SHFL.IDX PT, R6, R6, R3, 0x1f ;  /* 0x00001f0306067589 */ /* 0x00062200000e0000 */
[----:B--2---:R-:W-:-:S05]  /*2abc0*/  IMAD.IADD R10, R3, 0x1, R10 ;  /* 0x00000001030a7824 */ /* 0x004fca00078e020a */
[----:B0---4-:R3:W-:Y:S02]  /*2abd0*/  STL [R1+0xc], R10 ;  /* 0x00000c0a01007387 */ /* 0x0117e40000100800 */
.L_x_1882:
[----:B------:R-:W-:-:S13]  /*2abe0*/  ISETP.NE.AND P0, PT, R4, RZ, PT ;  /* 0x000000ff0400720c */ /* 0x000fda0003f05270 */
[----:B------:R-:W-:Y:S05]  /*2abf0*/  @!P0 BRA `(.L_x_1683) ;  /* 0x0000000000148947 */ /* 0x000fea0003800000 */
[----:B------:R-:W-:Y:S01]  /*2ac00*/  UMOV UR4, 0xffffffff ;  /* 0xffffffff00047882 */ /* 0x000fe20000000000 */
[----:B---3--:R-:W-:Y:S02]  /*2ac10*/  VIADD R3, R3, 0xffffffff ;  /* 0xffffffff03037836 */ /* 0x008fe40000000000 */
[----:B------:R-:W-:Y:S05]  /*2ac20*/  BRA.DIV UR4, `(.L_x_1684) ;  /* 0x0000005604987947 */ /* 0x000fea000b800000 */
[----:B------:R2:W3:Y:S02]  /*2ac30*/  SHFL.IDX PT, R3, R7, R3, 0x1f ;  /* 0x00001f0307037589 */ /* 0x0004e400000e0000 */
.L_x_1885:
[----:B---3--:R-:W-:-:S07]  /*2ac40*/  IMAD.MOV.U32 R8, RZ, RZ, R3 ;  /* 0x000000ffff087224 */ /* 0x008fce00078e0003 */
.L_x_1683:
[----:B---3--:R-:W-:Y:S01]  /*2ac50*/  IMAD R3, R8, R2, R9 ;  /* 0x0000000208037224 */ /* 0x008fe200078e0209 */
[----:B------:R-:W-:-:S03]  /*2ac60*/  ISETP.NE.AND P0, PT, R6, 0x1, PT ;  /* 0x000000010600780c */ /* 0x000fc60003f05270 */
[----:B------:R-:W-:Y:S01]  /*2ac70*/  IMAD.IADD R0, R0, 0x1, -R3 ;  /* 0x0000000100007824 */ /* 0x000fe200078e0a03 */
[----:B------:R3:W-:Y:S09]  /*2ac80*/  STL [R1], R3 ;  /* 0x0000000301007387 */ /* 0x0007f20000100800 */
[----:B------:R-:W-:Y:S05]  /*2ac90*/  @!P0 BRA `(.L_x_1685) ;  /* 0x0000000000e48947 */ /* 0x000fea0003800000 */
[----:B------:R-:W-:-:S04]  /*2aca0*/  IABS R4, R5 ;  /* 0x0000000500047213 */ /* 0x000fc80000000000 */
[----:B------:R-:W4:Y:S08]  /*2acb0*/  I2F.RP R2, R4 ;  /* 0x0000000400027306 */ /* 0x000f300000209400 */
[----:B----4-:R-:W4:Y:S02]  /*2acc0*/  MUFU.RCP R2, R2 ;  /* 0x0000000200027308 */ /* 0x010f240000001000 */
[----:B----4-:R-:W-:-:S06]  /*2acd0*/  VIADD R2, R2, 0xffffffe ;  /* 0x0ffffffe02027836 */ /* 0x010fcc0000000000 */
[----:B---3--:R-:W3:Y:S02]  /*2ace0*/  F2I.FTZ.U32.TRUNC.NTZ R3, R2 ;  /* 0x0000000200037305 */ /* 0x008ee4000021f000 */
[----:B---3--:R-:W-:-:S04]  /*2acf0*/  IMAD.MOV R2, RZ, RZ, -R3 ;  /* 0x000000ffff027224 */ /* 0x008fc800078e0a03 */
        /* <DEDUP_REMOVED lines=14> */
[----:B------:R-:W3:Y:S07]  /*2ade0*/  I2F.RP R2, R4 ;  /* 0x0000000400027306 */ /* 0x000eee0000209400 */
[----:B------:R-:W-:Y:S01]  /*2adf0*/  @P0 VIADD R8, R8, 0x1 ;  /* 0x0000000108080836 */ /* 0x000fe20000000000 */
[----:B---3--:R-:W3:Y:S02]  /*2ae00*/  MUFU.RCP R2, R2 ;  /* 0x0000000200027308 */ /* 0x008ee40000001000 */
[----:B---3--:R-:W-:-:S06]  /*2ae10*/  VIADD R2, R2, 0xffffffe ;  /* 0x0ffffffe02027836 */ /* 0x008fcc0000000000 */
[----:B------:R-:W3:Y:S02]  /*2ae20*/  F2I.FTZ.U32.TRUNC.NTZ R3, R2 ;  /* 0x0000000200037305 */ /* 0x000ee4000021f000 */
[----:B---3--:R-:W-:-:S04]  /*2ae30*/  IMAD.MOV R2, RZ, RZ, -R3 ;  /* 0x000000ffff027224 */ /* 0x008fc800078e0a03 */
[----:B--2---:R-:W-:Y:S02]  /*2ae40*/  IMAD R7, R2, R4, RZ ;  /* 0x0000000402077224 */ /* 0x004fe400078e02ff */
        /* <DEDUP_REMOVED lines=24> */
[----:B------:R-:W-:-:S04]  /*2afd0*/  IMAD.MOV R2, RZ, RZ, -R7 ;  /* 0x000000ffff027224 */ /* 0x000fc800078e0a07 */
[C---:B------:R-:W-:Y:S02]  /*2afe0*/  IMAD R2, R6.reuse, R2, R3 ;  /* 0x0000000206027224 */ /* 0x040fe400078e0203 */
[----:B------:R-:W-:-:S04]  /*2aff0*/  IMAD R6, R6, 0x1000000, R7 ;  /* 0x0100000006067824 */ /* 0x000fc800078e0207 */
[----:B------:R-:W-:-:S05]  /*2b000*/  IMAD R2, R2, 0x10000, R6 ;  /* 0x0001000002027824 */ /* 0x000fca00078e0206 */
[----:B------:R3:W-:Y:S01]  /*2b010*/  STL [R1+0x8], R2 ;  /* 0x0000080201007387 */ /* 0x0007e20000100800 */
[----:B------:R-:W-:Y:S05]  /*2b020*/  BRA `(.L_x_1686) ;  /* 0x0000000400007947 */ /* 0x000fea0003800000 */
.L_x_1685:
[----:B---3--:R-:W3:Y:S01]  /*2b030*/  LDL R3, [R1+0xc] ;  /* 0x00000c0001037983 */ /* 0x008ee20000100800 */
[----:B--2---:R-:W3:Y:S02]  /*2b040*/  LDC.64 R6, c[0x0][0xc90] ;  /* 0x00032400ff067b82 */ /* 0x004ee40000000a00 */
[----:B---3--:R-:W-:-:S05]  /*2b050*/  IMAD.WIDE R6, R3, 0x4, R6 ;  /* 0x0000000403067825 */ /* 0x008fca00078e0206 */
[----:B------:R-:W2:Y:S02]  /*2b060*/  LDG.E R3, desc[UR42][R6.64] ;  /* 0x0000002a06037981 */ /* 0x000ea4000c1e1900 */
[----:B--2---:R-:W-:-:S05]  /*2b070*/  IMAD R9, R5, R3, RZ ;  /* 0x0000000305097224 */ /* 0x004fca00078e02ff */
[----:B------:R-:W-:-:S04]  /*2b080*/  IABS R4, R9 ;  /* 0x0000000900047213 */ /* 0x000fc80000000000 */
[----:B------:R-:W2:Y:S08]  /*2b090*/  I2F.RP R6, R4 ;  /* 0x0000000400067306 */ /* 0x000eb00000209400 */
[----:B--2---:R-:W2:Y:S02]  /*2b0a0*/  MUFU.RCP R6, R6 ;  /* 0x0000000600067308 */ /* 0x004ea40000001000 */
[----:B--2---:R-:W-:-:S06]  /*2b0b0*/  VIADD R6, R6, 0xffffffe ;  /* 0x0ffffffe06067836 */ /* 0x004fcc0000000000 */
[----:B------:R-:W2:Y:S02]  /*2b0c0*/  F2I.FTZ.U32.TRUNC.NTZ R7, R6 ;  /* 0x0000000600077305 */ /* 0x000ea4000021f000 */
[----:B--2---:R-:W-:-:S04]  /*2b0d0*/  IMAD.MOV R6, RZ, RZ, -R7 ;  /* 0x000000ffff067224 */ /* 0x004fc800078e0a07 */
        /* <DEDUP_REMOVED lines=15> */
[----:B------:R-:W-:-:S04]  /*2b1d0*/  @P0 VIADD R8, R8, 0x1 ;  /* 0x0000000108080836 */ /* 0x000fc80000000000 */
[----:B------:R-:W-:-:S04]  /*2b1e0*/  IMAD.MOV.U32 R4, RZ, RZ, R8 ;  /* 0x000000ffff047224 */ /* 0x000fc800078e0008 */
        /* <DEDUP_REMOVED lines=8> */
[----:B------:R-:W2:Y:S08]  /*2b270*/  I2F.RP R2, R8 ;  /* 0x0000000800027306 */ /* 0x000eb00000209400 */
[----:B--2---:R-:W2:Y:S02]  /*2b280*/  MUFU.RCP R2, R2 ;  /* 0x0000000200027308 */ /* 0x004ea40000001000 */
[----:B--2---:R-:W-:-:S06]  /*2b290*/  VIADD R2, R2, 0xffffffe ;  /* 0x0ffffffe02027836 */ /* 0x004fcc0000000000 */
[----:B------:R2:W3:Y:S02]  /*2b2a0*/  F2I.FTZ.U32.TRUNC.NTZ R3, R2 ;  /* 0x0000000200037305 */ /* 0x0004e4000021f000 */
[----:B--2---:R-:W-:Y:S01]  /*2b2b0*/  IMAD.MOV.U32 R2, RZ, RZ, RZ ;  /* 0x000000ffff027224 */ /* 0x004fe200078e00ff */
[----:B---3--:R-:W-:-:S05]  /*2b2c0*/  IADD3 R0, RZ, -R3, RZ ;  /* 0x80000003ff007210 */ /* 0x008fca0007ffe0ff */
        /* <DEDUP_REMOVED lines=15> */
[----:B------:R-:W-:-:S04]  /*2b3c0*/  @P0 VIADD R2, R2, 0x1 ;  /* 0x0000000102020836 */ /* 0x000fc80000000000 */
[----:B------:R-:W-:-:S04]  /*2b3d0*/  IMAD.MOV.U32 R0, RZ, RZ, R2 ;  /* 0x000000ffff007224 */ /* 0x000fc800078e0002 */
[----:B------:R-:W-:Y:S01]  /*2b3e0*/  @!P2 IMAD.MOV R0, RZ, RZ, -R0 ;  /* 0x000000ffff00a224 */ /* 0x000fe200078e0a00 */
[----:B------:R-:W-:Y:S01]  /*2b3f0*/  @!P1 LOP3.LUT R0, RZ, R7, RZ, 0x33, !PT ;  /* 0x00000007ff009212 */ /* 0x000fe200078e33ff */
[----:B------:R-:W-:-:S04]  /*2b400*/  IMAD.MOV R7, RZ, RZ, -R7 ;  /* 0x000000ffff077224 */ /* 0x000fc800078e0a07 */
[----:B------:R-:W-:-:S05]  /*2b410*/  IMAD R2, R0, R7, R4 ;  /* 0x0000000700027224 */ /* 0x000fca00078e0204 */
[----:B------:R2:W-:Y:S02]  /*2b420*/  STL [R1+0x8], R2 ;  /* 0x0000080201007387 */ /* 0x0005e40000100800 */
.L_x_1686:
[----:B------:R-:W-:-:S05]  /*2b430*/  LOP3.LUT R0, RZ, R0, RZ, 0x33, !PT ;  /* 0x00000000ff007212 */ /* 0x000fca00078e33ff */
[----:B------:R-:W-:-:S05]  /*2b440*/  IMAD.IADD R0, R5, 0x1, R0 ;  /* 0x0000000105007824 */ /* 0x000fca00078e0200 */
[----:B------:R4:W-:Y:S01]  /*2b450*/  STL [R1+0x4], R0 ;  /* 0x0000040001007387 */ /* 0x0009e20000100800 */
[----:B------:R-:W-:Y:S05]  /*2b460*/  BRA `(.L_x_1687) ;  /* 0x0000000000287947 */ /* 0x000fea0003800000 */
.L_x_1679:
[----:B------:R-:W-:Y:S01]  /*2b470*/  UMOV UR4, URZ ;  /* 0x0000003f00047c82 */ /* 0x000fe20008000000 */
[----:B------:R-:W-:Y:S01]  /*2b480*/  ULDC UR6, c[0x0][0xc3c] ;  /* 0x00030f0000067ab9 */ /* 0x000fe20000000800 */
[----:B------:R-:W-:Y:S01]  /*2b490*/  UMOV UR5, URZ ;  /* 0x0000003f00057c82 */ /* 0x000fe20008000000 */
[----:B------:R2:W-:Y:S01]  /*2b4a0*/  STL [R1], R0 ;  /* 0x0000000001007387 */ /* 0x0005e20000100800 */
[----:B------:R-:W-:Y:S02]  /*2b4b0*/  IMAD.U32 R3, RZ, RZ, UR4 ;  /* 0x00000004ff037e24 */ /* 0x000fe4000f8e00ff */
[----:B------:R-:W-:-:S03]  /*2b4c0*/  IMAD.U32 R2, RZ, RZ, UR5 ;  /* 0x00000005ff027e24 */ /* 0x000fc6000f8e00ff */
[----:B------:R3:W-:Y:S01]  /*2b4d0*/  STL [R1+0x4], R3 ;  /* 0x0000040301007387 */ /* 0x0007e20000100800 */
[----:B--2---:R-:W-:-:S05]  /*2b4e0*/  IMAD.U32 R0, RZ, RZ, UR6 ;  /* 0x00000006ff007e24 */ /* 0x004fca000f8e00ff */
[----:B------:R3:W-:Y:S04]  /*2b4f0*/  STL [R1+0xc], R0 ;  /* 0x00000c0001007387 */ /* 0x0007e80000100800 */
[----:B------:R3:W-:Y:S02]  /*2b500*/  STL [R1+0x8], R2 ;  /* 0x0000080201007387 */ /* 0x0007e40000100800 */
.L_x_1687:
[----:B--23--:R-:W2:Y:S04]  /*2b510*/  LDL R2, [R1+0xc] ;  /* 0x00000c0001027983 */ /* 0x00cea80000100800 */
[----:B------:R-:W3:Y:S04]  /*2b520*/  LDL R3, [R1+0x8] ;  /* 0x0000080001037983 */ /* 0x000ee80000100800 */
[----:B------:R-:W5:Y:S04]  /*2b530*/  LDL R4, [R1] ;  /* 0x0000000001047983 */ /* 0x000f680000100800 */
[----:B------:R-:W5:Y:S01]  /*2b540*/  LDL R5, [R1+0x4] ;  /* 0x0000040001057983 */ /* 0x000f620000100800 */
[----:B----4-:R-:W4:Y:S01]  /*2b550*/  S2R R0, SR_TID.X ;  /* 0x0000000000007919 */ /* 0x010f220000002100 */
[----:B------:R-:W-:Y:S05]  /*2b560*/  WARPSYNC.ALL ;  /* 0x0000000000007948 */ /* 0x000fea0003800000 */
[----:B----4-:R-:W-:Y:S01]  /*2b570*/  LOP3.LUT R0, R0, 0x1f, RZ, 0xc0, !PT ;  /* 0x0000001f00007812 */ /* 0x010fe200078ec0ff */
[----:B------:R-:W-:Y:S03]  /*2b580*/  BAR.SYNC.DEFER_BLOCKING 0x4, 0x180 ;  /* 0x0106000000007b1d */ /* 0x000fe60000010000 */
[----:B------:R-:W-:-:S13]  /*2b590*/  ISETP.NE.AND P0, PT, R0, RZ, PT ;  /* 0x000000ff0000720c */ /* 0x000fda0003f05270 */
[----:B------:R-:W4:Y:S01]  /*2b5a0*/  @!P0 S2R R0, SR_CgaCtaId ;  /* 0x0000000000008919 */ /* 0x000f220000008800 */
[----:B--2---:R-:W-:Y:S01]  /*2b5b0*/  IMAD.MOV.U32 R7, RZ, RZ, R2 ;  /* 0x000000ffff077224 */ /* 0x004fe200078e0002 */
[----:B------:R-:W-:Y:S01]  /*2b5c0*/  @!P0 MOV R2, 0x400 ;  /* 0x0000040000028802 */ /* 0x000fe20000000f00 */
[----:B---3--:R-:W-:-:S03]  /*2b5d0*/  IMAD.MOV.U32 R6, RZ, RZ, R3 ;  /* 0x000000ffff067224 */ /* 0x008fc600078e0003 */
[----:B----4-:R-:W-:-:S05]  /*2b5e0*/  @!P0 LEA R18, R0, R2, 0x18 ;  /* 0x0000000200128211 */ /* 0x010fca00078ec0ff */
[----:B-----5:R2:W-:Y:S01]  /*2b5f0*/  @!P0 STS.128 [R18+0x228d0], R4 ;  /* 0x0228d00412008388 */ /* 0x0205e20000000c00 */
[----:B------:R-:W-:Y:S06]  /*2b600*/  BAR.ARV 0x5, 0x180 ;  /* 0x0146000000007b1d */ /* 0x000fec0000002000 */
.L_x_1676:
[----:B------:R-:W4:Y:S01]  /*2b610*/  LDL R0, [R1+0xc] ;  /* 0x00000c0001007983 */ /* 0x000f220000100800 */
[----:B------:R-:W-:Y:S02]  /*2b620*/  ULDC UR4, c[0x0][0xc3c] ;  /* 0x00030f0000047ab9 */ /* 0x000fe40000000800 */
[----:B----4-:R-:W-:-:S13]  /*2b630*/  ISETP.GE.AND P0, PT, R0, UR4, PT ;  /* 0x0000000400007c0c */ /* 0x010fda000bf06270 */
[----:B------:R-:W-:Y:S05]  /*2b640*/  @!P0 BRA `(.L_x_1688) ;  /* 0xffffff9400b88947 */ /* 0x000fea000383ffff */
[----:B------:R-:W-:Y:S05]  /*2b650*/  BSYNC B7 ;  /* 0x0000000000077941 */ /* 0x000fea0003800000 */
.L_x_1558:
[----:B---3--:R-:W3:Y:S01]  /*2b660*/  LDL.LU R0, [R1+0x58] ;  /* 0x0000580001007983 */ /* 0x008ee20000300800 */
[----:B------:R-:W-:Y:S01]  /*2b670*/  BSSY B0, `(.L_x_1689) ;  /* 0x000000b000007945 */ /* 0x000fe20003800000 */
[----:B-12---:R-:W1:Y:S01]  /*2b680*/  S2R R5, SR_CgaCtaId ;  /* 0x0000000000057919 */ /* 0x006e620000008800 */
[----:B---3--:R-:W-:-:S05]  /*2b690*/  VIADD R0, R0, 0x1 ;  /* 0x0000000100007836 */ /* 0x008fca0000000000 */
[----:B0-----:R-:W-:-:S04]  /*2b6a0*/  LEA.HI R2, R0, R0, RZ, 0x1 ;  /* 0x0000000000027211 */ /* 0x001fc800078f08ff */
[----:B------:R-:W-:-:S05]  /*2b6b0*/  LOP3.LUT R3, R2, 0xfffffffe, RZ, 0xc0, !PT ;  /* 0xfffffffe02037812 */ /* 0x000fca00078ec0ff */
[----:B------:R-:W-:Y:S01]  /*2b6c0*/  IMAD.IADD R3, R0, 0x1, -R3 ;  /* 0x0000000100037824 */ /* 0x000fe200078e0a03 */
[----:B------:R-:W-:-:S04]  /*2b6d0*/  MOV R0, 0x400 ;  /* 0x0000040000007802 */ /* 0x000fc80000000f00 */
[----:B-1----:R-:W-:Y:S02]  /*2b6e0*/  LEA R0, R5, R0, 0x18 ;  /* 0x0000000005007211 */ /* 0x002fe400078ec0ff */
[----:B------:R-:W-:-:S04]  /*2b6f0*/  SHF.L.U32 R3, R3, 0x1f, RZ ;  /* 0x0000001f03037819 */ /* 0x000fc800000006ff */
[----:B------:R-:W0:Y:S02]  /*2b700*/  SYNCS.PHASECHK.TRANS64.TRYWAIT P0, [R0+URZ+0x22820], R3 ;  /* 0x02282003000075a7 */ /* 0x000e24000800017f */
[----:B0-----:R-:W-:Y:S05]  /*2b710*/  @!P0 BRA `(.L_x_1690) ;  /* 0x0000004c00088947 */ /* 0x001fea0003800000 */
.L_x_1886:
[----:B------:R-:W-:Y:S05]  /*2b720*/  BSYNC B0 ;  /* 0x0000000000007941 */ /* 0x000fea0003800000 */
.L_x_1689:
[----:B------:R-:W-:-:S03]  /*2b730*/  UMOV UR4, 0xffffffff ;  /* 0xffffffff00047882 */ /* 0x000fc60000000000 */
[----:B------:R-:W-:Y:S05]  /*2b740*/  BRA.DIV UR4, `(.L_x_1691) ;  /* 0x0000004e04107947 */ /* 0x000fea000b800000 */
[----:B------:R-:W1:Y:S02]  /*2b750*/  S2R R2, SR_TID.X ;  /* 0x0000000000027919 */ /* 0x000e640000002100 */
[----:B-1----:R-:W-:-:S04]  /*2b760*/  SHF.R.U32.HI R2, RZ, 0x5, R2 ;  /* 0x00000005ff027819 */ /* 0x002fc80000011602 */
[----:B------:R-:W-:-:S05]  /*2b770*/  LOP3.LUT R2, R2, 0x3, RZ, 0xc0, !PT ;  /* 0x0000000302027812 */ /* 0x000fca00078ec0ff */
[----:B------:R1:W2:Y:S02]  /*2b780*/  SHFL.IDX PT, R14, R2, RZ, 0x1f ;  /* 0x00001fff020e7589 */ /* 0x0002a400000e0000 */
.L_x_1889:
[----:B--2---:R-:W-:-:S13]  /*2b790*/  ISETP.NE.AND P0, PT, R14, RZ, PT ;  /* 0x000000ff0e00720c */ /* 0x004fda0003f05270 */
[----:B------:R-:W-:Y:S05]  /*2b7a0*/  @P0 BRA `(.L_x_1316) ;  /* 0x0000000000b00947 */ /* 0x000fea0003800000 */
[----:B------:R-:W-:-:S03]  /*2b7b0*/  UMOV UR4, 0xffffffff ;  /* 0xffffffff00047882 */ /* 0x000fc60000000000 */
[----:B------:R-:W-:Y:S05]  /*2b7c0*/  BRA.DIV UR4, `(.L_x_1692) ;  /* 0x0000004e04247947 */ /* 0x000fea000b800000 */
[----:B------:R-:W-:-:S13]  /*2b7d0*/  ELECT P6, URZ, PT ;  /* 0x00000000003f782f */ /* 0x000fda00038c0000 */
.L_x_1892:
[----:B------:R-:W-:Y:S05]  /*2b7e0*/  @!P6 BRA `(.L_x_1316) ;  /* 0x0000000000a0e947 */ /* 0x000fea0003800000 */
[----:B------:R-:W-:-:S06]  /*2b7f0*/  ULOP3.LUT UR4, UR36, 0x2, URZ, 0xfc, !UPT ;  /* 0x0000000224047892 */ /* 0x000fcc000f8efc3f */
[----:B-1----:R-:W-:-:S05]  /*2b800*/  IMAD.U32 R2, RZ, RZ, UR4 ;  /* 0x00000004ff027e24 */ /* 0x002fca000f8e00ff */
[----:B------:R-:W-:-:S13]  /*2b810*/  ISETP.NE.AND P0, PT, R2, 0x3, PT ;  /* 0x000000030200780c */ /* 0x000fda0003f05270 */
[----:B------:R-:W-:Y:S05]  /*2b820*/  @!P0 BRA `(.L_x_1693) ;  /* 0x0000000000048947 */ /* 0x000fea0003800000 */
[----:B------:R-:W-:Y:S01]  /*2b830*/  BPT.TRAP 0x1 ;  /* 0x000000040000795c */ /* 0x000fe20000300000 */
.L_x_1693:
[----:B0-----:R-:W2:Y:S04]  /*2b840*/  LDL R3, [R1+0x10] ;  /* 0x0000100001037983 */ /* 0x001ea80000100800 */
[----:B------:R-:W3:Y:S01]  /*2b850*/  LDL.LU R7, [R1+0x18] ;  /* 0x0000180001077983 */ /* 0x000ee20000300800 */
[----:B------:R-:W-:-:S04]  /*2b860*/  VIADD R2, R0, 0x22840 ;  /* 0x0002284000027836 */ /* 0x000fc80000000000 */
[C---:B--2---:R-:W-:Y:S02]  /*2b870*/  IMAD R6, R3.reuse, 0x8, R2 ;  /* 0x0000000803067824 */ /* 0x044fe400078e0202 */
[----:B------:R-:W-:Y:S01]  /*2b880*/  VIADD R3, R3, 0x1 ;  /* 0x0000000103037836 */ /* 0x000fe20000000000 */
[----:B---3--:R-:W-:-:S04]  /*2b890*/  SHF.L.U32 R5, R7, 0x1f, RZ ;  /* 0x0000001f07057819 */ /* 0x008fc800000006ff */
[C---:B------:R-:W-:Y:S01]  /*2b8a0*/  ISETP.NE.AND P2, PT, R3.reuse, 0x2, PT ;  /* 0x000000020300780c */ /* 0x040fe20003f45270 */
[----:B------:R-:W0:Y:S03]  /*2b8b0*/  SYNCS.PHASECHK.TRANS64.TRYWAIT P1, [R6+URZ], R5 ;  /* 0x00000005060075a7 */ /* 0x000e26000802017f */
[----:B------:R-:W-:Y:S02]  /*2b8c0*/  SEL R4, RZ, 0x1, P2 ;  /* 0x00000001ff047807 */ /* 0x000fe40001000000 */
[----:B------:R-:W-:Y:S02]  /*2b8d0*/  SEL R3, R3, RZ, P2 ;  /* 0x000000ff03037207 */ /* 0x000fe40001000000 */
[----:B------:R-:W-:-:S03]  /*2b8e0*/  LOP3.LUT R4, R7, R4, RZ, 0x3c, !PT ;  /* 0x0000000407047212 */ /* 0x000fc600078e3cff */
[----:B------:R-:W-:Y:S01]  /*2b8f0*/  IMAD R7, R3, 0x8, R2 ;  /* 0x0000000803077824 */ /* 0x000fe200078e0202 */
[----:B------:R-:W-:Y:S01]  /*2b900*/  SHF.L.U32 R2, R4, 0x1f, RZ ;  /* 0x0000001f04027819 */ /* 0x000fe200000006ff */
[----:B0-----:R-:W-:Y:S06]  /*2b910*/  @!P1 BRA `(.L_x_1694) ;  /* 0x0000004800f09947 */ /* 0x001fec0003800000 */
.L_x_1893:
[----:B------:R-:W1:Y:S02]  /*2b920*/  SYNCS.PHASECHK.TRANS64.TRYWAIT P1, [R7+URZ], R2 ;  /* 0x00000002070075a7 */ /* 0x000e64000802017f */
[----:B-1----:R-:W-:Y:S05]  /*2b930*/  @!P1 BRA `(.L_x_1695) ;  /* 0x0000004800fc9947 */ /* 0x002fea0003800000 */
.L_x_1894:
[----:B------:R-:W-:Y:S05]  /*2b940*/  @!P0 BRA `(.L_x_1696) ;  /* 0x0000000000048947 */ /* 0x000fea0003800000 */
[----:B------:R-:W-:Y:S01]  /*2b950*/  BPT.TRAP 0x1 ;  /* 0x000000040000795c */ /* 0x000fe20000300000 */
.L_x_1696:
[----:B------:R-:W2:Y:S02]  /*2b960*/  LDL.LU R4, [R1+0x10] ;  /* 0x0000100001047983 */ /* 0x000ea40000300800 */
[----:B--2---:R-:W-:-:S04]  /*2b970*/  IMAD R4, R4, 0x8, R0 ;  /* 0x0000000804047824 */ /* 0x004fc800078e0200 */
[----:B------:R-:W2:Y:S02]  /*2b980*/  SYNCS.PHASECHK.TRANS64.TRYWAIT P1, [R4+URZ+0x22860], R5 ;  /* 0x02286005040075a7 */ /* 0x000ea4000802017f */
[----:B--2---:R-:W-:Y:S05]  /*2b990*/  @!P1 BRA `(.L_x_1697) ;  /* 0x0000004800f89947 */ /* 0x004fea0003800000 */
.L_x_1895:
[----:B------:R-:W-:Y:S05]  /*2b9a0*/  @!P0 BRA `(.L_x_1698) ;  /* 0x0000000000048947 */ /* 0x000fea0003800000 */
[----:B------:R-:W-:Y:S01]  /*2b9b0*/  BPT.TRAP 0x1 ;  /* 0x000000040000795c */ /* 0x000fe20000300000 */
.L_x_1698:
[----:B------:R-:W-:-:S04]  /*2b9c0*/  IMAD R3, R3, 0x8, R0 ;  /* 0x0000000803037824 */ /* 0x000fc800078e0200 */
[----:B------:R-:W3:Y:S02]  /*2b9d0*/  SYNCS.PHASECHK.TRANS64.TRYWAIT P1, [R3+URZ+0x22860], R2 ;  /* 0x02286002030075a7 */ /* 0x000ee4000802017f */
[----:B---3--:R-:W-:Y:S05]  /*2b9e0*/  @!P1 BRA `(.L_x_1699) ;  /* 0x0000004800f89947 */ /* 0x008fea0003800000 */
.L_x_1896:
[----:B------:R-:W-:Y:S05]  /*2b9f0*/  @!P0 BRA `(.L_x_1700) ;  /* 0x0000000000048947 */ /* 0x000fea0003800000 */
[----:B------:R-:W-:Y:S01]  /*2ba00*/  BPT.TRAP 0x1 ;  /* 0x000000040000795c */ /* 0x000fe20000300000 */
.L_x_1700:
[----:B------:R-:W4:Y:S02]  /*2ba10*/  SYNCS.PHASECHK.TRANS64.TRYWAIT P0, [R4+URZ+0x22880], R5 ;  /* 0x02288005040075a7 */ /* 0x000f24000800017f */
[----:B----4-:R-:W-:Y:S05]  /*2ba20*/  @!P0 BRA `(.L_x_1701) ;  /* 0x0000004800fc8947 */ /* 0x010fea0003800000 */
.L_x_1702:
[----:B------:R0:W0:Y:S02]  /*2ba30*/  SYNCS.PHASECHK.TRANS64.TRYWAIT P0, [R3+URZ+0x22880], R2 ;  /* 0x02288002030075a7 */ /* 0x000024000800017f */
[----:B0-----:R-:W-:Y:S05]  /*2ba40*/  @!P0 NANOSLEEP.SYNCS 0x989680 ;  /* 0x009896800000895d */ /* 0x001fea0003900000 */
[----:B------:R-:W0:Y:S02]  /*2ba50*/  @!P0 SYNCS.PHASECHK.TRANS64 P0, [R3+URZ+0x22880], R2 ;  /* 0x02288002030085a7 */ /* 0x000e24000800007f */
[----:B0-----:R-:W-:Y:S05]  /*2ba60*/  @!P0 BRA `(.L_x_1702) ;  /* 0xfffffffc00f08947 */ /* 0x001fea000383ffff */
.L_x_1316:
[----:B------:R-:W-:Y:S05]  /*2ba70*/  BSYNC B8 ;  /* 0x0000000000087941 */ /* 0x000fea0003800000 */
.L_x_1313:
[----:B------:R-:W-:Y:S05]  /*2ba80*/  EXIT ;  /* 0x000000000000794d */ /* 0x000fea0003800000 */
.L_x_1342:
[----:B0-----:R0:W1:Y:S02]  /*2ba90*/  SYNCS.PHASECHK.TRANS64.TRYWAIT P3, [R108+URZ+0x22890], R110 ;  /* 0x0228906e6c0075a7 */ /* 0x001064000806017f */
[----:B-1----:R-:W-:Y:S05]  /*2baa0*/  @!P3 NANOSLEEP.SYNCS 0x989680 ;  /* 0x009896800000b95d */ /* 0x002fea0003900000 */
[----:B------:R-:W1:Y:S02]  /*2bab0*/  @!P3 SYNCS.PHASECHK.TRANS64 P3, [R108+URZ+0x22890], R110 ;  /* 0x0228906e6c00b5a7 */ /* 0x000e64000806007f */
[----:B-1----:R-:W-:Y:S05]  /*2bac0*/  @!P3 BRA `(.L_x_1342) ;  /* 0xfffffffc00f0b947 */ /* 0x002fea000383ffff */
[----:B------:R-:W-:Y:S05]  /*2bad0*/  BRA `(.L_x_1703) ;  /* 0xfffffd7800b07947 */ /* 0x000fea000383ffff */
.L_x_1370:
[----:B-1----:R1:W2:Y:S02]  /*2bae0*/  SYNCS.PHASECHK.TRANS64.TRYWAIT P3, [R108+URZ+0x22890], R110 ;  /* 0x0228906e6c0075a7 */ /* 0x0022a4000806017f */
[----:B--2---:R-:W-:Y:S05]  /*2baf0*/  @!P3 NANOSLEEP.SYNCS 0x989680 ;  /* 0x009896800000b95d */ /* 0x004fea0003900000 */
[----:B------:R-:W2:Y:S02]  /*2bb00*/  @!P3 SYNCS.PHASECHK.TRANS64 P3, [R108+URZ+0x22890], R110 ;  /* 0x0228906e6c00b5a7 */ /* 0x000ea4000806007f */
[----:B--2---:R-:W-:Y:S05]  /*2bb10*/  @!P3 BRA `(.L_x_1370) ;  /* 0xfffffffc00f0b947 */ /* 0x004fea000383ffff */
[----:B------:R-:W-:Y:S05]  /*2bb20*/  BRA `(.L_x_1704) ;  /* 0xfffffda800387947 */ /* 0x000fea000383ffff */
.L_x_1383:
[----:B0-----:R0:W1:Y:S02]  /*2bb30*/  SYNCS.PHASECHK.TRANS64.TRYWAIT P2, [R108+URZ+0x22890], R110 ;  /* 0x0228906e6c0075a7 */ /* 0x001064000804017f */
[----:B-1----:R-:W-:Y:S05]  /*2bb40*/  @!P2 NANOSLEEP.SYNCS 0x989680 ;  /* 0x009896800000a95d */ /* 0x002fea0003900000 */
[----:B------:R-:W1:Y:S02]  /*2bb50*/  @!P2 SYNCS.PHASECHK.TRANS64 P2, [R108+URZ+0x22890], R110 ;  /* 0x0228906e6c00a5a7 */ /* 0x000e64000804007f */
[----:B-1----:R-:W-:Y:S05]  /*2bb60*/  @!P2 BRA `(.L_x_1383) ;  /* 0xfffffffc00f0a947 */ /* 0x002fea000383ffff */
[----:B------:R-:W-:Y:S05]  /*2bb70*/  BRA `(.L_x_1705) ;  /* 0xfffffdd400fc7947 */ /* 0x000fea000383ffff */
.L_x_1387:
[----:B--2---:R2:W3:Y:S02]  /*2bb80*/  SYNCS.PHASECHK.TRANS64.TRYWAIT P1, [R108+URZ+0x228b0], R110 ;  /* 0x0228b06e6c0075a7 */ /* 0x0044e4000802017f */
[----:B---3--:R-:W-:Y:S05]  /*2bb90*/  @!P1 NANOSLEEP.SYNCS 0x989680 ;  /* 0x009896800000995d */ /* 0x008fea0003900000 */
[----:B------:R-:W3:Y:S02]  /*2bba0*/  @!P1 SYNCS.PHASECHK.TRANS64 P1, [R108+URZ+0x228b0], R110 ;  /* 0x0228b06e6c0095a7 */ /* 0x000ee4000802007f */
[----:B---3--:R-:W-:Y:S05]  /*2bbb0*/  @!P1 BRA `(.L_x_1387) ;  /* 0xfffffffc00f09947 */ /* 0x008fea000383ffff */
[----:B------:R-:W-:Y:S05]  /*2bbc0*/  BRA `(.L_x_1706) ;  /* 0xfffffdd800947947 */ /* 0x000fea000383ffff */
.L_x_1403:
[----:B------:R-:W1:Y:S01]  /*2bbd0*/  S2R R2, SR_TID.X ;  /* 0x0000000000027919 */ /* 0x000e620000002100 */
[----:B------:R-:W-:Y:S01]  /*2bbe0*/  BSSY B0, `(.L_x_1707) ;  /* 0x000000c000007945 */ /* 0x000fe20003800000 */
[----:B------:R-:W-:Y:S02]  /*2bbf0*/  IMAD.MOV.U32 R12, RZ, RZ, RZ ;  /* 0x000000ffff0c7224 */ /* 0x000fe400078e00ff */
[----:B------:R-:W-:Y:S02]  /*2bc00*/  IMAD.MOV.U32 R11, RZ, RZ, 0x1f ;  /* 0x0000001fff0b7424 */ /* 0x000fe400078e00ff */
[----:B------:R-:W-:Y:S02]  /*2bc10*/  IMAD.MOV.U32 R15, RZ, RZ, -0x1 ;  /* 0xffffffffff0f7424 */ /* 0x000fe400078e00ff */
[----:B-1----:R-:W-:-:S05]  /*2bc20*/  VIADD R3, R2, 0xffffff80 ;  /* 0xffffff8002037836 */ /* 0x002fca0000000000 */
[----:B------:R-:W-:-:S04]  /*2bc30*/  SHF.R.S32.HI R2, RZ, 0x1f, R3 ;  /* 0x0000001fff027819 */ /* 0x000fc80000011403 */
[----:B------:R-:W-:-:S04]  /*2bc40*/  LEA.HI R2, R2, R3, RZ, 0x7 ;  /* 0x0000000302027211 */ /* 0x000fc800078f38ff */
[----:B------:R-:W-:-:S05]  /*2bc50*/  SHF.R.S32.HI R2, RZ, 0x7, R2 ;  /* 0x00000007ff027819 */ /* 0x000fca0000011402 */
[----:B------:R-:W-:-:S07]  /*2bc60*/  IMAD.MOV.U32 R13, RZ, RZ, R2 ;  /* 0x000000ffff0d7224 */ /* 0x000fce00078e0002 */
[----:B0----5:R-:W-:Y:S05]  /*2bc70*/  WARPSYNC.COLLECTIVE R15, `(.L_x_1708) ;  /* 0x000000000f087348 */ /* 0x021fea0003c00000 */
[----:B------:R1:W2:Y:S02]  /*2bc80*/  SHFL.IDX P6, R14, R13, R12, R11 ;  /* 0x0000000c0d0e7389 */ /* 0x0002a400000c000b */
[----:B012--5:R-:W-:Y:S01]  /*2bc90*/  ENDCOLLECTIVE ;  /* 0x000000000000791b */ /* 0x027fe20003800000 */
.L_x_1708:
[----:B------:R-:W-:Y:S05]  /*2bca0*/  BSYNC B0 ;  /* 0x0000000000007941 */ /* 0x000fea0003800000 */
.L_x_1707:
[----:B------:R-:W-:Y:S01]  /*2bcb0*/  IMAD.MOV.U32 R179, RZ, RZ, R14 ;  /* 0x000000ffffb37224 */ /* 0x000fe200078e000e */
[----:B------:R-:W-:Y:S06]  /*2bcc0*/  BRA `(.L_x_1709) ;  /* 0xfffffde800007947 */ /* 0x000fec000383ffff */
.L_x_1413:
[----:B------:R-:W-:Y:S01]  /*2bcd0*/  BSSY B1, `(.L_x_1710) ;  /* 0x0000007000017945 */ /* 0x000fe20003800000 */
[----:B------:R-:W-:Y:S02]  /*2bce0*/  IMAD.MOV.U32 R12, RZ, RZ, RZ ;  /* 0x000000ffff0c7224 */ /* 0x000fe400078e00ff */
[----:B------:R-:W-:Y:S02]  /*2bcf0*/  IMAD.MOV.U32 R11, RZ, RZ, 0x1e1f ;  /* 0x00001e1fff0b7424 */ /* 0x000fe400078e00ff */
[----:B------:R-:W-:-:S07]  /*2bd00*/  IMAD.MOV.U32 R15, RZ, RZ, -0x1 ;  /* 0xffffffffff0f7424 */ /* 0x000fce00078e00ff */
[----:B0-----:R-:W-:Y:S05]  /*2bd10*/  WARPSYNC.COLLECTIVE R15, `(.L_x_1711) ;  /* 0x000000000f087348 */ /* 0x001fea0003c00000 */
[----:B------:R1:W2:Y:S02]  /*2bd20*/  SHFL.IDX P6, R14, R13, R12, R11 ;  /* 0x0000000c0d0e7389 */ /* 0x0002a400000c000b */
[----:B012---:R-:W-:Y:S01]  /*2bd30*/  ENDCOLLECTIVE ;  /* 0x000000000000791b */ /* 0x007fe20003800000 */
.L_x_1711:
[----:B------:R-:W-:Y:S05]  /*2bd40*/  BSYNC B1 ;  /* 0x0000000000017941 */ /* 0x000fea0003800000 */
.L_x_1710:
[----:B------:R-:W-:Y:S02]  /*2bd50*/  IMAD.MOV.U32 R13, RZ, RZ, R0 ;  /* 0x000000ffff0d7224 */ /* 0x000fe400078e0000 */
[----:B------:R-:W-:Y:S02]  /*2bd60*/  IMAD.MOV.U32 R12, RZ, RZ, RZ ;  /* 0x000000ffff0c7224 */ /* 0x000fe400078e00ff */
[----:B------:R-:W-:Y:S02]  /*2bd70*/  IMAD.MOV.U32 R11, RZ, RZ, 0x1e1f ;  /* 0x00001e1fff0b7424 */ /* 0x000fe400078e00ff */
[----:B------:R-:W-:Y:S02]  /*2bd80*/  IMAD.MOV.U32 R15, RZ, RZ, -0x1 ;  /* 0xffffffffff0f7424 */ /* 0x000fe400078e00ff */
[----:B------:R-:W-:-:S07]  /*2bd90*/  IMAD.MOV.U32 R3, RZ, RZ, R14 ;  /* 0x000000ffff037224 */ /* 0x000fce00078e000e */
[----:B------:R-:W-:Y:S05]  /*2bda0*/  WARPSYNC.COLLECTIVE R15, `(.L_x_1712) ;  /* 0x000000000f087348 */ /* 0x000fea0003c00000 */
[----:B------:R0:W1:Y:S02]  /*2bdb0*/  SHFL.IDX P6, R14, R13, R12, R11 ;  /* 0x0000000c0d0e7389 */ /* 0x00006400000c000b */
[----:B01----:R-:W-:Y:S01]  /*2bdc0*/  ENDCOLLECTIVE ;  /* 0x000000000000791b */ /* 0x003fe20003800000 */
.L_x_1712:
[----:B------:R-:W-:Y:S02]  /*2bdd0*/  IMAD.MOV.U32 R13, RZ, RZ, R5 ;  /* 0x000000ffff0d7224 */ /* 0x000fe400078e0005 */
[----:B------:R-:W-:-:S07]  /*2bde0*/  IMAD.MOV.U32 R0, RZ, RZ, R14 ;  /* 0x000000ffff007224 */ /* 0x000fce00078e000e */
[----:B------:R-:W-:Y:S05]  /*2bdf0*/  WARPSYNC.COLLECTIVE R15, `(.L_x_1713) ;  /* 0x000000000f087348 */ /* 0x000fea0003c00000 */
[----:B------:R0:W1:Y:S02]  /*2be00*/  SHFL.IDX P6, R14, R13, R12, R11 ;  /* 0x0000000c0d0e7389 */ /* 0x00006400000c000b */
[----:B01----:R-:W-:Y:S01]  /*2be10*/  ENDCOLLECTIVE ;  /* 0x000000000000791b */ /* 0x003fe20003800000 */
.L_x_1713:
[----:B------:R-:W-:Y:S02]  /*2be20*/  IMAD.MOV.U32 R13, RZ, RZ, R4 ;  /* 0x000000ffff0d7224 */ /* 0x000fe400078e0004 */
[----:B------:R-:W-:-:S07]  /*2be30*/  IMAD.MOV.U32 R5, RZ, RZ, R14 ;  /* 0x000000ffff057224 */ /* 0x000fce00078e000e */
[----:B------:R-:W-:Y:S05]  /*2be40*/  WARPSYNC.COLLECTIVE R15, `(.L_x_1714) ;  /* 0x000000000f087348 */ /* 0x000fea0003c00000 */
[----:B------:R0:W1:Y:S02]  /*2be50*/  SHFL.IDX P6, R14, R13, R12, R11 ;  /* 0x0000000c0d0e7389 */ /* 0x00006400000c000b */
[----:B01----:R-:W-:Y:S01]  /*2be60*/  ENDCOLLECTIVE ;  /* 0x000000000000791b */ /* 0x003fe20003800000 */
.L_x_1714:
[----:B------:R-:W-:Y:S01]  /*2be70*/  IMAD.MOV.U32 R4, RZ, RZ, R14 ;  /* 0x000000ffff047224 */ /* 0x000fe200078e000e */
[----:B------:R-:W-:Y:S06]  /*2be80*/  BRA `(.L_x_1715) ;  /* 0xfffffdec00d87947 */ /* 0x000fec000383ffff */
.L_x_1417:
[----:B-1----:R1:W2:Y:S02]  /*2be90*/  SYNCS.PHASECHK.TRANS64.TRYWAIT P0, [R16+URZ+0x22800], R3 ;  /* 0x02280003100075a7 */ /* 0x0022a4000800017f */
[----:B--2---:R-:W-:Y:S05]  /*2bea0*/  @!P0 NANOSLEEP.SYNCS 0x989680 ;  /* 0x009896800000895d */ /* 0x004fea0003900000 */
[----:B------:R-:W2:Y:S02]  /*2beb0*/  @!P0 SYNCS.PHASECHK.TRANS64 P0, [R16+URZ+0x22800], R3 ;  /* 0x02280003100085a7 */ /* 0x000ea4000800007f */
[----:B--2---:R-:W-:Y:S05]  /*2bec0*/  @!P0 BRA `(.L_x_1417) ;  /* 0xfffffffc00f08947 */ /* 0x004fea000383ffff */
[----:B------:R-:W-:Y:S05]  /*2bed0*/  BRA `(.L_x_1716) ;  /* 0xfffffdf4001c7947 */ /* 0x000fea000383ffff */
.L_x_1429:
[----:B------:R-:W-:Y:S01]  /*2bee0*/  BSSY B1, `(.L_x_1717) ;  /* 0x0000007000017945 */ /* 0x000fe20003800000 */
[----:B------:R-:W-:Y:S02]  /*2bef0*/  IMAD.MOV.U32 R12, RZ, RZ, RZ ;  /* 0x000000ffff0c7224 */ /* 0x000fe400078e00ff */
[----:B------:R-:W-:Y:S02]  /*2bf00*/  IMAD.MOV.U32 R11, RZ, RZ, 0x1e1f ;  /* 0x00001e1fff0b7424 */ /* 0x000fe400078e00ff */
[----:B------:R-:W-:-:S07]  /*2bf10*/  IMAD.MOV.U32 R15, RZ, RZ, -0x1 ;  /* 0xffffffffff0f7424 */ /* 0x000fce00078e00ff */
[----:B0-----:R-:W-:Y:S05]  /*2bf20*/  WARPSYNC.COLLECTIVE R15, `(.L_x_1718) ;  /* 0x000000000f087348 */ /* 0x001fea0003c00000 */
[----:B------:R1:W2:Y:S02]  /*2bf30*/  SHFL.IDX P6, R14, R13, R12, R11 ;  /* 0x0000000c0d0e7389 */ /* 0x0002a400000c000b */
[----:B012---:R-:W-:Y:S01]  /*2bf40*/  ENDCOLLECTIVE ;  /* 0x000000000000791b */ /* 0x007fe20003800000 */
.L_x_1718:
[----:B------:R-:W-:Y:S05]  /*2bf50*/  BSYNC B1 ;  /* 0x0000000000017941 */ /* 0x000fea0003800000 */
.L_x_1717:
        /* <DEDUP_REMOVED lines=8> */
.L_x_1719:
[----:B------:R-:W-:Y:S02]  /*2bfe0*/  IMAD.MOV.U32 R13, RZ, RZ, R20 ;  /* 0x000000ffff0d7224 */ /* 0x000fe400078e0014 */
[----:B------:R-:W-:-:S07]  /*2bff0*/  IMAD.MOV.U32 R3, RZ, RZ, R14 ;  /* 0x000000ffff037224 */ /* 0x000fce00078e000e */
[----:B------:R-:W-:Y:S05]  /*2c000*/  WARPSYNC.COLLECTIVE R15, `(.L_x_1720) ;  /* 0x000000000f087348 */ /* 0x000fea0003c00000 */
[----:B------:R0:W1:Y:S02]  /*2c010*/  SHFL.IDX P6, R14, R13, R12, R11 ;  /* 0x0000000c0d0e7389 */ /* 0x00006400000c000b */
[----:B01----:R-:W-:Y:S01]  /*2c020*/  ENDCOLLECTIVE ;  /* 0x000000000000791b */ /* 0x003fe20003800000 */
.L_x_1720:
[----:B------:R-:W-:Y:S02]  /*2c030*/  IMAD.MOV.U32 R13, RZ, RZ, R21 ;  /* 0x000000ffff0d7224 */ /* 0x000fe400078e0015 */
[----:B------:R-:W-:-:S07]  /*2c040*/  IMAD.MOV.U32 R20, RZ, RZ, R14 ;  /* 0x000000ffff147224 */ /* 0x000fce00078e000e */
[----:B------:R-:W-:Y:S05]  /*2c050*/  WARPSYNC.COLLECTIVE R15, `(.L_x_1721) ;  /* 0x000000000f087348 */ /* 0x000fea0003c00000 */
[----:B------:R0:W1:Y:S02]  /*2c060*/  SHFL.IDX P6, R14, R13, R12, R11 ;  /* 0x0000000c0d0e7389 */ /* 0x00006400000c000b */
[----:B01----:R-:W-:Y:S01]  /*2c070*/  ENDCOLLECTIVE ;  /* 0x000000000000791b */ /* 0x003fe20003800000 */
.L_x_1721:
[----:B------:R-:W-:Y:S01]  /*2c080*/  IMAD.MOV.U32 R21, RZ, RZ, R14 ;  /* 0x000000ffff157224 */ /* 0x000fe200078e000e */
[----:B------:R-:W-:Y:S06]  /*2c090*/  BRA `(.L_x_1722) ;  /* 0xfffffe2000d87947 */ /* 0x000fec000383ffff */
.L_x_1433:
[----:B--2---:R2:W3:Y:S02]  /*2c0a0*/  SYNCS.PHASECHK.TRANS64.TRYWAIT P0, [R16+URZ+0x22800], R3 ;  /* 0x02280003100075a7 */ /* 0x0044e4000800017f */
[----:B---3--:R-:W-:Y:S05]  /*2c0b0*/  @!P0 NANOSLEEP.SYNCS 0x989680 ;  /* 0x009896800000895d */ /* 0x008fea0003900000 */
[----:B------:R-:W3:Y:S02]  /*2c0c0*/  @!P0 SYNCS.PHASECHK.TRANS64 P0, [R16+URZ+0x22800], R3 ;  /* 0x02280003100085a7 */ /* 0x000ee4000800007f */
[----:B---3--:R-:W-:Y:S05]  /*2c0d0*/  @!P0 BRA `(.L_x_1433) ;  /* 0xfffffffc00f08947 */ /* 0x008fea000383ffff */
[----:B------:R-:W-:Y:S05]  /*2c0e0*/  BRA `(.L_x_1723) ;  /* 0xfffffe2400d47947 */ /* 0x000fea000383ffff */
.L_x_1441:
[----:B-1----:R1:W2:Y:S02]  /*2c0f0*/  SYNCS.PHASECHK.TRANS64.TRYWAIT P2, [R90+URZ+0x22830], R3 ;  /* 0x022830035a0075a7 */ /* 0x0022a4000804017f */
[----:B--2---:R-:W-:Y:S05]  /*2c100*/  @!P2 NANOSLEEP.SYNCS 0x989680 ;  /* 0x009896800000a95d */ /* 0x004fea0003900000 */
[----:B------:R-:W2:Y:S02]  /*2c110*/  @!P2 SYNCS.PHASECHK.TRANS64 P2, [R90+URZ+0x22830], R3 ;  /* 0x022830035a00a5a7 */ /* 0x000ea4000804007f */
[----:B--2---:R-:W-:Y:S05]  /*2c120*/  @!P2 BRA `(.L_x_1441) ;  /* 0xfffffffc00f0a947 */ /* 0x004fea000383ffff */
[----:B------:R-:W-:Y:S05]  /*2c130*/  BRA `(.L_x_1440) ;  /* 0xfffffe5800107947 */ /* 0x000fea000383ffff */
.L_x_1459:
[----:B-1----:R1:W2:Y:S02]  /*2c140*/  SYNCS.PHASECHK.TRANS64.TRYWAIT P5, [R7+URZ+0x22830], R6 ;  /* 0x02283006070075a7 */ /* 0x0022a400080a017f */
[----:B--2---:R-:W-:Y:S05]  /*2c150*/  @!P5 NANOSLEEP.SYNCS 0x989680 ;  /* 0x009896800000d95d */ /* 0x004fea0003900000 */
[----:B------:R-:W2:Y:S02]  /*2c160*/  @!P5 SYNCS.PHASECHK.TRANS64 P5, [R7+URZ+0x22830], R6 ;  /* 0x022830060700d5a7 */ /* 0x000ea400080a007f */
[----:B--2---:R-:W-:Y:S05]  /*2c170*/  @!P5 BRA `(.L_x_1459) ;  /* 0xfffffffc00f0d947 */ /* 0x004fea000383ffff */
[----:B------:R-:W-:Y:S05]  /*2c180*/  BRA `(.L_x_1458) ;  /* 0xfffffe9400147947 */ /* 0x000fea000383ffff */
.L_x_1463:
[----:B-1----:R1:W2:Y:S02]  /*2c190*/  SYNCS.PHASECHK.TRANS64.TRYWAIT P4, [R7+URZ+0x22850], R6 ;  /* 0x02285006070075a7 */ /* 0x0022a4000808017f */
[----:B--2---:R-:W-:Y:S05]  /*2c1a0*/  @!P4 NANOSLEEP.SYNCS 0x989680 ;  /* 0x009896800000c95d */ /* 0x004fea0003900000 */
[----:B------:R-:W2:Y:S02]  /*2c1b0*/  @!P4 SYNCS.PHASECHK.TRANS64 P4, [R7+URZ+0x22850], R6 ;  /* 0x022850060700c5a7 */ /* 0x000ea4000808007f */
[----:B--2---:R-:W-:Y:S05]  /*2c1c0*/  @!P4 BRA `(.L_x_1463) ;  /* 0xfffffffc00f0c947 */ /* 0x004fea000383ffff */
[----:B------:R-:W-:Y:S05]  /*2c1d0*/  BRA `(.L_x_1460) ;  /* 0xfffffe9400e47947 */ /* 0x000fea000383ffff */
.L_x_1483:
[----:B-1----:R1:W2:Y:S02]  /*2c1e0*/  SYNCS.PHASECHK.TRANS64.TRYWAIT P3, [R7+URZ+0x22830], R6 ;  /* 0x02283006070075a7 */ /* 0x0022a4000806017f */
[----:B--2---:R-:W-:Y:S05]  /*2c1f0*/  @!P3 NANOSLEEP.SYNCS 0x989680 ;  /* 0x009896800000b95d */ /* 0x004fea0003900000 */
[----:B------:R-:W2:Y:S02]  /*2c200*/  @!P3 SYNCS.PHASECHK.TRANS64 P3, [R7+URZ+0x22830], R6 ;  /* 0x022830060700b5a7 */ /* 0x000ea4000806007f */
[----:B--2---:R-:W-:Y:S05]  /*2c210*/  @!P3 BRA `(.L_x_1483) ;  /* 0xfffffffc00f0b947 */ /* 0x004fea000383ffff */
[----:B------:R-:W-:Y:S05]  /*2c220*/  BRA `(.L_x_1482) ;  /* 0xfffffecc00947947 */ /* 0x000fea000383ffff */
.L_x_1487:
[----:B-1----:R1:W2:Y:S02]  /*2c230*/  SYNCS.PHASECHK.TRANS64.TRYWAIT P2, [R7+URZ+0x22850], R6 ;  /* 0x02285006070075a7 */ /* 0x0022a4000804017f */
[----:B--2---:R-:W-:Y:S05]  /*2c240*/  @!P2 NANOSLEEP.SYNCS 0x989680 ;  /* 0x009896800000a95d */ /* 0x004fea0003900000 */
[----:B------:R-:W2:Y:S02]  /*2c250*/  @!P2 SYNCS.PHASECHK.TRANS64 P2, [R7+URZ+0x22850], R6 ;  /* 0x022850060700a5a7 */ /* 0x000ea4000804007f */
[----:B--2---:R-:W-:Y:S05]  /*2c260*/  @!P2 BRA `(.L_x_1487) ;  /* 0xfffffffc00f0a947 */ /* 0x004fea000383ffff */
[----:B------:R-:W-:Y:S05]  /*2c270*/  BRA `(.L_x_1484) ;  /* 0xfffffed000707947 */ /* 0x000fea000383ffff */
.L_x_1495:
[----:B-1----:R1:W2:Y:S02]  /*2c280*/  SYNCS.PHASECHK.TRANS64.TRYWAIT P3, [R7+URZ+0x22830], R6 ;  /* 0x02283006070075a7 */ /* 0x0022a4000806017f */
[----:B--2---:R-:W-:Y:S05]  /*2c290*/  @!P3 NANOSLEEP.SYNCS 0x989680 ;  /* 0x009896800000b95d */ /* 0x004fea0003900000 */
[----:B------:R-:W2:Y:S02]  /*2c2a0*/  @!P3 SYNCS.PHASECHK.TRANS64 P3, [R7+URZ+0x22830], R6 ;  /* 0x022830060700b5a7 */ /* 0x000ea4000806007f */
[----:B--2---:R-:W-:Y:S05]  /*2c2b0*/  @!P3 BRA `(.L_x_1495) ;  /* 0xfffffffc00f0b947 */ /* 0x004fea000383ffff */
[----:B------:R-:W-:Y:S05]  /*2c2c0*/  BRA `(.L_x_1494) ;  /* 0xfffffef4006c7947 */ /* 0x000fea000383ffff */
.L_x_1499:
[----:B-1----:R1:W2:Y:S02]  /*2c2d0*/  SYNCS.PHASECHK.TRANS64.TRYWAIT P2, [R7+URZ+0x22850], R6 ;  /* 0x02285006070075a7 */ /* 0x0022a4000804017f */
[----:B--2---:R-:W-:Y:S05]  /*2c2e0*/  @!P2 NANOSLEEP.SYNCS 0x989680 ;  /* 0x009896800000a95d */ /* 0x004fea0003900000 */
[----:B------:R-:W2:Y:S02]  /*2c2f0*/  @!P2 SYNCS.PHASECHK.TRANS64 P2, [R7+URZ+0x22850], R6 ;  /* 0x022850060700a5a7 */ /* 0x000ea4000804007f */
[----:B--2---:R-:W-:Y:S05]  /*2c300*/  @!P2 BRA `(.L_x_1499) ;  /* 0xfffffffc00f0a947 */ /* 0x004fea000383ffff */
[----:B------:R-:W-:Y:S05]  /*2c310*/  BRA `(.L_x_1496) ;  /* 0xfffffef800487947 */ /* 0x000fea000383ffff */
.L_x_1513:
[----:B-1----:R1:W2:Y:S02]  /*2c320*/  SYNCS.PHASECHK.TRANS64.TRYWAIT P1, [R13+URZ+0x22850], R2 ;  /* 0x022850020d0075a7 */ /* 0x0022a4000802017f */
[----:B--2---:R-:W-:Y:S05]  /*2c330*/  @!P1 NANOSLEEP.SYNCS 0x989680 ;  /* 0x009896800000995d */ /* 0x004fea0003900000 */
[----:B------:R-:W2:Y:S02]  /*2c340*/  @!P1 SYNCS.PHASECHK.TRANS64 P1, [R13+URZ+0x22850], R2 ;  /* 0x022850020d0095a7 */ /* 0x000ea4000802007f */
[----:B--2---:R-:W-:Y:S05]  /*2c350*/  @!P1 BRA `(.L_x_1513) ;  /* 0xfffffffc00f09947 */ /* 0x004fea000383ffff */
[----:B------:R-:W-:Y:S05]  /*2c360*/  BRA `(.L_x_1512) ;  /* 0xffffff2c00347947 */ /* 0x000fea000383ffff */
.L_x_1517:
[----:B------:R-:W-:Y:S01]  /*2c370*/  SEL R142, R12, R113, P0 ;  /* 0x000000710c8e7207 */ /* 0x000fe20000000000 */
[----:B------:R-:W-:Y:S01]  /*2c380*/  IMAD.MOV.U32 R11, RZ, RZ, 0x1c1f ;  /* 0x00001c1fff0b7424 */ /* 0x000fe200078e00ff */
[----:B------:R-:W-:Y:S01]  /*2c390*/  SEL R122, R113, R12, P0 ;  /* 0x0000000c717a7207 */ /* 0x000fe20000000000 */
[----:B-----5:R-:W-:Y:S01]  /*2c3a0*/  IMAD.MOV.U32 R12, RZ, RZ, R7 ;  /* 0x000000ffff0c7224 */ /* 0x020fe200078e0007 */
[----:B------:R-:W-:Y:S01]  /*2c3b0*/  LOP3.LUT R5, R7, 0x2, RZ, 0x3c, !PT ;  /* 0x0000000207057812 */ /* 0x000fe200078e3cff */
[----:B------:R-:W-:Y:S01]  /*2c3c0*/  IMAD.MOV.U32 R15, RZ, RZ, -0x1 ;  /* 0xffffffffff0f7424 */ /* 0x000fe200078e00ff */
[----:B------:R-:W-:Y:S02]  /*2c3d0*/  SEL R92, R76, R97, P0 ;  /* 0x000000614c5c7207 */ /* 0x000fe40000000000 */
[----:B------:R-:W-:-:S07]  /*2c3e0*/  SEL R76, R97, R76, P0 ;  /* 0x0000004c614c7207 */ /* 0x000fce0000000000 */
[----:B--23--:R-:W-:Y:S05]  /*2c3f0*/  WARPSYNC.COLLECTIVE R15, `(.L_x_1724) ;  /* 0x000000000f087348 */ /* 0x00cfea0003c00000 */
[----:B------:R0:W1:Y:S02]  /*2c400*/  SHFL.IDX P6, R14, R13, R12, R11 ;  /* 0x0000000c0d0e7389 */ /* 0x00006400000c000b */
[----:B0123--:R-:W-:Y:S01]  /*2c410*/  ENDCOLLECTIVE ;  /* 0x000000000000791b */ /* 0x00ffe20003800000 */
.L_x_1724:
        /* <DEDUP_REMOVED lines=18> */
.L_x_1725:
        /* <DEDUP_REMOVED lines=8> */
[----:B------:R-:W-:Y:S01]  /*2c5c0*/  SEL R134, R43, R112, P0 ;  /* 0x000000702b867207 */ /* 0x000fe20000000000 */
[----:B------:R-:W-:Y:S01]  /*2c5d0*/  IMAD.MOV.U32 R12, RZ, RZ, R5 ;  /* 0x000000ffff0c7224 */ /* 0x000fe200078e0005 */
        /* <DEDUP_REMOVED lines=9> */
.L_x_1726:
        /* <DEDUP_REMOVED lines=18> */
.L_x_1727:
        /* <DEDUP_REMOVED lines=19> */
.L_x_1728:
        /* <DEDUP_REMOVED lines=9> */
[----:B------:R-:W-:-:S07]  /*2c950*/  IMAD.MOV.U32 R91, RZ, RZ, R14 ;  /* 0x000000ffff5b7224 */ /* 0x000fce00078e000e */
[----:B------:R-:W-:Y:S05]  /*2c960*/  WARPSYNC.COLLECTIVE R15, `(.L_x_1729) ;  /* 0x000000000f087348 */ /* 0x000fea0003c00000 */
[----:B------:R0:W1:Y:S02]  /*2c970*/  SHFL.IDX P6, R14, R13, R12, R11 ;  /* 0x0000000c0d0e7389 */ /* 0x00006400000c000b */
[----:B01----:R-:W-:Y:S01]  /*2c980*/  ENDCOLLECTIVE ;  /* 0x000000000000791b */ /* 0x003fe20003800000 */
.L_x_1729:
[----:B------:R-:W-:Y:S02]  /*2c990*/  IMAD.MOV.U32 R13, RZ, RZ, R2 ;  /* 0x000000ffff0d7224 */ /* 0x000fe400078e0002 */
[----:B------:R-:W-:Y:S02]  /*2c9a0*/  IMAD.MOV.U32 R12, RZ, RZ, R5 ;  /* 0x000000ffff0c7224 */ /* 0x000fe400078e0005 */
[----:B------:R-:W-:-:S07]  /*2c9b0*/  IMAD.MOV.U32 R92, RZ, RZ, R14 ;  /* 0x000000ffff5c7224 */ /* 0x000fce00078e000e */
[----:B------:R-:W-:Y:S05]  /*2c9c0*/  WARPSYNC.COLLECTIVE R15, `(.L_x_1730) ;  /* 0x000000000f087348 */ /* 0x000fea0003c00000 */
[----:B------:R0:W1:Y:S02]  /*2c9d0*/  SHFL.IDX P6, R14, R13, R12, R11 ;  /* 0x0000000c0d0e7389 */ /* 0x00006400000c000b */
[----:B01----:R-:W-:Y:S01]  /*2c9e0*/  ENDCOLLECTIVE ;  /* 0x000000000000791b */ /* 0x003fe20003800000 */
.L_x_1730:
[----:B------:R-:W-:Y:S02]  /*2c9f0*/  IMAD.MOV.U32 R13, RZ, RZ, R76 ;  /* 0x000000ffff0d7224 */ /* 0x000fe400078e004c */
[----:B------:R-:W-:-:S07]  /*2ca00*/  IMAD.MOV.U32 R2, RZ, RZ, R14 ;  /* 0x000000ffff027224 */ /* 0x000fce00078e000e */
[----:B------:R-:W-:Y:S05]  /*2ca10*/  WARPSYNC.COLLECTIVE R15, `(.L_x_1731) ;  /* 0x000000000f087348 */ /* 0x000fea0003c00000 */
[----:B------:R0:W1:Y:S02]  /*2ca20*/  SHFL.IDX P6, R14, R13, R12, R11 ;  /* 0x0000000c0d0e7389 */ /* 0x00006400000c000b */
[----:B01----:R-:W-:Y:S01]  /*2ca30*/  ENDCOLLECTIVE ;  /* 0x000000000000791b */ /* 0x003fe20003800000 */
.L_x_1731:
        /* <DEDUP_REMOVED lines=8> */
.L_x_1732:
[----:B------:R-:W-:Y:S02]  /*2cac0*/  IMAD.MOV.U32 R13, RZ, RZ, R140 ;  /* 0x000000ffff0d7224 */ /* 0x000fe400078e008c */
[----:B------:R-:W-:-:S07]  /*2cad0*/  IMAD.MOV.U32 R0, RZ, RZ, R14 ;  /* 0x000000ffff007224 */ /* 0x000fce00078e000e */
[----:B------:R-:W-:Y:S05]  /*2cae0*/  WARPSYNC.COLLECTIVE R15, `(.L_x_1733) ;  /* 0x000000000f087348 */ /* 0x000fea0003c00000 */
[----:B------:R0:W1:Y:S02]  /*2caf0*/  SHFL.IDX P6, R14, R13, R12, R11 ;  /* 0x0000000c0d0e7389 */ /* 0x00006400000c000b */
[----:B01----:R-:W-:Y:S01]  /*2cb00*/  ENDCOLLECTIVE ;  /* 0x000000000000791b */ /* 0x003fe20003800000 */
.L_x_1733:
[----:B------:R-:W-:Y:S01]  /*2cb10*/  IMAD.MOV.U32 R13, RZ, RZ, R94 ;  /* 0x000000ffff0d7224 */ /* 0x000fe200078e005e */
[----:B------:R-:W-:Y:S01]  /*2cb20*/  SEL R94, R92, R49, P0 ;  /* 0x000000315c5e7207 */ /* 0x000fe20000000000 */
[----:B------:R-:W-:Y:S01]  /*2cb30*/  IMAD.MOV.U32 R12, RZ, RZ, R5 ;  /* 0x000000ffff0c7224 */ /* 0x000fe200078e0005 */
[----:B------:R-:W-:Y:S01]  /*2cb40*/  SEL R92, R49, R92, P0 ;  /* 0x0000005c315c7207 */ /* 0x000fe20000000000 */
[----:B------:R-:W-:-:S07]  /*2cb50*/  IMAD.MOV.U32 R3, RZ, RZ, R14 ;  /* 0x000000ffff037224 */ /* 0x000fce00078e000e */
[----:B------:R-:W-:Y:S05]  /*2cb60*/  WARPSYNC.COLLECTIVE R15, `(.L_x_1734) ;  /* 0x000000000f087348 */ /* 0x000fea0003c00000 */
[----:B------:R0:W1:Y:S02]  /*2cb70*/  SHFL.IDX P6, R14, R13, R12, R11 ;  /* 0x0000000c0d0e7389 */ /* 0x00006400000c000b */
[----:B01----:R-:W-:Y:S01]  /*2cb80*/  ENDCOLLECTIVE ;  /* 0x000000000000791b */ /* 0x003fe20003800000 */
.L_x_1734:
[----:B------:R-:W-:Y:S01]  /*2cb90*/  MOV R13, R20 ;  /* 0x00000014000d7202 */ /* 0x000fe20000000f00 */
[----:B------:R-:W-:-:S07]  /*2cba0*/  IMAD.MOV.U32 R33, RZ, RZ, R14 ;  /* 0x000000ffff217224 */ /* 0x000fce00078e000e */
[----:B------:R-:W-:Y:S05]  /*2cbb0*/  WARPSYNC.COLLECTIVE R15, `(.L_x_1735) ;  /* 0x000000000f087348 */ /* 0x000fea0003c00000 */
[----:B------:R0:W1:Y:S02]  /*2cbc0*/  SHFL.IDX P6, R14, R13, R12, R11 ;  /* 0x0000000c0d0e7389 */ /* 0x00006400000c000b */
[----:B01----:R-:W-:Y:S01]  /*2cbd0*/  ENDCOLLECTIVE ;  /* 0x000000000000791b */ /* 0x003fe20003800000 */
.L_x_1735:
        /* <DEDUP_REMOVED lines=8> */
.L_x_1736:
[----:B------:R-:W-:Y:S02]  /*2cc60*/  SEL R2, R3, R20, P0 ;  /* 0x0000001403027207 */ /* 0x000fe40000000000 */
[----:B------:R-:W-:Y:S01]  /*2cc70*/  SEL R3, R20, R3, P0 ;  /* 0x0000000314037207 */ /* 0x000fe20000000000 */
[----:B------:R-:W-:Y:S02]  /*2cc80*/  IMAD.MOV.U32 R13, RZ, RZ, R142 ;  /* 0x000000ffff0d7224 */ /* 0x000fe400078e008e */
[----:B------:R-:W-:-:S07]  /*2cc90*/  IMAD.MOV.U32 R21, RZ, RZ, R14 ;  /* 0x000000ffff157224 */ /* 0x000fce00078e000e */
[----:B------:R-:W-:Y:S05]  /*2cca0*/  WARPSYNC.COLLECTIVE R15, `(.L_x_1737) ;  /* 0x000000000f087348 */ /* 0x000fea0003c00000 */
[----:B------:R0:W1:Y:S02]  /*2ccb0*/  SHFL.IDX P6, R14, R13, R12, R11 ;  /* 0x0000000c0d0e7389 */ /* 0x00006400000c000b */
[----:B01----:R-:W-:Y:S01]  /*2ccc0*/  ENDCOLLECTIVE ;  /* 0x000000000000791b */ /* 0x003fe20003800000 */
.L_x_1737:
[----:B------:R-:W-:Y:S02]  /*2ccd0*/  IMAD.MOV.U32 R13, RZ, RZ, R38 ;  /* 0x000000ffff0d7224 */ /* 0x000fe400078e0026 */
[----:B------:R-:W-:Y:S02]  /*2cce0*/  IMAD.MOV.U32 R12, RZ, RZ, R5 ;  /* 0x000000ffff0c7224 */ /* 0x000fe400078e0005 */
[----:B------:R-:W-:-:S07]  /*2ccf0*/  IMAD.MOV.U32 R37, RZ, RZ, R14 ;  /* 0x000000ffff257224 */ /* 0x000fce00078e000e */
[----:B------:R-:W-:Y:S05]  /*2cd00*/  WARPSYNC.COLLECTIVE R15, `(.L_x_1738) ;  /* 0x000000000f087348 */ /* 0x000fea0003c00000 */
[----:B------:R0:W1:Y:S02]  /*2cd10*/  SHFL.IDX P6, R14, R13, R12, R11 ;  /* 0x0000000c0d0e7389 */ /* 0x00006400000c000b */
[----:B01----:R-:W-:Y:S01]  /*2cd20*/  ENDCOLLECTIVE ;  /* 0x000000000000791b */ /* 0x003fe20003800000 */
.L_x_1738:
[----:B------:R-:W-:Y:S02]  /*2cd30*/  IMAD.MOV.U32 R13, RZ, RZ, R122 ;  /* 0x000000ffff0d7224 */ /* 0x000fe400078e007a */
[----:B------:R-:W-:-:S07]  /*2cd40*/  IMAD.MOV.U32 R38, RZ, RZ, R14 ;  /* 0x000000ffff267224 */ /* 0x000fce00078e000e */
[----:B------:R-:W-:Y:S05]  /*2cd50*/  WARPSYNC.COLLECTIVE R15, `(.L_x_1739) ;  /* 0x000000000f087348 */ /* 0x000fea0003c00000 */
[----:B------:R0:W1:Y:S02]  /*2cd60*/  SHFL.IDX P6, R14, R13, R12, R11 ;  /* 0x0000000c0d0e7389 */ /* 0x00006400000c000b */
[----:B01----:R-:W-:Y:S01]  /*2cd70*/  ENDCOLLECTIVE ;  /* 0x000000000000791b */ /* 0x003fe20003800000 */
.L_x_1739:
        /* <DEDUP_REMOVED lines=8> */
.L_x_1740:
[----:B------:R-:W-:Y:S02]  /*2ce00*/  SEL R36, R37, R122, P0 ;  /* 0x0000007a25247207 */ /* 0x000fe40000000000 */
[----:B------:R-:W-:Y:S01]  /*2ce10*/  SEL R37, R122, R37, P0 ;  /* 0x000000257a257207 */ /* 0x000fe20000000000 */
[----:B------:R-:W-:Y:S02]  /*2ce20*/  IMAD.MOV.U32 R13, RZ, RZ, R136 ;  /* 0x000000ffff0d7224 */ /* 0x000fe400078e0088 */
[----:B------:R-:W-:-:S07]  /*2ce30*/  IMAD.MOV.U32 R39, RZ, RZ, R14 ;  /* 0x000000ffff277224 */ /* 0x000fce00078e000e */
[----:B------:R-:W-:Y:S05]  /*2ce40*/  WARPSYNC.COLLECTIVE R15, `(.L_x_1741) ;  /* 0x000000000f087348 */ /* 0x000fea0003c00000 */
[----:B------:R0:W1:Y:S02]  /*2ce50*/  SHFL.IDX P6, R14, R13, R12, R11 ;  /* 0x0000000c0d0e7389 */ /* 0x00006400000c000b */
[----:B01----:R-:W-:Y:S01]  /*2ce60*/  ENDCOLLECTIVE ;  /* 0x000000000000791b */ /* 0x003fe20003800000 */
.L_x_1741:
[----:B------:R-:W-:Y:S02]  /*2ce70*/  IMAD.MOV.U32 R13, RZ, RZ, R120 ;  /* 0x000000ffff0d7224 */ /* 0x000fe400078e0078 */
[----:B------:R-:W-:Y:S02]  /*2ce80*/  IMAD.MOV.U32 R12, RZ, RZ, R5 ;  /* 0x000000ffff0c7224 */ /* 0x000fe400078e0005 */
[----:B------:R-:W-:-:S07]  /*2ce90*/  IMAD.MOV.U32 R41, RZ, RZ, R14 ;  /* 0x000000ffff297224 */ /* 0x000fce00078e000e */
[----:B------:R-:W-:Y:S05]  /*2cea0*/  WARPSYNC.COLLECTIVE R15, `(.L_x_1742) ;  /* 0x000000000f087348 */ /* 0x000fea0003c00000 */
[----:B------:R0:W1:Y:S02]  /*2ceb0*/  SHFL.IDX P6, R14, R13, R12, R11 ;  /* 0x0000000c0d0e7389 */ /* 0x00006400000c000b */
[----:B01----:R-:W-:Y:S01]  /*2cec0*/  ENDCOLLECTIVE ;  /* 0x000000000000791b */ /* 0x003fe20003800000 */
.L_x_1742:
[----:B------:R-:W-:Y:S02]  /*2ced0*/  IMAD.MOV.U32 R13, RZ, RZ, R114 ;  /* 0x000000ffff0d7224 */ /* 0x000fe400078e0072 */
[----:B------:R-:W-:-:S07]  /*2cee0*/  IMAD.MOV.U32 R120, RZ, RZ, R14 ;  /* 0x000000ffff787224 */ /* 0x000fce00078e000e */
[----:B------:R-:W-:Y:S05]  /*2cef0*/  WARPSYNC.COLLECTIVE R15, `(.L_x_1743) ;  /* 0x000000000f087348 */ /* 0x000fea0003c00000 */
[----:B------:R0:W1:Y:S02]  /*2cf00*/  SHFL.IDX P6, R14, R13, R12, R11 ;  /* 0x0000000c0d0e7389 */ /* 0x00006400000c000b */
[----:B01----:R-:W-:Y:S01]  /*2cf10*/  ENDCOLLECTIVE ;  /* 0x000000000000791b */ /* 0x003fe20003800000 */
.L_x_1743:
        /* <DEDUP_REMOVED lines=8> */
.L_x_1744:
[----:B------:R-:W-:Y:S02]  /*2cfa0*/  IMAD.MOV.U32 R13, RZ, RZ, R68 ;  /* 0x000000ffff0d7224 */ /* 0x000fe400078e0044 */
[----:B------:R-:W-:-:S07]  /*2cfb0*/  IMAD.MOV.U32 R43, RZ, RZ, R14 ;  /* 0x000000ffff2b7224 */ /* 0x000fce00078e000e */
[----:B------:R-:W-:Y:S05]  /*2cfc0*/  WARPSYNC.COLLECTIVE R15, `(.L_x_1745) ;  /* 0x000000000f087348 */ /* 0x000fea0003c00000 */
[----:B------:R0:W1:Y:S02]  /*2cfd0*/  SHFL.IDX P6, R14, R13, R12, R11 ;  /* 0x0000000c0d0e7389 */ /* 0x00006400000c000b */
[----:B01----:R-:W-:Y:S01]  /*2cfe0*/  ENDCOLLECTIVE ;  /* 0x000000000000791b */ /* 0x003fe20003800000 */
.L_x_1745:
[----:B------:R-:W-:Y:S02]  /*2cff0*/  IMAD.MOV.U32 R13, RZ, RZ, R112 ;  /* 0x000000ffff0d7224 */ /* 0x000fe400078e0070 */
[----:B------:R-:W-:Y:S02]  /*2d000*/  IMAD.MOV.U32 R12, RZ, RZ, R5 ;  /* 0x000000ffff0c7224 */ /* 0x000fe400078e0005 */
[----:B------:R-:W-:-:S07]  /*2d010*/  IMAD.MOV.U32 R45, RZ, RZ, R14 ;  /* 0x000000ffff2d7224 */ /* 0x000fce00078e000e */
[----:B------:R-:W-:Y:S05]  /*2d020*/  WARPSYNC.COLLECTIVE R15, `(.L_x_1746) ;  /* 0x000000000f087348 */ /* 0x000fea0003c00000 */
[----:B------:R0:W1:Y:S02]  /*2d030*/  SHFL.IDX P6, R14, R13, R12, R11 ;  /* 0x0000000c0d0e7389 */ /* 0x00006400000c000b */
[----:B01----:R-:W-:Y:S01]  /*2d040*/  ENDCOLLECTIVE ;  /* 0x000000000000791b */ /* 0x003fe20003800000 */
.L_x_1746:
[----:B------:R-:W-:Y:S02]  /*2d050*/  IMAD.MOV.U32 R13, RZ, RZ, R110 ;  /* 0x000000ffff0d7224 */ /* 0x000fe400078e006e */
[----:B------:R-:W-:-:S07]  /*2d060*/  IMAD.MOV.U32 R112, RZ, RZ, R14 ;  /* 0x000000ffff707224 */ /* 0x000fce00078e000e */
[----:B------:R-:W-:Y:S05]  /*2d070*/  WARPSYNC.COLLECTIVE R15, `(.L_x_1747) ;  /* 0x000000000f087348 */ /* 0x000fea0003c00000 */
[----:B------:R0:W1:Y:S02]  /*2d080*/  SHFL.IDX P6, R14, R13, R12, R11 ;  /* 0x0000000c0d0e7389 */ /* 0x00006400000c000b */
[----:B01----:R-:W-:Y:S01]  /*2d090*/  ENDCOLLECTIVE ;  /* 0x000000000000791b */ /* 0x003fe20003800000 */
.L_x_1747:
[----:B------:R-:W-:Y:S02]  /*2d0a0*/  IMAD.MOV.U32 R13, RZ, RZ, R130 ;  /* 0x000000ffff0d7224 */ /* 0x000fe400078e0082 */
[----:B------:R-:W-:Y:S02]  /*2d0b0*/  IMAD.MOV.U32 R12, RZ, RZ, R7 ;  /* 0x000000ffff0c7224 */ /* 0x000fe400078e0007 */
[----:B------:R-:W-:-:S07]  /*2d0c0*/  IMAD.MOV.U32 R110, RZ, RZ, R14 ;  /* 0x000000ffff6e7224 */ /* 0x000fce00078e000e */
[----:B------:R-:W-:Y:S05]  /*2d0d0*/  WARPSYNC.COLLECTIVE R15, `(.L_x_1748) ;  /* 0x000000000f087348 */ /* 0x000fea0003c00000 */
[----:B------:R0:W1:Y:S02]  /*2d0e0*/  SHFL.IDX P6, R14, R13, R12, R11 ;  /* 0x0000000c0d0e7389 */ /* 0x00006400000c000b */
[----:B01----:R-:W-:Y:S01]  /*2d0f0*/  ENDCOLLECTIVE ;  /* 0x000000000000791b */ /* 0x003fe20003800000 */
.L_x_1748:
[----:B------:R-:W-:Y:S02]  /*2d100*/  SEL R44, R45, R110, P0 ;  /* 0x0000006e2d2c7207 */ /* 0x000fe40000000000 */
[----:B------:R-:W-:Y:S01]  /*2d110*/  SEL R45, R110, R45, P0 ;  /* 0x0000002d6e2d7207 */ /* 0x000fe20000000000 */
[----:B------:R-:W-:Y:S02]  /*2d120*/  IMAD.MOV.U32 R13, RZ, RZ, R66 ;  /* 0x000000ffff0d7224 */ /* 0x000fe400078e0042 */
[----:B------:R-:W-:-:S07]  /*2d130*/  IMAD.MOV.U32 R47, RZ, RZ, R14 ;  /* 0x000000ffff2f7224 */ /* 0x000fce00078e000e */
[----:B------:R-:W-:Y:S05]  /*2d140*/  WARPSYNC.COLLECTIVE R15, `(.L_x_1749) ;  /* 0x000000000f087348 */ /* 0x000fea0003c00000 */
[----:B------:R0:W1:Y:S02]  /*2d150*/  SHFL.IDX P6, R14, R13, R12, R11 ;  /* 0x0000000c0d0e7389 */ /* 0x00006400000c000b */
[----:B01----:R-:W-:Y:S01]  /*2d160*/  ENDCOLLECTIVE ;  /* 0x000000000000791b */ /* 0x003fe20003800000 */
.L_x_1749:
[----:B------:R-:W-:Y:S02]  /*2d170*/  IMAD.MOV.U32 R13, RZ, RZ, R82 ;  /* 0x000000ffff0d7224 */ /* 0x000fe400078e0052 */
[----:B------:R-:W-:Y:S02]  /*2d180*/  IMAD.MOV.U32 R12, RZ, RZ, R5 ;  /* 0x000000ffff0c7224 */ /* 0x000fe400078e0005 */
[----:B------:R-:W-:-:S07]  /*2d190*/  IMAD.MOV.U32 R77, RZ, RZ, R14 ;  /* 0x000000ffff4d7224 */ /* 0x000fce00078e000e */
[----:B------:R-:W-:Y:S05]  /*2d1a0*/  WARPSYNC.COLLECTIVE R15, `(.L_x_1750) ;  /* 0x000000000f087348 */ /* 0x000fea0003c00000 */
[----:B------:R0:W1:Y:S02]  /*2d1b0*/  SHFL.IDX P6, R14, R13, R12, R11 ;  /* 0x0000000c0d0e7389 */ /* 0x00006400000c000b */
[----:B01----:R-:W-:Y:S01]  /*2d1c0*/  ENDCOLLECTIVE ;  /* 0x000000000000791b */ /* 0x003fe20003800000 */
.L_x_1750:
[----:B------:R-:W-:Y:S02]  /*2d1d0*/  IMAD.MOV.U32 R13, RZ, RZ, R80 ;  /* 0x000000ffff0d7224 */ /* 0x000fe400078e0050 */
[----:B------:R-:W-:-:S07]  /*2d1e0*/  IMAD.MOV.U32 R82, RZ, RZ, R14 ;  /* 0x000000ffff527224 */ /* 0x000fce00078e000e */
[----:B------:R-:W-:Y:S05]  /*2d1f0*/  WARPSYNC.COLLECTIVE R15, `(.L_x_1751) ;  /* 0x000000000f087348 */ /* 0x000fea0003c00000 */
[----:B------:R0:W1:Y:S02]  /*2d200*/  SHFL.IDX P6, R14, R13, R12, R11 ;  /* 0x0000000c0d0e7389 */ /* 0x00006400000c000b */
[----:B01----:R-:W-:Y:S01]  /*2d210*/  ENDCOLLECTIVE ;  /* 0x000000000000791b */ /* 0x003fe20003800000 */
.L_x_1751:
[----:B------:R-:W-:Y:S02]  /*2d220*/  IMAD.MOV.U32 R13, RZ, RZ, R132 ;  /* 0x000000ffff0d7224 */ /* 0x000fe400078e0084 */
[----:B------:R-:W-:Y:S02]  /*2d230*/  IMAD.MOV.U32 R12, RZ, RZ, R7 ;  /* 0x000000ffff0c7224 */ /* 0x000fe400078e0007 */
[----:B------:R-:W-:-:S07]  /*2d240*/  IMAD.MOV.U32 R80, RZ, RZ, R14 ;  /* 0x000000ffff507224 */ /* 0x000fce00078e000e */
[----:B------:R-:W-:Y:S05]  /*2d250*/  WARPSYNC.COLLECTIVE R15, `(.L_x_1752) ;  /* 0x000000000f087348 */ /* 0x000fea0003c00000 */
[----:B------:R0:W1:Y:S02]  /*2d260*/  SHFL.IDX P6, R14, R13, R12, R11 ;  /* 0x0000000c0d0e7389 */ /* 0x00006400000c000b */
[----:B01----:R-:W-:Y:S01]  /*2d270*/  ENDCOLLECTIVE ;  /* 0x000000000000791b */ /* 0x003fe20003800000 */
.L_x_1752:
[----:B------:R-:W-:Y:S02]  /*2d280*/  IMAD.MOV.U32 R13, RZ, RZ, R128 ;  /* 0x000000ffff0d7224 */ /* 0x000fe400078e0080 */
[----:B------:R-:W-:-:S07]  /*2d290*/  IMAD.MOV.U32 R79, RZ, RZ, R14 ;  /* 0x000000ffff4f7224 */ /* 0x000fce00078e000e */
[----:B------:R-:W-:Y:S05]  /*2d2a0*/  WARPSYNC.COLLECTIVE R15, `(.L_x_1753) ;  /* 0x000000000f087348 */ /* 0x000fea0003c00000 */
[----:B------:R0:W1:Y:S02]  /*2d2b0*/  SHFL.IDX P6, R14, R13, R12, R11 ;  /* 0x0000000c0d0e7389 */ /* 0x00006400000c000b */
[----:B01----:R-:W-:Y:S01]  /*2d2c0*/  ENDCOLLECTIVE ;  /* 0x000000000000791b */ /* 0x003fe20003800000 */
.L_x_1753:
[----:B------:R-:W-:Y:S02]  /*2d2d0*/  IMAD.MOV.U32 R13, RZ, RZ, R78 ;  /* 0x000000ffff0d7224 */ /* 0x000fe400078e004e */
[----:B------:R-:W-:Y:S02]  /*2d2e0*/  IMAD.MOV.U32 R12, RZ, RZ, R5 ;  /* 0x000000ffff0c7224 */ /* 0x000fe400078e0005 */
[----:B------:R-:W-:-:S07]  /*2d2f0*/  IMAD.MOV.U32 R81, RZ, RZ, R14 ;  /* 0x000000ffff517224 */ /* 0x000fce00078e000e */
[----:B------:R-:W-:Y:S05]  /*2d300*/  WARPSYNC.COLLECTIVE R15, `(.L_x_1754) ;  /* 0x000000000f087348 */ /* 0x000fea0003c00000 */
[----:B------:R0:W1:Y:S02]  /*2d310*/  SHFL.IDX P6, R14, R13, R12, R11 ;  /* 0x0000000c0d0e7389 */ /* 0x00006400000c000b */
[----:B01----:R-:W-:Y:S01]  /*2d320*/  ENDCOLLECTIVE ;  /* 0x000000000000791b */ /* 0x003fe20003800000 */
.L_x_1754:
[----:B------:R-:W-:Y:S01]  /*2d330*/  IMAD.MOV.U32 R13, RZ, RZ, R48 ;  /* 0x000000ffff0d7224 */ /* 0x000fe200078e0030 */
[----:B------:R-:W-:Y:S02]  /*2d340*/  SEL R48, R77, R80, P0 ;  /* 0x000000504d307207 */ /* 0x000fe40000000000 */
[----:B------:R-:W-:Y:S01]  /*2d350*/  SEL R77, R80, R77, P0 ;  /* 0x0000004d504d7207 */ /* 0x000fe20000000000 */
[----:B------:R-:W-:-:S07]  /*2d360*/  IMAD.MOV.U32 R128, RZ, RZ, R14 ;  /* 0x000000ffff807224 */ /* 0x000fce00078e000e */
[----:B------:R-:W-:Y:S05]  /*2d370*/  WARPSYNC.COLLECTIVE R15, `(.L_x_1755) ;  /* 0x000000000f087348 */ /* 0x000fea0003c00000 */
[----:B------:R0:W1:Y:S02]  /*2d380*/  SHFL.IDX P6, R14, R13, R12, R11 ;  /* 0x0000000c0d0e7389 */ /* 0x00006400000c000b */
[----:B01----:R-:W-:Y:S01]  /*2d390*/  ENDCOLLECTIVE ;  /* 0x000000000000791b */ /* 0x003fe20003800000 */
.L_x_1755:
        /* <DEDUP_REMOVED lines=8> */
.L_x_1756:
[----:B------:R-:W-:Y:S02]  /*2d420*/  SEL R80, R81, R130, P0 ;  /* 0x0000008251507207 */ /* 0x000fe40000000000 */
[----:B------:R-:W-:Y:S01]  /*2d430*/  SEL R81, R130, R81, P0 ;  /* 0x0000005182517207 */ /* 0x000fe20000000000 */
[----:B------:R-:W-:Y:S02]  /*2d440*/  IMAD.MOV.U32 R13, RZ, RZ, R124 ;  /* 0x000000ffff0d7224 */ /* 0x000fe400078e007c */
[----:B------:R-:W-:-:S07]  /*2d450*/  IMAD.MOV.U32 R83, RZ, RZ, R14 ;  /* 0x000000ffff537224 */ /* 0x000fce00078e000e */
[----:B------:R-:W-:Y:S05]  /*2d460*/  WARPSYNC.COLLECTIVE R15, `(.L_x_1757) ;  /* 0x000000000f087348 */ /* 0x000fea0003c00000 */
[----:B------:R0:W1:Y:S02]  /*2d470*/  SHFL.IDX P6, R14, R13, R12, R11 ;  /* 0x0000000c0d0e7389 */ /* 0x00006400000c000b */
[----:B01----:R-:W-:Y:S01]  /*2d480*/  ENDCOLLECTIVE ;  /* 0x000000000000791b */ /* 0x003fe20003800000 */
.L_x_1757:
        /* <DEDUP_REMOVED lines=8> */
.L_x_1758:
[----:B------:R-:W-:Y:S01]  /*2d510*/  IMAD.MOV.U32 R13, RZ, RZ, R42 ;  /* 0x000000ffff0d7224 */ /* 0x000fe200078e002a */
[----:B------:R-:W-:Y:S02]  /*2d520*/  SEL R42, R43, R112, P0 ;  /* 0x000000702b2a7207 */ /* 0x000fe40000000000 */
[----:B------:R-:W-:Y:S01]  /*2d530*/  SEL R43, R112, R43, P0 ;  /* 0x0000002b702b7207 */ /* 0x000fe20000000000 */
[----:B------:R-:W-:-:S07]  /*2d540*/  IMAD.MOV.U32 R124, RZ, RZ, R14 ;  /* 0x000000ffff7c7224 */ /* 0x000fce00078e000e */
[----:B------:R-:W-:Y:S05]  /*2d550*/  WARPSYNC.COLLECTIVE R15, `(.L_x_1759) ;  /* 0x000000000f087348 */ /* 0x000fea0003c00000 */
[----:B------:R0:W1:Y:S02]  /*2d560*/  SHFL.IDX P6, R14, R13, R12, R11 ;  /* 0x0000000c0d0e7389 */ /* 0x00006400000c000b */
[----:B01----:R-:W-:Y:S01]  /*2d570*/  ENDCOLLECTIVE ;  /* 0x000000000000791b */ /* 0x003fe20003800000 */
.L_x_1759:
        /* <DEDUP_REMOVED lines=8> */
.L_x_1760:
[----:B------:R-:W-:Y:S01]  /*2d600*/  SEL R49, R31, R126, P0 ;  /* 0x0000007e1f317207 */ /* 0x000fe20000000000 */
[----:B------:R-:W-:Y:S02]  /*2d610*/  IMAD.MOV.U32 R13, RZ, RZ, R116 ;  /* 0x000000ffff0d7224 */ /* 0x000fe400078e0074 */
[----:B------:R-:W-:-:S07]  /*2d620*/  IMAD.MOV.U32 R27, RZ, RZ, R14 ;  /* 0x000000ffff1b7224 */ /* 0x000fce00078e000e */
[----:B------:R-:W-:Y:S05]  /*2d630*/  WARPSYNC.COLLECTIVE R15, `(.L_x_1761) ;  /* 0x000000000f087348 */ /* 0x000fea0003c00000 */
[----:B------:R0:W1:Y:S02]  /*2d640*/  SHFL.IDX P6, R14, R13, R12, R11 ;  /* 0x0000000c0d0e7389 */ /* 0x00006400000c000b */
[----:B01----:R-:W-:Y:S01]  /*2d650*/  ENDCOLLECTIVE ;  /* 0x000000000000791b */ /* 0x003fe20003800000 */
.L_x_1761:
        /* <DEDUP_REMOVED lines=8> */
.L_x_1762:
[----:B------:R-:W-:Y:S02]  /*2d6e0*/  IMAD.MOV.U32 R13, RZ, RZ, R52 ;  /* 0x000000ffff0d7224 */ /* 0x000fe400078e0034 */
[----:B------:R-:W-:-:S07]  /*2d6f0*/  IMAD.MOV.U32 R116, RZ, RZ, R14 ;  /* 0x000000ffff747224 */ /* 0x000fce00078e000e */
[----:B------:R-:W-:Y:S05]  /*2d700*/  WARPSYNC.COLLECTIVE R15, `(.L_x_1763) ;  /* 0x000000000f087348 */ /* 0x000fea0003c00000 */
[----:B------:R0:W1:Y:S02]  /*2d710*/  SHFL.IDX P6, R14, R13, R12, R11 ;  /* 0x0000000c0d0e7389 */ /* 0x00006400000c000b */
[----:B01----:R-:W-:Y:S01]  /*2d720*/  ENDCOLLECTIVE ;  /* 0x000000000000791b */ /* 0x003fe20003800000 */
.L_x_1763:
        /* <DEDUP_REMOVED lines=8> */
.L_x_1764:
[----:B------:R-:W-:Y:S01]  /*2d7b0*/  SEL R53, R29, R118, P0 ;  /* 0x000000761d357207 */ /* 0x000fe20000000000 */
[----:B------:R-:W-:Y:S02]  /*2d7c0*/  IMAD.MOV.U32 R13, RZ, RZ, R100 ;  /* 0x000000ffff0d7224 */ /* 0x000fe400078e0064 */
[----:B------:R-:W-:-:S07]  /*2d7d0*/  IMAD.MOV.U32 R9, RZ, RZ, R14 ;  /* 0x000000ffff097224 */ /* 0x000fce00078e000e */
[----:B------:R-:W-:Y:S05]  /*2d7e0*/  WARPSYNC.COLLECTIVE R15, `(.L_x_1765) ;  /* 0x000000000f087348 */ /* 0x000fea0003c00000 */
[----:B------:R0:W1:Y:S02]  /*2d7f0*/  SHFL.IDX P6, R14, R13, R12, R11 ;  /* 0x0000000c0d0e7389 */ /* 0x00006400000c000b */
[----:B01----:R-:W-:Y:S01]  /*2d800*/  ENDCOLLECTIVE ;  /* 0x000000000000791b */ /* 0x003fe20003800000 */
.L_x_1765:
[----:B------:R-:W-:Y:S02]  /*2d810*/  IMAD.MOV.U32 R13, RZ, RZ, R56 ;  /* 0x000000ffff0d7224 */ /* 0x000fe400078e0038 */
[----:B------:R-:W-:Y:S02]  /*2d820*/  IMAD.MOV.U32 R12, RZ, RZ, R5 ;  /* 0x000000ffff0c7224 */ /* 0x000fe400078e0005 */
[----:B------:R-:W-:-:S07]  /*2d830*/  IMAD.MOV.U32 R25, RZ, RZ, R14 ;  /* 0x000000ffff197224 */ /* 0x000fce00078e000e */
[----:B------:R-:W-:Y:S05]  /*2d840*/  WARPSYNC.COLLECTIVE R15, `(.L_x_1766) ;  /* 0x000000000f087348 */ /* 0x000fea0003c00000 */
[----:B------:R0:W1:Y:S02]  /*2d850*/  SHFL.IDX P6, R14, R13, R12, R11 ;  /* 0x0000000c0d0e7389 */ /* 0x00006400000c000b */
[----:B01----:R-:W-:Y:S01]  /*2d860*/  ENDCOLLECTIVE ;  /* 0x000000000000791b */ /* 0x003fe20003800000 */
.L_x_1766:
[----:B------:R-:W-:Y:S01]  /*2d870*/  IMAD.MOV.U32 R13, RZ, RZ, R50 ;  /* 0x000000ffff0d7224 */ /* 0x000fe200078e0032 */
[----:B------:R-:W-:Y:S01]  /*2d880*/  SEL R50, R126, R31, P0 ;  /* 0x0000001f7e327207 */ /* 0x000fe20000000000 */
[----:B------:R-:W-:-:S07]  /*2d890*/  IMAD.MOV.U32 R56, RZ, RZ, R14 ;  /* 0x000000ffff387224 */ /* 0x000fce00078e000e */
[----:B------:R-:W-:Y:S05]  /*2d8a0*/  WARPSYNC.COLLECTIVE R15, `(.L_x_1767) ;  /* 0x000000000f087348 */ /* 0x000fea0003c00000 */
[----:B------:R0:W1:Y:S02]  /*2d8b0*/  SHFL.IDX P6, R14, R13, R12, R11 ;  /* 0x0000000c0d0e7389 */ /* 0x00006400000c000b */
[----:B01----:R-:W-:Y:S01]  /*2d8c0*/  ENDCOLLECTIVE ;  /* 0x000000000000791b */ /* 0x003fe20003800000 */
.L_x_1767:
        /* <DEDUP_REMOVED lines=8> */
.L_x_1768:
[----:B------:R-:W-:Y:S02]  /*2d950*/  SEL R57, R25, R96, P0 ;  /* 0x0000006019397207 */ /* 0x000fe40000000000 */
[----:B------:R-:W-:Y:S01]  /*2d960*/  SEL R64, R96, R25, P0 ;  /* 0x0000001960407207 */ /* 0x000fe20000000000 */
[----:B------:R-:W-:Y:S01]  /*2d970*/  IMAD.MOV.U32 R96, RZ, RZ, RZ ;  /* 0x000000ffff607224 */ /* 0x000fe200078e00ff */
[----:B------:R-:W-:Y:S01]  /*2d980*/  MOV R13, R60 ;  /* 0x0000003c000d7202 */ /* 0x000fe20000000f00 */
[----:B------:R-:W-:-:S07]  /*2d990*/  IMAD.MOV.U32 R66, RZ, RZ, R14 ;  /* 0x000000ffff427224 */ /* 0x000fce00078e000e */
[----:B------:R-:W-:Y:S05]  /*2d9a0*/  WARPSYNC.COLLECTIVE R15, `(.L_x_1769) ;  /* 0x000000000f087348 */ /* 0x000fea0003c00000 */
[----:B------:R0:W1:Y:S02]  /*2d9b0*/  SHFL.IDX P6, R14, R13, R12, R11 ;  /* 0x0000000c0d0e7389 */ /* 0x00006400000c000b */
[----:B01----:R-:W-:Y:S01]  /*2d9c0*/  ENDCOLLECTIVE ;  /* 0x000000000000791b */ /* 0x003fe20003800000 */
.L_x_1769:
[----:B------:R-:W-:Y:S02]  /*2d9d0*/  IMAD.MOV.U32 R13, RZ, RZ, R26 ;  /* 0x000000ffff0d7224 */ /* 0x000fe400078e001a */
[----:B------:R-:W-:Y:S02]  /*2d9e0*/  IMAD.MOV.U32 R12, RZ, RZ, R5 ;  /* 0x000000ffff0c7224 */ /* 0x000fe400078e0005 */
[----:B------:R-:W-:-:S07]  /*2d9f0*/  IMAD.MOV.U32 R68, RZ, RZ, R14 ;  /* 0x000000ffff447224 */ /* 0x000fce00078e000e */
[----:B------:R-:W-:Y:S05]  /*2da00*/  WARPSYNC.COLLECTIVE R15, `(.L_x_1770) ;  /* 0x000000000f087348 */ /* 0x000fea0003c00000 */
[----:B------:R0:W1:Y:S02]  /*2da10*/  SHFL.IDX P6, R14, R13, R12, R11 ;  /* 0x0000000c0d0e7389 */ /* 0x00006400000c000b */
[----:B01----:R-:W-:Y:S01]  /*2da20*/  ENDCOLLECTIVE ;  /* 0x000000000000791b */ /* 0x003fe20003800000 */
.L_x_1770:
[----:B------:R-:W-:Y:S02]  /*2da30*/  IMAD.MOV.U32 R13, RZ, RZ, R24 ;  /* 0x000000ffff0d7224 */ /* 0x000fe400078e0018 */
[----:B------:R-:W-:-:S07]  /*2da40*/  IMAD.MOV.U32 R61, RZ, RZ, R14 ;  /* 0x000000ffff3d7224 */ /* 0x000fce00078e000e */
[----:B------:R-:W-:Y:S05]  /*2da50*/  WARPSYNC.COLLECTIVE R15, `(.L_x_1771) ;  /* 0x000000000f087348 */ /* 0x000fea0003c00000 */
[----:B------:R0:W1:Y:S02]  /*2da60*/  SHFL.IDX P6, R14, R13, R12, R11 ;  /* 0x0000000c0d0e7389 */ /* 0x00006400000c000b */
[----:B01----:R-:W-:Y:S01]  /*2da70*/  ENDCOLLECTIVE ;  /* 0x000000000000791b */ /* 0x003fe20003800000 */
.L_x_1771:
        /* <DEDUP_REMOVED lines=8> */
.L_x_1772:
[----:B------:R-:W-:Y:S02]  /*2db00*/  SEL R67, R68, R63, P0 ;  /* 0x0000003f44437207 */ /* 0x000fe40000000000 */
[----:B------:R-:W-:Y:S01]  /*2db10*/  SEL R68, R63, R68, P0 ;  /* 0x000000443f447207 */ /* 0x000fe20000000000 */
[----:B------:R-:W-:Y:S02]  /*2db20*/  IMAD.MOV.U32 R13, RZ, RZ, R72 ;  /* 0x000000ffff0d7224 */ /* 0x000fe400078e0048 */
[----:B------:R-:W-:-:S07]  /*2db30*/  IMAD.MOV.U32 R70, RZ, RZ, R14 ;  /* 0x000000ffff467224 */ /* 0x000fce00078e000e */
[----:B------:R-:W-:Y:S05]  /*2db40*/  WARPSYNC.COLLECTIVE R15, `(.L_x_1773) ;  /* 0x000000000f087348 */ /* 0x000fea0003c00000 */
[----:B------:R0:W1:Y:S02]  /*2db50*/  SHFL.IDX P6, R14, R13, R12, R11 ;  /* 0x0000000c0d0e7389 */ /* 0x00006400000c000b */
[----:B01----:R-:W-:Y:S01]  /*2db60*/  ENDCOLLECTIVE ;  /* 0x000000000000791b */ /* 0x003fe20003800000 */
.L_x_1773:
[----:B------:R-:W-:Y:S02]  /*2db70*/  IMAD.MOV.U32 R13, RZ, RZ, R30 ;  /* 0x000000ffff0d7224 */ /* 0x000fe400078e001e */
[----:B------:R-:W-:Y:S02]  /*2db80*/  IMAD.MOV.U32 R12, RZ, RZ, R5 ;  /* 0x000000ffff0c7224 */ /* 0x000fe400078e0005 */
[----:B------:R-:W-:-:S07]  /*2db90*/  IMAD.MOV.U32 R72, RZ, RZ, R14 ;  /* 0x000000ffff487224 */ /* 0x000fce00078e000e */
[----:B------:R-:W-:Y:S05]  /*2dba0*/  WARPSYNC.COLLECTIVE R15, `(.L_x_1774) ;  /* 0x000000000f087348 */ /* 0x000fea0003c00000 */
[----:B------:R0:W1:Y:S02]  /*2dbb0*/  SHFL.IDX P6, R14, R13, R12, R11 ;  /* 0x0000000c0d0e7389 */ /* 0x00006400000c000b */
[----:B01----:R-:W-:Y:S01]  /*2dbc0*/  ENDCOLLECTIVE ;  /* 0x000000000000791b */ /* 0x003fe20003800000 */
.L_x_1774:
[----:B------:R-:W-:Y:S02]  /*2dbd0*/  IMAD.MOV.U32 R13, RZ, RZ, R28 ;  /* 0x000000ffff0d7224 */ /* 0x000fe400078e001c */
[----:B------:R-:W-:-:S07]  /*2dbe0*/  IMAD.MOV.U32 R73, RZ, RZ, R14 ;  /* 0x000000ffff497224 */ /* 0x000fce00078e000e */
[----:B------:R-:W-:Y:S05]  /*2dbf0*/  WARPSYNC.COLLECTIVE R15, `(.L_x_1775) ;  /* 0x000000000f087348 */ /* 0x000fea0003c00000 */
[----:B------:R0:W1:Y:S02]  /*2dc00*/  SHFL.IDX P6, R14, R13, R12, R11 ;  /* 0x0000000c0d0e7389 */ /* 0x00006400000c000b */
[----:B01----:R-:W-:Y:S01]  /*2dc10*/  ENDCOLLECTIVE ;  /* 0x000000000000791b */ /* 0x003fe20003800000 */
.L_x_1775:
        /* <DEDUP_REMOVED lines=8> */
.L_x_1776:
[----:B------:R-:W-:Y:S02]  /*2dca0*/  SEL R71, R72, R85, P0 ;  /* 0x0000005548477207 */ /* 0x000fe40000000000 */
[----:B------:R-:W-:Y:S01]  /*2dcb0*/  SEL R72, R85, R72, P0 ;  /* 0x0000004855487207 */ /* 0x000fe20000000000 */
[----:B------:R-:W-:Y:S02]  /*2dcc0*/  IMAD.MOV.U32 R13, RZ, RZ, R86 ;  /* 0x000000ffff0d7224 */ /* 0x000fe400078e0056 */
[----:B------:R-:W-:-:S07]  /*2dcd0*/  IMAD.MOV.U32 R84, RZ, RZ, R14 ;  /* 0x000000ffff547224 */ /* 0x000fce00078e000e */
[----:B------:R-:W-:Y:S05]  /*2dce0*/  WARPSYNC.COLLECTIVE R15, `(.L_x_1777) ;  /* 0x000000000f087348 */ /* 0x000fea0003c00000 */
[----:B------:R0:W1:Y:S02]  /*2dcf0*/  SHFL.IDX P6, R14, R13, R12, R11 ;  /* 0x0000000c0d0e7389 */ /* 0x00006400000c000b */
[----:B01----:R-:W-:Y:S01]  /*2dd00*/  ENDCOLLECTIVE ;  /* 0x000000000000791b */ /* 0x003fe20003800000 */
.L_x_1777:
[----:B------:R-:W-:Y:S02]  /*2dd10*/  IMAD.MOV.U32 R13, RZ, RZ, R34 ;  /* 0x000000ffff0d7224 */ /* 0x000fe400078e0022 */
[----:B------:R-:W-:Y:S02]  /*2dd20*/  IMAD.MOV.U32 R12, RZ, RZ, R5 ;  /* 0x000000ffff0c7224 */ /* 0x000fe400078e0005 */
[----:B------:R-:W-:-:S07]  /*2dd30*/  IMAD.MOV.U32 R86, RZ, RZ, R14 ;  /* 0x000000ffff567224 */ /* 0x000fce00078e000e */
[----:B------:R-:W-:Y:S05]  /*2dd40*/  WARPSYNC.COLLECTIVE R15, `(.L_x_1778) ;  /* 0x000000000f087348 */ /* 0x000fea0003c00000 */
[----:B------:R0:W1:Y:S02]  /*2dd50*/  SHFL.IDX P6, R14, R13, R12, R11 ;  /* 0x0000000c0d0e7389 */ /* 0x00006400000c000b */
[----:B01----:R-:W-:Y:S01]  /*2dd60*/  ENDCOLLECTIVE ;  /* 0x000000000000791b */ /* 0x003fe20003800000 */
.L_x_1778:
[----:B------:R-:W-:Y:S02]  /*2dd70*/  IMAD.MOV.U32 R13, RZ, RZ, R32 ;  /* 0x000000ffff0d7224 */ /* 0x000fe400078e0020 */
[----:B------:R-:W-:-:S07]  /*2dd80*/  IMAD.MOV.U32 R87, RZ, RZ, R14 ;  /* 0x000000ffff577224 */ /* 0x000fce00078e000e */
[----:B------:R-:W-:Y:S05]  /*2dd90*/  WARPSYNC.COLLECTIVE R15, `(.L_x_1779) ;  /* 0x000000000f087348 */ /* 0x000fea0003c00000 */
[----:B------:R0:W1:Y:S02]  /*2dda0*/  SHFL.IDX P6, R14, R13, R12, R11 ;  /* 0x0000000c0d0e7389 */ /* 0x00006400000c000b */
[----:B01----:R-:W-:Y:S01]  /*2ddb0*/  ENDCOLLECTIVE ;  /* 0x000000000000791b */ /* 0x003fe20003800000 */
.L_x_1779:
        /* <DEDUP_REMOVED lines=8> */
.L_x_1780:
[----:B------:R-:W-:Y:S02]  /*2de40*/  SEL R85, R86, R89, P0 ;  /* 0x0000005956557207 */ /* 0x000fe40000000000 */
[----:B------:R-:W-:Y:S01]  /*2de50*/  SEL R86, R89, R86, P0 ;  /* 0x0000005659567207 */ /* 0x000fe20000000000 */
[----:B------:R-:W-:Y:S02]  /*2de60*/  IMAD.MOV.U32 R13, RZ, RZ, R90 ;  /* 0x000000ffff0d7224 */ /* 0x000fe400078e005a */
[----:B------:R-:W-:-:S07]  /*2de70*/  IMAD.MOV.U32 R88, RZ, RZ, R14 ;  /* 0x000000ffff587224 */ /* 0x000fce00078e000e */
[----:B------:R-:W-:Y:S05]  /*2de80*/  WARPSYNC.COLLECTIVE R15, `(.L_x_1781) ;  /* 0x000000000f087348 */ /* 0x000fea0003c00000 */
[----:B------:R0:W1:Y:S02]  /*2de90*/  SHFL.IDX P6, R14, R13, R12, R11 ;  /* 0x0000000c0d0e7389 */ /* 0x00006400000c000b */
[----:B01----:R-:W-:Y:S01]  /*2dea0*/  ENDCOLLECTIVE ;  /* 0x000000000000791b */ /* 0x003fe20003800000 */
.L_x_1781:
[----:B------:R-:W-:Y:S01]  /*2deb0*/  IMAD.MOV.U32 R13, RZ, RZ, R54 ;  /* 0x000000ffff0d7224 */ /* 0x000fe200078e0036 */
[----:B------:R-:W-:Y:S01]  /*2dec0*/  SEL R54, R118, R29, P0 ;  /* 0x0000001d76367207 */ /* 0x000fe20000000000 */
[----:B------:R-:W-:Y:S02]  /*2ded0*/  IMAD.MOV.U32 R12, RZ, RZ, R5 ;  /* 0x000000ffff0c7224 */ /* 0x000fe400078e0005 */
[----:B------:R-:W-:-:S07]  /*2dee0*/  IMAD.MOV.U32 R90, RZ, RZ, R14 ;  /* 0x000000ffff5a7224 */ /* 0x000fce00078e000e */
[----:B------:R-:W-:Y:S05]  /*2def0*/  WARPSYNC.COLLECTIVE R15, `(.L_x_1782) ;  /* 0x000000000f087348 */ /* 0x000fea0003c00000 */
[----:B------:R0:W1:Y:S02]  /*2df00*/  SHFL.IDX P6, R14, R13, R12, R11 ;  /* 0x0000000c0d0e7389 */ /* 0x00006400000c000b */
[----:B01----:R-:W-:Y:S01]  /*2df10*/  ENDCOLLECTIVE ;  /* 0x000000000000791b */ /* 0x003fe20003800000 */
.L_x_1782:
[----:B------:R-:W-:Y:S02]  /*2df20*/  IMAD.MOV.U32 R13, RZ, RZ, R10 ;  /* 0x000000ffff0d7224 */ /* 0x000fe400078e000a */
[----:B------:R-:W-:-:S07]  /*2df30*/  IMAD.MOV.U32 R101, RZ, RZ, R14 ;  /* 0x000000ffff657224 */ /* 0x000fce00078e000e */
[----:B------:R-:W-:Y:S05]  /*2df40*/  WARPSYNC.COLLECTIVE R15, `(.L_x_1783) ;  /* 0x000000000f087348 */ /* 0x000fea0003c00000 */
[----:B------:R0:W1:Y:S02]  /*2df50*/  SHFL.IDX P6, R14, R13, R12, R11 ;  /* 0x0000000c0d0e7389 */ /* 0x00006400000c000b */
[----:B01----:R-:W-:Y:S01]  /*2df60*/  ENDCOLLECTIVE ;  /* 0x000000000000791b */ /* 0x003fe20003800000 */
.L_x_1783:
        /* <DEDUP_REMOVED lines=8> */
.L_x_1784:
[----:B------:R-:W-:Y:S02]  /*2dff0*/  SEL R89, R90, R109, P0 ;  /* 0x0000006d5a597207 */ /* 0x000fe40000000000 */
[----:B------:R-:W-:Y:S01]  /*2e000*/  SEL R90, R109, R90, P0 ;  /* 0x0000005a6d5a7207 */ /* 0x000fe20000000000 */
[----:B------:R-:W-:Y:S02]  /*2e010*/  IMAD.MOV.U32 R13, RZ, RZ, R62 ;  /* 0x000000ffff0d7224 */ /* 0x000fe400078e003e */
[----:B------:R-:W-:-:S07]  /*2e020*/  IMAD.MOV.U32 R4, RZ, RZ, R14 ;  /* 0x000000ffff047224 */ /* 0x000fce00078e000e */
[----:B------:R-:W-:Y:S05]  /*2e030*/  WARPSYNC.COLLECTIVE R15, `(.L_x_1785) ;  /* 0x000000000f087348 */ /* 0x000fea0003c00000 */
[----:B------:R0:W1:Y:S02]  /*2e040*/  SHFL.IDX P6, R14, R13, R12, R11 ;  /* 0x0000000c0d0e7389 */ /* 0x00006400000c000b */
[----:B01----:R-:W-:Y:S01]  /*2e050*/  ENDCOLLECTIVE ;  /* 0x000000000000791b */ /* 0x003fe20003800000 */
.L_x_1785:
[----:B------:R-:W-:Y:S02]  /*2e060*/  IMAD.MOV.U32 R13, RZ, RZ, R8 ;  /* 0x000000ffff0d7224 */ /* 0x000fe400078e0008 */
[----:B------:R-:W-:Y:S02]  /*2e070*/  IMAD.MOV.U32 R12, RZ, RZ, R5 ;  /* 0x000000ffff0c7224 */ /* 0x000fe400078e0005 */
[----:B------:R-:W-:-:S07]  /*2e080*/  IMAD.MOV.U32 R62, RZ, RZ, R14 ;  /* 0x000000ffff3e7224 */ /* 0x000fce00078e000e */
[----:B------:R-:W-:Y:S05]  /*2e090*/  WARPSYNC.COLLECTIVE R15, `(.L_x_1786) ;  /* 0x000000000f087348 */ /* 0x000fea0003c00000 */
[----:B------:R0:W1:Y:S02]  /*2e0a0*/  SHFL.IDX P6, R14, R13, R12, R11 ;  /* 0x0000000c0d0e7389 */ /* 0x00006400000c000b */
[----:B01----:R-:W-:Y:S01]  /*2e0b0*/  ENDCOLLECTIVE ;  /* 0x000000000000791b */ /* 0x003fe20003800000 */
.L_x_1786:
[----:B------:R-:W-:Y:S02]  /*2e0c0*/  IMAD.MOV.U32 R13, RZ, RZ, R6 ;  /* 0x000000ffff0d7224 */ /* 0x000fe400078e0006 */
[----:B------:R-:W-:-:S07]  /*2e0d0*/  IMAD.MOV.U32 R7, RZ, RZ, R14 ;  /* 0x000000ffff077224 */ /* 0x000fce00078e000e */
[----:B------:R-:W-:Y:S05]  /*2e0e0*/  WARPSYNC.COLLECTIVE R15, `(.L_x_1787) ;  /* 0x000000000f087348 */ /* 0x000fea0003c00000 */
[----:B------:R0:W1:Y:S02]  /*2e0f0*/  SHFL.IDX P6, R14, R13, R12, R11 ;  /* 0x0000000c0d0e7389 */ /* 0x00006400000c000b */
[----:B01----:R-:W-:Y:S01]  /*2e100*/  ENDCOLLECTIVE ;  /* 0x000000000000791b */ /* 0x003fe20003800000 */
.L_x_1787:
[----:B------:R-:W-:Y:S05]  /*2e110*/  BRA `(.L_x_1788) ;  /* 0xffffff2800507947 */ /* 0x000fea000383ffff */
.L_x_1520:
[----:B------:R-:W-:Y:S02]  /*2e120*/  IMAD.MOV.U32 R13, RZ, RZ, R3 ;  /* 0x000000ffff0d7224 */ /* 0x000fe400078e0003 */
[----:B------:R-:W-:Y:S02]  /*2e130*/  IMAD.MOV.U32 R12, RZ, RZ, RZ ;  /* 0x000000ffff0c7224 */ /* 0x000fe400078e00ff */
[----:B------:R-:W-:Y:S02]  /*2e140*/  IMAD.MOV.U32 R11, RZ, RZ, 0x181f ;  /* 0x0000181fff0b7424 */ /* 0x000fe400078e00ff */
[----:B------:R-:W-:-:S07]  /*2e150*/  IMAD.MOV.U32 R15, RZ, RZ, -0x1 ;  /* 0xffffffffff0f7424 */ /* 0x000fce00078e00ff */
[----:B-----5:R-:W-:Y:S05]  /*2e160*/  WARPSYNC.COLLECTIVE R15, `(.L_x_1789) ;  /* 0x000000000f087348 */ /* 0x020fea0003c00000 */
[----:B------:R0:W1:Y:S02]  /*2e170*/  SHFL.IDX P6, R14, R13, R12, R11 ;  /* 0x0000000c0d0e7389 */ /* 0x00006400000c000b */
[----:B01---5:R-:W-:Y:S01]  /*2e180*/  ENDCOLLECTIVE ;  /* 0x000000000000791b */ /* 0x023fe20003800000 */
.L_x_1789:
[----:B------:R-:W-:Y:S02]  /*2e190*/  IMAD.MOV.U32 R13, RZ, RZ, R2 ;  /* 0x000000ffff0d7224 */ /* 0x000fe400078e0002 */
[----:B------:R-:W-:-:S07]  /*2e1a0*/  IMAD.MOV.U32 R0, RZ, RZ, R14 ;  /* 0x000000ffff007224 */ /* 0x000fce00078e000e */
[----:B------:R-:W-:Y:S05]  /*2e1b0*/  WARPSYNC.COLLECTIVE R15, `(.L_x_1790) ;  /* 0x000000000f087348 */ /* 0x000fea0003c00000 */
[----:B------:R0:W1:Y:S02]  /*2e1c0*/  SHFL.IDX P6, R14, R13, R12, R11 ;  /* 0x0000000c0d0e7389 */ /* 0x00006400000c000b */
[----:B01----:R-:W-:Y:S01]  /*2e1d0*/  ENDCOLLECTIVE ;  /* 0x000000000000791b */ /* 0x003fe20003800000 */
.L_x_1790:
[----:B------:R-:W-:Y:S05]  /*2e1e0*/  BRA `(.L_x_1791) ;  /* 0xffffff3400ac7947 */ /* 0x000fea000383ffff */
.L_x_1523:
[----:B------:R-:W-:Y:S01]  /*2e1f0*/  BSSY B1, `(.L_x_1792) ;  /* 0x0000008000017945 */ /* 0x000fe20003800000 */
[----:B------:R-:W-:Y:S02]  /*2e200*/  IMAD.MOV.U32 R13, RZ, RZ, R3 ;  /* 0x000000ffff0d7224 */ /* 0x000fe400078e0003 */
[----:B------:R-:W-:Y:S02]  /*2e210*/  IMAD.MOV.U32 R12, RZ, RZ, 0x1 ;  /* 0x00000001ff0c7424 */ /* 0x000fe400078e00ff */
[----:B------:R-:W-:Y:S02]  /*2e220*/  IMAD.MOV.U32 R11, RZ, RZ, 0x181f ;  /* 0x0000181fff0b7424 */ /* 0x000fe400078e00ff */
[----:B---3--:R-:W-:-:S07]  /*2e230*/  IMAD.MOV.U32 R15, RZ, RZ, -0x1 ;  /* 0xffffffffff0f7424 */ /* 0x008fce00078e00ff */
[----:B012--5:R-:W-:Y:S05]  /*2e240*/  WARPSYNC.COLLECTIVE R15, `(.L_x_1793) ;  /* 0x000000000f087348 */ /* 0x027fea0003c00000 */
[----:B--2---:R2:W3:Y:S02]  /*2e250*/  SHFL.IDX P6, R14, R13, R12, R11 ;  /* 0x0000000c0d0e7389 */ /* 0x0044e400000c000b */
[----:B0123-5:R-:W-:Y:S01]  /*2e260*/  ENDCOLLECTIVE ;  /* 0x000000000000791b */ /* 0x02ffe20003800000 */
.L_x_1793:
[----:B------:R-:W-:Y:S05]  /*2e270*/  BSYNC B1 ;  /* 0x0000000000017941 */ /* 0x000fea0003800000 */
.L_x_1792:
[----:B------:R-:W-:Y:S02]  /*2e280*/  IMAD.MOV.U32 R13, RZ, RZ, R2 ;  /* 0x000000ffff0d7224 */ /* 0x000fe400078e0002 */
[----:B------:R-:W-:Y:S02]  /*2e290*/  IMAD.MOV.U32 R12, RZ, RZ, 0x1 ;  /* 0x00000001ff0c7424 */ /* 0x000fe400078e00ff */
[----:B------:R-:W-:Y:S02]  /*2e2a0*/  IMAD.MOV.U32 R11, RZ, RZ, 0x181f ;  /* 0x0000181fff0b7424 */ /* 0x000fe400078e00ff */
[----:B------:R-:W-:Y:S02]  /*2e2b0*/  IMAD.MOV.U32 R15, RZ, RZ, -0x1 ;  /* 0xffffffffff0f7424 */ /* 0x000fe400078e00ff */
[----:B------:R-:W-:-:S07]  /*2e2c0*/  IMAD.MOV.U32 R0, RZ, RZ, R14 ;  /* 0x000000ffff007224 */ /* 0x000fce00078e000e */
[----:B------:R-:W-:Y:S05]  /*2e2d0*/  WARPSYNC.COLLECTIVE R15, `(.L_x_1794) ;  /* 0x000000000f087348 */ /* 0x000fea0003c00000 */
[----:B------:R0:W1:Y:S02]  /*2e2e0*/  SHFL.IDX P6, R14, R13, R12, R11 ;  /* 0x0000000c0d0e7389 */ /* 0x00006400000c000b */
[----:B01----:R-:W-:Y:S01]  /*2e2f0*/  ENDCOLLECTIVE ;  /* 0x000000000000791b */ /* 0x003fe20003800000 */
.L_x_1794:
[----:B------:R-:W-:Y:S05]  /*2e300*/  BRA `(.L_x_1795) ;  /* 0xffffff3400b47947 */ /* 0x000fea000383ffff */
.L_x_1526:
[----:B------:R-:W-:Y:S01]  /*2e310*/  BSSY B1, `(.L_x_1796) ;  /* 0x0000008000017945 */ /* 0x000fe20003800000 */
[----:B------:R-:W-:Y:S02]  /*2e320*/  IMAD.MOV.U32 R13, RZ, RZ, R3 ;  /* 0x000000ffff0d7224 */ /* 0x000fe400078e0003 */
[----:B------:R-:W-:Y:S02]  /*2e330*/  IMAD.MOV.U32 R12, RZ, RZ, 0x2 ;  /* 0x00000002ff0c7424 */ /* 0x000fe400078e00ff */
[----:B------:R-:W-:Y:S02]  /*2e340*/  IMAD.MOV.U32 R11, RZ, RZ, 0x181f ;  /* 0x0000181fff0b7424 */ /* 0x000fe400078e00ff */
[----:B---3--:R-:W-:-:S07]  /*2e350*/  IMAD.MOV.U32 R15, RZ, RZ, -0x1 ;  /* 0xffffffffff0f7424 */ /* 0x008fce00078e00ff */
[----:B012-4-:R-:W-:Y:S05]  /*2e360*/  WARPSYNC.COLLECTIVE R15, `(.L_x_1797) ;  /* 0x000000000f087348 */ /* 0x017fea0003c00000 */
[----:B--2---:R2:W3:Y:S02]  /*2e370*/  SHFL.IDX P6, R14, R13, R12, R11 ;  /* 0x0000000c0d0e7389 */ /* 0x0044e400000c000b */
[----:B01234-:R-:W-:Y:S01]  /*2e380*/  ENDCOLLECTIVE ;  /* 0x000000000000791b */ /* 0x01ffe20003800000 */
.L_x_1797:
[----:B------:R-:W-:Y:S05]  /*2e390*/  BSYNC B1 ;  /* 0x0000000000017941 */ /* 0x000fea0003800000 */
.L_x_1796:
        /* <DEDUP_REMOVED lines=8> */
.L_x_1798:
[----:B------:R-:W-:Y:S05]  /*2e420*/  BRA `(.L_x_1799) ;  /* 0xffffff3400bc7947 */ /* 0x000fea000383ffff */
.L_x_1529:
        /* <DEDUP_REMOVED lines=8> */
.L_x_1801:
[----:B------:R-:W-:Y:S05]  /*2e4b0*/  BSYNC B1 ;  /* 0x0000000000017941 */ /* 0x000fea0003800000 */
.L_x_1800:
        /* <DEDUP_REMOVED lines=8> */
.L_x_1802:
[----:B------:R-:W-:Y:S05]  /*2e540*/  BRA `(.L_x_1803) ;  /* 0xffffff3400c47947 */ /* 0x000fea000383ffff */
.L_x_1531:
[----:B------:R-:W-:Y:S02]  /*2e550*/  IMAD.MOV.U32 R13, RZ, RZ, R27 ;  /* 0x000000ffff0d7224 */ /* 0x000fe400078e001b */
[----:B------:R-:W-:Y:S02]  /*2e560*/  IMAD.MOV.U32 R12, RZ, RZ, RZ ;  /* 0x000000ffff0c7224 */ /* 0x000fe400078e00ff */
[----:B------:R-:W-:Y:S02]  /*2e570*/  IMAD.MOV.U32 R11, RZ, RZ, 0x1c1f ;  /* 0x00001c1fff0b7424 */ /* 0x000fe400078e00ff */
[----:B------:R-:W-:-:S07]  /*2e580*/  IMAD.MOV.U32 R15, RZ, RZ, -0x1 ;  /* 0xffffffffff0f7424 */ /* 0x000fce00078e00ff */
[----:B------:R-:W-:Y:S05]  /*2e590*/  WARPSYNC.COLLECTIVE R15, `(.L_x_1804) ;  /* 0x000000000f087348 */ /* 0x000fea0003c00000 */
[----:B------:R0:W1:Y:S02]  /*2e5a0*/  SHFL.IDX P6, R14, R13, R12, R11 ;  /* 0x0000000c0d0e7389 */ /* 0x00006400000c000b */
[----:B01----:R-:W-:Y:S01]  /*2e5b0*/  ENDCOLLECTIVE ;  /* 0x000000000000791b */ /* 0x003fe20003800000 */
.L_x_1804:
[----:B------:R-:W-:Y:S01]  /*2e5c0*/  MOV R13, R25 ;  /* 0x00000019000d7202 */ /* 0x000fe20000000f00 */
[----:B------:R-:W-:-:S07]  /*2e5d0*/  IMAD.MOV.U32 R26, RZ, RZ, R14 ;  /* 0x000000ffff1a7224 */ /* 0x000fce00078e000e */
[----:B------:R-:W-:Y:S05]  /*2e5e0*/  WARPSYNC.COLLECTIVE R15, `(.L_x_1805) ;  /* 0x000000000f087348 */ /* 0x000fea0003c00000 */
[----:B------:R0:W1:Y:S02]  /*2e5f0*/  SHFL.IDX P6, R14, R13, R12, R11 ;  /* 0x0000000c0d0e7389 */ /* 0x00006400000c000b */
[----:B01----:R-:W-:Y:S01]  /*2e600*/  ENDCOLLECTIVE ;  /* 0x000000000000791b */ /* 0x003fe20003800000 */
.L_x_1805:
[----:B------:R-:W-:Y:S05]  /*2e610*/  BRA `(.L_x_1806) ;  /* 0xffffff3800887947 */ /* 0x000fea000383ffff */
.L_x_1534:
[----:B------:R-:W-:Y:S01]  /*2e620*/  BSSY B1, `(.L_x_1807) ;  /* 0x0000008000017945 */ /* 0x000fe20003800000 */
[----:B------:R-:W-:Y:S02]  /*2e630*/  IMAD.MOV.U32 R13, RZ, RZ, R27 ;  /* 0x000000ffff0d7224 */ /* 0x000fe400078e001b */
[----:B------:R-:W-:Y:S02]  /*2e640*/  IMAD.MOV.U32 R12, RZ, RZ, 0x1 ;  /* 0x00000001ff0c7424 */ /* 0x000fe400078e00ff */
[----:B------:R-:W-:Y:S02]  /*2e650*/  IMAD.MOV.U32 R11, RZ, RZ, 0x1c1f ;  /* 0x00001c1fff0b7424 */ /* 0x000fe400078e00ff */
[----:B------:R-:W-:-:S07]  /*2e660*/  IMAD.MOV.U32 R15, RZ, RZ, -0x1 ;  /* 0xffffffffff0f7424 */ /* 0x000fce00078e00ff */
[----:B0123--:R-:W-:Y:S05]  /*2e670*/  WARPSYNC.COLLECTIVE R15, `(.L_x_1808) ;  /* 0x000000000f087348 */ /* 0x00ffea0003c00000 */
[----:B--2---:R2:W4:Y:S02]  /*2e680*/  SHFL.IDX P6, R14, R13, R12, R11 ;  /* 0x0000000c0d0e7389 */ /* 0x00452400000c000b */
[----:B01234-:R-:W-:Y:S01]  /*2e690*/  ENDCOLLECTIVE ;  /* 0x000000000000791b */ /* 0x01ffe20003800000 */
.L_x_1808:
[----:B------:R-:W-:Y:S05]  /*2e6a0*/  BSYNC B1 ;  /* 0x0000000000017941 */ /* 0x000fea0003800000 */
.L_x_1807:
        /* <DEDUP_REMOVED lines=8> */
.L_x_1809:
[----:B------:R-:W-:Y:S05]  /*2e730*/  BRA `(.L_x_1810) ;  /* 0xffffff3c00e87947 */ /* 0x000fea000383ffff */
.L_x_1538:
[----:B------:R-:W-:Y:S02]  /*2e740*/  IMAD.MOV.U32 R13, RZ, RZ, R3 ;  /* 0x000000ffff0d7224 */ /* 0x000fe400078e0003 */
[----:B------:R-:W-:Y:S02]  /*2e750*/  IMAD.MOV.U32 R12, RZ, RZ, RZ ;  /* 0x000000ffff0c7224 */ /* 0x000fe400078e00ff */
[----:B------:R-:W-:Y:S02]  /*2e760*/  IMAD.MOV.U32 R11, RZ, RZ, 0x181f ;  /* 0x0000181fff0b7424 */ /* 0x000fe400078e00ff */
[----:B------:R-:W-:-:S07]  /*2e770*/  IMAD.MOV.U32 R15, RZ, RZ, -0x1 ;  /* 0xffffffffff0f7424 */ /* 0x000fce00078e00ff */
[----:B---3--:R-:W-:Y:S05]  /*2e780*/  WARPSYNC.COLLECTIVE R15, `(.L_x_1811) ;  /* 0x000000000f087348 */ /* 0x008fea0003c00000 */
[----:B------:R0:W1:Y:S02]  /*2e790*/  SHFL.IDX P6, R14, R13, R12, R11 ;  /* 0x0000000c0d0e7389 */ /* 0x00006400000c000b */
[----:B01-3--:R-:W-:Y:S01]  /*2e7a0*/  ENDCOLLECTIVE ;  /* 0x000000000000791b */ /* 0x00bfe20003800000 */
.L_x_1811:
[----:B------:R-:W-:Y:S02]  /*2e7b0*/  IMAD.MOV.U32 R13, RZ, RZ, R2 ;  /* 0x000000ffff0d7224 */ /* 0x000fe400078e0002 */
[----:B------:R-:W-:-:S07]  /*2e7c0*/  IMAD.MOV.U32 R0, RZ, RZ, R14 ;  /* 0x000000ffff007224 */ /* 0x000fce00078e000e */
[----:B------:R-:W-:Y:S05]  /*2e7d0*/  WARPSYNC.COLLECTIVE R15, `(.L_x_1812) ;  /* 0x000000000f087348 */ /* 0x000fea0003c00000 */
[----:B------:R0:W1:Y:S02]  /*2e7e0*/  SHFL.IDX P6, R14, R13, R12, R11 ;  /* 0x0000000c0d0e7389 */ /* 0x00006400000c000b */
[----:B01----:R-:W-:Y:S01]  /*2e7f0*/  ENDCOLLECTIVE ;  /* 0x000000000000791b */ /* 0x003fe20003800000 */
.L_x_1812:
[----:B------:R-:W-:Y:S05]  /*2e800*/  BRA `(.L_x_1813) ;  /* 0xffffff4c00107947 */ /* 0x000fea000383ffff */
.L_x_1541:
[----:B------:R-:W-:Y:S01]  /*2e810*/  BSSY B1, `(.L_x_1814) ;  /* 0x0000008000017945 */ /* 0x000fe20003800000 */
[----:B------:R-:W-:Y:S02]  /*2e820*/  IMAD.MOV.U32 R13, RZ, RZ, R3 ;  /* 0x000000ffff0d7224 */ /* 0x000fe400078e0003 */
[----:B------:R-:W-:Y:S02]  /*2e830*/  IMAD.MOV.U32 R12, RZ, RZ, 0x1 ;  /* 0x00000001ff0c7424 */ /* 0x000fe400078e00ff */
[----:B------:R-:W-:Y:S02]  /*2e840*/  IMAD.MOV.U32 R11, RZ, RZ, 0x181f ;  /* 0x0000181fff0b7424 */ /* 0x000fe400078e00ff */
[----:B----4-:R-:W-:-:S07]  /*2e850*/  IMAD.MOV.U32 R15, RZ, RZ, -0x1 ;  /* 0xffffffffff0f7424 */ /* 0x010fce00078e00ff */
[----:B0123--:R-:W-:Y:S05]  /*2e860*/  WARPSYNC.COLLECTIVE R15, `(.L_x_1815) ;  /* 0x000000000f087348 */ /* 0x00ffea0003c00000 */
[----:B--2---:R2:W4:Y:S02]  /*2e870*/  SHFL.IDX P6, R14, R13, R12, R11 ;  /* 0x0000000c0d0e7389 */ /* 0x00452400000c000b */
[----:B01234-:R-:W-:Y:S01]  /*2e880*/  ENDCOLLECTIVE ;  /* 0x000000000000791b */ /* 0x01ffe20003800000 */
.L_x_1815:
[----:B------:R-:W-:Y:S05]  /*2e890*/  BSYNC B1 ;  /* 0x0000000000017941 */ /* 0x000fea0003800000 */
.L_x_1814:
        /* <DEDUP_REMOVED lines=8> */
.L_x_1816:
[----:B------:R-:W-:Y:S05]  /*2e920*/  BRA `(.L_x_1817) ;  /* 0xffffff4c001c7947 */ /* 0x000fea000383ffff */
.L_x_1544:
        /* <DEDUP_REMOVED lines=8> */
.L_x_1819:
[----:B------:R-:W-:Y:S05]  /*2e9b0*/  BSYNC B1 ;  /* 0x0000000000017941 */ /* 0x000fea0003800000 */
.L_x_1818:
        /* <DEDUP_REMOVED lines=8> */
.L_x_1820:
[----:B------:R-:W-:Y:S05]  /*2ea40*/  BRA `(.L_x_1821) ;  /* 0xffffff4c00247947 */ /* 0x000fea000383ffff */
.L_x_1547:
[----:B------:R-:W-:Y:S01]  /*2ea50*/  BSSY B1, `(.L_x_1822) ;  /* 0x0000008000017945 */ /* 0x000fe20003800000 */
[----:B------:R-:W-:Y:S02]  /*2ea60*/  IMAD.MOV.U32 R13, RZ, RZ, R3 ;  /* 0x000000ffff0d7224 */ /* 0x000fe400078e0003 */
[----:B------:R-:W-:Y:S02]  /*2ea70*/  IMAD.MOV.U32 R12, RZ, RZ, 0x3 ;  /* 0x00000003ff0c7424 */ /* 0x000fe400078e00ff */
[----:B------:R-:W-:Y:S02]  /*2ea80*/  IMAD.MOV.U32 R11, RZ, RZ, 0x181f ;  /* 0x0000181fff0b7424 */ /* 0x000fe400078e00ff */
[----:B0-----:R-:W-:-:S07]  /*2ea90*/  IMAD.MOV.U32 R15, RZ, RZ, -0x1 ;  /* 0xffffffffff0f7424 */ /* 0x001fce00078e00ff */
[----:B-1234-:R-:W-:Y:S05]  /*2eaa0*/  WARPSYNC.COLLECTIVE R15, `(.L_x_1823) ;  /* 0x000000000f087348 */ /* 0x01efea0003c00000 */
[----:B----4-:R0:W4:Y:S02]  /*2eab0*/  SHFL.IDX P6, R14, R13, R12, R11 ;  /* 0x0000000c0d0e7389 */ /* 0x01012400000c000b */
[----:B01234-:R-:W-:Y:S01]  /*2eac0*/  ENDCOLLECTIVE ;  /* 0x000000000000791b */ /* 0x01ffe20003800000 */
.L_x_1823:
[----:B------:R-:W-:Y:S05]  /*2ead0*/  BSYNC B1 ;  /* 0x0000000000017941 */ /* 0x000fea0003800000 */
.L_x_1822:
        /* <DEDUP_REMOVED lines=8> */
.L_x_1824:
[----:B------:R-:W-:Y:S05]  /*2eb60*/  BRA `(.L_x_1825) ;  /* 0xffffff4c002c7947 */ /* 0x000fea000383ffff */
.L_x_1574:
[----:B------:R-:W1:Y:S01]  /*2eb70*/  S2R R5, SR_TID.X ;  /* 0x0000000000057919 */ /* 0x000e620000002100 */
[----:B------:R-:W-:Y:S01]  /*2eb80*/  BSSY B1, `(.L_x_1826) ;  /* 0x000000a000017945 */ /* 0x000fe20003800000 */
[----:B------:R-:W-:Y:S02]  /*2eb90*/  IMAD.MOV.U32 R12, RZ, RZ, RZ ;  /* 0x000000ffff0c7224 */ /* 0x000fe400078e00ff */
[----:B------:R-:W-:Y:S02]  /*2eba0*/  IMAD.MOV.U32 R11, RZ, RZ, 0x1f ;  /* 0x0000001fff0b7424 */ /* 0x000fe400078e00ff */
[----:B0-----:R-:W-:Y:S01]  /*2ebb0*/  IMAD.MOV.U32 R15, RZ, RZ, -0x1 ;  /* 0xffffffffff0f7424 */ /* 0x001fe200078e00ff */
[----:B-1----:R-:W-:-:S04]  /*2ebc0*/  SHF.R.U32.HI R5, RZ, 0x5, R5 ;  /* 0x00000005ff057819 */ /* 0x002fc80000011605 */
[----:B------:R-:W-:-:S05]  /*2ebd0*/  LOP3.LUT R5, R5, 0x3, RZ, 0xc0, !PT ;  /* 0x0000000305057812 */ /* 0x000fca00078ec0ff */
[----:B------:R-:W-:-:S07]  /*2ebe0*/  IMAD.MOV.U32 R13, RZ, RZ, R5 ;  /* 0x000000ffff0d7224 */ /* 0x000fce00078e0005 */
[----:B------:R-:W-:Y:S05]  /*2ebf0*/  WARPSYNC.COLLECTIVE R15, `(.L_x_1827) ;  /* 0x000000000f087348 */ /* 0x000fea0003c00000 */
[----:B------:R0:W1:Y:S02]  /*2ec00*/  SHFL.IDX P6, R14, R13, R12, R11 ;  /* 0x0000000c0d0e7389 */ /* 0x00006400000c000b */
[----:B01----:R-:W-:Y:S01]  /*2ec10*/  ENDCOLLECTIVE ;  /* 0x000000000000791b */ /* 0x003fe20003800000 */
.L_x_1827:
[----:B------:R-:W-:Y:S05]  /*2ec20*/  BSYNC B1 ;  /* 0x0000000000017941 */ /* 0x000fea0003800000 */
.L_x_1826:
[----:B------:R-:W-:Y:S05]  /*2ec30*/  BRA `(.L_x_1828) ;  /* 0xffffff6c00a47947 */ /* 0x000fea000383ffff */
.L_x_1576:
[----:B------:R-:W-:Y:S01]  /*2ec40*/  BSSY B1, `(.L_x_1829) ;  /* 0x0000006000017945 */ /* 0x000fe20003800000 */
[----:B0-----:R-:W-:-:S07]  /*2ec50*/  IMAD.MOV.U32 R15, RZ, RZ, -0x1 ;  /* 0xffffffffff0f7424 */ /* 0x001fce00078e00ff */
[----:B-1----:R-:W-:Y:S05]  /*2ec60*/  WARPSYNC.COLLECTIVE R15, `(.L_x_1830) ;  /* 0x000000000f0c7348 */ /* 0x002fea0003c00000 */
[----:B------:R-:W-:Y:S02]  /*2ec70*/  ELECT P6, UR62, PT ;  /* 0x00000000003e782f */ /* 0x000fe400038c0000 */
[----:B------:R-:W-:Y:S01]  /*2ec80*/  MOV R14, UR62 ;  /* 0x0000003e000e7c02 */ /* 0x000fe20008000f00 */
[----:B-1----:R-:W-:Y:S10]  /*2ec90*/  ENDCOLLECTIVE ;  /* 0x000000000000791b */ /* 0x002ff40003800000 */
.L_x_1830:
[----:B------:R-:W-:Y:S05]  /*2eca0*/  BSYNC B1 ;  /* 0x0000000000017941 */ /* 0x000fea0003800000 */
.L_x_1829:
[----:B------:R-:W-:Y:S05]  /*2ecb0*/  BRA `(.L_x_1575) ;  /* 0xffffff6c009c7947 */ /* 0x000fea000383ffff */
.L_x_1578:
[----:B-1----:R1:W2:Y:S02]  /*2ecc0*/  SYNCS.PHASECHK.TRANS64.TRYWAIT P0, [R18+URZ+0x22820], R4 ;  /* 0x02282004120075a7 */ /* 0x0022a4000800017f */
[----:B--2---:R-:W-:Y:S05]  /*2ecd0*/  @!P0 NANOSLEEP.SYNCS 0x989680 ;  /* 0x009896800000895d */ /* 0x004fea0003900000 */
[----:B------:R-:W2:Y:S02]  /*2ece0*/  @!P0 SYNCS.PHASECHK.TRANS64 P0, [R18+URZ+0x22820], R4 ;  /* 0x02282004120085a7 */ /* 0x000ea4000800007f */
[----:B--2---:R-:W-:Y:S05]  /*2ecf0*/  @!P0 BRA `(.L_x_1578) ;  /* 0xfffffffc00f08947 */ /* 0x004fea000383ffff */
[----:B------:R-:W-:Y:S05]  /*2ed00*/  BRA `(.L_x_1831) ;  /* 0xffffff6c00ac7947 */ /* 0x000fea000383ffff */
.L_x_1582:
[----:B--2---:R2:W3:Y:S02]  /*2ed10*/  SYNCS.PHASECHK.TRANS64.TRYWAIT P0, [R7+URZ+0x228a0], R10 ;  /* 0x0228a00a070075a7 */ /* 0x0044e4000800017f */
[----:B---3--:R-:W-:Y:S05]  /*2ed20*/  @!P0 NANOSLEEP.SYNCS 0x989680 ;  /* 0x009896800000895d */ /* 0x008fea0003900000 */
[----:B------:R-:W3:Y:S02]  /*2ed30*/  @!P0 SYNCS.PHASECHK.TRANS64 P0, [R7+URZ+0x228a0], R10 ;  /* 0x0228a00a070085a7 */ /* 0x000ee4000800007f */
[----:B---3--:R-:W-:Y:S05]  /*2ed40*/  @!P0 BRA `(.L_x_1582) ;  /* 0xfffffffc00f08947 */ /* 0x008fea000383ffff */
[----:B------:R-:W-:Y:S05]  /*2ed50*/  BRA `(.L_x_1832) ;  /* 0xffffff6c00cc7947 */ /* 0x000fea000383ffff */
.L_x_1589:
[----:B-1----:R1:W3:Y:S02]  /*2ed60*/  SYNCS.PHASECHK.TRANS64.TRYWAIT P0, [R7+URZ+0x228c0], R10 ;  /* 0x0228c00a070075a7 */ /* 0x0022e4000800017f */
[----:B---3--:R-:W-:Y:S05]  /*2ed70*/  @!P0 NANOSLEEP.SYNCS 0x989680 ;  /* 0x009896800000895d */ /* 0x008fea0003900000 */
[----:B------:R-:W3:Y:S02]  /*2ed80*/  @!P0 SYNCS.PHASECHK.TRANS64 P0, [R7+URZ+0x228c0], R10 ;  /* 0x0228c00a070085a7 */ /* 0x000ee4000800007f */
[----:B---3--:R-:W-:Y:S05]  /*2ed90*/  @!P0 BRA `(.L_x_1589) ;  /* 0xfffffffc00f08947 */ /* 0x008fea000383ffff */
[----:B------:R-:W-:Y:S05]  /*2eda0*/  BRA `(.L_x_1833) ;  /* 0xffffff7000c47947 */ /* 0x000fea000383ffff */
.L_x_1596:
[----:B-1----:R1:W2:Y:S02]  /*2edb0*/  SYNCS.PHASECHK.TRANS64.TRYWAIT P1, [R8+URZ+0x228a0], R7 ;  /* 0x0228a007080075a7 */ /* 0x0022a4000802017f */
[----:B--2---:R-:W-:Y:S05]  /*2edc0*/  @!P1 NANOSLEEP.SYNCS 0x989680 ;  /* 0x009896800000995d */ /* 0x004fea0003900000 */
[----:B------:R-:W2:Y:S02]  /*2edd0*/  @!P1 SYNCS.PHASECHK.TRANS64 P1, [R8+URZ+0x228a0], R7 ;  /* 0x0228a007080095a7 */ /* 0x000ea4000802007f */
[----:B--2---:R-:W-:Y:S05]  /*2ede0*/  @!P1 BRA `(.L_x_1596) ;  /* 0xfffffffc00f09947 */ /* 0x004fea000383ffff */
[----:B------:R-:W-:Y:S05]  /*2edf0*/  BRA `(.L_x_1834) ;  /* 0xffffff7400a07947 */ /* 0x000fea000383ffff */
.L_x_1603:
[----:B--2---:R2:W3:Y:S02]  /*2ee00*/  SYNCS.PHASECHK.TRANS64.TRYWAIT P1, [R8+URZ+0x228c0], R7 ;  /* 0x0228c007080075a7 */ /* 0x0044e4000802017f */
[----:B---3--:R-:W-:Y:S05]  /*2ee10*/  @!P1 NANOSLEEP.SYNCS 0x989680 ;  /* 0x009896800000995d */ /* 0x008fea0003900000 */
[----:B------:R-:W3:Y:S02]  /*2ee20*/  @!P1 SYNCS.PHASECHK.TRANS64 P1, [R8+URZ+0x228c0], R7 ;  /* 0x0228c007080095a7 */ /* 0x000ee4000802007f */
[----:B---3--:R-:W-:Y:S05]  /*2ee30*/  @!P1 BRA `(.L_x_1603) ;  /* 0xfffffffc00f09947 */ /* 0x008fea000383ffff */
[----:B------:R-:W-:Y:S05]  /*2ee40*/  BRA `(.L_x_1835) ;  /* 0xffffff7800947947 */ /* 0x000fea000383ffff */
.L_x_1628:
[----:B------:R-:W2:Y:S01]  /*2ee50*/  S2R R0, SR_TID.X ;  /* 0x0000000000007919 */ /* 0x000ea20000002100 */
[----:B------:R-:W-:Y:S01]  /*2ee60*/  BSSY B0, `(.L_x_1836) ;  /* 0x000000a000007945 */ /* 0x000fe20003800000 */
[----:B------:R-:W-:Y:S02]  /*2ee70*/  IMAD.MOV.U32 R12, RZ, RZ, RZ ;  /* 0x000000ffff0c7224 */ /* 0x000fe400078e00ff */
[----:B------:R-:W-:Y:S02]  /*2ee80*/  IMAD.MOV.U32 R11, RZ, RZ, 0x1f ;  /* 0x0000001fff0b7424 */ /* 0x000fe400078e00ff */
[----:B0-----:R-:W-:Y:S01]  /*2ee90*/  IMAD.MOV.U32 R15, RZ, RZ, -0x1 ;  /* 0xffffffffff0f7424 */ /* 0x001fe200078e00ff */
[----:B--2---:R-:W-:-:S04]  /*2eea0*/  SHF.R.U32.HI R0, RZ, 0x5, R0 ;  /* 0x00000005ff007819 */ /* 0x004fc80000011600 */
[----:B------:R-:W-:-:S05]  /*2eeb0*/  LOP3.LUT R0, R0, 0x3, RZ, 0xc0, !PT ;  /* 0x0000000300007812 */ /* 0x000fca00078ec0ff */
[----:B------:R-:W-:-:S07]  /*2eec0*/  IMAD.MOV.U32 R13, RZ, RZ, R0 ;  /* 0x000000ffff0d7224 */ /* 0x000fce00078e0000 */
[----:B-1----:R-:W-:Y:S05]  /*2eed0*/  WARPSYNC.COLLECTIVE R15, `(.L_x_1837) ;  /* 0x000000000f087348 */ /* 0x002fea0003c00000 */
[----:B------:R0:W2:Y:S02]  /*2eee0*/  SHFL.IDX P6, R14, R13, R12, R11 ;  /* 0x0000000c0d0e7389 */ /* 0x0000a400000c000b */
[----:B012---:R-:W-:Y:S01]  /*2eef0*/  ENDCOLLECTIVE ;  /* 0x000000000000791b */ /* 0x007fe20003800000 */
.L_x_1837:
[----:B------:R-:W-:Y:S05]  /*2ef00*/  BSYNC B0 ;  /* 0x0000000000007941 */ /* 0x000fea0003800000 */
.L_x_1836:
[----:B------:R-:W-:Y:S05]  /*2ef10*/  BRA `(.L_x_1838) ;  /* 0xffffff8800d07947 */ /* 0x000fea000383ffff */
.L_x_1630:
[----:B------:R-:W-:Y:S01]  /*2ef20*/  BSSY B0, `(.L_x_1839) ;  /* 0x0000006000007945 */ /* 0x000fe20003800000 */
[----:B0-----:R-:W-:-:S07]  /*2ef30*/  IMAD.MOV.U32 R15, RZ, RZ, -0x1 ;  /* 0xffffffffff0f7424 */ /* 0x001fce00078e00ff */
[----:B-12---:R-:W-:Y:S05]  /*2ef40*/  WARPSYNC.COLLECTIVE R15, `(.L_x_1840) ;  /* 0x000000000f0c7348 */ /* 0x006fea0003c00000 */
[----:B------:R-:W-:Y:S02]  /*2ef50*/  ELECT P6, UR62, PT ;  /* 0x00000000003e782f */ /* 0x000fe400038c0000 */
[----:B------:R-:W-:Y:S01]  /*2ef60*/  MOV R14, UR62 ;  /* 0x0000003e000e7c02 */ /* 0x000fe20008000f00 */
[----:B-12---:R-:W-:Y:S10]  /*2ef70*/  ENDCOLLECTIVE ;  /* 0x000000000000791b */ /* 0x006ff40003800000 */
.L_x_1840:
[----:B------:R-:W-:Y:S05]  /*2ef80*/  BSYNC B0 ;  /* 0x0000000000007941 */ /* 0x000fea0003800000 */
.L_x_1839:
[----:B------:R-:W-:Y:S05]  /*2ef90*/  BRA `(.L_x_1841) ;  /* 0xffffff8800d87947 */ /* 0x000fea000383ffff */
.L_x_1632:
[----:B-1----:R1:W2:Y:S02]  /*2efa0*/  SYNCS.PHASECHK.TRANS64.TRYWAIT P0, [R2+URZ+0x22880], R3 ;  /* 0x02288003020075a7 */ /* 0x0022a4000800017f */
[----:B--2---:R-:W-:Y:S05]  /*2efb0*/  @!P0 NANOSLEEP.SYNCS 0x989680 ;  /* 0x009896800000895d */ /* 0x004fea0003900000 */
[----:B------:R-:W2:Y:S02]  /*2efc0*/  @!P0 SYNCS.PHASECHK.TRANS64 P0, [R2+URZ+0x22880], R3 ;  /* 0x02288003020085a7 */ /* 0x000ea4000800007f */
[----:B--2---:R-:W-:Y:S05]  /*2efd0*/  @!P0 BRA `(.L_x_1632) ;  /* 0xfffffffc00f08947 */ /* 0x004fea000383ffff */
[----:B------:R-:W-:Y:S05]  /*2efe0*/  BRA `(.L_x_1842) ;  /* 0xffffff8c00447947 */ /* 0x000fea000383ffff */
.L_x_1634:
[----:B--2---:R2:W3:Y:S02]  /*2eff0*/  SYNCS.PHASECHK.TRANS64.TRYWAIT P0, [R2+URZ+0x22840], R3 ;  /* 0x02284003020075a7 */ /* 0x0044e4000800017f */
[----:B---3--:R-:W-:Y:S05]  /*2f000*/  @!P0 NANOSLEEP.SYNCS 0x989680 ;  /* 0x009896800000895d */ /* 0x008fea0003900000 */
[----:B------:R-:W3:Y:S02]  /*2f010*/  @!P0 SYNCS.PHASECHK.TRANS64 P0, [R2+URZ+0x22840], R3 ;  /* 0x02284003020085a7 */ /* 0x000ee4000800007f */
[----:B---3--:R-:W-:Y:S05]  /*2f020*/  @!P0 BRA `(.L_x_1634) ;  /* 0xfffffffc00f08947 */ /* 0x008fea000383ffff */
[----:B------:R-:W-:Y:S05]  /*2f030*/  BRA `(.L_x_1843) ;  /* 0xffffff8c009c7947 */ /* 0x000fea000383ffff */
.L_x_1638:
[----:B------:R-:W2:Y:S01]  /*2f040*/  LDL.LU R11, [R1+0x40] ;  /* 0x00004000010b7983 */ /* 0x000ea20000300800 */
[----:B------:R-:W-:Y:S01]  /*2f050*/  IMAD.MOV.U32 R13, RZ, RZ, R2 ;  /* 0x000000ffff0d7224 */ /* 0x000fe200078e0002 */
[----:B------:R-:W-:Y:S01]  /*2f060*/  LOP3.LUT R5, R5, 0x7f, RZ, 0xc0, !PT ;  /* 0x0000007f05057812 */ /* 0x000fe200078ec0ff */
[----:B------:R-:W-:Y:S02]  /*2f070*/  IMAD.MOV.U32 R12, RZ, RZ, RZ ;  /* 0x000000ffff0c7224 */ /* 0x000fe400078e00ff */
[----:B------:R-:W-:Y:S01]  /*2f080*/  IMAD.MOV.U32 R15, RZ, RZ, -0x1 ;  /* 0xffffffffff0f7424 */ /* 0x000fe200078e00ff */
[----:B------:R-:W-:-:S05]  /*2f090*/  SHF.R.U32.HI R7, RZ, 0x2, R5 ;  /* 0x00000002ff077819 */ /* 0x000fca0000011605 */
        /* <DEDUP_REMOVED lines=8> */
.L_x_1844:
[----:B------:R-:W-:Y:S02]  /*2f120*/  IMAD.MOV.U32 R13, RZ, RZ, R3 ;  /* 0x000000ffff0d7224 */ /* 0x000fe400078e0003 */
[----:B------:R-:W-:-:S07]  /*2f130*/  IMAD.MOV.U32 R4, RZ, RZ, R14 ;  /* 0x000000ffff047224 */ /* 0x000fce00078e000e */
[----:B------:R-:W-:Y:S05]  /*2f140*/  WARPSYNC.COLLECTIVE R15, `(.L_x_1845) ;  /* 0x000000000f087348 */ /* 0x000fea0003c00000 */
[----:B------:R0:W1:Y:S02]  /*2f150*/  SHFL.IDX P6, R14, R13, R12, R11 ;  /* 0x0000000c0d0e7389 */ /* 0x00006400000c000b */
[----:B01----:R-:W-:Y:S01]  /*2f160*/  ENDCOLLECTIVE ;  /* 0x000000000000791b */ /* 0x003fe20003800000 */
.L_x_1845:
[----:B------:R-:W-:Y:S02]  /*2f170*/  IMAD.MOV.U32 R13, RZ, RZ, R2 ;  /* 0x000000ffff0d7224 */ /* 0x000fe400078e0002 */
[----:B------:R-:W-:Y:S02]  /*2f180*/  IMAD.MOV.U32 R12, RZ, RZ, 0x1 ;  /* 0x00000001ff0c7424 */ /* 0x000fe400078e00ff */
[----:B------:R-:W-:-:S07]  /*2f190*/  IMAD.MOV.U32 R5, RZ, RZ, R14 ;  /* 0x000000ffff057224 */ /* 0x000fce00078e000e */
[----:B------:R-:W-:Y:S05]  /*2f1a0*/  WARPSYNC.COLLECTIVE R15, `(.L_x_1846) ;  /* 0x000000000f087348 */ /* 0x000fea0003c00000 */
[----:B------:R0:W1:Y:S02]  /*2f1b0*/  SHFL.IDX P6, R14, R13, R12, R11 ;  /* 0x0000000c0d0e7389 */ /* 0x00006400000c000b */
[----:B01----:R-:W-:Y:S01]  /*2f1c0*/  ENDCOLLECTIVE ;  /* 0x000000000000791b */ /* 0x003fe20003800000 */
.L_x_1846:
        /* <DEDUP_REMOVED lines=11> */
.L_x_1847:
        /* <DEDUP_REMOVED lines=12> */
.L_x_1848:
[----:B------:R-:W-:-:S05]  /*2f340*/  @!P3 IADD3 R5, P4, R10, R4, RZ ;  /* 0x000000040a05b210 */ /* 0x000fca0007f9e0ff */
[----:B------:R-:W-:-:S05]  /*2f350*/  @!P3 IMAD.X R4, RZ, RZ, R6, P4 ;  /* 0x000000ffff04b224 */ /* 0x000fca00020e0606 */
        /* <DEDUP_REMOVED lines=8> */
.L_x_1849:
        /* <DEDUP_REMOVED lines=8> */
[----:B0-----:R-:W-:-:S05]  /*2f460*/  VIADD R4, R19, 0x40 ;  /* 0x0000004013047836 */ /* 0x001fca0000000000 */
[----:B------:R-:W-:Y:S01]  /*2f470*/  ISETP.GE.AND P3, PT, R4, R0, PT ;  /* 0x000000000400720c */ /* 0x000fe20003f66270 */
[----:B------:R-:W-:-:S12]  /*2f480*/  IMAD.MOV.U32 R4, RZ, RZ, R14 ;  /* 0x000000ffff047224 */ /* 0x000fd800078e000e */
[----:B------:R-:W-:Y:S05]  /*2f490*/  WARPSYNC.COLLECTIVE R15, `(.L_x_1850) ;  /* 0x000000000f087348 */ /* 0x000fea0003c00000 */
[----:B------:R0:W1:Y:S02]  /*2f4a0*/  SHFL.IDX P6, R14, R13, R12, R11 ;  /* 0x0000000c0d0e7389 */ /* 0x00006400000c000b */
[----:B01----:R-:W-:Y:S01]  /*2f4b0*/  ENDCOLLECTIVE ;  /* 0x000000000000791b */ /* 0x003fe20003800000 */
.L_x_1850:
[----:B------:R-:W-:Y:S01]  /*2f4c0*/  @!P3 IADD3 R5, P4, R10, R4, RZ ;  /* 0x000000040a05b210 */ /* 0x000fe20007f9e0ff */
[----:B------:R-:W-:-:S04]  /*2f4d0*/  IMAD.MOV.U32 R13, RZ, RZ, R3 ;  /* 0x000000ffff0d7224 */ /* 0x000fc800078e0003 */
[----:B------:R-:W-:-:S05]  /*2f4e0*/  @!P3 IMAD.X R4, RZ, RZ, R6, P4 ;  /* 0x000000ffff04b224 */ /* 0x000fca00020e0606 */
[----:B------:R-:W-:-:S04]  /*2f4f0*/  @!P3 LOP3.LUT R5, R5, R4, RZ, 0x3c, !PT ;  /* 0x000000040505b212 */ /* 0x000fc800078e3cff */
        /* <DEDUP_REMOVED lines=12> */
.L_x_1851:
[----:B------:R-:W-:Y:S01]  /*2f5c0*/  IMAD.MOV.U32 R3, RZ, RZ, R14 ;  /* 0x000000ffff037224 */ /* 0x000fe200078e000e */
[----:B------:R-:W-:Y:S06]  /*2f5d0*/  BRA `(.L_x_1852) ;  /* 0xffffff9000fc7947 */ /* 0x000fec000383ffff */
.L_x_1643:
[----:B0-----:R0:W1:Y:S02]  /*2f5e0*/  SYNCS.PHASECHK.TRANS64.TRYWAIT P0, [R18+URZ+0x22820], R0 ;  /* 0x02282000120075a7 */ /* 0x001064000800017f */
[----:B-1----:R-:W-:Y:S05]  /*2f5f0*/  @!P0 NANOSLEEP.SYNCS 0x989680 ;  /* 0x009896800000895d */ /* 0x002fea0003900000 */
[----:B------:R-:W1:Y:S02]  /*2f600*/  @!P0 SYNCS.PHASECHK.TRANS64 P0, [R18+URZ+0x22820], R0 ;  /* 0x02282000120085a7 */ /* 0x000e64000800007f */
[----:B-1----:R-:W-:Y:S05]  /*2f610*/  @!P0 BRA `(.L_x_1643) ;  /* 0xfffffffc00f08947 */ /* 0x002fea000383ffff */
[----:B------:R-:W-:Y:S05]  /*2f620*/  BRA `(.L_x_1853) ;  /* 0xffffff94006c7947 */ /* 0x000fea000383ffff */
.L_x_1649:
[----:B--2---:R2:W3:Y:S02]  /*2f630*/  SYNCS.PHASECHK.TRANS64.TRYWAIT P0, [R3+URZ+0x22880], R2 ;  /* 0x02288002030075a7 */ /* 0x0044e4000800017f */
[----:B---3--:R-:W-:Y:S05]  /*2f640*/  @!P0 NANOSLEEP.SYNCS 0x989680 ;  /* 0x009896800000895d */ /* 0x008fea0003900000 */
[----:B------:R-:W3:Y:S02]  /*2f650*/  @!P0 SYNCS.PHASECHK.TRANS64 P0, [R3+URZ+0x22880], R2 ;  /* 0x02288002030085a7 */ /* 0x000ee4000800007f */
[----:B---3--:R-:W-:Y:S05]  /*2f660*/  @!P0 BRA `(.L_x_1649) ;  /* 0xfffffffc00f08947 */ /* 0x008fea000383ffff */
[----:B------:R-:W-:Y:S05]  /*2f670*/  BRA `(.L_x_1854) ;  /* 0xffffff9800287947 */ /* 0x000fea000383ffff */
.L_x_1654:
[----:B-1----:R1:W3:Y:S02]  /*2f680*/  SYNCS.PHASECHK.TRANS64.TRYWAIT P0, [R3+URZ+0x22840], R2 ;  /* 0x02284002030075a7 */ /* 0x0022e4000800017f */
[----:B---3--:R-:W-:Y:S05]  /*2f690*/  @!P0 NANOSLEEP.SYNCS 0x989680 ;  /* 0x009896800000895d */ /* 0x008fea0003900000 */
[----:B------:R-:W3:Y:S02]  /*2f6a0*/  @!P0 SYNCS.PHASECHK.TRANS64 P0, [R3+URZ+0x22840], R2 ;  /* 0x02284002030085a7 */ /* 0x000ee4000800007f */
[----:B---3--:R-:W-:Y:S05]  /*2f6b0*/  @!P0 BRA `(.L_x_1654) ;  /* 0xfffffffc00f08947 */ /* 0x008fea000383ffff */
[----:B------:R-:W-:Y:S05]  /*2f6c0*/  BRA `(.L_x_1855) ;  /* 0xffffff9800a87947 */ /* 0x000fea000383ffff */
.L_x_1662:
[----:B---3--:R3:W4:Y:S02]  /*2f6d0*/  SYNCS.PHASECHK.TRANS64.TRYWAIT P0, [R20+URZ+0x22870], R2 ;  /* 0x02287002140075a7 */ /* 0x008724000800017f */
[----:B----4-:R-:W-:Y:S05]  /*2f6e0*/  @!P0 NANOSLEEP.SYNCS 0x989680 ;  /* 0x009896800000895d */ /* 0x010fea0003900000 */
[----:B------:R-:W4:Y:S02]  /*2f6f0*/  @!P0 SYNCS.PHASECHK.TRANS64 P0, [R20+URZ+0x22870], R2 ;  /* 0x02287002140085a7 */ /* 0x000f24000800007f */
[----:B----4-:R-:W-:Y:S05]  /*2f700*/  @!P0 BRA `(.L_x_1662) ;  /* 0xfffffffc00f08947 */ /* 0x010fea000383ffff */
[----:B------:R-:W-:Y:S05]  /*2f710*/  BRA `(.L_x_1856) ;  /* 0xffffff9c00c47947 */ /* 0x000fea000383ffff */
.L_x_1664:
[----:B---3--:R3:W4:Y:S02]  /*2f720*/  SYNCS.PHASECHK.TRANS64.TRYWAIT P0, [R20+URZ+0x22860], R2 ;  /* 0x02286002140075a7 */ /* 0x008724000800017f */
[----:B----4-:R-:W-:Y:S05]  /*2f730*/  @!P0 NANOSLEEP.SYNCS 0x989680 ;  /* 0x009896800000895d */ /* 0x010fea0003900000 */
[----:B------:R-:W4:Y:S02]  /*2f740*/  @!P0 SYNCS.PHASECHK.TRANS64 P0, [R20+URZ+0x22860], R2 ;  /* 0x02286002140085a7 */ /* 0x000f24000800007f */
[----:B----4-:R-:W-:Y:S05]  /*2f750*/  @!P0 BRA `(.L_x_1664) ;  /* 0xfffffffc00f08947 */ /* 0x010fea000383ffff */
[----:B------:R-:W-:Y:S05]  /*2f760*/  BRA `(.L_x_1857) ;  /* 0xffffff9c00cc7947 */ /* 0x000fea000383ffff */
.L_x_1671:
[----:B-1----:R1:W3:Y:S02]  /*2f770*/  SYNCS.PHASECHK.TRANS64.TRYWAIT P1, [R16+URZ+0x22870], R0 ;  /* 0x02287000100075a7 */ /* 0x0022e4000802017f */
[----:B---3--:R-:W-:Y:S05]  /*2f780*/  @!P1 NANOSLEEP.SYNCS 0x989680 ;  /* 0x009896800000995d */ /* 0x008fea0003900000 */
[----:B------:R-:W3:Y:S02]  /*2f790*/  @!P1 SYNCS.PHASECHK.TRANS64 P1, [R16+URZ+0x22870], R0 ;  /* 0x02287000100095a7 */ /* 0x000ee4000802007f */
[----:B---3--:R-:W-:Y:S05]  /*2f7a0*/  @!P1 BRA `(.L_x_1671) ;  /* 0xfffffffc00f09947 */ /* 0x008fea000383ffff */
[----:B------:R-:W-:Y:S05]  /*2f7b0*/  BRA `(.L_x_1858) ;  /* 0xffffffa400a07947 */ /* 0x000fea000383ffff */
.L_x_1673:
[----:B-1----:R1:W3:Y:S02]  /*2f7c0*/  SYNCS.PHASECHK.TRANS64.TRYWAIT P1, [R16+URZ+0x22860], R0 ;  /* 0x02286000100075a7 */ /* 0x0022e4000802017f */
[----:B---3--:R-:W-:Y:S05]  /*2f7d0*/  @!P1 NANOSLEEP.SYNCS 0x989680 ;  /* 0x009896800000995d */ /* 0x008fea0003900000 */
[----:B------:R-:W3:Y:S02]  /*2f7e0*/  @!P1 SYNCS.PHASECHK.TRANS64 P1, [R16+URZ+0x22860], R0 ;  /* 0x02286000100095a7 */ /* 0x000ee4000802007f */
[----:B---3--:R-:W-:Y:S05]  /*2f7f0*/  @!P1 BRA `(.L_x_1673) ;  /* 0xfffffffc00f09947 */ /* 0x008fea000383ffff */
[----:B------:R-:W-:Y:S05]  /*2f800*/  BRA `(.L_x_1859) ;  /* 0xffffffa400a87947 */ /* 0x000fea000383ffff */
.L_x_1677:
[----:B------:R-:W2:Y:S01]  /*2f810*/  LDL R3, [R1] ;  /* 0x0000000001037983 */ /* 0x000ea20000100800 */
[----:B------:R-:W-:Y:S01]  /*2f820*/  BSSY B0, `(.L_x_1860) ;  /* 0x0000008000007945 */ /* 0x000fe20003800000 */
[----:B------:R-:W-:Y:S02]  /*2f830*/  IMAD.MOV.U32 R12, RZ, RZ, RZ ;  /* 0x000000ffff0c7224 */ /* 0x000fe400078e00ff */
[----:B------:R-:W-:Y:S02]  /*2f840*/  IMAD.MOV.U32 R11, RZ, RZ, 0x1f ;  /* 0x0000001fff0b7424 */ /* 0x000fe400078e00ff */
[----:B0-----:R-:W-:Y:S02]  /*2f850*/  IMAD.MOV.U32 R15, RZ, RZ, -0x1 ;  /* 0xffffffffff0f7424 */ /* 0x001fe400078e00ff */
[----:B--2---:R-:W-:-:S07]  /*2f860*/  IMAD.MOV.U32 R13, RZ, RZ, R3 ;  /* 0x000000ffff0d7224 */ /* 0x004fce00078e0003 */
[----:B-1----:R-:W-:Y:S05]  /*2f870*/  WARPSYNC.COLLECTIVE R15, `(.L_x_1861) ;  /* 0x000000000f087348 */ /* 0x002fea0003c00000 */
[----:B------:R0:W2:Y:S02]  /*2f880*/  SHFL.IDX P6, R14, R13, R12, R11 ;  /* 0x0000000c0d0e7389 */ /* 0x0000a400000c000b */
[----:B012---:R-:W-:Y:S01]  /*2f890*/  ENDCOLLECTIVE ;  /* 0x000000000000791b */ /* 0x007fe20003800000 */
.L_x_1861:
[----:B------:R-:W-:Y:S05]  /*2f8a0*/  BSYNC B0 ;  /* 0x0000000000007941 */ /* 0x000fea0003800000 */
.L_x_1860:
[----:B------:R0:W5:Y:S01]  /*2f8b0*/  LDL R2, [R1+0xc] ;  /* 0x00000c0001027983 */ /* 0x0001620000100800 */
[----:B------:R-:W-:Y:S01]  /*2f8c0*/  IMAD.MOV.U32 R13, RZ, RZ, R3 ;  /* 0x000000ffff0d7224 */ /* 0x000fe200078e0003 */
[----:B------:R-:W-:Y:S01]  /*2f8d0*/  MOV R0, R14 ;  /* 0x0000000e00007202 */ /* 0x000fe20000000f00 */
[----:B------:R-:W-:Y:S02]  /*2f8e0*/  IMAD.MOV.U32 R12, RZ, RZ, 0x1 ;  /* 0x00000001ff0c7424 */ /* 0x000fe400078e00ff */
[----:B------:R-:W-:Y:S02]  /*2f8f0*/  IMAD.MOV.U32 R11, RZ, RZ, 0x1f ;  /* 0x0000001fff0b7424 */ /* 0x000fe400078e00ff */
[----:B------:R-:W-:-:S07]  /*2f900*/  IMAD.MOV.U32 R15, RZ, RZ, -0x1 ;  /* 0xffffffffff0f7424 */ /* 0x000fce00078e00ff */
[----:B0----5:R-:W-:Y:S05]  /*2f910*/  WARPSYNC.COLLECTIVE R15, `(.L_x_1862) ;  /* 0x000000000f087348 */ /* 0x021fea0003c00000 */
[----:B------:R1:W2:Y:S02]  /*2f920*/  SHFL.IDX P6, R14, R13, R12, R11 ;  /* 0x0000000c0d0e7389 */ /* 0x0002a400000c000b */
[----:B012--5:R-:W-:Y:S01]  /*2f930*/  ENDCOLLECTIVE ;  /* 0x000000000000791b */ /* 0x027fe20003800000 */
.L_x_1862:
        /* <DEDUP_REMOVED lines=11> */
[----:B------:R-:W-:Y:S01]  /*2f9f0*/  IMAD.MOV.U32 R5, RZ, RZ, RZ ;  /* 0x000000ffff057224 */ /* 0x000fe200078e00ff */
[C---:B------:R-:W-:Y:S01]  /*2fa00*/  ISETP.GE.U32.AND P2, PT, R16.reuse, 0x2, PT ;  /* 0x000000021000780c */ /* 0x040fe20003f46070 */
[----:B------:R-:W-:Y:S01]  /*2fa10*/  IMAD.MOV.U32 R8, RZ, RZ, RZ ;  /* 0x000000ffff087224 */ /* 0x000fe200078e00ff */
[C---:B------:R-:W-:Y:S02]  /*2fa20*/  ISETP.GE.U32.AND P3, PT, R16.reuse, 0x4, PT ;  /* 0x000000041000780c */ /* 0x040fe40003f66070 */
[C---:B------:R-:W-:Y:S02]  /*2fa30*/  ISETP.GE.U32.AND P4, PT, R16.reuse, 0x8, PT ;  /* 0x000000081000780c */ /* 0x040fe40003f86070 */
[----:B------:R-:W-:Y:S01]  /*2fa40*/  ISETP.GE.U32.AND P5, PT, R16, 0x10, PT ;  /* 0x000000101000780c */ /* 0x000fe20003fa6070 */
[----:B--2---:R-:W-:Y:S02]  /*2fa50*/  @!P1 IMAD.MOV.U32 R5, RZ, RZ, R6 ;  /* 0x000000ffff059224 */ /* 0x004fe400078e0006 */
[----:B------:R-:W-:-:S02]  /*2fa60*/  IMAD.MOV.U32 R6, RZ, RZ, RZ ;  /* 0x000000ffff067224 */ /* 0x000fc400078e00ff */
[----:B---3--:R-:W-:Y:S01]  /*2fa70*/  @!P1 IMAD.MOV.U32 R6, RZ, RZ, R2 ;  /* 0x000000ffff069224 */ /* 0x008fe200078e0002 */
[----:B------:R-:W-:-:S03]  /*2fa80*/  ISETP.NE.AND P1, PT, R16, RZ, PT ;  /* 0x000000ff1000720c */ /* 0x000fc60003f25270 */
[----:B------:R-:W-:-:S04]  /*2fa90*/  IMAD R2, R6, R5, RZ ;  /* 0x0000000506027224 */ /* 0x000fc800078e02ff */
[----:B------:R-:W-:-:S07]  /*2faa0*/  IMAD.MOV.U32 R13, RZ, RZ, R2 ;  /* 0x000000ffff0d7224 */ /* 0x000fce00078e0002 */
[----:B------:R-:W-:Y:S05]  /*2fab0*/  WARPSYNC.COLLECTIVE R15, `(.L_x_1863) ;  /* 0x000000000f087348 */ /* 0x000fea0003c00000 */
[----:B------:R0:W1:Y:S02]  /*2fac0*/  SHFL.UP P6, R14, R13, R12, R11 ;  /* 0x0400000c0d0e7389 */ /* 0x00006400000c000b */
[----:B01----:R-:W-:Y:S01]  /*2fad0*/  ENDCOLLECTIVE ;  /* 0x000000000000791b */ /* 0x003fe20003800000 */
.L_x_1863:
[----:B------:R-:W-:Y:S02]  /*2fae0*/  IMAD.MOV.U32 R12, RZ, RZ, 0x2 ;  /* 0x00000002ff0c7424 */ /* 0x000fe400078e00ff */
[----:B------:R-:W-:-:S05]  /*2faf0*/  IMAD.MOV.U32 R3, RZ, RZ, R14 ;  /* 0x000000ffff037224 */ /* 0x000fca00078e000e */
[----:B------:R-:W-:-:S05]  /*2fb00*/  SEL R3, R3, RZ, P1 ;  /* 0x000000ff03037207 */ /* 0x000fca0000800000 */
[----:B------:R-:W-:-:S04]  /*2fb10*/  IMAD.IADD R2, R2, 0x1, R3 ;  /* 0x0000000102027824 */ /* 0x000fc800078e0203 */
[----:B------:R-:W-:-:S07]  /*2fb20*/  IMAD.MOV.U32 R13, RZ, RZ, R2 ;  /* 0x000000ffff0d7224 */ /* 0x000fce00078e0002 */
[----:B------:R-:W-:Y:S05]  /*2fb30*/  WARPSYNC.COLLECTIVE R15, `(.L_x_1864) ;  /* 0x000000000f087348 */ /* 0x000fea0003c00000 */
[----:B------:R0:W1:Y:S02]  /*2fb40*/  SHFL.UP P6, R14, R13, R12, R11 ;  /* 0x0400000c0d0e7389 */ /* 0x00006400000c000b */
[----:B01----:R-:W-:Y:S01]  /*2fb50*/  ENDCOLLECTIVE ;  /* 0x000000000000791b */ /* 0x003fe20003800000 */
.L_x_1864:
        /* <DEDUP_REMOVED lines=8> */
.L_x_1865:
        /* <DEDUP_REMOVED lines=8> */
.L_x_1866:
        /* <DEDUP_REMOVED lines=8> */
.L_x_1867:
[----:B------:R-:W-:Y:S02]  /*2fce0*/  IMAD.MOV.U32 R12, RZ, RZ, 0x1f ;  /* 0x0000001fff0c7424 */ /* 0x000fe400078e00ff */
[----:B------:R-:W-:Y:S02]  /*2fcf0*/  IMAD.MOV.U32 R11, RZ, RZ, 0x1f ;  /* 0x0000001fff0b7424 */ /* 0x000fe400078e00ff */
[----:B------:R-:W-:-:S05]  /*2fd00*/  IMAD.MOV.U32 R3, RZ, RZ, R14 ;  /* 0x000000ffff037224 */ /* 0x000fca00078e000e */
[----:B------:R-:W-:-:S05]  /*2fd10*/  SEL R3, R3, RZ, P5 ;  /* 0x000000ff03037207 */ /* 0x000fca0002800000 */
[----:B------:R-:W-:-:S04]  /*2fd20*/  IMAD.IADD R3, R2, 0x1, R3 ;  /* 0x0000000102037824 */ /* 0x000fc800078e0203 */
[----:B------:R-:W-:-:S07]  /*2fd30*/  IMAD.MOV.U32 R13, RZ, RZ, R3 ;  /* 0x000000ffff0d7224 */ /* 0x000fce00078e0003 */
[----:B------:R-:W-:Y:S05]  /*2fd40*/  WARPSYNC.COLLECTIVE R15, `(.L_x_1868) ;  /* 0x000000000f087348 */ /* 0x000fea0003c00000 */
[----:B------:R0:W1:Y:S02]  /*2fd50*/  SHFL.IDX P6, R14, R13, R12, R11 ;  /* 0x0000000c0d0e7389 */ /* 0x00006400000c000b */
[----:B01----:R-:W-:Y:S01]  /*2fd60*/  ENDCOLLECTIVE ;  /* 0x000000000000791b */ /* 0x003fe20003800000 */
.L_x_1868:
[----:B------:R-:W-:Y:S01]  /*2fd70*/  IMAD.MOV.U32 R9, RZ, RZ, R14 ;  /* 0x000000ffff097224 */ /* 0x000fe200078e000e */
[----:B------:R-:W-:Y:S06]  /*2fd80*/  BRA `(.L_x_1869) ;  /* 0xffffffa800987947 */ /* 0x000fec000383ffff */
.L_x_1680:
[----:B------:R-:W-:Y:S01]  /*2fd90*/  BSSY B0, `(.L_x_1870) ;  /* 0x0000008000007945 */ /* 0x000fe20003800000 */
[----:B------:R-:W-:Y:S02]  /*2fda0*/  IMAD.MOV.U32 R13, RZ, RZ, R2 ;  /* 0x000000ffff0d7224 */ /* 0x000fe400078e0002 */
[----:B------:R-:W-:Y:S02]  /*2fdb0*/  IMAD.MOV.U32 R12, RZ, RZ, 0x1 ;  /* 0x00000001ff0c7424 */ /* 0x000fe400078e00ff */
[----:B------:R-:W-:Y:S02]  /*2fdc0*/  IMAD.MOV.U32 R11, RZ, RZ, RZ ;  /* 0x000000ffff0b7224 */ /* 0x000fe400078e00ff */
[----:B0-----:R-:W-:-:S07]  /*2fdd0*/  IMAD.MOV.U32 R15, RZ, RZ, -0x1 ;  /* 0xffffffffff0f7424 */ /* 0x001fce00078e00ff */
[----:B-1----:R-:W-:Y:S05]  /*2fde0*/  WARPSYNC.COLLECTIVE R15, `(.L_x_1871) ;  /* 0x000000000f087348 */ /* 0x002fea0003c00000 */
[----:B------:R0:W2:Y:S02]  /*2fdf0*/  SHFL.UP P6, R14, R13, R12, R11 ;  /* 0x0400000c0d0e7389 */ /* 0x0000a400000c000b */
[----:B012---:R-:W-:Y:S01]  /*2fe00*/  ENDCOLLECTIVE ;  /* 0x000000000000791b */ /* 0x007fe20003800000 */
.L_x_1871:
[----:B------:R-:W-:Y:S05]  /*2fe10*/  BSYNC B0 ;  /* 0x0000000000007941 */ /* 0x000fea0003800000 */
.L_x_1870:
[----:B------:R-:W-:Y:S02]  /*2fe20*/  IMAD.MOV.U32 R3, RZ, RZ, R14 ;  /* 0x000000ffff037224 */ /* 0x000fe400078e000e */
[----:B------:R-:W-:Y:S02]  /*2fe30*/  IMAD.MOV.U32 R12, RZ, RZ, 0x2 ;  /* 0x00000002ff0c7424 */ /* 0x000fe400078e00ff */
[----:B------:R-:W-:Y:S01]  /*2fe40*/  IMAD.MOV.U32 R11, RZ, RZ, RZ ;  /* 0x000000ffff0b7224 */ /* 0x000fe200078e00ff */
[----:B------:R-:W-:Y:S01]  /*2fe50*/  SEL R3, R3, RZ, P1 ;  /* 0x000000ff03037207 */ /* 0x000fe20000800000 */
[----:B------:R-:W-:-:S04]  /*2fe60*/  IMAD.MOV.U32 R15, RZ, RZ, -0x1 ;  /* 0xffffffffff0f7424 */ /* 0x000fc800078e00ff */
[----:B------:R-:W-:-:S04]  /*2fe70*/  IMAD.IADD R2, R2, 0x1, R3 ;  /* 0x0000000102027824 */ /* 0x000fc800078e0203 */
[----:B------:R-:W-:-:S07]  /*2fe80*/  IMAD.MOV.U32 R13, RZ, RZ, R2 ;  /* 0x000000ffff0d7224 */ /* 0x000fce00078e0002 */
[----:B------:R-:W-:Y:S05]  /*2fe90*/  WARPSYNC.COLLECTIVE R15, `(.L_x_1872) ;  /* 0x000000000f087348 */ /* 0x000fea0003c00000 */
[----:B------:R0:W1:Y:S02]  /*2fea0*/  SHFL.UP P6, R14, R13, R12, R11 ;  /* 0x0400000c0d0e7389 */ /* 0x00006400000c000b */
[----:B01----:R-:W-:Y:S01]  /*2feb0*/  ENDCOLLECTIVE ;  /* 0x000000000000791b */ /* 0x003fe20003800000 */
.L_x_1872:
        /* <DEDUP_REMOVED lines=8> */
.L_x_1873:
        /* <DEDUP_REMOVED lines=8> */
.L_x_1874:
        /* <DEDUP_REMOVED lines=8> */
.L_x_1875:
        /* <DEDUP_REMOVED lines=9> */
.L_x_1876:
[----:B------:R-:W-:Y:S01]  /*300d0*/  IMAD.MOV.U32 R9, RZ, RZ, R14 ;  /* 0x000000ffff097224 */ /* 0x000fe200078e000e */
[----:B------:R-:W-:Y:S06]  /*300e0*/  BRA `(.L_x_1877) ;  /* 0xffffffa800707947 */ /* 0x000fec000383ffff */
.L_x_1682:
[----:B------:R-:W-:Y:S01]  /*300f0*/  BSSY B0, `(.L_x_1878) ;  /* 0x0000006000007945 */ /* 0x000fe20003800000 */
[----:B------:R-:W-:Y:S01]  /*30100*/  PLOP3.LUT P6, PT, P6, PT, PT, 0x8, 0x0 ;  /* 0x000000000000781c */ /* 0x000fe200037ce170 */
[----:B0-----:R-:W-:-:S12]  /*30110*/  IMAD.MOV.U32 R15, RZ, RZ, -0x1 ;  /* 0xffffffffff0f7424 */ /* 0x001fd800078e00ff */
[----:B-1----:R-:W-:Y:S05]  /*30120*/  WARPSYNC.COLLECTIVE R15, `(.L_x_1879) ;  /* 0x000000000f087348 */ /* 0x002fea0003c00000 */
[----:B------:R-:W-:Y:S01]  /*30130*/  VOTE.ANY R14, PT, P6 ;  /* 0x00000000000e7806 */ /* 0x000fe200030e0100 */
[----:B-1----:R-:W-:Y:S06]  /*30140*/  ENDCOLLECTIVE ;  /* 0x000000000000791b */ /* 0x002fec0003800000 */
.L_x_1879:
[----:B------:R-:W-:Y:S05]  /*30150*/  BSYNC B0 ;  /* 0x0000000000007941 */ /* 0x000fea0003800000 */
.L_x_1878:
[----:B------:R0:W5:Y:S01]  /*30160*/  LDL.LU R10, [R1+0xc] ;  /* 0x00000c00010a7983 */ /* 0x0001620000300800 */
[----:B------:R-:W-:Y:S02]  /*30170*/  IMAD.MOV.U32 R4, RZ, RZ, R14 ;  /* 0x000000ffff047224 */ /* 0x000fe400078e000e */
[----:B------:R-:W-:Y:S02]  /*30180*/  IMAD.MOV.U32 R13, RZ, RZ, R5 ;  /* 0x000000ffff0d7224 */ /* 0x000fe400078e0005 */
[----:B------:R-:W1:Y:S01]  /*30190*/  POPC R3, R4 ;  /* 0x0000000400037309 */ /* 0x000e620000000000 */
[----:B------:R-:W-:Y:S02]  /*301a0*/  IMAD.MOV.U32 R11, RZ, RZ, 0x1f ;  /* 0x0000001fff0b7424 */ /* 0x000fe400078e00ff */
[----:B------:R-:W-:Y:S02]  /*301b0*/  IMAD.MOV.U32 R15, RZ, RZ, -0x1 ;  /* 0xffffffffff0f7424 */ /* 0x000fe400078e00ff */
[----:B01----:R-:W-:-:S07]  /*301c0*/  IMAD.MOV.U32 R12, RZ, RZ, R3 ;  /* 0x000000ffff0c7224 */ /* 0x003fce00078e0003 */
[----:B-----5:R-:W-:Y:S05]  /*301d0*/  WARPSYNC.COLLECTIVE R15, `(.L_x_1880) ;  /* 0x000000000f087348 */ /* 0x020fea0003c00000 */
[----:B------:R0:W1:Y:S02]  /*301e0*/  SHFL.IDX P6, R14, R13, R12, R11 ;  /* 0x0000000c0d0e7389 */ /* 0x00006400000c000b */
[----:B01---5:R-:W-:Y:S01]  /*301f0*/  ENDCOLLECTIVE ;  /* 0x000000000000791b */ /* 0x023fe20003800000 */
.L_x_1880:
[----:B------:R-:W-:Y:S02]  /*30200*/  IMAD.MOV.U32 R13, RZ, RZ, R6 ;  /* 0x000000ffff0d7224 */ /* 0x000fe400078e0006 */
[----:B------:R-:W-:-:S07]  /*30210*/  IMAD.MOV.U32 R5, RZ, RZ, R14 ;  /* 0x000000ffff057224 */ /* 0x000fce00078e000e */
[----:B------:R-:W-:Y:S05]  /*30220*/  WARPSYNC.COLLECTIVE R15, `(.L_x_1881) ;  /* 0x000000000f087348 */ /* 0x000fea0003c00000 */
[----:B------:R0:W1:Y:S02]  /*30230*/  SHFL.IDX P6, R14, R13, R12, R11 ;  /* 0x0000000c0d0e7389 */ /* 0x00006400000c000b */
[----:B01----:R-:W-:Y:S01]  /*30240*/  ENDCOLLECTIVE ;  /* 0x000000000000791b */ /* 0x003fe20003800000 */
.L_x_1881:
[----:B------:R-:W-:Y:S02]  /*30250*/  IMAD.MOV.U32 R6, RZ, RZ, R14 ;  /* 0x000000ffff067224 */ /* 0x000fe400078e000e */
[----:B------:R-:W-:-:S05]  /*30260*/  IMAD.IADD R10, R3, 0x1, R10 ;  /* 0x00000001030a7824 */ /* 0x000fca00078e020a */
[----:B------:R0:W-:Y:S01]  /*30270*/  STL [R1+0xc], R10 ;  /* 0x00000c0a01007387 */ /* 0x0001e20000100800 */
[----:B------:R-:W-:Y:S05]  /*30280*/  BRA `(.L_x_1882) ;  /* 0xffffffa800547947 */ /* 0x000fea000383ffff */
.L_x_1684:
[----:B------:R-:W-:Y:S01]  /*30290*/  BSSY B0, `(.L_x_1883) ;  /* 0x0000008000007945 */ /* 0x000fe20003800000 */
[----:B------:R-:W-:Y:S02]  /*302a0*/  IMAD.MOV.U32 R13, RZ, RZ, R7 ;  /* 0x000000ffff0d7224 */ /* 0x000fe400078e0007 */
[----:B------:R-:W-:Y:S02]  /*302b0*/  IMAD.MOV.U32 R12, RZ, RZ, R3 ;  /* 0x000000ffff0c7224 */ /* 0x000fe400078e0003 */
[----:B------:R-:W-:Y:S02]  /*302c0*/  IMAD.MOV.U32 R11, RZ, RZ, 0x1f ;  /* 0x0000001fff0b7424 */ /* 0x000fe400078e00ff */
[----:B------:R-:W-:-:S07]  /*302d0*/  IMAD.MOV.U32 R15, RZ, RZ, -0x1 ;  /* 0xffffffffff0f7424 */ /* 0x000fce00078e00ff */
[----:B01----:R-:W-:Y:S05]  /*302e0*/  WARPSYNC.COLLECTIVE R15, `(.L_x_1884) ;  /* 0x000000000f087348 */ /* 0x003fea0003c00000 */
[----:B------:R2:W3:Y:S02]  /*302f0*/  SHFL.IDX P6, R14, R13, R12, R11 ;  /* 0x0000000c0d0e7389 */ /* 0x0004e400000c000b */
[----:B0123--:R-:W-:Y:S01]  /*30300*/  ENDCOLLECTIVE ;  /* 0x000000000000791b */ /* 0x00ffe20003800000 */
.L_x_1884:
[----:B------:R-:W-:Y:S05]  /*30310*/  BSYNC B0 ;  /* 0x0000000000007941 */ /* 0x000fea0003800000 */
.L_x_1883:
[----:B------:R-:W-:Y:S01]  /*30320*/  IMAD.MOV.U32 R3, RZ, RZ, R14 ;  /* 0x000000ffff037224 */ /* 0x000fe200078e000e */
[----:B------:R-:W-:Y:S06]  /*30330*/  BRA `(.L_x_1885) ;  /* 0xffffffa800407947 */ /* 0x000fec000383ffff */
.L_x_1690:
[----:B0-----:R0:W1:Y:S02]  /*30340*/  SYNCS.PHASECHK.TRANS64.TRYWAIT P0, [R0+URZ+0x22820], R3 ;  /* 0x02282003000075a7 */ /* 0x001064000800017f */
[----:B-1----:R-:W-:Y:S05]  /*30350*/  @!P0 NANOSLEEP.SYNCS 0x989680 ;  /* 0x009896800000895d */ /* 0x002fea0003900000 */
[----:B------:R-:W1:Y:S02]  /*30360*/  @!P0 SYNCS.PHASECHK.TRANS64 P0, [R0+URZ+0x22820], R3 ;  /* 0x02282003000085a7 */ /* 0x000e64000800007f */
[----:B-1----:R-:W-:Y:S05]  /*30370*/  @!P0 BRA `(.L_x_1690) ;  /* 0xfffffffc00f08947 */ /* 0x002fea000383ffff */
[----:B------:R-:W-:Y:S05]  /*30380*/  BRA `(.L_x_1886) ;  /* 0xffffffb000e47947 */ /* 0x000fea000383ffff */
.L_x_1691:
        /* <DEDUP_REMOVED lines=11> */
.L_x_1888:
[----:B------:R-:W-:Y:S05]  /*30440*/  BSYNC B0 ;  /* 0x0000000000007941 */ /* 0x000fea0003800000 */
.L_x_1887:
[----:B------:R-:W-:Y:S05]  /*30450*/  BRA `(.L_x_1889) ;  /* 0xffffffb000cc7947 */ /* 0x000fea000383ffff */
.L_x_1692:
[----:B------:R-:W-:Y:S01]  /*30460*/  BSSY B0, `(.L_x_1890) ;  /* 0x0000006000007945 */ /* 0x000fe20003800000 */
[----:B------:R-:W-:-:S07]  /*30470*/  IMAD.MOV.U32 R15, RZ, RZ, -0x1 ;  /* 0xffffffffff0f7424 */ /* 0x000fce00078e00ff */
[----:B01----:R-:W-:Y:S05]  /*30480*/  WARPSYNC.COLLECTIVE R15, `(.L_x_1891) ;  /* 0x000000000f0c7348 */ /* 0x003fea0003c00000 */
[----:B------:R-:W-:Y:S02]  /*30490*/  ELECT P6, UR62, PT ;  /* 0x00000000003e782f */ /* 0x000fe400038c0000 */
[----:B------:R-:W-:Y:S01]  /*304a0*/  MOV R14, UR62 ;  /* 0x0000003e000e7c02 */ /* 0x000fe20008000f00 */
[----:B01----:R-:W-:Y:S10]  /*304b0*/  ENDCOLLECTIVE ;  /* 0x000000000000791b */ /* 0x003ff40003800000 */
.L_x_1891:
[----:B------:R-:W-:Y:S05]  /*304c0*/  BSYNC B0 ;  /* 0x0000000000007941 */ /* 0x000fea0003800000 */
.L_x_1890:
[----:B------:R-:W-:Y:S05]  /*304d0*/  BRA `(.L_x_1892) ;  /* 0xffffffb000c07947 */ /* 0x000fea000383ffff */
.L_x_1694:
[----:B0-----:R0:W1:Y:S02]  /*304e0*/  SYNCS.PHASECHK.TRANS64.TRYWAIT P1, [R6+URZ], R5 ;  /* 0x00000005060075a7 */ /* 0x001064000802017f */
[----:B-1----:R-:W-:Y:S05]  /*304f0*/  @!P1 NANOSLEEP.SYNCS 0x989680 ;  /* 0x009896800000995d */ /* 0x002fea0003900000 */
[----:B------:R-:W1:Y:S02]  /*30500*/  @!P1 SYNCS.PHASECHK.TRANS64 P1, [R6+URZ], R5 ;  /* 0x00000005060095a7 */ /* 0x000e64000802007f */
[----:B-1----:R-:W-:Y:S05]  /*30510*/  @!P1 BRA `(.L_x_1694) ;  /* 0xfffffffc00f09947 */ /* 0x002fea000383ffff */
[----:B------:R-:W-:Y:S05]  /*30520*/  BRA `(.L_x_1893) ;  /* 0xffffffb000fc7947 */ /* 0x000fea000383ffff */
.L_x_1695:
[----:B-1----:R1:W2:Y:S02]  /*30530*/  SYNCS.PHASECHK.TRANS64.TRYWAIT P1, [R7+URZ], R2 ;  /* 0x00000002070075a7 */ /* 0x0022a4000802017f */
[----:B--2---:R-:W-:Y:S05]  /*30540*/  @!P1 NANOSLEEP.SYNCS 0x989680 ;  /* 0x009896800000995d */ /* 0x004fea0003900000 */
[----:B------:R-:W2:Y:S02]  /*30550*/  @!P1 SYNCS.PHASECHK.TRANS64 P1, [R7+URZ], R2 ;  /* 0x00000002070095a7 */ /* 0x000ea4000802007f */
[----:B--2---:R-:W-:Y:S05]  /*30560*/  @!P1 BRA `(.L_x_1695) ;  /* 0xfffffffc00f09947 */ /* 0x004fea000383ffff */
[----:B------:R-:W-:Y:S05]  /*30570*/  BRA `(.L_x_1894) ;  /* 0xffffffb000f07947 */ /* 0x000fea000383ffff */
.L_x_1697:
[----:B--2---:R2:W3:Y:S02]  /*30580*/  SYNCS.PHASECHK.TRANS64.TRYWAIT P1, [R4+URZ+0x22860], R5 ;  /* 0x02286005040075a7 */ /* 0x0044e4000802017f */
[----:B---3--:R-:W-:Y:S05]  /*30590*/  @!P1 NANOSLEEP.SYNCS 0x989680 ;  /* 0x009896800000995d */ /* 0x008fea0003900000 */
[----:B------:R-:W3:Y:S02]  /*305a0*/  @!P1 SYNCS.PHASECHK.TRANS64 P1, [R4+URZ+0x22860], R5 ;  /* 0x02286005040095a7 */ /* 0x000ee4000802007f */
[----:B---3--:R-:W-:Y:S05]  /*305b0*/  @!P1 BRA `(.L_x_1697) ;  /* 0xfffffffc00f09947 */ /* 0x008fea000383ffff */
[----:B------:R-:W-:Y:S05]  /*305c0*/  BRA `(.L_x_1895) ;  /* 0xffffffb000f47947 */ /* 0x000fea000383ffff */
.L_x_1699:
[----:B---3--:R3:W4:Y:S02]  /*305d0*/  SYNCS.PHASECHK.TRANS64.TRYWAIT P1, [R3+URZ+0x22860], R2 ;  /* 0x02286002030075a7 */ /* 0x008724000802017f */
[----:B----4-:R-:W-:Y:S05]  /*305e0*/  @!P1 NANOSLEEP.SYNCS 0x989680 ;  /* 0x009896800000995d */ /* 0x010fea0003900000 */
[----:B------:R-:W4:Y:S02]  /*305f0*/  @!P1 SYNCS.PHASECHK.TRANS64 P1, [R3+URZ+0x22860], R2 ;  /* 0x02286002030095a7 */ /* 0x000f24000802007f */
[----:B----4-:R-:W-:Y:S05]  /*30600*/  @!P1 BRA `(.L_x_1699) ;  /* 0xfffffffc00f09947 */ /* 0x010fea000383ffff */
[----:B------:R-:W-:Y:S05]  /*30610*/  BRA `(.L_x_1896) ;  /* 0xffffffb000f47947 */ /* 0x000fea000383ffff */
.L_x_1701:
[----:B----4-:R4:W0:Y:S02]  /*30620*/  SYNCS.PHASECHK.TRANS64.TRYWAIT P0, [R4+URZ+0x22880], R5 ;  /* 0x02288005040075a7 */ /* 0x010824000800017f */
[----:B0-----:R-:W-:Y:S05]  /*30630*/  @!P0 NANOSLEEP.SYNCS 0x989680 ;  /* 0x009896800000895d */ /* 0x001fea0003900000 */
[----:B------:R-:W0:Y:S02]  /*30640*/  @!P0 SYNCS.PHASECHK.TRANS64 P0, [R4+URZ+0x22880], R5 ;  /* 0x02288005040085a7 */ /* 0x000e24000800007f */
[----:B0-----:R-:W-:Y:S05]  /*30650*/  @!P0 BRA `(.L_x_1701) ;  /* 0xfffffffc00f08947 */ /* 0x001fea000383ffff */
[----:B------:R-:W-:Y:S05]  /*30660*/  BRA `(.L_x_1702) ;  /* 0xffffffb000f07947 */ /* 0x000fea000383ffff */
.L_x_1897:
        /* <DEDUP_REMOVED lines=9> */
.L_x_2805:


//--------------------- .text._ZN7cutlass13device_kernelIN5flash11enable_sm90INS1_16FlashAttnFwdSm90INS1_25CollectiveMainloopFwdSm90ILi2EN4cute5tupleIJNS5_1CILi1EEES8_S8_EEENS6_IJNS7_ILi128EEENS7_ILi160EEENS7_ILi192EEEEEELi128ENS_12float_e4m3_tEfNS_4arch4Sm90ELb1ELb0ELb1ELb0ELb0ELb0ELb0ELb1ELb1ELb1ELb1ELb0EEENS1_21CollectiveEpilogueFwdINS6_IJSA_SA_SB_EEES9_NS_10bfloat16_tESG_Li256ELb0ELb1ELb1ELb1EEENS1_19SingleTileSchedulerILb0ELb1ELb1ELi128EEEEEEEEEvNT_6ParamsE --------------------------
	.section	.text._ZN7cutlass13device_kernelIN5flash11enable_sm90INS1_16FlashAttnFwdSm90INS1_25CollectiveMainloopFwdSm90ILi2EN4cute5tupleIJNS5_1CILi1EEES8_S8_EEENS6_IJNS7_ILi128EEENS7_ILi160EEENS7_ILi192EEEEEELi128ENS_12float_e4m3_tEfNS_4arch4Sm90ELb1ELb0ELb1ELb0ELb0ELb0ELb0ELb1ELb1ELb1ELb1ELb0EEENS1_21CollectiveEpilogueFwdINS6_IJSA_SA_SB_EEES9_NS_10bfloat16_tESG_Li256ELb0ELb1ELb1ELb1EEENS1_19SingleTileSchedulerILb0ELb1ELb1ELi128EEEEEEEEEvNT_6ParamsE,"ax",@progbits
	.align	128
.text._ZN7cutlass13device_kernelIN5flash11enable_sm90INS1_16FlashAttnFwdSm90INS1_25CollectiveMainloopFwdSm90ILi2EN4cute5tupleIJNS5_1CILi1EEES8_S8_EEENS6_IJNS7_ILi128EEENS7_ILi160EEENS7_ILi192EEEEEELi128ENS_12float_e4m3_tEfNS_4arch4Sm90ELb1ELb0ELb1ELb0ELb0ELb0ELb0ELb1ELb1ELb1ELb1ELb0EEENS1_21CollectiveEpilogueFwdINS6_IJSA_SA_SB_EEES9_NS_10bfloat16_tESG_Li256ELb0ELb1ELb1ELb1EEENS1_19SingleTileSchedulerILb0ELb1ELb1ELi128EEEEEEEEEvNT_6ParamsE:
        .type           _ZN7cutlass13device_kernelIN5flash11enable_sm90INS1_16FlashAttnFwdSm90INS1_25CollectiveMainloopFwdSm90ILi2EN4cute5tupleIJNS5_1CILi1EEES8_S8_EEENS6_IJNS7_ILi128EEENS7_ILi160EEENS7_ILi192EEEEEELi128ENS_12float_e4m3_tEfNS_4arch4Sm90ELb1ELb0ELb1ELb0ELb0ELb0ELb0ELb1ELb1ELb1ELb1ELb0EEENS1_21CollectiveEpilogueFwdINS6_IJSA_SA_SB_EEES9_NS_10bfloat16_tESG_Li256ELb0ELb1ELb1ELb1EEENS1_19SingleTileSchedulerILb0ELb1ELb1ELi128EEEEEEEEEvNT_6ParamsE,@function
        .size           _ZN7cutlass13device_kernelIN5flash11enable_sm90INS1_16FlashAttnFwdSm90INS1_25CollectiveMainloopFwdSm90ILi2EN4cute5tupleIJNS5_1CILi1EEES8_S8_EEENS6_IJNS7_ILi128EEENS7_ILi160EEENS7_ILi192EEEEEELi128ENS_12float_e4m3_tEfNS_4arch4Sm90ELb1ELb0ELb1ELb0ELb0ELb0ELb0ELb1ELb1ELb1ELb1ELb0EEENS1_21CollectiveEpilogueFwdINS6_IJSA_SA_SB_EEES9_NS_10bfloat16_tESG_Li256ELb0ELb1ELb1ELb1EEENS1_19SingleTileSchedulerILb0ELb1ELb1ELi128EEEEEEEEEvNT_6ParamsE,(.L_x_2806 - _ZN7cutlass13device_kernelIN5flash11enable_sm90INS1_16FlashAttnFwdSm90INS1_25CollectiveMainloopFwdSm90ILi2EN4cute5tupleIJNS5_1CILi1EEES8_S8_EEENS6_IJNS7_ILi128EEENS7_ILi160EEENS7_ILi192EEEEEELi128ENS_12float_e4m3_tEfNS_4arch4Sm90ELb1ELb0ELb1ELb0ELb0ELb0ELb0ELb1ELb1ELb1ELb1ELb0EEENS1_21CollectiveEpilogueFwdINS6_IJSA_SA_SB_EEES9_NS_10bfloat16_tESG_Li256ELb0ELb1ELb1ELb1EEENS1_19SingleTileSchedulerILb0ELb1ELb1ELi128EEEEEEEEEvNT_6ParamsE)
        .other          _ZN7cutlass13device_kernelIN5flash11enable_sm90INS1_16FlashAttnFwdSm90INS1_25CollectiveMainloopFwdSm90ILi2EN4cute5tupleIJNS5_1CILi1EEES8_S8_EEENS6_IJNS7_ILi128EEENS7_ILi160EEENS7_ILi192EEEEEELi128ENS_12float_e4m3_tEfNS_4arch4Sm90ELb1ELb0ELb1ELb0ELb0ELb0ELb0ELb1ELb1ELb1ELb1ELb0EEENS1_21CollectiveEpilogueFwdINS6_IJSA_SA_SB_EEES9_NS_10bfloat16_tESG_Li256ELb0ELb1ELb1ELb1EEENS1_19SingleTileSchedulerILb0ELb1ELb1ELi128EEEEEEEEEvNT_6ParamsE,@"STO_CUDA_ENTRY STV_DEFAULT"
_ZN7cutlass13device_kernelIN5flash11enable_sm90INS1_16FlashAttnFwdSm90INS1_25CollectiveMainloopFwdSm90ILi2EN4cute5tupleIJNS5_1CILi1EEES8_S8_EEENS6_IJNS7_ILi128EEENS7_ILi160EEENS7_ILi192EEEEEELi128ENS_12float_e4m3_tEfNS_4arch4Sm90ELb1ELb0ELb1ELb0ELb0ELb0ELb0ELb1ELb1ELb1ELb1ELb0EEENS1_21CollectiveEpilogueFwdINS6_IJSA_SA_SB_EEES9_NS_10bfloat16_tESG_Li256ELb0ELb1ELb1ELb1EEENS1_19SingleTileSchedulerILb0ELb1ELb1ELi128EEEEEEEEEvNT_6ParamsE:
        /* <DEDUP_REMOVED lines=17> */
.L_x_1899:
[----:B------:R-:W-:Y:S05]  /*0110*/  BSYNC B0 ;  /* 0x0000000000007941 */ /* 0x000fea0003800000 */
.L_x_1898:
        /* <DEDUP_REMOVED lines=40> */
.L_x_1900:
        /* <DEDUP_REMOVED lines=22> */
.L_x_1901:
        /* <DEDUP_REMOVED lines=18> */
.L_x_1902:
        /* <DEDUP_REMOVED lines=22> */
.L_x_1903:
        /* <DEDUP_REMOVED lines=22> */
.L_x_1904:
        /* <DEDUP_REMOVED lines=9> */
.L_x_1907:
[----:B------:R-:W-:-:S08]  /*0970*/  NOP ;  /* 0x0000000000007918 */ /* 0x000fd00000000000 */
[----:B------:R-:W0:Y:S02]  /*0980*/  USETMAXREG.TRY_ALLOC.CTAPOOL UP0, 0xf0 ;  /* 0x000000f0000079c8 */ /* 0x000e240008000600 */
[----:B0-----:R-:W-:-:S13]  /*0990*/  PLOP3.LUT P0, PT, PT, PT, UP0, 0x80, 0x0 ;  /* 0x000000000000781c */ /* 0x001fda0003f0f008 */
[----:B------:R-:W-:Y:S05]  /*09a0*/  @!P0 BRA `(.L_x_1907) ;  /* 0xfffffffc00f08947 */ /* 0x000fea000383ffff */
[----:B--2---:R-:W0:Y:S01]  /*09b0*/  LDC R2, c[0x0][0xc50] ;  /* 0x00031400ff027b82 */ /* 0x004e220000000800 */
[----:B------:R-:W1:Y:S07]  /*09c0*/  S2R R12, SR_TID.X ;  /* 0x00000000000c7919 */ /* 0x000e6e0000002100 */
[----:B------:R-:W2:Y:S08]  /*09d0*/  S2UR UR4, SR_CTAID.Y ;  /* 0x00000000000479c3 */ /* 0x000eb00000002600 */
[----:B------:R-:W3:Y:S08]  /*09e0*/  S2UR UR36, SR_CTAID.Z ;  /* 0x00000000002479c3 */ /* 0x000ef00000002700 */
[----:B------:R-:W-:Y:S06]  /*09f0*/  BAR.ARV 0x8, 0x180 ;  /* 0x0206000000007b1d */ /* 0x000fec0000002000 */
[----:B0-----:R-:W-:Y:S01]  /*0a00*/  ISETP.NE.AND P1, PT, R2, 0x1, PT ;  /* 0x000000010200780c */ /* 0x001fe20003f25270 */
[----:B--2---:R-:W-:Y:S01]  /*0a10*/  IMAD.U32 R17, RZ, RZ, UR4 ;  /* 0x00000004ff117e24 */ /* 0x004fe2000f8e00ff */
[----:B-1----:R-:W-:-:S11]  /*0a20*/  LOP3.LUT R4, R12, 0xffffff80, RZ, 0xc0, !PT ;  /* 0xffffff800c047812 */ /* 0x002fd600078ec0ff */
[----:B------:R-:W0:Y:S01]  /*0a30*/  @P1 LDC R0, c[0x0][0xc54] ;  /* 0x00031500ff001b82 */ /* 0x000e220000000800 */
[----:B------:R-:W-:-:S07]  /*0a40*/  ISETP.NE.AND P0, PT, R4, 0x80, PT ;  /* 0x000000800400780c */ /* 0x000fce0003f05270 */
[----:B------:R-:W1:Y:S08]  /*0a50*/  @P1 LDC R3, c[0x0][0xc58] ;  /* 0x00031600ff031b82 */ /* 0x000e700000000800 */
[----:B------:R-:W-:Y:S06]  /*0a60*/  @!P0 BAR.ARV 0x9, 0x100 ;  /* 0x0244000000008b1d */ /* 0x000fec0000002000 */
[----:B---3--:R-:W-:Y:S01]  /*0a70*/  ISETP.LE.AND P0, PT, RZ, UR36, PT ;  /* 0x00000024ff007c0c */ /* 0x008fe2000bf03270 */
[----:B0-----:R-:W-:-:S05]  /*0a80*/  @P1 IMAD.HI.U32 R0, R0, UR4, RZ ;  /* 0x0000000400001c27 */ /* 0x001fca000f8e00ff */
[----:B-1----:R-:W-:-:S05]  /*0a90*/  @P1 SHF.R.U32.HI R17, RZ, R3, R0 ;  /* 0x00000003ff111219 */ /* 0x002fca0000011600 */
[----:B------:R-:W-:-:S04]  /*0aa0*/  IMAD.MOV R3, RZ, RZ, -R17 ;  /* 0x000000ffff037224 */ /* 0x000fc800078e0a11 */
[----:B------:R-:W-:Y:S01]  /*0ab0*/  IMAD R18, R2, R3, UR4 ;  /* 0x0000000402127e24 */ /* 0x000fe2000f8e0203 */
[----:B------:R-:W-:Y:S06]  /*0ac0*/  @!P0 BRA `(.L_x_1908) ;  /* 0x0000012800e08947 */ /* 0x000fec0003800000 */
[----:B------:R-:W0:Y:S01]  /*0ad0*/  LDC R0, c[0x0][0x448] ;  /* 0x00011200ff007b82 */ /* 0x000e220000000800 */
[----:B------:R-:W1:Y:S01]  /*0ae0*/  S2R R22, SR_CTAID.X ;  /* 0x0000000000167919 */ /* 0x000e620000002500 */
[----:B------:R-:W-:Y:S01]  /*0af0*/  SHF.R.U32.HI R4, RZ, 0x10, R18 ;  /* 0x00000010ff047819 */ /* 0x000fe20000011612 */
[----:B------:R-:W-:Y:S01]  /*0b00*/  IMAD.MOV.U32 R23, RZ, RZ, RZ ;  /* 0x000000ffff177224 */ /* 0x000fe200078e00ff */
[----:B------:R-:W-:-:S04]  /*0b10*/  LOP3.LUT R18, R18, 0xffff, RZ, 0xc0, !PT ;  /* 0x0000ffff12127812 */ /* 0x000fc800078ec0ff */
[----:B------:R-:W2:Y:S08]  /*0b20*/  LDC.64 R10, c[0x0][0x418] ;  /* 0x00010600ff0a7b82 */ /* 0x000eb00000000a00 */
[----:B------:R-:W3:Y:S01]  /*0b30*/  LDC R3, c[0x0][0x288] ;  /* 0x0000a200ff037b82 */ /* 0x000ee20000000800 */
[----:B0-----:R-:W-:-:S07]  /*0b40*/  ISETP.NE.AND P1, PT, R0, 0x1, PT ;  /* 0x000000010000780c */ /* 0x001fce0003f25270 */
[----:B------:R-:W0:Y:S01]  /*0b50*/  LDC R16, c[0x0][0x424] ;  /* 0x00010900ff107b82 */ /* 0x000e220000000800 */
[----:B--2---:R-:W-:-:S07]  /*0b60*/  ISETP.NE.U32.AND P0, PT, R10, RZ, PT ;  /* 0x000000ff0a00720c */ /* 0x004fce0003f05070 */
[----:B------:R-:W2:Y:S01]  /*0b70*/  LDC R7, c[0x0][0x2f0] ;  /* 0x0000bc00ff077b82 */ /* 0x000ea20000000800 */
[----:B-1----:R-:W-:Y:S01]  /*0b80*/  IMAD.SHL.U32 R22, R22, 0x80, RZ ;  /* 0x0000008016167824 */ /* 0x002fe200078e00ff */
[----:B------:R-:W-:-:S03]  /*0b90*/  ISETP.NE.AND.EX P0, PT, R11, RZ, PT, P0 ;  /* 0x000000ff0b00720c */ /* 0x000fc60003f05300 */
[----:B------:R-:W-:Y:S01]  /*0ba0*/  @P1 VIADD R0, R22, 0x7f ;  /* 0x0000007f16001836 */ /* 0x000fe20000000000 */
[----:B---3--:R-:W-:Y:S02]  /*0bb0*/  IADD3 R3, -R3, 0xa0, RZ ;  /* 0x000000a003037810 */ /* 0x008fe40007ffe1ff */
[----:B------:R-:W1:Y:S08]  /*0bc0*/  @P1 LDC R5, c[0x0][0x44c] ;  /* 0x00011300ff051b82 */ /* 0x000e700000000800 */
[----:B------:R-:W3:Y:S01]  /*0bd0*/  @P1 LDC R9, c[0x0][0x450] ;  /* 0x00011400ff091b82 */ /* 0x000ee20000000800 */
[----:B0-----:R-:W-:-:S02]  /*0be0*/  SEL R16, R16, 0x1, P0 ;  /* 0x0000000110107807 */ /* 0x001fc40000000000 */
[----:B------:R-:W-:-:S03]  /*0bf0*/  ISETP.NE.AND P0, PT, R4, RZ, PT ;  /* 0x000000ff0400720c */ /* 0x000fc60003f05270 */
[----:B--2---:R-:W-:Y:S02]  /*0c00*/  IMAD R3, R16, R7, R3 ;  /* 0x0000000710037224 */ /* 0x004fe400078e0203 */
[----:B-1----:R-:W-:-:S08]  /*0c10*/  @P1 IMAD.HI.U32 R2, R0, R5, RZ ;  /* 0x0000000500021227 */ /* 0x002fd000078e00ff */
[----:B------:R-:W0:Y:S01]  /*0c20*/  @!P0 LDC R4, c[0x0][0x9f0] ;  /* 0x00027c00ff048b82 */ /* 0x000e220000000800 */
[----:B------:R-:W-:Y:S01]  /*0c30*/  VIADD R0, R22, 0x7f ;  /* 0x0000007f16007836 */ /* 0x000fe20000000000 */
[----:B---3--:R-:W-:Y:S01]  /*0c40*/  @P1 SHF.R.U32.HI R0, RZ, R9, R2 ;  /* 0x00000009ff001219 */ /* 0x008fe20000011602 */
[----:B------:R-:W-:-:S04]  /*0c50*/  IMAD R2, R16, R7, 0x9f ;  /* 0x0000009f10027424 */ /* 0x000fc800078e0207 */
[----:B------:R-:W-:Y:S02]  /*0c60*/  IMAD.IADD R0, R3, 0x1, R0 ;  /* 0x0000000103007824 */ /* 0x000fe400078e0200 */
[----:B------:R-:W-:-:S04]  /*0c70*/  IMAD.HI R2, R2, 0x66666667, RZ ;  /* 0x6666666702027827 */ /* 0x000fc800078e02ff */
[----:B------:R-:W-:Y:S01]  /*0c80*/  IMAD.HI R0, R0, 0x66666667, RZ ;  /* 0x6666666700007827 */ /* 0x000fe200078e02ff */
[----:B------:R-:W-:-:S04]  /*0c90*/  SHF.R.U32.HI R3, RZ, 0x1f, R2 ;  /* 0x0000001fff037819 */ /* 0x000fc80000011602 */
[----:B------:R-:W-:Y:S02]  /*0ca0*/  SHF.R.U32.HI R5, RZ, 0x1f, R0 ;  /* 0x0000001fff057819 */ /* 0x000fe40000011600 */
[----:B------:R-:W-:Y:S02]  /*0cb0*/  LEA.HI.SX32 R3, R2, R3, 0x1a ;  /* 0x0000000302037211 */ /* 0x000fe400078fd2ff */
[----:B------:R-:W-:-:S04]  /*0cc0*/  LEA.HI.SX32 R0, R0, R5, 0x1a ;  /* 0x0000000500007211 */ /* 0x000fc800078fd2ff */
[----:B------:R-:W-:-:S04]  /*0cd0*/  VIMNMX R13, R3, R0, PT ;  /* 0x00000000030d7248 */ /* 0x000fc80003fe0100 */
[----:B------:R-:W-:-:S13]  /*0ce0*/  ISETP.GE.AND P1, PT, R13, 0x1, PT ;  /* 0x000000010d00780c */ /* 0x000fda0003f26270 */
[----:B0-----:R-:W-:Y:S05]  /*0cf0*/  @!P1 BRA `(.L_x_1909) ;  /* 0x00000000006c9947 */ /* 0x001fea0003800000 */
[-C--:B------:R-:W-:Y:S02]  /*0d00*/  IABS R9, R4.reuse ;  /* 0x0000000400097213 */ /* 0x080fe40000000000 */
        /* <DEDUP_REMOVED lines=26> */
.L_x_1909:
        /* <DEDUP_REMOVED lines=40> */
[----:B------:R-:W-:Y:S01]  /*1130*/  IMAD R104, R16, R7, RZ ;  /* 0x0000000710687224 */ /* 0x000fe200078e02ff */
        /* <DEDUP_REMOVED lines=35> */
.L_x_1911:
        /* <DEDUP_REMOVED lines=45> */
.L_x_2006:
[----:B------:R-:W-:Y:S05]  /*1640*/  @!P1 BRA `(.L_x_1913) ;  /* 0x0000000000049947 */ /* 0x000fea0003800000 */
[----:B------:R-:W-:Y:S01]  /*1650*/  BPT.TRAP 0x1 ;  /* 0x000000040000795c */ /* 0x000fe20000300000 */
.L_x_1913:
[----:B------:R1:W2:Y:S01]  /*1660*/  SYNCS.PHASECHK.TRANS64.TRYWAIT P2, [UR39+0x29830], R6 ;  /* 0x02983006ff0075a7 */ /* 0x0002a20008040167 */
[----:B------:R-:W-:Y:S05]  /*1670*/  @!P1 BRA `(.L_x_1914) ;  /* 0x0000000000049947 */ /* 0x000fea0003800000 */
[----:B------:R-:W-:Y:S01]  /*1680*/  BPT.TRAP 0x1 ;  /* 0x000000040000795c */ /* 0x000fe20000300000 */
.L_x_1914:
[----:B------:R-:W3:Y:S02]  /*1690*/  S2R R2, SR_TID.X ;  /* 0x0000000000027919 */ /* 0x000ee40000002100 */
[----:B---3--:R-:W-:-:S04]  /*16a0*/  LOP3.LUT R2, R2, 0x7f, RZ, 0xc0, !PT ;  /* 0x0000007f02027812 */ /* 0x008fc800078ec0ff */
[----:B------:R-:W-:Y:S01]  /*16b0*/  ISETP.NE.AND P0, PT, R2, RZ, PT ;  /* 0x000000ff0200720c */ /* 0x000fe20003f05270 */
[----:B------:R-:W-:-:S05]  /*16c0*/  IMAD.U32 R2, RZ, RZ, UR40 ;  /* 0x00000028ff027e24 */ /* 0x000fca000f8e00ff */
[----:B------:R-:W-:Y:S01]  /*16d0*/  LOP3.LUT R2, R2, 0x10000, RZ, 0xfc, !PT ;  /* 0x0001000002027812 */ /* 0x000fe200078efcff */
[----:B--2---:R-:W-:Y:S06]  /*16e0*/  @P2 BRA `(.L_x_1915) ;  /* 0x0000000000082947 */ /* 0x004fec0003800000 */
[----:B------:R-:W2:Y:S02]  /*16f0*/  SYNCS.PHASECHK.TRANS64.TRYWAIT P2, [UR39+0x29830], R6 ;  /* 0x02983006ff0075a7 */ /* 0x000ea40008040167 */
[----:B--2---:R-:W-:Y:S05]  /*1700*/  @!P2 BRA `(.L_x_1916) ;  /* 0x0000011c00f0a947 */ /* 0x004fea0003800000 */
.L_x_1915:
[----:B------:R-:W-:Y:S05]  /*1710*/  WARPSYNC.ALL ;  /* 0x0000000000007948 */ /* 0x000fea0003800000 */
[----:B0-----:R-:W-:Y:S01]  /*1720*/  IMAD.MOV.U32 R3, RZ, RZ, -0x7fffffe0 ;  /* 0x80000020ff037424 */ /* 0x001fe200078e00ff */
[----:B------:R-:W-:Y:S01]  /*1730*/  UIADD3 UR4, UR39, 0x1a400, URZ ;  /* 0x0001a40027047890 */ /* 0x000fe2000fffe03f */
[C---:B------:R-:W-:Y:S01]  /*1740*/  R2UR UR8, R2.reuse ;  /* 0x00000000020872ca */ /* 0x040fe200000e0000 */
[----:B------:R-:W-:Y:S02]  /*1750*/  WARPGROUP.ARRIVE ;  /* 0x00000000000079c5 */ /* 0x000fe40000000000 */
        /* <DEDUP_REMOVED lines=23> */
[----:B------:R-:W0:Y:S01]  /*18d0*/  LDC R8, c[0x0][0x448] ;  /* 0x00011200ff087b82 */ /* 0x000e220000000800 */
[----:B------:R-:W-:Y:S01]  /*18e0*/  UIADD3 UR4, UR52, 0x200, URZ ;  /* 0x0000020034047890 */ /* 0x000fe2000fffe03f */
[----:B------:R-:W-:Y:S01]  /*18f0*/  LEA.HI R108, R108, R105, RZ, 0x2 ;  /* 0x000000696c6c7211 */ /* 0x000fe200078f10ff */
[----:B------:R-:W-:Y:S01]  /*1900*/  UMOV UR22, UR8 ;  /* 0x0000000800167c82 */ /* 0x000fe20008000000 */
[----:B------:R-:W-:Y:S01]  /*1910*/  UMOV UR15, 0x80000020 ;  /* 0x80000020000f7882 */ /* 0x000fe20000000000 */
[----:B------:R-:W-:Y:S01]  /*1920*/  UMOV UR5, 0x80000020 ;  /* 0x8000002000057882 */ /* 0x000fe20000000000 */
[----:B------:R-:W-:Y:S01]  /*1930*/  UMOV UR18, UR10 ;  /* 0x0000000a00127c82 */ /* 0x000fe20008000000 */
[----:B------:R-:W-:Y:S01]  /*1940*/  UIADD3 UR10, UR52, 0x2, URZ ;  /* 0x00000002340a7890 */ /* 0x000fe2000fffe03f */
[----:B------:R-:W-:Y:S01]  /*1950*/  LOP3.LUT R108, R108, 0xfffffffc, RZ, 0xc0, !PT ;  /* 0xfffffffc6c6c7812 */ /* 0x000fe200078ec0ff */
[----:B------:R-:W-:Y:S01]  /*1960*/  UMOV UR14, UR4 ;  /* 0x00000004000e7c82 */ /* 0x000fe20008000000 */
[----:B------:R-:W-:Y:S01]  /*1970*/  UIADD3 UR7, UR6, 0x2, URZ ;  /* 0x0000000206077890 */ /* 0x000fe2000fffe03f */
[----:B------:R-:W3:Y:S01]  /*1980*/  S2UR UR50, SR_CgaCtaId ;  /* 0x00000000003279c3 */ /* 0x000ee20000008800 */
[----:B------:R-:W-:Y:S01]  /*1990*/  UMOV UR9, UR5 ;  /* 0x0000000500097c82 */ /* 0x000fe20008000000 */
[----:B------:R-:W-:Y:S01]  /*19a0*/  UMOV UR11, 0x80000020 ;  /* 0x80000020000b7882 */ /* 0x000fe20000000000 */
[----:B------:R-:W-:Y:S01]  /*19b0*/  IMAD.IADD R108, R105, 0x1, -R108 ;  /* 0x00000001696c7824 */ /* 0x000fe200078e0a6c */
[----:B------:R-:W-:-:S02]  /*19c0*/  UMOV UR54, URZ ;  /* 0x0000003f00367c82 */ /* 0x000fc40008000000 */
[----:B------:R-:W-:Y:S01]  /*19d0*/  UMOV UR4, UR7 ;  /* 0x0000000700047c82 */ /* 0x000fe20008000000 */
[----:B------:R-:W-:Y:S01]  /*19e0*/  UIADD3 UR7, UR52, 0x102, URZ ;  /* 0x0000010234077890 */ /* 0x000fe2000fffe03f */
[----:B------:R-:W-:Y:S01]  /*19f0*/  UMOV UR8, UR4 ;  /* 0x0000000400087c82 */ /* 0x000fe20008000000 */
[----:B0-----:R-:W-:Y:S02]  /*1a00*/  ISETP.NE.AND P2, PT, R8, 0x1, PT ;  /* 0x000000010800780c */ /* 0x001fe40003f45270 */
[----:B------:R-:W-:Y:S01]  /*1a10*/  LOP3.LUT R8, R107, 0xffffff80, RZ, 0xc0, !PT ;  /* 0xffffff806b087812 */ /* 0x000fe200078ec0ff */
[----:B------:R-:W-:Y:S02]  /*1a20*/  WARPGROUP.DEPBAR.LE gsb0, 0x0 ;  /* 0x00008000000079c5 */ /* 0x000fe40000010000 */
[----:B------:R-:W-:-:S06]  /*1a30*/  WARPGROUP.ARRIVE ;  /* 0x00000000000079c5 */ /* 0x000fcc0000000000 */
[----:B------:R-:W-:Y:S03]  /*1a40*/  QGMMA.64x32x32.F32.E4M3.E4M3 R72, gdesc[UR24], RZ, !UPT, gsb0 ;  /* 0x00600000184879f3 */ /* 0x000fe6000c0008ff */
[----:B------:R-:W-:Y:S02]  /*1a50*/  WARPGROUP.DEPBAR.LE gsb0, 0x0 ;  /* 0x00008000000079c5 */ /* 0x000fe40000010000 */
[----:B------:R-:W-:-:S06]  /*1a60*/  WARPGROUP.ARRIVE ;  /* 0x00000000000079c5 */ /* 0x000fcc0000000000 */
[----:B------:R-:W-:Y:S01]  /*1a70*/  QGMMA.64x32x32.F32.E4M3.E4M3 R56, gdesc[UR20], RZ, !UPT, gsb0 ;  /* 0x00600000143879f3 */ /* 0x000fe2000c0008ff */
[----:B------:R-:W-:Y:S02]  /*1a80*/  UIADD3 UR20, UR6, 0x402, URZ ;  /* 0x0000040206147890 */ /* 0x000fe4000fffe03f */
[----:B------:R-:W-:Y:S01]  /*1a90*/  UIADD3 UR22, UR52, 0x502, URZ ;  /* 0x0000050234167890 */ /* 0x000fe2000fffe03f */
[----:B------:R-:W-:Y:S01]  /*1aa0*/  UMOV UR21, 0x80000020 ;  /* 0x8000002000157882 */ /* 0x000fe20000000000 */
[----:B------:R-:W-:Y:S01]  /*1ab0*/  UMOV UR23, 0x80000020 ;  /* 0x8000002000177882 */ /* 0x000fe20000000000 */
        /* <DEDUP_REMOVED lines=11> */
[----:B------:R-:W-:Y:S02]  /*1b70*/  UIADD3 UR13, UR6, 0x200, URZ ;  /* 0x00000200060d7890 */ /* 0x000fe4000fffe03f */
        /* <DEDUP_REMOVED lines=38> */
[----:B------:R-:W-:Y:S01]  /*1de0*/  UMOV UR10, UR12 ;  /* 0x0000000c000a7c82 */ /* 0x000fe20008000000 */
[----:B------:R-:W-:Y:S01]  /*1df0*/  UMOV UR11, 0x80000020 ;  /* 0x80000020000b7882 */ /* 0x000fe20000000000 */
        /* <DEDUP_REMOVED lines=19> */
[----:B------:R-:W-:Y:S01]  /*1f30*/  UMOV UR14, UR16 ;  /* 0x00000010000e7c82 */ /* 0x000fe20008000000 */
[----:B------:R-:W-:Y:S02]  /*1f40*/  UIADD3 UR16, UR6, 0x400, URZ ;  /* 0x0000040006107890 */ /* 0x000fe4000fffe03f */
        /* <DEDUP_REMOVED lines=69> */
[C---:B--2---:R-:W-:Y:S01]  /*23a0*/  FMUL.FTZ R5, R0.reuse, R88 ;  /* 0x0000005800057220 */ /* 0x044fe20000410000 */
[C---:B-1----:R-:W-:Y:S01]  /*23b0*/  FMUL.FTZ R6, R0.reuse, R92 ;  /* 0x0000005c00067220 */ /* 0x042fe20000410000 */
[----:B------:R-:W0:Y:S01]  /*23c0*/  @P2 LDC R88, c[0x0][0x44c] ;  /* 0x00011300ff582b82 */ /* 0x000e220000000800 */
[C---:B------:R-:W-:Y:S01]  /*23d0*/  FMUL.FTZ R9, R0.reuse, R93 ;  /* 0x0000005d00097220 */ /* 0x040fe20000410000 */
[----:B------:R-:W-:Y:S01]  /*23e0*/  QGMMA.64x32x32.F32.E4M3.E4M3 R72, gdesc[UR20], R72, gsb0 ;  /* 0x00600000144879f3 */ /* 0x000fe20008000848 */
[----:B------:R-:W-:Y:S01]  /*23f0*/  UIADD3 UR22, UR52, 0x602, URZ ;  /* 0x0000060234167890 */ /* 0x000fe2000fffe03f */
[C---:B------:R-:W-:Y:S01]  /*2400*/  FMUL.FTZ R4, R0.reuse, R89 ;  /* 0x0000005900047220 */ /* 0x040fe20000410000 */
[----:B------:R-:W-:Y:S01]  /*2410*/  UMOV UR23, 0x80000020 ;  /* 0x8000002000177882 */ /* 0x000fe20000000000 */
[C---:B------:R-:W-:Y:S01]  /*2420*/  FMUL.FTZ R90, R0.reuse, R90 ;  /* 0x0000005a005a7220 */ /* 0x040fe20000410000 */
[C---:B------:R-:W-:Y:S01]  /*2430*/  FMUL.FTZ R91, R0.reuse, R91 ;  /* 0x0000005b005b7220 */ /* 0x040fe20000410000 */
[----:B------:R-:W1:Y:S01]  /*2440*/  @P2 LDC R92, c[0x0][0x450] ;  /* 0x00011400ff5c2b82 */ /* 0x000e620000000800 */
        /* <DEDUP_REMOVED lines=9> */
[----:B------:R-:W-:-:S02]  /*24e0*/  FMUL.FTZ R12, R0, R100 ;  /* 0x00000064000c7220 */ /* 0x000fc40000410000 */
[----:B------:R-:W4:Y:S08]  /*24f0*/  MUFU.TANH R91, R91 ;  /* 0x0000005b005b7308 */ /* 0x000f300000002400 */
[----:B------:R-:W5:Y:S08]  /*2500*/  MUFU.TANH R94, R94 ;  /* 0x0000005e005e7308 */ /* 0x000f700000002400 */
[----:B------:R-:W3:Y:S08]  /*2510*/  MUFU.TANH R95, R95 ;  /* 0x0000005f005f7308 */ /* 0x000ef00000002400 */
[----:B------:R-:W3:Y:S08]  /*2520*/  MUFU.TANH R98, R98 ;  /* 0x0000006200627308 */ /* 0x000ef00000002400 */
[----:B------:R-:W3:Y:S08]  /*2530*/  MUFU.TANH R99, R99 ;  /* 0x0000006300637308 */ /* 0x000ef00000002400 */
[----:B------:R-:W3:Y:S01]  /*2540*/  MUFU.TANH R102, R102 ;  /* 0x0000006600667308 */ /* 0x000ee20000002400 */
[----:B------:R-:W-:-:S02]  /*2550*/  WARPGROUP.DEPBAR.LE gsb0, 0x0 ;  /* 0x00008000000079c5 */ /* 0x000fc40000010000 */
[----:B------:R-:W-:Y:S01]  /*2560*/  WARPGROUP.ARRIVE ;  /* 0x00000000000079c5 */ /* 0x000fe20000000000 */
[C---:B------:R-:W-:Y:S01]  /*2570*/  FMUL.FTZ R20, R0.reuse, R76 ;  /* 0x0000004c00147220 */ /* 0x040fe20000410000 */
[----:B------:R-:W-:Y:S02]  /*2580*/  IMAD.IADD R76, R105, 0x1, -R8 ;  /* 0x00000001694c7824 */ /* 0x000fe400078e0a08 */
[C---:B------:R-:W-:Y:S01]  /*2590*/  FMUL.FTZ R15, R0.reuse, R73 ;  /* 0x00000049000f7220 */ /* 0x040fe20000410000 */
[C---:B------:R-:W-:Y:S01]  /*25a0*/  FMUL.FTZ R73, R0.reuse, R81 ;  /* 0x0000005100497220 */ /* 0x040fe20000410000 */
[C---:B------:R-:W-:Y:S01]  /*25b0*/  FMUL.FTZ R21, R0.reuse, R77 ;  /* 0x0000004d00157220 */ /* 0x040fe20000410000 */
[----:B------:R-:W-:Y:S01]  /*25c0*/  QGMMA.64x32x32.F32.E4M3.E4M3 R56, gdesc[UR20], R56, gsb0 ;  /* 0x00600000143879f3 */ /* 0x000fe20008000838 */
[----:B------:R-:W-:Y:S01]  /*25d0*/  FMUL.FTZ R79, R0, R79 ;  /* 0x0000004f004f7220 */ /* 0x000fe20000410000 */
[----:B------:R-:W-:Y:S01]  /*25e0*/  LEA.HI R77, R106, R106, RZ, 0x1 ;  /* 0x0000006a6a4d7211 */ /* 0x000fe200078f08ff */
[C---:B------:R-:W-:Y:S01]  /*25f0*/  FMUL.FTZ R78, R0.reuse, R78 ;  /* 0x0000004e004e7220 */ /* 0x040fe20000410000 */
[C---:B------:R-:W-:Y:S01]  /*2600*/  FMUL.FTZ R14, R0.reuse, R72 ;  /* 0x00000048000e7220 */ /* 0x040fe20000410000 */
[----:B------:R2:W-:Y:S01]  /*2610*/  MUFU.TANH R117, R79 ;  /* 0x0000004f00757308 */ /* 0x0005e20000002400 */
[C---:B------:R-:W-:Y:S01]  /*2620*/  FMUL.FTZ R72, R0.reuse, R80 ;  /* 0x0000005000487220 */ /* 0x040fe20000410000 */
[----:B------:R-:W-:Y:S01]  /*2630*/  UIADD3 UR22, UR52, 0x682, URZ ;  /* 0x0000068234167890 */ /* 0x000fe2000fffe03f */
[C---:B------:R-:W-:Y:S01]  /*2640*/  FMUL.FTZ R74, R0.reuse, R74 ;  /* 0x0000004a004a7220 */ /* 0x040fe20000410000 */
[----:B------:R-:W-:Y:S01]  /*2650*/  UMOV UR23, 0x80000020 ;  /* 0x8000002000177882 */ /* 0x000fe20000000000 */
[C---:B------:R-:W-:Y:S01]  /*2660*/  FMUL.FTZ R75, R0.reuse, R75 ;  /* 0x0000004b004b7220 */ /* 0x040fe20000410000 */
[C---:B------:R-:W-:Y:S01]  /*2670*/  FMUL.FTZ R82, R0.reuse, R82 ;  /* 0x0000005200527220 */ /* 0x040fe20000410000 */
[C---:B------:R-:W-:Y:S01]  /*2680*/  FMUL.FTZ R83, R0.reuse, R83 ;  /* 0x0000005300537220 */ /* 0x040fe20000410000 */
[----:B------:R4:W-:Y:S01]  /*2690*/  MUFU.TANH R123, R78 ;  /* 0x0000004e007b7308 */ /* 0x0009e20000002400 */
[----:B--2---:R-:W-:Y:S01]  /*26a0*/  LOP3.LUT R79, R77, 0x3fffffe, RZ, 0xc0, !PT ;  /* 0x03fffffe4d4f7812 */ /* 0x004fe200078ec0ff */
[C---:B------:R-:W-:Y:S01]  /*26b0*/  FMUL.FTZ R86, R0.reuse, R86 ;  /* 0x0000005600567220 */ /* 0x040fe20000410000 */
[----:B------:R-:W-:-:S03]  /*26c0*/  FMUL.FTZ R87, R0, R87 ;  /* 0x0000005700577220 */ /* 0x000fc60000410000 */
[----:B------:R-:W-:Y:S02]  /*26d0*/  IMAD.IADD R79, R106, 0x1, -R79 ;  /* 0x000000016a4f7824 */ /* 0x000fe400078e0a4f */
[----:B------:R2:W-:Y:S01]  /*26e0*/  MUFU.TANH R119, R74 ;  /* 0x0000004a00777308 */ /* 0x0005e20000002400 */
[----:B----4-:R-:W-:-:S07]  /*26f0*/  LEA.HI R78, R108, R108, RZ, 0x1 ;  /* 0x0000006c6c4e7211 */ /* 0x010fce00078f08ff */
[----:B------:R4:W-:Y:S01]  /*2700*/  MUFU.TANH R125, R75 ;  /* 0x0000004b007d7308 */ /* 0x0009e20000002400 */
[----:B--2---:R-:W-:-:S07]  /*2710*/  FMUL.FTZ R74, R0, R84 ;  /* 0x00000054004a7220 */ /* 0x004fce0000410000 */
[----:B------:R-:W2:Y:S01]  /*2720*/  MUFU.TANH R103, R103 ;  /* 0x0000006700677308 */ /* 0x000ea20000002400 */
[----:B----4-:R-:W-:-:S07]  /*2730*/  FMUL.FTZ R75, R0, R85 ;  /* 0x00000055004b7220 */ /* 0x010fce0000410000 */
[----:B------:R-:W4:Y:S08]  /*2740*/  MUFU.TANH R82, R82 ;  /* 0x0000005200527308 */ /* 0x000f300000002400 */
[----:B------:R-:W4:Y:S01]  /*2750*/  MUFU.TANH R83, R83 ;  /* 0x0000005300537308 */ /* 0x000f220000002400 */
[----:B------:R-:W-:Y:S02]  /*2760*/  WARPGROUP.DEPBAR.LE gsb0, 0x0 ;  /* 0x00008000000079c5 */ /* 0x000fe40000010000 */
[C---:B------:R-:W-:Y:S01]  /*2770*/  FMUL.FTZ R7, R0.reuse, R58 ;  /* 0x0000003a00077220 */ /* 0x040fe20000410000 */
[C---:B------:R-:W-:Y:S01]  /*2780*/  FMUL.FTZ R59, R0.reuse, R59 ;  /* 0x0000003b003b7220 */ /* 0x040fe20000410000 */
[----:B------:R-:W-:Y:S01]  /*2790*/  WARPGROUP.ARRIVE ;  /* 0x00000000000079c5 */ /* 0x000fe20000000000 */
[----:B------:R-:W-:-:S02]  /*27a0*/  FMUL.FTZ R63, R0, R63 ;  /* 0x0000003f003f7220 */ /* 0x000fc40000410000 */
[----:B------:R5:W-:Y:S01]  /*27b0*/  MUFU.TANH R81, R7 ;  /* 0x0000000700517308 */ /* 0x000be20000002400 */
[C---:B------:R-:W-:Y:S01]  /*27c0*/  FMUL.FTZ R62, R0.reuse, R62 ;  /* 0x0000003e003e7220 */ /* 0x040fe20000410000 */
[C---:B------:R-:W-:Y:S01]  /*27d0*/  FMUL.FTZ R67, R0.reuse, R67 ;  /* 0x0000004300437220 */ /* 0x040fe20000410000 */
[C---:B------:R-:W-:Y:S01]  /*27e0*/  FMUL.FTZ R70, R0.reuse, R70 ;  /* 0x0000004600467220 */ /* 0x040fe20000410000 */
[----:B------:R-:W-:Y:S01]  /*27f0*/  QGMMA.64x32x32.F32.E4M3.E4M3 R40, gdesc[UR20], R40, gsb0 ;  /* 0x00600000142879f3 */ /* 0x000fe20008000828 */
[----:B------:R-:W-:Y:S01]  /*2800*/  UIADD3 UR22, UR52, 0x702, URZ ;  /* 0x0000070234167890 */ /* 0x000fe2000fffe03f */
[C---:B------:R-:W-:Y:S01]  /*2810*/  FMUL.FTZ R71, R0.reuse, R71 ;  /* 0x0000004700477220 */ /* 0x040fe20000410000 */
[----:B------:R-:W-:Y:S01]  /*2820*/  UMOV UR23, 0x80000020 ;  /* 0x8000002000177882 */ /* 0x000fe20000000000 */
[----:B------:R0:W-:Y:S01]  /*2830*/  MUFU.TANH R97, R59 ;  /* 0x0000003b00617308 */ /* 0x0001e20000002400 */
[----:B-----5:R-:W-:Y:S01]  /*2840*/  SHF.R.S32.HI R7, RZ, 0x1f, R76 ;  /* 0x0000001fff077819 */ /* 0x020fe2000001144c */
[C---:B------:R-:W-:Y:S01]  /*2850*/  FMUL.FTZ R58, R0.reuse, R60 ;  /* 0x0000003c003a7220 */ /* 0x040fe20000410000 */
[C---:B------:R-:W-:Y:S01]  /*2860*/  FMUL.FTZ R60, R0.reuse, R61 ;  /* 0x0000003d003c7220 */ /* 0x040fe20000410000 */
[C---:B------:R-:W-:Y:S01]  /*2870*/  FMUL.FTZ R61, R0.reuse, R64 ;  /* 0x00000040003d7220 */ /* 0x040fe20000410000 */
[CC--:B------:R-:W-:Y:S01]  /*2880*/  LEA.HI R8, R7.reuse, R76.reuse, RZ, 0x5 ;  /* 0x0000004c07087211 */ /* 0x0c0fe200078f28ff */
[C---:B------:R-:W-:Y:S01]  /*2890*/  FMUL.FTZ R64, R0.reuse, R69 ;  /* 0x0000004500407220 */ /* 0x040fe20000410000 */
[----:B------:R-:W-:Y:S01]  /*28a0*/  LEA.HI R77, R7, R76, RZ, 0x2 ;  /* 0x0000004c074d7211 */ /* 0x000fe200078f10ff */
[----:B------:R5:W-:Y:S01]  /*28b0*/  MUFU.TANH R93, R63 ;  /* 0x0000003f005d7308 */ /* 0x000be20000002400 */
[----:B0-----:R-:W-:Y:S01]  /*28c0*/  SHF.R.S32.HI R59, RZ, 0x5, R8 ;  /* 0x00000005ff3b7819 */ /* 0x001fe20000011408 */
[C---:B------:R-:W-:Y:S01]  /*28d0*/  FMUL.FTZ R56, R0.reuse, R56 ;  /* 0x0000003800387220 */ /* 0x040fe20000410000 */
[--C-:B------:R-:W-:Y:S01]  /*28e0*/  SHF.R.S32.HI R7, RZ, 0x2, R77.reuse ;  /* 0x00000002ff077819 */ /* 0x100fe2000001144d */
[----:B------:R-:W-:Y:S01]  /*28f0*/  FMUL.FTZ R57, R0, R57 ;  /* 0x0000003900397220 */ /* 0x000fe20000410000 */
[----:B------:R-:W-:Y:S01]  /*2900*/  SHF.R.S32.HI R8, RZ, 0x1f, R77 ;  /* 0x0000001fff087819 */ /* 0x000fe2000001144d */
[----:B------:R-:W-:Y:S01]  /*2910*/  IMAD R80, R59, 0x10, R22 ;  /* 0x000000103b507824 */ /* 0x000fe200078e0216 */
[----:B------:R-:W-:Y:S01]  /*2920*/  LOP3.LUT R59, R78, 0x1ffffffe, RZ, 0xc0, !PT ;  /* 0x1ffffffe4e3b7812 */ /* 0x000fe200078ec0ff */
[----:B------:R0:W-:Y:S01]  /*2930*/  MUFU.TANH R84, R62 ;  /* 0x0000003e00547308 */ /* 0x0001e20000002400 */
[----:B------:R-:W-:Y:S01]  /*2940*/  LEA.HI R8, R8, R7, RZ, 0x3 ;  /* 0x0000000708087211 */ /* 0x000fe200078f18ff */
[----:B-----5:R-:W-:Y:S01]  /*2950*/  FMUL.FTZ R63, R0, R68 ;  /* 0x00000044003f7220 */ /* 0x020fe20000410000 */
[----:B------:R-:W-:Y:S01]  /*2960*/  LOP3.LUT R77, R77, 0x7ffffffc, RZ, 0xc0, !PT ;  /* 0x7ffffffc4d4d7812 */ /* 0x000fe200078ec0ff */
[----:B------:R-:W-:Y:S01]  /*2970*/  IMAD.MOV.U32 R68, RZ, RZ, -0xa0 ;  /* 0xffffff60ff447424 */ /* 0x000fe200078e00ff */
[----:B------:R-:W-:-:S03]  /*2980*/  LOP3.LUT R8, R8, 0xfffffff8, RZ, 0xc0, !PT ;  /* 0xfffffff808087812 */ /* 0x000fc600078ec0ff */
[----:B------:R-:W-:Y:S01]  /*2990*/  MUFU.TANH R85, R70 ;  /* 0x0000004600557308 */ /* 0x000fe20000002400 */
[----:B------:R-:W-:Y:S01]  /*29a0*/  IADD3 R8, R80, R7, -R8 ;  /* 0x0000000750087210 */ /* 0x000fe20007ffe808 */
[----:B------:R-:W-:Y:S02]  /*29b0*/  IMAD.IADD R7, R108, 0x1, -R59 ;  /* 0x000000016c077824 */ /* 0x000fe400078e0a3b */
[----:B0-----:R-:W-:Y:S01]  /*29c0*/  FMUL.FTZ R62, R0, R65 ;  /* 0x00000041003e7220 */ /* 0x001fe20000410000 */
[----:B------:R-:W-:Y:S02]  /*29d0*/  IMAD R65, R23, -0xa0, R104 ;  /* 0xffffff6017417824 */ /* 0x000fe400078e0268 */
[----:B------:R-:W-:Y:S02]  /*29e0*/  IMAD R8, R79, 0x40, R8 ;  /* 0x000000404f087824 */ /* 0x000fe400078e0208 */
[----:B------:R0:W-:Y:S01]  /*29f0*/  MUFU.TANH R79, R67 ;  /* 0x00000043004f7308 */ /* 0x0001e20000002400 */
[----:B------:R-:W-:-:S02]  /*2a00*/  VIADD R65, R65, 0xa0 ;  /* 0x000000a041417836 */ /* 0x000fc40000000000 */
[----:B------:R-:W-:Y:S02]  /*2a10*/  IMAD R7, R7, 0x8, R8 ;  /* 0x0000000807077824 */ /* 0x000fe400078e0208 */
[----:B------:R-:W-:Y:S02]  /*2a20*/  FMUL.FTZ R8, R0, R66 ;  /* 0x0000004200087220 */ /* 0x000fe40000410000 */
[----:B------:R-:W-:Y:S02]  /*2a30*/  @P2 IMAD.HI.U32 R59, R7, R88, RZ ;  /* 0x00000058073b2227 */ /* 0x000fe400078e00ff */
[----:B------:R5:W-:Y:S02]  /*2a40*/  MUFU.TANH R89, R8 ;  /* 0x0000000800597308 */ /* 0x000be40000002400 */
[----:B------:R-:W-:Y:S01]  /*2a50*/  IMAD.MOV.U32 R66, RZ, RZ, R7 ;  /* 0x000000ffff427224 */ /* 0x000fe200078e0007 */
[----:B-1----:R-:W-:Y:S01]  /*2a60*/  @P2 SHF.R.U32.HI R66, RZ, R92, R59 ;  /* 0x0000005cff422219 */ /* 0x002fe2000001163b */
[----:B0-----:R-:W-:Y:S01]  /*2a70*/  IMAD R67, R23, R68, 0xa1 ;  /* 0x000000a117437424 */ /* 0x001fe200078e0244 */
[----:B------:R-:W0:Y:S01]  /*2a80*/  LDC R59, c[0x0][0x288] ;  /* 0x0000a200ff3b7b82 */ /* 0x000e220000000800 */
[----:B------:R-:W-:-:S02]  /*2a90*/  IMAD.U32 R88, RZ, RZ, UR6 ;  /* 0x00000006ff587e24 */ /* 0x000fc4000f8e00ff */
[----:B------:R-:W1:Y:S01]  /*2aa0*/  MUFU.TANH R86, R86 ;  /* 0x0000005600567308 */ /* 0x000e620000002400 */
[----:B------:R-:W3:Y:S01]  /*2ab0*/  SHFL.IDX PT, R78, R66, 0x1, 0x1c1f ;  /* 0x003c1f00424e7f89 */ /* 0x000ee200000e0000 */
[----:B-----5:R-:W-:-:S04]  /*2ac0*/  IMAD.IADD R8, R76, 0x1, -R77 ;  /* 0x000000014c087824 */ /* 0x020fc800078e0a4d */
[C---:B------:R-:W-:Y:S02]  /*2ad0*/  IMAD R67, R8.reuse, -0x2, R67 ;  /* 0xfffffffe08437824 */ /* 0x040fe400078e0243 */
[----:B------:R-:W-:Y:S01]  /*2ae0*/  IMAD R68, R8, -0x2, R65 ;  /* 0xfffffffe08447824 */ /* 0x000fe200078e0241 */
[----:B------:R-:W-:Y:S02]  /*2af0*/  WARPGROUP.DEPBAR.LE gsb0, 0x0 ;  /* 0x00008000000079c5 */ /* 0x000fe40000010000 */
[----:B------:R-:W-:Y:S01]  /*2b00*/  WARPGROUP.ARRIVE ;  /* 0x00000000000079c5 */ /* 0x000fe20000000000 */
[----:B------:R-:W5:Y:S01]  /*2b10*/  MUFU.TANH R87, R87 ;  /* 0x0000005700577308 */ /* 0x000f620000002400 */
[C---:B------:R-:W-:Y:S01]  /*2b20*/  FMUL.FTZ R42, R0.reuse, R42 ;  /* 0x0000002a002a7220 */ /* 0x040fe20000410000 */
[C---:B------:R-:W-:Y:S01]  /*2b30*/  FMUL.FTZ R43, R0.reuse, R43 ;  /* 0x0000002b002b7220 */ /* 0x040fe20000410000 */
[C---:B------:R-:W-:Y:S01]  /*2b40*/  FMUL.FTZ R46, R0.reuse, R46 ;  /* 0x0000002e002e7220 */ /* 0x040fe20000410000 */
[C---:B------:R-:W-:Y:S01]  /*2b50*/  FMUL.FTZ R47, R0.reuse, R47 ;  /* 0x0000002f002f7220 */ /* 0x040fe20000410000 */
[----:B------:R-:W-:Y:S01]  /*2b60*/  QGMMA.64x32x32.F32.E4M3.E4M3 R24, gdesc[UR20], R24, gsb0 ;  /* 0x00600000141879f3 */ /* 0x000fe20008000818 */
[C---:B------:R-:W-:Y:S01]  /*2b70*/  FMUL.FTZ R50, R0.reuse, R50 ;  /* 0x0000003200327220 */ /* 0x040fe20000410000 */
[C---:B------:R-:W-:Y:S01]  /*2b80*/  FMUL.FTZ R51, R0.reuse, R51 ;  /* 0x0000003300337220 */ /* 0x040fe20000410000 */
[----:B------:R-:W5:Y:S01]  /*2b90*/  MUFU.TANH R71, R71 ;  /* 0x0000004700477308 */ /* 0x000f620000002400 */
[C---:B------:R-:W-:Y:S01]  /*2ba0*/  FMUL.FTZ R65, R0.reuse, R40 ;  /* 0x0000002800417220 */ /* 0x040fe20000410000 */
[----:B0-----:R-:W-:Y:S01]  /*2bb0*/  IADD3 R107, R67, -R59, R104 ;  /* 0x8000003b436b7210 */ /* 0x001fe20007ffe068 */
[C---:B------:R-:W-:Y:S01]  /*2bc0*/  FMUL.FTZ R54, R0.reuse, R54 ;  /* 0x0000003600367220 */ /* 0x040fe20000410000 */
[C---:B------:R-:W-:Y:S01]  /*2bd0*/  FMUL.FTZ R40, R0.reuse, R41 ;  /* 0x0000002900287220 */ /* 0x040fe20000410000 */
[----:B------:R-:W-:Y:S01]  /*2be0*/  FMUL.FTZ R55, R0, R55 ;  /* 0x0000003700377220 */ /* 0x000fe20000410000 */
[----:B---3--:R-:W-:Y:S01]  /*2bf0*/  VIADDMNMX R78, R78, R107, R68, PT ;  /* 0x0000006b4e4e7246 */ /* 0x008fe20003800144 */
[C---:B------:R-:W-:Y:S01]  /*2c00*/  FMUL.FTZ R52, R0.reuse, R52 ;  /* 0x0000003400347220 */ /* 0x040fe20000410000 */
[----:B------:R-:W0:Y:S01]  /*2c10*/  MUFU.TANH R42, R42 ;  /* 0x0000002a002a7308 */ /* 0x000e220000002400 */
[----:B------:R-:W-:Y:S01]  /*2c20*/  FMUL.FTZ R44, R0, R44 ;  /* 0x0000002c002c7220 */ /* 0x000fe20000410000 */
[----:B------:R-:W-:Y:S01]  /*2c30*/  ISETP.GT.AND P5, PT, R78, RZ, PT ;  /* 0x000000ff4e00720c */ /* 0x000fe20003fa4270 */
[----:B------:R-:W-:Y:S01]  /*2c40*/  FMUL.FTZ R48, R0, R48 ;  /* 0x0000003000307220 */ /* 0x000fe20000410000 */
[----:B------:R-:W-:Y:S01]  /*2c50*/  ISETP.GT.AND P6, PT, R78, 0x1, PT ;  /* 0x000000014e00780c */ /* 0x000fe20003fc4270 */
[----:B------:R-:W-:Y:S01]  /*2c60*/  FMUL.FTZ R49, R0, R49 ;  /* 0x0000003100317220 */ /* 0x000fe20000410000 */
[----:B------:R-:W-:Y:S01]  /*2c70*/  ISETP.GT.AND P3, PT, R78, 0x8, PT ;  /* 0x000000084e00780c */ /* 0x000fe20003f64270 */
[----:B------:R-:W-:Y:S01]  /*2c80*/  FMUL.FTZ R53, R0, R53 ;  /* 0x0000003500357220 */ /* 0x000fe20000410000 */
[----:B------:R-:W-:Y:S01]  /*2c90*/  FSEL R129, R90, -INF , P5 ;  /* 0xff8000005a817808 */ /* 0x000fe20002800000 */
[----:B------:R-:W3:Y:S01]  /*2ca0*/  MUFU.TANH R43, R43 ;  /* 0x0000002b002b7308 */ /* 0x000ee20000002400 */
[----:B------:R-:W-:-:S02]  /*2cb0*/  FSEL R111, R91, -INF , P6 ;  /* 0xff8000005b6f7808 */ /* 0x000fc40003000000 */
[----:B------:R-:W-:Y:S02]  /*2cc0*/  ISETP.GT.AND P4, PT, R78, 0x9, PT ;  /* 0x000000094e00780c */ /* 0x000fe40003f84270 */
[----:B------:R-:W-:Y:S02]  /*2cd0*/  FSEL R121, R94, -INF , P3 ;  /* 0xff8000005e797808 */ /* 0x000fe40001800000 */
[----:B------:R-:W-:Y:S01]  /*2ce0*/  FMNMX.FTZ R70, R129, R111, !PT ;  /* 0x0000006f81467209 */ /* 0x000fe20007810000 */
[----:B------:R-:W3:Y:S01]  /*2cf0*/  MUFU.TANH R46, R46 ;  /* 0x0000002e002e7308 */ /* 0x000ee20000002400 */
[----:B------:R-:W-:Y:S02]  /*2d00*/  ISETP.GT.AND P5, PT, R78, 0x10, PT ;  /* 0x000000104e00780c */ /* 0x000fe40003fa4270 */
[----:B------:R-:W-:Y:S02]  /*2d10*/  FSEL R113, R95, -INF , P4 ;  /* 0xff8000005f717808 */ /* 0x000fe40002000000 */
[----:B------:R-:W-:-:S02]  /*2d20*/  FMNMX.FTZ R70, R121, R70, !PT ;  /* 0x0000004679467209 */ /* 0x000fc40007810000 */
[----:B------:R-:W-:Y:S01]  /*2d30*/  ISETP.GT.AND P3, PT, R78, 0x11, PT ;  /* 0x000000114e00780c */ /* 0x000fe20003f64270 */
[----:B------:R-:W3:Y:S01]  /*2d40*/  MUFU.TANH R47, R47 ;  /* 0x0000002f002f7308 */ /* 0x000ee20000002400 */
[----:B------:R-:W-:Y:S02]  /*2d50*/  FSEL R127, R98, -INF , P5 ;  /* 0xff800000627f7808 */ /* 0x000fe40002800000 */
[----:B------:R-:W-:Y:S02]  /*2d60*/  FMNMX.FTZ R70, R113, R70, !PT ;  /* 0x0000004671467209 */ /* 0x000fe40007810000 */
[----:B------:R-:W-:Y:S02]  /*2d70*/  ISETP.GT.AND P4, PT, R78, 0x18, PT ;  /* 0x000000184e00780c */ /* 0x000fe40003f84270 */
[----:B------:R-:W-:Y:S01]  /*2d80*/  FSEL R133, R99, -INF , P3 ;  /* 0xff80000063857808 */ /* 0x000fe20001800000 */
[----:B------:R-:W3:Y:S01]  /*2d90*/  MUFU.TANH R50, R50 ;  /* 0x0000003200327308 */ /* 0x000ee20000002400 */
[----:B------:R-:W-:-:S02]  /*2da0*/  FMNMX.FTZ R70, R127, R70, !PT ;  /* 0x000000467f467209 */ /* 0x000fc40007810000 */
[----:B------:R-:W-:Y:S02]  /*2db0*/  ISETP.GT.AND P3, PT, R78, 0x19, PT ;  /* 0x000000194e00780c */ /* 0x000fe40003f64270 */
[----:B------:R-:W-:Y:S02]  /*2dc0*/  FSEL R131, R102, -INF , P4 ;  /* 0xff80000066837808 */ /* 0x000fe40002000000 */
[----:B------:R-:W-:Y:S01]  /*2dd0*/  FMNMX.FTZ R70, R133, R70, !PT ;  /* 0x0000004685467209 */ /* 0x000fe20007810000 */
[----:B------:R-:W3:Y:S01]  /*2de0*/  MUFU.TANH R67, R51 ;  /* 0x0000003300437308 */ /* 0x000ee20000002400 */
[----:B------:R-:W-:Y:S02]  /*2df0*/  ISETP.GT.AND P4, PT, R78, 0x20, PT ;  /* 0x000000204e00780c */ /* 0x000fe40003f84270 */
[----:B--2---:R-:W-:Y:S02]  /*2e00*/  FSEL R115, R103, -INF , P3 ;  /* 0xff80000067737808 */ /* 0x004fe40001800000 */
[----:B------:R-:W-:-:S02]  /*2e10*/  FMNMX.FTZ R70, R131, R70, !PT ;  /* 0x0000004683467209 */ /* 0x000fc40007810000 */
[----:B------:R-:W-:Y:S01]  /*2e20*/  ISETP.GT.AND P3, PT, R78, 0x21, PT ;  /* 0x000000214e00780c */ /* 0x000fe20003f64270 */
[----:B------:R-:W-:Y:S02]  /*2e30*/  WARPGROUP.DEPBAR.LE gsb0, 0x0 ;  /* 0x00008000000079c5 */ /* 0x000fe40000010000 */
[----:B------:R-:W-:Y:S01]  /*2e40*/  FSEL R119, R119, -INF , P4 ;  /* 0xff80000077777808 */ /* 0x000fe20002000000 */
[C---:B------:R-:W-:Y:S01]  /*2e50*/  FMUL.FTZ R26, R0.reuse, R26 ;  /* 0x0000001a001a7220 */ /* 0x040fe20000410000 */
[----:B------:R-:W-:Y:S01]  /*2e60*/  FMNMX.FTZ R70, R115, R70, !PT ;  /* 0x0000004673467209 */ /* 0x000fe20007810000 */
[----:B------:R-:W-:Y:S01]  /*2e70*/  FMUL.FTZ R41, R0, R27 ;  /* 0x0000001b00297220 */ /* 0x000fe20000410000 */
[----:B------:R-:W-:Y:S01]  /*2e80*/  ISETP.GT.AND P4, PT, R78, 0x28, PT ;  /* 0x000000284e00780c */ /* 0x000fe20003f84270 */
[----:B------:R2:W-:Y:S01]  /*2e90*/  MUFU.TANH R69, R26 ;  /* 0x0000001a00457308 */ /* 0x0005e20000002400 */
[----:B------:R-:W-:Y:S01]  /*2ea0*/  FSEL R125, R125, -INF , P3 ;  /* 0xff8000007d7d7808 */ /* 0x000fe20001800000 */
[C---:B------:R-:W-:Y:S01]  /*2eb0*/  FMUL.FTZ R30, R0.reuse, R30 ;  /* 0x0000001e001e7220 */ /* 0x040fe20000410000 */
[----:B------:R-:W-:Y:S01]  /*2ec0*/  FMNMX.FTZ R70, R119, R70, !PT ;  /* 0x0000004677467209 */ /* 0x000fe20007810000 */
[----:B------:R-:W-:Y:S01]  /*2ed0*/  FMUL.FTZ R34, R0, R34 ;  /* 0x0000002200227220 */ /* 0x000fe20000410000 */
[----:B------:R-:W-:Y:S01]  /*2ee0*/  ISETP.GT.AND P3, PT, R78, 0x29, PT ;  /* 0x000000294e00780c */ /* 0x000fe20003f64270 */
[C---:B------:R-:W-:Y:S01]  /*2ef0*/  FMUL.FTZ R38, R0.reuse, R38 ;  /* 0x0000002600267220 */ /* 0x040fe20000410000 */
[----:B------:R-:W-:Y:S01]  /*2f00*/  FSEL R123, R123, -INF , P4 ;  /* 0xff8000007b7b7808 */ /* 0x000fe20002000000 */
[----:B------:R-:W3:Y:S01]  /*2f10*/  MUFU.TANH R54, R54 ;  /* 0x0000003600367308 */ /* 0x000ee20000002400 */
[----:B------:R-:W-:Y:S01]  /*2f20*/  FMNMX.FTZ R70, R125, R70, !PT ;  /* 0x000000467d467209 */ /* 0x000fe20007810000 */
[----:B--2---:R-:W-:Y:S01]  /*2f30*/  FMUL.FTZ R26, R0, R31 ;  /* 0x0000001f001a7220 */ /* 0x004fe20000410000 */
[----:B------:R-:W-:Y:S01]  /*2f40*/  ISETP.GT.AND P4, PT, R78, 0x30, PT ;  /* 0x000000304e00780c */ /* 0x000fe20003f84270 */
[C---:B------:R-:W-:Y:S01]  /*2f50*/  FMUL.FTZ R32, R0.reuse, R32 ;  /* 0x0000002000207220 */ /* 0x040fe20000410000 */
[----:B------:R-:W-:Y:S01]  /*2f60*/  FSEL R117, R117, -INF , P3 ;  /* 0xff80000075757808 */ /* 0x000fe20001800000 */
[----:B------:R-:W-:Y:S01]  /*2f70*/  FMUL.FTZ R29, R0, R29 ;  /* 0x0000001d001d7220 */ /* 0x000fe20000410000 */
[----:B------:R-:W-:Y:S01]  /*2f80*/  FMNMX.FTZ R70, R123, R70, !PT ;  /* 0x000000467b467209 */ /* 0x000fe20007810000 */
[----:B------:R-:W2:Y:S01]  /*2f90*/  MUFU.TANH R55, R55 ;  /* 0x0000003700377308 */ /* 0x000ea20000002400 */
[----:B------:R-:W-:Y:S01]  /*2fa0*/  ISETP.GT.AND P3, PT, R78, 0x31, PT ;  /* 0x000000314e00780c */ /* 0x000fe20003f64270 */
[----:B------:R-:W-:Y:S01]  /*2fb0*/  FMUL.FTZ R25, R0, R25 ;  /* 0x0000001900197220 */ /* 0x000fe20000410000 */
[----:B----4-:R-:W-:Y:S01]  /*2fc0*/  FSEL R109, R82, -INF , P4 ;  /* 0xff800000526d7808 */ /* 0x010fe20002000000 */
[C---:B------:R-:W-:Y:S01]  /*2fd0*/  FMUL.FTZ R28, R0.reuse, R28 ;  /* 0x0000001c001c7220 */ /* 0x040fe20000410000 */
[----:B------:R-:W-:Y:S01]  /*2fe0*/  FMNMX.FTZ R70, R117, R70, !PT ;  /* 0x0000004675467209 */ /* 0x000fe20007810000 */
[----:B------:R-:W-:Y:S01]  /*2ff0*/  FMUL.FTZ R24, R0, R24 ;  /* 0x0000001800187220 */ /* 0x000fe20000410000 */
[----:B------:R-:W-:Y:S01]  /*3000*/  ISETP.GT.AND P4, PT, R78, 0x38, PT ;  /* 0x000000384e00780c */ /* 0x000fe20003f84270 */
[----:B------:R-:W4:Y:S01]  /*3010*/  MUFU.TANH R76, R41 ;  /* 0x00000029004c7308 */ /* 0x000f220000002400 */
[----:B------:R-:W-:Y:S01]  /*3020*/  FSEL R105, R83, -INF , P3 ;  /* 0xff80000053697808 */ /* 0x000fe20001800000 */
[C---:B------:R-:W-:Y:S01]  /*3030*/  FMUL.FTZ R36, R0.reuse, R36 ;  /* 0x0000002400247220 */ /* 0x040fe20000410000 */
[----:B------:R-:W-:Y:S01]  /*3040*/  FMNMX.FTZ R70, R109, R70, !PT ;  /* 0x000000466d467209 */ /* 0x000fe20007810000 */
[----:B------:R-:W-:Y:S01]  /*3050*/  FMUL.FTZ R33, R0, R33 ;  /* 0x0000002100217220 */ /* 0x000fe20000410000 */
[----:B------:R-:W-:Y:S01]  /*3060*/  ISETP.GT.AND P3, PT, R78, 0x39, PT ;  /* 0x000000394e00780c */ /* 0x000fe20003f64270 */
[----:B------:R-:W-:Y:S01]  /*3070*/  FMUL.FTZ R37, R0, R37 ;  /* 0x0000002500257220 */ /* 0x000fe20000410000 */
[----:B-1----:R-:W-:Y:S01]  /*3080*/  FSEL R103, R86, -INF , P4 ;  /* 0xff80000056677808 */ /* 0x002fe20002000000 */
[----:B------:R-:W1:Y:S01]  /*3090*/  MUFU.TANH R30, R30 ;  /* 0x0000001e001e7308 */ /* 0x000e620000002400 */
[----:B------:R-:W-:-:S02]  /*30a0*/  FMNMX.FTZ R70, R105, R70, !PT ;  /* 0x0000004669467209 */ /* 0x000fc40007810000 */
[C---:B------:R-:W-:Y:S02]  /*30b0*/  ISETP.GT.AND P4, PT, R78.reuse, 0x40, PT ;  /* 0x000000404e00780c */ /* 0x040fe40003f84270 */
[----:B-----5:R-:W-:Y:S02]  /*30c0*/  FSEL R101, R87, -INF , P3 ;  /* 0xff80000057657808 */ /* 0x020fe40001800000 */
[----:B------:R-:W-:Y:S01]  /*30d0*/  FMNMX.FTZ R70, R103, R70, !PT ;  /* 0x0000004667467209 */ /* 0x000fe20007810000 */
[----:B------:R-:W-:Y:S01]  /*30e0*/  MUFU.TANH R34, R34 ;  /* 0x0000002200227308 */ /* 0x000fe20000002400 */
[----:B------:R-:W-:Y:S02]  /*30f0*/  ISETP.GT.AND P3, PT, R78, 0x41, PT ;  /* 0x000000414e00780c */ /* 0x000fe40003f64270 */
[----:B------:R-:W-:Y:S02]  /*3100*/  FSEL R99, R81, -INF , P4 ;  /* 0xff80000051637808 */ /* 0x000fe40002000000 */
[----:B------:R-:W-:-:S02]  /*3110*/  FMNMX.FTZ R70, R101, R70, !PT ;  /* 0x0000004665467209 */ /* 0x000fc40007810000 */
[C---:B------:R-:W-:Y:S01]  /*3120*/  ISETP.GT.AND P4, PT, R78.reuse, 0x48, PT ;  /* 0x000000484e00780c */ /* 0x040fe20003f84270 */
[----:B------:R-:W-:Y:S01]  /*3130*/  MUFU.TANH R38, R38 ;  /* 0x0000002600267308 */ /* 0x000fe20000002400 */
[----:B------:R-:W-:Y:S02]  /*3140*/  FSEL R97, R97, -INF , P3 ;  /* 0xff80000061617808 */ /* 0x000fe40001800000 */
[----:B------:R-:W-:Y:S02]  /*3150*/  FMNMX.FTZ R70, R99, R70, !PT ;  /* 0x0000004663467209 */ /* 0x000fe40007810000 */
[----:B------:R-:W-:Y:S02]  /*3160*/  ISETP.GT.AND P3, PT, R78, 0x49, PT ;  /* 0x000000494e00780c */ /* 0x000fe40003f64270 */
[----:B------:R-:W-:Y:S01]  /*3170*/  FSEL R95, R84, -INF , P4 ;  /* 0xff800000545f7808 */ /* 0x000fe20002000000 */
[----:B------:R5:W-:Y:S01]  /*3180*/  MUFU.TANH R145, R32 ;  /* 0x0000002000917308 */ /* 0x000be20000002400 */
[----:B------:R-:W-:-:S02]  /*3190*/  FMNMX.FTZ R70, R97, R70, !PT ;  /* 0x0000004661467209 */ /* 0x000fc40007810000 */
[C---:B------:R-:W-:Y:S02]  /*31a0*/  ISETP.GT.AND P4, PT, R78.reuse, 0x50, PT ;  /* 0x000000504e00780c */ /* 0x040fe40003f84270 */
[----:B------:R-:W-:Y:S02]  /*31b0*/  FSEL R93, R93, -INF , P3 ;  /* 0xff8000005d5d7808 */ /* 0x000fe40001800000 */
[----:B------:R-:W-:Y:S01]  /*31c0*/  FMNMX.FTZ R70, R95, R70, !PT ;  /* 0x000000465f467209 */ /* 0x000fe20007810000 */
[----:B------:R-:W-:Y:S01]  /*31d0*/  MUFU.TANH R5, R5 ;  /* 0x0000000500057308 */ /* 0x000fe20000002400 */
[----:B------:R-:W-:Y:S01]  /*31e0*/  ISETP.GT.AND P3, PT, R78, 0x51, PT ;  /* 0x000000514e00780c */ /* 0x000fe20003f64270 */
[----:B-----5:R-:W5:Y:S01]  /*31f0*/  SHFL.IDX PT, R32, R66, RZ, 0x1c1f ;  /* 0x001c1fff42207589 */ /* 0x020f6200000e0000 */
        /* <DEDUP_REMOVED lines=8> */
[----:B------:R-:W-:Y:S01]  /*3280*/  MUFU.TANH R6, R6 ;  /* 0x0000000600067308 */ /* 0x000fe20000002400 */
[----:B------:R-:W-:-:S02]  /*3290*/  FMNMX.FTZ R70, R87, R70, !PT ;  /* 0x0000004657467209 */ /* 0x000fc40007810000 */
[C---:B------:R-:W-:Y:S02]  /*32a0*/  ISETP.GT.AND P4, PT, R78.reuse, 0x60, PT ;  /* 0x000000604e00780c */ /* 0x040fe40003f84270 */
[----:B------:R-:W-:Y:S02]  /*32b0*/  FSEL R81, R71, -INF , P3 ;  /* 0xff80000047517808 */ /* 0x000fe40001800000 */
[----:B------:R-:W-:Y:S01]  /*32c0*/  FMNMX.FTZ R70, R85, R70, !PT ;  /* 0x0000004655467209 */ /* 0x000fe20007810000 */
[----:B------:R2:W5:Y:S01]  /*32d0*/  MUFU.TANH R71, R26 ;  /* 0x0000001a00477308 */ /* 0x0005620000002400 */
[----:B------:R-:W-:Y:S02]  /*32e0*/  ISETP.GT.AND P3, PT, R78, 0x61, PT ;  /* 0x000000614e00780c */ /* 0x000fe40003f64270 */
[----:B0-----:R-:W-:Y:S02]  /*32f0*/  FSEL R51, R42, -INF , P4 ;  /* 0xff8000002a337808 */ /* 0x001fe40002000000 */
[----:B------:R-:W-:-:S02]  /*3300*/  FMNMX.FTZ R70, R81, R70, !PT ;  /* 0x0000004651467209 */ /* 0x000fc40007810000 */
[----:B------:R-:W-:Y:S01]  /*3310*/  ISETP.GT.AND P4, PT, R78, 0x68, PT ;  /* 0x000000684e00780c */ /* 0x000fe20003f84270 */
[----:B------:R-:W-:Y:S01]  /*3320*/  MUFU.TANH R9, R9 ;  /* 0x0000000900097308 */ /* 0x000fe20000002400 */
[----:B---3--:R-:W-:Y:S01]  /*3330*/  FSEL R27, R43, -INF , P3 ;  /* 0xff8000002b1b7808 */ /* 0x008fe20001800000 */
[----:B--2---:R-:W-:Y:S01]  /*3340*/  FMUL.FTZ R26, R0, R35 ;  /* 0x00000023001a7220 */ /* 0x004fe20000410000 */
[----:B------:R-:W-:Y:S02]  /*3350*/  FMNMX.FTZ R70, R51, R70, !PT ;  /* 0x0000004633467209 */ /* 0x000fe40007810000 */
[----:B------:R-:W-:Y:S02]  /*3360*/  ISETP.GT.AND P3, PT, R78, 0x69, PT ;  /* 0x000000694e00780c */ /* 0x000fe40003f64270 */
[----:B------:R-:W-:Y:S01]  /*3370*/  FSEL R31, R46, -INF , P4 ;  /* 0xff8000002e1f7808 */ /* 0x000fe20002000000 */
[----:B------:R0:W2:Y:S01]  /*3380*/  MUFU.TANH R79, R26 ;  /* 0x0000001a004f7308 */ /* 0x0000a20000002400 */
[----:B------:R-:W-:-:S02]  /*3390*/  FMNMX.FTZ R70, R27, R70, !PT ;  /* 0x000000461b467209 */ /* 0x000fc40007810000 */
[C---:B------:R-:W-:Y:S02]  /*33a0*/  ISETP.GT.AND P4, PT, R78.reuse, 0x70, PT ;  /* 0x000000704e00780c */ /* 0x040fe40003f84270 */
[----:B------:R-:W-:Y:S02]  /*33b0*/  FSEL R41, R47, -INF , P3 ;  /* 0xff8000002f297808 */ /* 0x000fe40001800000 */
[----:B------:R-:W-:Y:S01]  /*33c0*/  FMNMX.FTZ R70, R31, R70, !PT ;  /* 0x000000461f467209 */ /* 0x000fe20007810000 */
[----:B------:R-:W-:Y:S01]  /*33d0*/  MUFU.TANH R10, R10 ;  /* 0x0000000a000a7308 */ /* 0x000fe20000002400 */
[----:B------:R-:W-:Y:S01]  /*33e0*/  ISETP.GT.AND P3, PT, R78, 0x71, PT ;  /* 0x000000714e00780c */ /* 0x000fe20003f64270 */
[----:B0-----:R-:W-:Y:S01]  /*33f0*/  FMUL.FTZ R26, R0, R39 ;  /* 0x00000027001a7220 */ /* 0x001fe20000410000 */
[----:B------:R-:W-:Y:S02]  /*3400*/  FSEL R43, R50, -INF , P4 ;  /* 0xff800000322b7808 */ /* 0x000fe40002000000 */
[----:B------:R-:W-:-:S02]  /*3410*/  FMNMX.FTZ R70, R41, R70, !PT ;  /* 0x0000004629467209 */ /* 0x000fc40007810000 */
[C---:B------:R-:W-:Y:S01]  /*3420*/  ISETP.GT.AND P4, PT, R78.reuse, 0x78, PT ;  /* 0x000000784e00780c */ /* 0x040fe20003f84270 */
[----:B------:R0:W3:Y:S01]  /*3430*/  MUFU.TANH R83, R26 ;  /* 0x0000001a00537308 */ /* 0x0000e20000002400 */
[----:B------:R-:W-:Y:S02]  /*3440*/  FSEL R47, R67, -INF , P3 ;  /* 0xff800000432f7808 */ /* 0x000fe40001800000 */
[----:B------:R-:W-:Y:S02]  /*3450*/  FMNMX.FTZ R70, R43, R70, !PT ;  /* 0x000000462b467209 */ /* 0x000fe40007810000 */
[----:B------:R-:W-:Y:S02]  /*3460*/  ISETP.GT.AND P3, PT, R78, 0x79, PT ;  /* 0x000000794e00780c */ /* 0x000fe40003f64270 */
[----:B------:R-:W-:Y:S01]  /*3470*/  FSEL R35, R54, -INF , P4 ;  /* 0xff80000036237808 */ /* 0x000fe20002000000 */
[----:B------:R-:W-:Y:S01]  /*3480*/  MUFU.TANH R50, R29 ;  /* 0x0000001d00327308 */ /* 0x000fe20000002400 */
[----:B------:R-:W-:Y:S01]  /*3490*/  FMNMX.FTZ R70, R47, R70, !PT ;  /* 0x000000462f467209 */ /* 0x000fe20007810000 */
[----:B0-----:R-:W-:Y:S01]  /*34a0*/  FMUL.FTZ R26, R0, R45 ;  /* 0x0000002d001a7220 */ /* 0x001fe20000410000 */
[----:B------:R-:W-:-:S02]  /*34b0*/  ISETP.GT.AND P4, PT, R78, 0x80, PT ;  /* 0x000000804e00780c */ /* 0x000fc40003f84270 */
[----:B------:R-:W-:Y:S02]  /*34c0*/  FSEL R55, R55, -INF , P3 ;  /* 0xff80000037377808 */ /* 0x000fe40001800000 */
[----:B------:R-:W-:Y:S01]  /*34d0*/  FMNMX.FTZ R70, R35, R70, !PT ;  /* 0x0000004623467209 */ /* 0x000fe20007810000 */
[----:B------:R-:W-:Y:S01]  /*34e0*/  MUFU.TANH R42, R26 ;  /* 0x0000001a002a7308 */ /* 0x000fe20000002400 */
[C---:B------:R-:W-:Y:S02]  /*34f0*/  ISETP.GT.AND P3, PT, R78.reuse, 0x81, PT ;  /* 0x000000814e00780c */ /* 0x040fe40003f64270 */
[----:B------:R-:W-:Y:S02]  /*3500*/  FSEL R67, R69, -INF , P4 ;  /* 0xff80000045437808 */ /* 0x000fe40002000000 */
[----:B------:R-:W-:Y:S02]  /*3510*/  FMNMX.FTZ R70, R55, R70, !PT ;  /* 0x0000004637467209 */ /* 0x000fe40007810000 */
[----:B------:R-:W-:Y:S01]  /*3520*/  ISETP.GT.AND P4, PT, R78, 0x88, PT ;  /* 0x000000884e00780c */ /* 0x000fe20003f84270 */
[----:B------:R-:W0:Y:S01]  /*3530*/  MUFU.TANH R11, R11 ;  /* 0x0000000b000b7308 */ /* 0x000e220000002400 */
[----:B----4-:R-:W-:-:S02]  /*3540*/  FSEL R69, R76, -INF , P3 ;  /* 0xff8000004c457808 */ /* 0x010fc40001800000 */
[----:B------:R-:W-:Y:S02]  /*3550*/  FMNMX.FTZ R70, R67, R70, !PT ;  /* 0x0000004643467209 */ /* 0x000fe40007810000 */
[----:B------:R-:W-:Y:S02]  /*3560*/  ISETP.GT.AND P3, PT, R78, 0x89, PT ;  /* 0x000000894e00780c */ /* 0x000fe40003f64270 */
[----:B-1----:R-:W-:Y:S01]  /*3570*/  FSEL R39, R30, -INF , P4 ;  /* 0xff8000001e277808 */ /* 0x002fe20002000000 */
[----:B------:R1:W-:Y:S01]  /*3580*/  MUFU.TANH R139, R52 ;  /* 0x00000034008b7308 */ /* 0x0003e20000002400 */
[----:B------:R-:W-:Y:S02]  /*3590*/  FMNMX.FTZ R70, R69, R70, !PT ;  /* 0x0000004645467209 */ /* 0x000fe40007810000 */
[----:B------:R-:W-:Y:S02]  /*35a0*/  ISETP.GT.AND P4, PT, R78, 0x90, PT ;  /* 0x000000904e00780c */ /* 0x000fe40003f84270 */
[----:B-----5:R-:W-:-:S02]  /*35b0*/  FSEL R71, R71, -INF , P3 ;  /* 0xff80000047477808 */ /* 0x020fc40001800000 */
[----:B------:R-:W-:Y:S01]  /*35c0*/  FMNMX.FTZ R70, R39, R70, !PT ;  /* 0x0000004627467209 */ /* 0x000fe20007810000 */
[----:B------:R-:W4:Y:S01]  /*35d0*/  MUFU.TANH R12, R12 ;  /* 0x0000000c000c7308 */ /* 0x000f220000002400 */
[----:B------:R-:W-:Y:S02]  /*35e0*/  ISETP.GT.AND P3, PT, R78, 0x91, PT ;  /* 0x000000914e00780c */ /* 0x000fe40003f64270 */
[----:B------:R-:W-:Y:S02]  /*35f0*/  FSEL R77, R34, -INF , P4 ;  /* 0xff800000224d7808 */ /* 0x000fe40002000000 */
[----:B------:R-:W-:Y:S02]  /*3600*/  FMNMX.FTZ R70, R71, R70, !PT ;  /* 0x0000004647467209 */ /* 0x000fe40007810000 */
[----:B------:R-:W-:Y:S01]  /*3610*/  ISETP.GT.AND P4, PT, R78, 0x98, PT ;  /* 0x000000984e00780c */ /* 0x000fe20003f84270 */
[----:B------:R5:W-:Y:S01]  /*3620*/  MUFU.TANH R46, R25 ;  /* 0x00000019002e7308 */ /* 0x000be20000002400 */
[----:B--2---:R-:W-:-:S02]  /*3630*/  FSEL R79, R79, -INF , P3 ;  /* 0xff8000004f4f7808 */ /* 0x004fc40001800000 */
[----:B------:R-:W-:Y:S02]  /*3640*/  FMNMX.FTZ R70, R77, R70, !PT ;  /* 0x000000464d467209 */ /* 0x000fe40007810000 */
[----:B------:R-:W-:Y:S02]  /*3650*/  ISETP.GT.AND P3, PT, R78, 0x99, PT ;  /* 0x000000994e00780c */ /* 0x000fe40003f64270 */
[----:B------:R-:W-:Y:S01]  /*3660*/  FSEL R45, R38, -INF , P4 ;  /* 0xff800000262d7808 */ /* 0x000fe20002000000 */
[----:B------:R-:W2:Y:S01]  /*3670*/  MUFU.TANH R13, R13 ;  /* 0x0000000d000d7308 */ /* 0x000ea20000002400 */
[----:B------:R-:W-:Y:S02]  /*3680*/  FMNMX.FTZ R70, R79, R70, !PT ;  /* 0x000000464f467209 */ /* 0x000fe40007810000 */
[----:B---3--:R-:W-:Y:S02]  /*3690*/  FSEL R83, R83, -INF , P3 ;  /* 0xff80000053537808 */ /* 0x008fe40001800000 */
[----:B------:R-:W-:-:S02]  /*36a0*/  FMNMX.FTZ R70, R45, R70, !PT ;  /* 0x000000462d467209 */ /* 0x000fc40007810000 */
[----:B------:R-:W-:Y:S01]  /*36b0*/  VIADDMNMX R68, R32, R107, R68, PT ;  /* 0x0000006b20447246 */ /* 0x000fe20003800144 */
[----:B------:R-:W3:Y:S01]  /*36c0*/  MUFU.TANH R14, R14 ;  /* 0x0000000e000e7308 */ /* 0x000ee20000002400 */
[----:B------:R-:W-:Y:S02]  /*36d0*/  FMNMX.FTZ R70, R83, R70, !PT ;  /* 0x0000004653467209 */ /* 0x000fe40007810000 */
[C---:B------:R-:W-:Y:S02]  /*36e0*/  ISETP.GT.AND P4, PT, R68.reuse, 0x1, PT ;  /* 0x000000014400780c */ /* 0x040fe40003f84270 */
[----:B------:R-:W-:Y:S01]  /*36f0*/  ISETP.GT.AND P5, PT, R68, 0x8, PT ;  /* 0x000000084400780c */ /* 0x000fe20003fa4270 */
[----:B------:R-:W0:Y:S01]  /*3700*/  SHFL.BFLY PT, R91, R70, 0x2, 0x1f ;  /* 0x0c401f00465b7f89 */ /* 0x000e2200000e0000 */
[----:B-1----:R-:W-:Y:S01]  /*3710*/  FSEL R52, R4, -INF , P4 ;  /* 0xff80000004347808 */ /* 0x002fe20002000000 */
[----:B------:R-:W1:Y:S01]  /*3720*/  MUFU.TANH R15, R15 ;  /* 0x0000000f000f7308 */ /* 0x000e620000002400 */
[----:B------:R-:W-:-:S02]  /*3730*/  FSEL R107, R6, -INF , P5 ;  /* 0xff800000066b7808 */ /* 0x000fc40002800000 */
[----:B------:R-:W-:-:S05]  /*3740*/  ISETP.GT.AND P4, PT, R68, 0x10, PT ;  /* 0x000000104400780c */ /* 0x000fca0003f84270 */
[----:B------:R-:W1:Y:S08]  /*3750*/  MUFU.TANH R20, R20 ;  /* 0x0000001400147308 */ /* 0x000e700000002400 */
[----:B------:R-:W1:Y:S01]  /*3760*/  MUFU.TANH R21, R21 ;  /* 0x0000001500157308 */ /* 0x000e620000002400 */
[----:B0-----:R-:W-:-:S07]  /*3770*/  FMNMX.FTZ R26, R70, R91, !PT ;  /* 0x0000005b461a7209 */ /* 0x001fce0007810000 */
[----:B------:R0:W-:Y:S01]  /*3780*/  MUFU.TANH R143, R28 ;  /* 0x0000001c008f7308 */ /* 0x0001e20000002400 */
[----:B------:R-:W4:Y:S07]  /*3790*/  SHFL.BFLY PT, R91, R26, 0x1, 0x1f ;  /* 0x0c201f001a5b7f89 */ /* 0x000f2e00000e0000 */
[----:B------:R-:W1:Y:S08]  /*37a0*/  MUFU.TANH R72, R72 ;  /* 0x0000004800487308 */ /* 0x000e700000002400 */
[----:B------:R-:W1:Y:S08]  /*37b0*/  MUFU.TANH R73, R73 ;  /* 0x0000004900497308 */ /* 0x000e700000002400 */
[----:B------:R2:W-:Y:S01]  /*37c0*/  MUFU.TANH R141, R24 ;  /* 0x00000018008d7308 */ /* 0x0005e20000002400 */
[----:B----4-:R-:W-:-:S04]  /*37d0*/  FMNMX.FTZ R91, R26, R91, !PT ;  /* 0x0000005b1a5b7209 */ /* 0x010fc80007810000 */
[C---:B------:R-:W-:Y:S01]  /*37e0*/  FSETP.NEU.FTZ.AND P3, PT, R91.reuse, -INF , PT ;  /* 0xff8000005b00780b */ /* 0x040fe20003f7d000 */
[----:B------:R-:W-:Y:S02]  /*37f0*/  FFMA.FTZ R30, R91, R88, -8 ;  /* 0xc10000005b1e7423 */ /* 0x000fe40000010058 */
[----:B------:R-:W4:Y:S03]  /*3800*/  MUFU.TANH R74, R74 ;  /* 0x0000004a004a7308 */ /* 0x000f260000002400 */
[----:B------:R-:W-:Y:S02]  /*3810*/  FSEL R30, R30, RZ, P3 ;  /* 0x000000ff1e1e7208 */ /* 0x000fe40001800000 */
[----:B------:R-:W-:-:S03]  /*3820*/  ISETP.GT.AND P3, PT, R68, RZ, PT ;  /* 0x000000ff4400720c */ /* 0x000fc60003f64270 */
[----:B------:R-:W4:Y:S01]  /*3830*/  MUFU.TANH R75, R75 ;  /* 0x0000004b004b7308 */ /* 0x000f220000002400 */
[-CC-:B------:R-:W-:Y:S01]  /*3840*/  FFMA.FTZ R29, R113, R88.reuse, -R30.reuse ;  /* 0x00000058711d7223 */ /* 0x180fe2000001081e */
[----:B------:R-:W-:Y:S01]  /*3850*/  FSEL R113, R5, -INF , P3 ;  /* 0xff80000005717808 */ /* 0x000fe20001800000 */
[-CC-:B-----5:R-:W-:Y:S01]  /*3860*/  FFMA.FTZ R25, R111, R88.reuse, -R30.reuse ;  /* 0x000000586f197223 */ /* 0x1a0fe2000001081e */
[----:B------:R-:W-:Y:S01]  /*3870*/  ISETP.GT.AND P3, PT, R68, 0x9, PT ;  /* 0x000000094400780c */ /* 0x000fe20003f64270 */
[--C-:B------:R-:W-:Y:S01]  /*3880*/  FFMA.FTZ R4, R115, R88, -R30.reuse ;  /* 0x0000005873047223 */ /* 0x100fe2000001081e */
[----:B------:R-:W-:Y:S01]  /*3890*/  FMNMX.FTZ R6, R113, R52, !PT ;  /* 0x0000003471067209 */ /* 0x000fe20007810000 */
[-CC-:B------:R-:W-:Y:S01]  /*38a0*/  FFMA.FTZ R32, R119, R88.reuse, -R30.reuse ;  /* 0x0000005877207223 */ /* 0x180fe2000001081e */
[----:B------:R-:W-:Y:S01]  /*38b0*/  FSEL R111, R9, -INF , P3 ;  /* 0xff800000096f7808 */ /* 0x000fe20001800000 */
[--C-:B------:R-:W-:Y:S01]  /*38c0*/  FFMA.FTZ R26, R121, R88, -R30.reuse ;  /* 0x00000058791a7223 */ /* 0x100fe2000001081e */
[----:B------:R-:W-:Y:S01]  /*38d0*/  FMNMX.FTZ R6, R107, R6, !PT ;  /* 0x000000066b067209 */ /* 0x000fe20007810000 */
[-CC-:B------:R-:W-:Y:S01]  /*38e0*/  FFMA.FTZ R9, R125, R88.reuse, -R30.reuse ;  /* 0x000000587d097223 */ /* 0x180fe2000001081e */
[----:B------:R-:W-:Y:S01]  /*38f0*/  FSEL R115, R10, -INF , P4 ;  /* 0xff8000000a737808 */ /* 0x000fe20002000000 */
[-CC-:B0-----:R-:W-:Y:S01]  /*3900*/  FFMA.FTZ R28, R127, R88.reuse, -R30.reuse ;  /* 0x000000587f1c7223 */ /* 0x181fe2000001081e */
[C---:B------:R-:W-:Y:S01]  /*3910*/  ISETP.GT.AND P3, PT, R68.reuse, 0x11, PT ;  /* 0x000000114400780c */ /* 0x040fe20003f64270 */
[--C-:B--2---:R-:W-:Y:S01]  /*3920*/  FFMA.FTZ R24, R129, R88, -R30.reuse ;  /* 0x0000005881187223 */ /* 0x104fe2000001081e */
[----:B------:R-:W-:Y:S01]  /*3930*/  FMNMX.FTZ R10, R111, R6, !PT ;  /* 0x000000066f0a7209 */ /* 0x000fe20007810000 */
[-CC-:B------:R-:W-:Y:S01]  /*3940*/  FFMA.FTZ R131, R131, R88.reuse, -R30.reuse ;  /* 0x0000005883837223 */ /* 0x180fe2000001081e */
[C---:B------:R-:W-:Y:S01]  /*3950*/  ISETP.GT.AND P4, PT, R68.reuse, 0x18, PT ;  /* 0x000000184400780c */ /* 0x040fe20003f84270 */
[----:B------:R-:W0:Y:S01]  /*3960*/  MUFU.TANH R56, R56 ;  /* 0x0000003800387308 */ /* 0x000e220000002400 */
[----:B------:R-:W-:Y:S01]  /*3970*/  FSEL R119, R11, -INF , P3 ;  /* 0xff8000000b777808 */ /* 0x000fe20001800000 */
[--C-:B------:R-:W-:Y:S01]  /*3980*/  FFMA.FTZ R11, R117, R88, -R30.reuse ;  /* 0x00000058750b7223 */ /* 0x100fe2000001081e */
[----:B------:R-:W-:Y:S01]  /*3990*/  FMNMX.FTZ R10, R115, R10, !PT ;  /* 0x0000000a730a7209 */ /* 0x000fe20007810000 */
[-CC-:B------:R-:W-:Y:S01]  /*39a0*/  FFMA.FTZ R38, R95, R88.reuse, -R30.reuse ;  /* 0x000000585f267223 */ /* 0x180fe2000001081e */
[----:B------:R-:W-:Y:S01]  /*39b0*/  ISETP.GT.AND P3, PT, R68, 0x19, PT ;  /* 0x000000194400780c */ /* 0x000fe20003f64270 */
[--C-:B------:R-:W-:Y:S01]  /*39c0*/  FFMA.FTZ R51, R51, R88, -R30.reuse ;  /* 0x0000005833337223 */ /* 0x100fe2000001081e */
[----:B------:R-:W-:Y:S01]  /*39d0*/  FSEL R121, R12, -INF , P4 ;  /* 0xff8000000c797808 */ /* 0x000fe20002000000 */
[----:B------:R2:W-:Y:S01]  /*39e0*/  MUFU.EX2 R5, R131 ;  /* 0x0000008300057308 */ /* 0x0005e20000000800 */
[----:B------:R-:W-:Y:S01]  /*39f0*/  FMNMX.FTZ R10, R119, R10, !PT ;  /* 0x0000000a770a7209 */ /* 0x000fe20007810000 */
[-CC-:B------:R-:W-:Y:S01]  /*3a00*/  FFMA.FTZ R89, R89, R88.reuse, -R30.reuse ;  /* 0x0000005859597223 */ /* 0x180fe2000001081e */
[C---:B------:R-:W-:Y:S01]  /*3a10*/  ISETP.GT.AND P4, PT, R68.reuse, 0x20, PT ;  /* 0x000000204400780c */ /* 0x040fe20003f84270 */
[-CC-:B------:R-:W-:Y:S01]  /*3a20*/  FFMA.FTZ R27, R27, R88.reuse, -R30.reuse ;  /* 0x000000581b1b7223 */ /* 0x180fe2000001081e */
[----:B------:R-:W-:Y:S01]  /*3a30*/  FSEL R125, R13, -INF , P3 ;  /* 0xff8000000d7d7808 */ /* 0x000fe20001800000 */
[--C-:B------:R-:W-:Y:S01]  /*3a40*/  FFMA.FTZ R13, R123, R88, -R30.reuse ;  /* 0x000000587b0d7223 */ /* 0x100fe2000001081e */
[----:B------:R-:W-:Y:S01]  /*3a50*/  FMNMX.FTZ R10, R121, R10, !PT ;  /* 0x0000000a790a7209 */ /* 0x000fe20007810000 */
[----:B------:R-:W5:Y:S01]  /*3a60*/  MUFU.TANH R57, R57 ;  /* 0x0000003900397308 */ /* 0x000f620000002400 */
[----:B------:R-:W-:Y:S01]  /*3a70*/  ISETP.GT.AND P3, PT, R68, 0x21, PT ;  /* 0x000000214400780c */ /* 0x000fe20003f64270 */
[-CC-:B------:R-:W-:Y:S01]  /*3a80*/  FFMA.FTZ R31, R31, R88.reuse, -R30.reuse ;  /* 0x000000581f1f7223 */ /* 0x180fe2000001081e */
[----:B---3--:R-:W-:Y:S01]  /*3a90*/  FSEL R127, R14, -INF , P4 ;  /* 0xff8000000e7f7808 */ /* 0x008fe20002000000 */
[--C-:B------:R-:W-:Y:S01]  /*3aa0*/  FFMA.FTZ R35, R35, R88, -R30.reuse ;  /* 0x0000005823237223 */ /* 0x100fe2000001081e */
[----:B------:R-:W-:Y:S01]  /*3ab0*/  FMNMX.FTZ R12, R125, R10, !PT ;  /* 0x0000000a7d0c7209 */ /* 0x000fe20007810000 */
[-CC-:B------:R-:W-:Y:S01]  /*3ac0*/  FFMA.FTZ R39, R39, R88.reuse, -R30.reuse ;  /* 0x0000005827277223 */ /* 0x180fe2000001081e */
[C---:B------:R-:W-:Y:S01]  /*3ad0*/  ISETP.GT.AND P4, PT, R68.reuse, 0x28, PT ;  /* 0x000000284400780c */ /* 0x040fe20003f84270 */
[----:B------:R-:W3:Y:S01]  /*3ae0*/  MUFU.TANH R58, R58 ;  /* 0x0000003a003a7308 */ /* 0x000ee20000002400 */
[----:B-1----:R-:W-:Y:S01]  /*3af0*/  FSEL R123, R15, -INF , P3 ;  /* 0xff8000000f7b7808 */ /* 0x002fe20001800000 */
[--C-:B------:R-:W-:Y:S01]  /*3b00*/  FFMA.FTZ R15, R109, R88, -R30.reuse ;  /* 0x000000586d0f7223 */ /* 0x100fe2000001081e */
[----:B------:R-:W-:Y:S01]  /*3b10*/  FMNMX.FTZ R12, R127, R12, !PT ;  /* 0x0000000c7f0c7209 */ /* 0x000fe20007810000 */
[-CC-:B------:R-:W-:Y:S01]  /*3b20*/  FFMA.FTZ R79, R79, R88.reuse, -R30.reuse ;  /* 0x000000584f4f7223 */ /* 0x180fe2000001081e */
[----:B------:R-:W-:Y:S01]  /*3b30*/  ISETP.GT.AND P3, PT, R68, 0x29, PT ;  /* 0x000000294400780c */ /* 0x000fe20003f64270 */
[----:B------:R-:W-:Y:S01]  /*3b40*/  FFMA.FTZ R45, R45, R88, -R30 ;  /* 0x000000582d2d7223 */ /* 0x000fe2000001081e */
[----:B------:R-:W-:Y:S01]  /*3b50*/  FSEL R129, R20, -INF , P4 ;  /* 0xff80000014817808 */ /* 0x000fe20002000000 */
[----:B------:R-:W1:Y:S01]  /*3b60*/  MUFU.TANH R60, R60 ;  /* 0x0000003c003c7308 */ /* 0x000e620000002400 */
[----:B------:R-:W-:-:S02]  /*3b70*/  FMNMX.FTZ R12, R123, R12, !PT ;  /* 0x0000000c7b0c7209 */ /* 0x000fc40007810000 */
[C---:B------:R-:W-:Y:S02]  /*3b80*/  ISETP.GT.AND P4, PT, R68.reuse, 0x30, PT ;  /* 0x000000304400780c */ /* 0x040fe40003f84270 */
[----:B------:R-:W-:Y:S01]  /*3b90*/  FSEL R117, R21, -INF , P3 ;  /* 0xff80000015757808 */ /* 0x000fe20001800000 */
[----:B------:R-:W-:Y:S01]  /*3ba0*/  FFMA.FTZ R21, R101, R88, -R30 ;  /* 0x0000005865157223 */ /* 0x000fe2000001081e */
[----:B------:R-:W-:Y:S01]  /*3bb0*/  FMNMX.FTZ R12, R129, R12, !PT ;  /* 0x0000000c810c7209 */ /* 0x000fe20007810000 */
[----:B------:R4:W-:Y:S01]  /*3bc0*/  MUFU.EX2 R10, R13 ;  /* 0x0000000d000a7308 */ /* 0x0009e20000000800 */
[----:B------:R-:W-:Y:S02]  /*3bd0*/  ISETP.GT.AND P3, PT, R68, 0x31, PT ;  /* 0x000000314400780c */ /* 0x000fe40003f64270 */
[----:B--2---:R-:W-:Y:S02]  /*3be0*/  FSEL R131, R72, -INF , P4 ;  /* 0xff80000048837808 */ /* 0x004fe40002000000 */
[----:B------:R-:W-:-:S02]  /*3bf0*/  FMNMX.FTZ R14, R117, R12, !PT ;  /* 0x0000000c750e7209 */ /* 0x000fc40007810000 */
[C---:B------:R-:W-:Y:S01]  /*3c00*/  ISETP.GT.AND P4, PT, R68.reuse, 0x38, PT ;  /* 0x000000384400780c */ /* 0x040fe20003f84270 */
[----:B------:R-:W2:Y:S01]  /*3c10*/  MUFU.TANH R61, R61 ;  /* 0x0000003d003d7308 */ /* 0x000ea20000002400 */
[----:B------:R-:W-:Y:S01]  /*3c20*/  FSEL R73, R73, -INF , P3 ;  /* 0xff80000049497808 */ /* 0x000fe20001800000 */
[----:B----4-:R-:W-:Y:S01]  /*3c30*/  FFMA.FTZ R13, R105, R88, -R30 ;  /* 0x00000058690d7223 */ /* 0x010fe2000001081e */
        /* <DEDUP_REMOVED lines=8> */
[----:B------:R4:W-:Y:S01]  /*3cc0*/  MUFU.EX2 R12, R15 ;  /* 0x0000000f000c7308 */ /* 0x0009e20000000800 */
[----:B------:R-:W-:Y:S02]  /*3cd0*/  ISETP.GT.AND P3, PT, R68, 0x41, PT ;  /* 0x000000414400780c */ /* 0x000fe40003f64270 */
[----:B0-----:R-:W-:Y:S01]  /*3ce0*/  FSEL R105, R56, -INF , P4 ;  /* 0xff80000038697808 */ /* 0x001fe20002000000 */
[----:B------:R-:W-:Y:S01]  /*3cf0*/  IMAD.U32 R56, RZ, RZ, UR39 ;  /* 0x00000027ff387e24 */ /* 0x000fe2000f8e00ff */
[----:B------:R-:W-:-:S02]  /*3d00*/  FMNMX.FTZ R20, R75, R14, !PT ;  /* 0x0000000e4b147209 */ /* 0x000fc40007810000 */
[----:B------:R-:W-:Y:S01]  /*3d10*/  ISETP.GT.AND P4, PT, R68, 0x48, PT ;  /* 0x000000484400780c */ /* 0x000fe20003f84270 */
[----:B------:R-:W0:Y:S01]  /*3d20*/  MUFU.TANH R63, R63 ;  /* 0x0000003f003f7308 */ /* 0x000e220000002400 */
[----:B-----5:R-:W-:Y:S01]  /*3d30*/  FSEL R57, R57, -INF , P3 ;  /* 0xff80000039397808 */ /* 0x020fe20001800000 */
[----:B----4-:R-:W-:Y:S01]  /*3d40*/  FFMA.FTZ R15, R103, R88, -R30 ;  /* 0x00000058670f7223 */ /* 0x010fe2000001081e */
[----:B------:R-:W-:Y:S01]  /*3d50*/  FMNMX.FTZ R20, R105, R20, !PT ;  /* 0x0000001469147209 */ /* 0x000fe20007810000 */
[----:B------:R-:W-:Y:S01]  /*3d60*/  @!P0 VIADD R56, R56, 0x29840 ;  /* 0x0002984038388836 */ /* 0x000fe20000000000 */
[----:B------:R-:W-:Y:S02]  /*3d70*/  ISETP.GT.AND P3, PT, R68, 0x49, PT ;  /* 0x000000494400780c */ /* 0x000fe40003f64270 */
[----:B---3--:R-:W-:Y:S01]  /*3d80*/  FSEL R103, R58, -INF , P4 ;  /* 0xff8000003a677808 */ /* 0x008fe20002000000 */
[----:B------:R-:W-:Y:S01]  /*3d90*/  MUFU.TANH R64, R64 ;  /* 0x0000004000407308 */ /* 0x000fe20000002400 */
[----:B------:R-:W-:-:S02]  /*3da0*/  FMNMX.FTZ R20, R57, R20, !PT ;  /* 0x0000001439147209 */ /* 0x000fc40007810000 */
[----:B------:R-:W-:Y:S02]  /*3db0*/  ISETP.GT.AND P4, PT, R68, 0x50, PT ;  /* 0x000000504400780c */ /* 0x000fe40003f84270 */
[----:B-1----:R-:W-:Y:S02]  /*3dc0*/  FSEL R101, R60, -INF , P3 ;  /* 0xff8000003c657808 */ /* 0x002fe40001800000 */
[----:B------:R-:W-:Y:S01]  /*3dd0*/  FMNMX.FTZ R20, R103, R20, !PT ;  /* 0x0000001467147209 */ /* 0x000fe20007810000 */
[----:B------:R-:W1:Y:S01]  /*3de0*/  MUFU.TANH R65, R65 ;  /* 0x0000004100417308 */ /* 0x000e620000002400 */
[----:B------:R-:W-:Y:S02]  /*3df0*/  ISETP.GT.AND P3, PT, R68, 0x51, PT ;  /* 0x000000514400780c */ /* 0x000fe40003f64270 */
[----:B--2---:R-:W-:Y:S02]  /*3e00*/  FSEL R61, R61, -INF , P4 ;  /* 0xff8000003d3d7808 */ /* 0x004fe40002000000 */
[----:B------:R-:W-:-:S02]  /*3e10*/  FMNMX.FTZ R20, R101, R20, !PT ;  /* 0x0000001465147209 */ /* 0x000fc40007810000 */
[C---:B------:R-:W-:Y:S01]  /*3e20*/  ISETP.GT.AND P4, PT, R68.reuse, 0x58, PT ;  /* 0x000000584400780c */ /* 0x040fe20003f84270 */
[----:B------:R2:W-:Y:S01]  /*3e30*/  MUFU.EX2 R14, R15 ;  /* 0x0000000f000e7308 */ /* 0x0005e20000000800 */
[----:B------:R-:W-:Y:S02]  /*3e40*/  FMNMX.FTZ R20, R61, R20, !PT ;  /* 0x000000143d147209 */ /* 0x000fe40007810000 */
[----:B0-----:R-:W-:Y:S02]  /*3e50*/  FSEL R63, R63, -INF , P4 ;  /* 0xff8000003f3f7808 */ /* 0x001fe40002000000 */
[----:B------:R-:W-:Y:S02]  /*3e60*/  ISETP.GT.AND P4, PT, R68, 0x60, PT ;  /* 0x000000604400780c */ /* 0x000fe40003f84270 */
[----:B------:R-:W-:Y:S01]  /*3e70*/  @!P0 PRMT R56, RZ, 0x654, R56 ;  /* 0x00000654ff388816 */ /* 0x000fe20000000038 */
[----:B------:R-:W0:Y:S01]  /*3e80*/  MUFU.TANH R40, R40 ;  /* 0x0000002800287308 */ /* 0x000e220000002400 */
[----:B--2---:R-:W-:Y:S01]  /*3e90*/  FFMA.FTZ R15, R99, R88, -R30 ;  /* 0x00000058630f7223 */ /* 0x004fe2000001081e */
[----:B------:R-:W-:Y:S01]  /*3ea0*/  FSEL R99, R62, -INF , P3 ;  /* 0xff8000003e637808 */ /* 0x000fe20001800000 */
[----:B------:R2:W-:Y:S01]  /*3eb0*/  @!P0 SYNCS.ARRIVE.TRANS64.RED.A1T0 RZ, [R56+URZ], RZ ;  /* 0x000000ff38ff89a7 */ /* 0x0005e2000810043f */
[----:B------:R-:W-:-:S02]  /*3ec0*/  ISETP.GT.AND P3, PT, R68, 0x59, PT ;  /* 0x000000594400780c */ /* 0x000fc40003f64270 */
[----:B-1----:R-:W-:Y:S02]  /*3ed0*/  FSEL R65, R65, -INF , P4 ;  /* 0xff80000041417808 */ /* 0x002fe40002000000 */
[----:B------:R-:W1:Y:S01]  /*3ee0*/  MUFU.TANH R44, R44 ;  /* 0x0000002c002c7308 */ /* 0x000e620000002400 */
[----:B------:R-:W-:-:S07]  /*3ef0*/  ISETP.GT.AND P4, PT, R68, 0x68, PT ;  /* 0x000000684400780c */ /* 0x000fce0003f84270 */
[----:B------:R3:W-:Y:S08]  /*3f00*/  MUFU.EX2 R6, R32 ;  /* 0x0000002000067308 */ /* 0x0007f00000000800 */
[----:B------:R4:W-:Y:S01]  /*3f10*/  MUFU.TANH R149, R36 ;  /* 0x0000002400957308 */ /* 0x0009e20000002400 */
[----:B---3--:R-:W-:-:S04]  /*3f20*/  FMNMX.FTZ R32, R99, R20, !PT ;  /* 0x0000001463207209 */ /* 0x008fc80007810000 */
[----:B------:R-:W-:-:S03]  /*3f30*/  FMNMX.FTZ R32, R63, R32, !PT ;  /* 0x000000203f207209 */ /* 0x000fc60007810000 */
[----:B------:R-:W3:Y:S01]  /*3f40*/  MUFU.TANH R48, R48 ;  /* 0x0000003000307308 */ /* 0x000ee20000002400 */
[--C-:B----4-:R-:W-:Y:S01]  /*3f50*/  FFMA.FTZ R36, R97, R88, -R30.reuse ;  /* 0x0000005861247223 */ /* 0x110fe2000001081e */
[----:B------:R-:W-:Y:S02]  /*3f60*/  FSEL R97, R64, -INF , P3 ;  /* 0xff80000040617808 */ /* 0x000fe40001800000 */
[----:B------:R-:W-:Y:S02]  /*3f70*/  ISETP.GT.AND P3, PT, R68, 0x61, PT ;  /* 0x000000614400780c */ /* 0x000fe40003f64270 */
[----:B------:R-:W-:Y:S02]  /*3f80*/  FMNMX.FTZ R34, R97, R32, !PT ;  /* 0x0000002061227209 */ /* 0x000fe40007810000 */
[----:B------:R-:W4:Y:S01]  /*3f90*/  MUFU.TANH R49, R49 ;  /* 0x0000003100317308 */ /* 0x000f220000002400 */
[----:B0-----:R-:W-:Y:S01]  /*3fa0*/  FSEL R95, R40, -INF , P3 ;  /* 0xff800000285f7808 */ /* 0x001fe20001800000 */
[----:B------:R-:W-:Y:S01]  /*3fb0*/  FFMA.FTZ R40, R85, R88, -R30 ;  /* 0x0000005855287223 */ /* 0x000fe2000001081e */
[----:B------:R-:W-:-:S02]  /*3fc0*/  FMNMX.FTZ R34, R65, R34, !PT ;  /* 0x0000002241227209 */ /* 0x000fc40007810000 */
[----:B------:R-:W-:Y:S02]  /*3fd0*/  ISETP.GT.AND P3, PT, R68, 0x69, PT ;  /* 0x000000694400780c */ /* 0x000fe40003f64270 */
[----:B------:R-:W-:Y:S01]  /*3fe0*/  FMNMX.FTZ R34, R95, R34, !PT ;  /* 0x000000225f227209 */ /* 0x000fe20007810000 */
[----:B------:R0:W-:Y:S08]  /*3ff0*/  MUFU.TANH R147, R33 ;  /* 0x0000002100937308 */ /* 0x0001f00000002400 */
[----:B------:R5:W-:Y:S01]  /*4000*/  MUFU.TANH R151, R37 ;  /* 0x0000002500977308 */ /* 0x000be20000002400 */
[-CC-:B0-----:R-:W-:Y:S01]  /*4010*/  FFMA.FTZ R33, R133, R88.reuse, -R30.reuse ;  /* 0x0000005885217223 */ /* 0x181fe2000001081e */
[----:B-1----:R-:W-:Y:S01]  /*4020*/  FSEL R133, R44, -INF , P4 ;  /* 0xff8000002c857808 */ /* 0x002fe20002000000 */
[----:B------:R-:W-:Y:S01]  /*4030*/  FFMA.FTZ R44, R55, R88, -R30 ;  /* 0x00000058372c7223 */ /* 0x000fe2000001081e */
[----:B------:R-:W-:-:S02]  /*4040*/  ISETP.GT.AND P4, PT, R68, 0x70, PT ;  /* 0x000000704400780c */ /* 0x000fc40003f84270 */
[----:B------:R-:W-:Y:S02]  /*4050*/  FMNMX.FTZ R34, R133, R34, !PT ;  /* 0x0000002285227209 */ /* 0x000fe40007810000 */
[----:B------:R-:W0:Y:S01]  /*4060*/  MUFU.TANH R53, R53 ;  /* 0x0000003500357308 */ /* 0x000e220000002400 */
[-CC-:B-----5:R-:W-:Y:S01]  /*4070*/  FFMA.FTZ R37, R93, R88.reuse, -R30.reuse ;  /* 0x000000585d257223 */ /* 0x1a0fe2000001081e */
[----:B------:R-:W-:Y:S01]  /*4080*/  FSEL R93, R42, -INF , P3 ;  /* 0xff8000002a5d7808 */ /* 0x000fe20001800000 */
[-CC-:B------:R-:W-:Y:S01]  /*4090*/  FFMA.FTZ R42, R47, R88.reuse, -R30.reuse ;  /* 0x000000582f2a7223 */ /* 0x180fe2000001081e */
[----:B------:R-:W-:Y:S01]  /*40a0*/  ISETP.GT.AND P3, PT, R68, 0x71, PT ;  /* 0x000000714400780c */ /* 0x000fe20003f64270 */
[-CC-:B------:R-:W-:Y:S01]  /*40b0*/  FFMA.FTZ R47, R77, R88.reuse, -R30.reuse ;  /* 0x000000584d2f7223 */ /* 0x180fe2000001081e */
[----:B---3--:R-:W-:Y:S01]  /*40c0*/  FSEL R135, R48, -INF , P4 ;  /* 0xff80000030877808 */ /* 0x008fe20002000000 */
[----:B------:R-:W-:Y:S01]  /*40d0*/  FFMA.FTZ R48, R71, R88, -R30 ;  /* 0x0000005847307223 */ /* 0x000fe2000001081e */
[----:B------:R1:W-:Y:S01]  /*40e0*/  MUFU.EX2 R20, R36 ;  /* 0x0000002400147308 */ /* 0x0003e20000000800 */
[----:B------:R-:W-:-:S02]  /*40f0*/  ISETP.GT.AND P4, PT, R68, 0x78, PT ;  /* 0x000000784400780c */ /* 0x000fc40003f84270 */
[----:B----4-:R-:W-:Y:S01]  /*4100*/  FSEL R137, R49, -INF , P3 ;  /* 0xff80000031897808 */ /* 0x010fe20001800000 */
[----:B------:R-:W-:Y:S01]  /*4110*/  FFMA.FTZ R49, R87, R88, -R30 ;  /* 0x0000005857317223 */ /* 0x000fe2000001081e */
[C---:B------:R-:W-:Y:S02]  /*4120*/  ISETP.GT.AND P3, PT, R68.reuse, 0x79, PT ;  /* 0x000000794400780c */ /* 0x040fe40003f64270 */
[----:B------:R-:W-:Y:S01]  /*4130*/  FSEL R139, R139, -INF , P4 ;  /* 0xff8000008b8b7808 */ /* 0x000fe20002000000 */
[----:B------:R3:W-:Y:S01]  /*4140*/  MUFU.EX2 R32, R38 ;  /* 0x0000002600207308 */ /* 0x0007e20000000800 */
[----:B-1----:R-:W-:Y:S02]  /*4150*/  FMNMX.FTZ R36, R93, R34, !PT ;  /* 0x000000225d247209 */ /* 0x002fe40007810000 */
[----:B------:R-:W-:Y:S02]  /*4160*/  ISETP.GT.AND P4, PT, R68, 0x80, PT ;  /* 0x000000804400780c */ /* 0x000fe40003f84270 */
[----:B------:R-:W-:-:S02]  /*4170*/  FMNMX.FTZ R36, R135, R36, !PT ;  /* 0x0000002487247209 */ /* 0x000fc40007810000 */
[----:B0-----:R-:W-:Y:S01]  /*4180*/  FSEL R87, R53, -INF , P3 ;  /* 0xff80000035577808 */ /* 0x001fe20001800000 */
[----:B------:R-:W-:Y:S01]  /*4190*/  FFMA.FTZ R53, R81, R88, -R30 ;  /* 0x0000005851357223 */ /* 0x000fe2000001081e */
[----:B------:R-:W-:Y:S01]  /*41a0*/  FMNMX.FTZ R36, R137, R36, !PT ;  /* 0x0000002489247209 */ /* 0x000fe20007810000 */
[----:B------:R-:W-:Y:S01]  /*41b0*/  MUFU.EX2 R34, R89 ;  /* 0x0000005900227308 */ /* 0x000fe20000000800 */
[C---:B------:R-:W-:Y:S02]  /*41c0*/  ISETP.GT.AND P3, PT, R68.reuse, 0x81, PT ;  /* 0x000000814400780c */ /* 0x040fe40003f64270 */
[----:B------:R-:W-:Y:S02]  /*41d0*/  FMNMX.FTZ R36, R139, R36, !PT ;  /* 0x000000248b247209 */ /* 0x000fe40007810000 */
[----:B------:R-:W-:Y:S02]  /*41e0*/  FSEL R141, R141, -INF , P4 ;  /* 0xff8000008d8d7808 */ /* 0x000fe40002000000 */
[----:B---3--:R-:W-:Y:S01]  /*41f0*/  FMNMX.FTZ R38, R87, R36, !PT ;  /* 0x0000002457267209 */ /* 0x008fe20007810000 */
[----:B------:R-:W-:Y:S01]  /*4200*/  MUFU.EX2 R24, R24 ;  /* 0x0000001800187308 */ /* 0x000fe20000000800 */
[----:B------:R-:W-:-:S02]  /*4210*/  ISETP.GT.AND P4, PT, R68, 0x88, PT ;  /* 0x000000884400780c */ /* 0x000fc40003f84270 */
[----:B------:R-:W-:Y:S02]  /*4220*/  FSEL R85, R46, -INF , P3 ;  /* 0xff8000002e557808 */ /* 0x000fe40001800000 */
[----:B------:R-:W-:Y:S02]  /*4230*/  FMNMX.FTZ R38, R141, R38, !PT ;  /* 0x000000268d267209 */ /* 0x000fe40007810000 */
[C---:B------:R-:W-:Y:S01]  /*4240*/  ISETP.GT.AND P3, PT, R68.reuse, 0x89, PT ;  /* 0x000000894400780c */ /* 0x040fe20003f64270 */
[----:B------:R0:W-:Y:S01]  /*4250*/  MUFU.EX2 R36, R40 ;  /* 0x0000002800247308 */ /* 0x0001e20000000800 */
[----:B------:R-:W-:Y:S02]  /*4260*/  FSEL R143, R143, -INF , P4 ;  /* 0xff8000008f8f7808 */ /* 0x000fe40002000000 */
[----:B------:R-:W-:Y:S02]  /*4270*/  FMNMX.FTZ R38, R85, R38, !PT ;  /* 0x0000002655267209 */ /* 0x000fe40007810000 */
[----:B------:R-:W-:-:S02]  /*4280*/  ISETP.GT.AND P4, PT, R68, 0x90, PT ;  /* 0x000000904400780c */ /* 0x000fc40003f84270 */
[----:B------:R-:W-:Y:S01]  /*4290*/  FSEL R81, R50, -INF , P3 ;  /* 0xff80000032517808 */ /* 0x000fe20001800000 */
[----:B------:R-:W-:Y:S01]  /*42a0*/  MUFU.EX2 R25, R25 ;  /* 0x0000001900197308 */ /* 0x000fe20000000800 */
[----:B------:R-:W-:Y:S02]  /*42b0*/  FMNMX.FTZ R38, R143, R38, !PT ;  /* 0x000000268f267209 */ /* 0x000fe40007810000 */
[C---:B------:R-:W-:Y:S02]  /*42c0*/  ISETP.GT.AND P3, PT, R68.reuse, 0x91, PT ;  /* 0x000000914400780c */ /* 0x040fe40003f64270 */
[----:B------:R-:W-:Y:S02]  /*42d0*/  FSEL R145, R145, -INF , P4 ;  /* 0xff80000091917808 */ /* 0x000fe40002000000 */
[----:B0-----:R-:W-:Y:S01]  /*42e0*/  FMNMX.FTZ R40, R81, R38, !PT ;  /* 0x0000002651287209 */ /* 0x001fe20007810000 */
[----:B------:R-:W-:Y:S01]  /*42f0*/  MUFU.EX2 R26, R26 ;  /* 0x0000001a001a7308 */ /* 0x000fe20000000800 */
[----:B------:R-:W-:-:S02]  /*4300*/  ISETP.GT.AND P4, PT, R68, 0x98, PT ;  /* 0x000000984400780c */ /* 0x000fc40003f84270 */
[----:B------:R-:W-:Y:S02]  /*4310*/  FSEL R147, R147, -INF , P3 ;  /* 0xff80000093937808 */ /* 0x000fe40001800000 */
[----:B------:R-:W-:Y:S02]  /*4320*/  FMNMX.FTZ R40, R145, R40, !PT ;  /* 0x0000002891287209 */ /* 0x000fe40007810000 */
[----:B------:R-:W-:Y:S01]  /*4330*/  ISETP.GT.AND P3, PT, R68, 0x99, PT ;  /* 0x000000994400780c */ /* 0x000fe20003f64270 */
[----:B------:R0:W-:Y:S01]  /*4340*/  MUFU.EX2 R38, R51 ;  /* 0x0000003300267308 */ /* 0x0001e20000000800 */
[----:B------:R-:W-:Y:S02]  /*4350*/  FSEL R149, R149, -INF , P4 ;  /* 0xff80000095957808 */ /* 0x000fe40002000000 */
[----:B------:R-:W-:Y:S02]  /*4360*/  FMNMX.FTZ R40, R147, R40, !PT ;  /* 0x0000002893287209 */ /* 0x000fe40007810000 */
[----:B------:R-:W-:-:S02]  /*4370*/  FSEL R151, R151, -INF , P3 ;  /* 0xff80000097977808 */ /* 0x000fc40001800000 */
[----:B------:R-:W-:Y:S01]  /*4380*/  FMNMX.FTZ R40, R149, R40, !PT ;  /* 0x0000002895287209 */ /* 0x000fe20007810000 */
[----:B------:R-:W1:Y:S03]  /*4390*/  MUFU.EX2 R29, R29 ;  /* 0x0000001d001d7308 */ /* 0x000e660000000800 */
[----:B------:R-:W-:Y:S01]  /*43a0*/  FMNMX.FTZ R46, R151, R40, !PT ;  /* 0x00000028972e7209 */ /* 0x000fe20007810000 */
[-CC-:B------:R-:W-:Y:S01]  /*43b0*/  FFMA.FTZ R40, R41, R88.reuse, -R30.reuse ;  /* 0x0000005829287223 */ /* 0x180fe2000001081e */
[-CC-:B------:R-:W-:Y:S01]  /*43c0*/  FFMA.FTZ R41, R43, R88.reuse, -R30.reuse ;  /* 0x000000582b297223 */ /* 0x180fe2000001081e */
[----:B------:R-:W-:Y:S02]  /*43d0*/  FFMA.FTZ R43, R67, R88, -R30 ;  /* 0x00000058432b7223 */ /* 0x000fe4000001081e */
[----:B0-----:R-:W0:Y:S01]  /*43e0*/  SHFL.BFLY PT, R51, R46, 0x2, 0x1f ;  /* 0x0c401f002e337f89 */ /* 0x001e2200000e0000 */
[----:B------:R-:W-:Y:S08]  /*43f0*/  MUFU.EX2 R28, R28 ;  /* 0x0000001c001c7308 */ /* 0x000ff00000000800 */
[----:B------:R-:W-:Y:S01]  /*4400*/  MUFU.EX2 R33, R33 ;  /* 0x0000002100217308 */ /* 0x000fe20000000800 */
[----:B-1----:R-:W-:-:S04]  /*4410*/  F2FP.SATFINITE.E4M3.F32.PACK_AB_MERGE_C R185, R29, R26, RZ ;  /* 0x0000001a1db9723e */ /* 0x002fc800048070ff */
[----:B------:R-:W-:-:S03]  /*4420*/  F2FP.SATFINITE.E4M3.F32.PACK_AB_MERGE_C R185, R25, R24, R185 ;  /* 0x0000001819b9723e */ /* 0x000fc600048070b9 */
[----:B------:R-:W1:Y:S01]  /*4430*/  MUFU.EX2 R4, R4 ;  /* 0x0000000400047308 */ /* 0x000e620000000800 */
[----:B0-----:R-:W-:-:S07]  /*4440*/  FMNMX.FTZ R51, R46, R51, !PT ;  /* 0x000000332e337209 */ /* 0x001fce0007810000 */
[----:B------:R-:W-:Y:S01]  /*4450*/  MUFU.EX2 R9, R9 ;  /* 0x0000000900097308 */ /* 0x000fe20000000800 */
[-CC-:B------:R-:W-:Y:S01]  /*4460*/  FFMA.FTZ R46, R69, R88.reuse, -R30.reuse ;  /* 0x00000058452e7223 */ /* 0x180fe2000001081e */
[----:B------:R-:W-:Y:S01]  /*4470*/  FFMA.FTZ R30, R83, R88, -R30 ;  /* 0x00000058531e7223 */ /* 0x000fe2000001081e */
[----:B------:R-:W0:Y:S05]  /*4480*/  SHFL.BFLY PT, R50, R51, 0x1, 0x1f ;  /* 0x0c201f0033327f89 */ /* 0x000e2a00000e0000 */
[----:B------:R-:W-:Y:S01]  /*4490*/  MUFU.EX2 R11, R11 ;  /* 0x0000000b000b7308 */ /* 0x000fe20000000800 */
[----:B-1----:R-:W-:-:S04]  /*44a0*/  F2FP.SATFINITE.E4M3.F32.PACK_AB_MERGE_C R187, R4, R5, RZ ;  /* 0x0000000504bb723e */ /* 0x002fc800048070ff */
[----:B------:R-:W-:-:S03]  /*44b0*/  F2FP.SATFINITE.E4M3.F32.PACK_AB_MERGE_C R187, R33, R28, R187 ;  /* 0x0000001c21bb723e */ /* 0x000fc600048070bb */
[----:B------:R-:W-:Y:S08]  /*44c0*/  MUFU.EX2 R13, R13 ;  /* 0x0000000d000d7308 */ /* 0x000ff00000000800 */
[----:B------:R-:W-:Y:S01]  /*44d0*/  MUFU.EX2 R21, R21 ;  /* 0x0000001500157308 */ /* 0x000fe20000000800 */
[----:B0-----:R-:W-:-:S04]  /*44e0*/  FMNMX.FTZ R89, R51, R50, !PT ;  /* 0x0000003233597209 */ /* 0x001fc80007810000 */
        /* <DEDUP_REMOVED lines=20> */
[----:B------:R-:W0:Y:S01]  /*4630*/  MUFU.EX2 R52, R52 ;  /* 0x0000003400347308 */ /* 0x000e220000000800 */
        /* <DEDUP_REMOVED lines=14> */
[-C--:B------:R-:W-:Y:S01]  /*4720*/  FFMA.FTZ R93, R93, R88.reuse, -R58 ;  /* 0x000000585d5d7223 */ /* 0x080fe2000001083a */
[----:B------:R-:W3:Y:S01]  /*4730*/  MUFU.EX2 R60, R111 ;  /* 0x0000006f003c7308 */ /* 0x000ee20000000800 */
[----:B0-----:R-:W-:Y:S01]  /*4740*/  FADD.FTZ R78, R51, R52 ;  /* 0x00000034334e7221 */ /* 0x001fe20000010000 */
        /* <DEDUP_REMOVED lines=12> */
[----:B------:R-:W-:-:S02]  /*4810*/  FFMA.FTZ R58, R151, R88, -R58 ;  /* 0x00000058973a7223 */ /* 0x000fc4000001083a */
[----:B------:R-:W4:Y:S01]  /*4820*/  MUFU.EX2 R115, R115 ;  /* 0x0000007300737308 */ /* 0x000f220000000800 */
[----:B0-----:R-:W-:Y:S02]  /*4830*/  FADD.FTZ R57, R24, R25 ;  /* 0x0000001918397221 */ /* 0x001fe40000010000 */
[----:B------:R-:W0:Y:S02]  /*4840*/  @P2 LDC R24, c[0x0][0x450] ;  /* 0x00011400ff182b82 */ /* 0x000e240000000800 */
[----:B--2---:R-:W-:Y:S01]  /*4850*/  FADD.FTZ R56, R26, R57 ;  /* 0x000000391a387221 */ /* 0x004fe20000010000 */
[----:B-1----:R-:W-:Y:S02]  /*4860*/  FADD.FTZ R57, R107, R78 ;  /* 0x0000004e6b397221 */ /* 0x002fe40000010000 */
[----:B------:R-:W1:Y:S01]  /*4870*/  MUFU.EX2 R62, R119 ;  /* 0x00000077003e7308 */ /* 0x000e620000000800 */
[----:B------:R-:W-:Y:S01]  /*4880*/  FADD.FTZ R67, R29, R56 ;  /* 0x000000381d437221 */ /* 0x000fe20000010000 */
[C---:B---3--:R-:W-:Y:S01]  /*4890*/  FADD.FTZ R78, R60.reuse, R57 ;  /* 0x000000393c4e7221 */ /* 0x048fe20000010000 */
[----:B------:R-:W-:-:S02]  /*48a0*/  F2FP.SATFINITE.E4M3.F32.PACK_AB_MERGE_C R60, R60, R107, RZ ;  /* 0x0000006b3c3c723e */ /* 0x000fc400048070ff */
[----:B------:R-:W-:Y:S02]  /*48b0*/  FADD.FTZ R80, R28, R67 ;  /* 0x000000431c507221 */ /* 0x000fe40000010000 */
[----:B------:R-:W-:Y:S01]  /*48c0*/  F2FP.SATFINITE.E4M3.F32.PACK_AB_MERGE_C R184, R52, R51, R60 ;  /* 0x0000003334b8723e */ /* 0x000fe2000480703c */
[----:B------:R-:W2:Y:S01]  /*48d0*/  MUFU.EX2 R121, R121 ;  /* 0x0000007900797308 */ /* 0x000ea20000000800 */
[----:B------:R-:W-:Y:S01]  /*48e0*/  FADD.FTZ R80, R33, R80 ;  /* 0x0000005021507221 */ /* 0x000fe20000010000 */
[----:B----4-:R-:W-:-:S03]  /*48f0*/  FADD.FTZ R57, R115, R78 ;  /* 0x0000004e73397221 */ /* 0x010fc60000010000 */
[----:B------:R-:W-:-:S03]  /*4900*/  FADD.FTZ R67, R5, R80 ;  /* 0x0000005005437221 */ /* 0x000fc60000010000 */
[----:B------:R-:W3:Y:S01]  /*4910*/  MUFU.EX2 R64, R125 ;  /* 0x0000007d00407308 */ /* 0x000ee20000000800 */
[----:B-1----:R-:W-:Y:S01]  /*4920*/  FADD.FTZ R80, R62, R57 ;  /* 0x000000393e507221 */ /* 0x002fe20000010000 */
[----:B------:R-:W-:-:S06]  /*4930*/  FADD.FTZ R67, R4, R67 ;  /* 0x0000004304437221 */ /* 0x000fcc0000010000 */
[----:B------:R-:W1:Y:S01]  /*4940*/  MUFU.EX2 R54, R54 ;  /* 0x0000003600367308 */ /* 0x000e620000000800 */
[----:B--2---:R-:W-:Y:S01]  /*4950*/  FADD.FTZ R57, R121, R80 ;  /* 0x0000005079397221 */ /* 0x004fe20000010000 */
[----:B------:R-:W-:-:S04]  /*4960*/  FADD.FTZ R80, R6, R67 ;  /* 0x0000004306507221 */ /* 0x000fc80000010000 */
[----:B------:R-:W-:Y:S02]  /*4970*/  FADD.FTZ R67, R9, R80 ;  /* 0x0000005009437221 */ /* 0x000fe40000010000 */
[----:B------:R-:W2:Y:S01]  /*4980*/  MUFU.EX2 R55, R55 ;  /* 0x0000003700377308 */ /* 0x000ea20000000800 */
[----:B---3--:R-:W-:Y:S01]  /*4990*/  FADD.FTZ R57, R64, R57 ;  /* 0x0000003940397221 */ /* 0x008fe20000010000 */
[----:B------:R-:W-:Y:S01]  /*49a0*/  FADD.FTZ R84, R10, R67 ;  /* 0x000000430a547221 */ /* 0x000fe20000010000 */
[----:B------:R-:W-:-:S03]  /*49b0*/  F2FP.SATFINITE.E4M3.F32.PACK_AB_MERGE_C R64, R64, R121, RZ ;  /* 0x000000794040723e */ /* 0x000fc600048070ff */
[----:B------:R-:W-:Y:S01]  /*49c0*/  FADD.FTZ R67, R11, R84 ;  /* 0x000000540b437221 */ /* 0x000fe20000010000 */
[----:B------:R-:W-:Y:S01]  /*49d0*/  F2FP.SATFINITE.E4M3.F32.PACK_AB_MERGE_C R186, R62, R115, R64 ;  /* 0x000000733eba723e */ /* 0x000fe20004807040 */
[----:B------:R-:W3:Y:S01]  /*49e0*/  MUFU.EX2 R129, R129 ;  /* 0x0000008100817308 */ /* 0x000ee20000000800 */
[----:B-1----:R-:W-:-:S07]  /*49f0*/  FADD.FTZ R80, R54, R57 ;  /* 0x0000003936507221 */ /* 0x002fce0000010000 */
[----:B------:R-:W1:Y:S01]  /*4a00*/  MUFU.EX2 R66, R117 ;  /* 0x0000007500427308 */ /* 0x000e620000000800 */
[----:B--2---:R-:W-:-:S07]  /*4a10*/  FADD.FTZ R82, R55, R80 ;  /* 0x0000005037527221 */ /* 0x004fce0000010000 */
[----:B------:R-:W2:Y:S01]  /*4a20*/  MUFU.EX2 R131, R131 ;  /* 0x0000008300837308 */ /* 0x000ea20000000800 */
[----:B---3--:R-:W-:Y:S01]  /*4a30*/  FADD.FTZ R57, R129, R82 ;  /* 0x0000005281397221 */ /* 0x008fe20000010000 */
[----:B------:R-:W-:-:S04]  /*4a40*/  FADD.FTZ R82, R12, R67 ;  /* 0x000000430c527221 */ /* 0x000fc80000010000 */
[----:B------:R-:W-:Y:S01]  /*4a50*/  FADD.FTZ R29, R13, R82 ;  /* 0x000000520d1d7221 */ /* 0x000fe20000010000 */
[----:B------:R-:W-:Y:S01]  /*4a60*/  CS2R R82, SRZ ;  /* 0x0000000000527805 */ /* 0x000fe2000001ff00 */
[----:B------:R-:W3:Y:S01]  /*4a70*/  MUFU.EX2 R68, R73 ;  /* 0x0000004900447308 */ /* 0x000ee20000000800 */
[----:B-1----:R-:W-:Y:S01]  /*4a80*/  FADD.FTZ R26, R66, R57 ;  /* 0x00000039421a7221 */ /* 0x002fe20000010000 */
[----:B------:R-:W-:Y:S01]  /*4a90*/  FADD.FTZ R4, R14, R29 ;  /* 0x0000001d0e047221 */ /* 0x000fe20000010000 */
[C---:B------:R-:W-:Y:S02]  /*4aa0*/  F2FP.SATFINITE.E4M3.F32.PACK_AB_MERGE_C R29, R21.reuse, R14, RZ ;  /* 0x0000000e151d723e */ /* 0x040fe400048070ff */
[----:B------:R-:W-:Y:S01]  /*4ab0*/  F2FP.SATFINITE.E4M3.F32.PACK_AB_MERGE_C R66, R66, R129, RZ ;  /* 0x000000814242723e */ /* 0x000fe200048070ff */
[----:B------:R-:W-:Y:S01]  /*4ac0*/  FADD.FTZ R14, R21, R4 ;  /* 0x00000004150e7221 */ /* 0x000fe20000010000 */
[----:B------:R-:W-:Y:S01]  /*4ad0*/  F2FP.SATFINITE.E4M3.F32.PACK_AB_MERGE_C R183, R13, R12, R29 ;  /* 0x0000000c0db7723e */ /* 0x000fe2000480701d */
[----:B------:R-:W1:Y:S01]  /*4ae0*/  MUFU.EX2 R109, R109 ;  /* 0x0000006d006d7308 */ /* 0x000e620000000800 */
[----:B--2---:R-:W-:Y:S01]  /*4af0*/  FADD.FTZ R5, R131, R26 ;  /* 0x0000001a83057221 */ /* 0x004fe20000010000 */
[----:B------:R-:W-:Y:S01]  /*4b00*/  F2FP.SATFINITE.E4M3.F32.PACK_AB_MERGE_C R26, R11, R10, RZ ;  /* 0x0000000a0b1a723e */ /* 0x000fe200048070ff */
[----:B------:R-:W-:Y:S01]  /*4b10*/  FADD.FTZ R11, R15, R14 ;  /* 0x0000000e0f0b7221 */ /* 0x000fe20000010000 */
[----:B------:R-:W2:Y:S01]  /*4b20*/  @P2 LDC R13, c[0x0][0x44c] ;  /* 0x00011300ff0d2b82 */ /* 0x000ea20000000800 */
[----:B------:R-:W-:-:S02]  /*4b30*/  F2FP.SATFINITE.E4M3.F32.PACK_AB_MERGE_C R180, R55, R54, R66 ;  /* 0x0000003637b4723e */ /* 0x000fc40004807042 */
[----:B------:R-:W-:Y:S01]  /*4b40*/  CS2R R28, SRZ ;  /* 0x00000000001c7805 */ /* 0x000fe2000001ff00 */
[----:B------:R-:W-:Y:S01]  /*4b50*/  FADD.FTZ R11, R20, R11 ;  /* 0x0000000b140b7221 */ /* 0x000fe20000010000 */
[----:B------:R-:W4:Y:S01]  /*4b60*/  MUFU.EX2 R70, R75 ;  /* 0x0000004b00467308 */ /* 0x000f220000000800 */
[----:B---3--:R-:W-:Y:S01]  /*4b70*/  FADD.FTZ R10, R68, R5 ;  /* 0x00000005440a7221 */ /* 0x008fe20000010000 */
[----:B------:R-:W-:Y:S02]  /*4b80*/  F2FP.SATFINITE.E4M3.F32.PACK_AB_MERGE_C R181, R9, R6, R26 ;  /* 0x0000000609b5723e */ /* 0x000fe4000480701a */
[----:B------:R-:W-:Y:S02]  /*4b90*/  CS2R R54, SRZ ;  /* 0x0000000000367805 */ /* 0x000fe4000001ff00 */
[----:B------:R-:W-:Y:S02]  /*4ba0*/  CS2R R66, SRZ ;  /* 0x0000000000427805 */ /* 0x000fe4000001ff00 */
[----:B------:R-:W3:Y:S01]  /*4bb0*/  MUFU.EX2 R105, R105 ;  /* 0x0000006900697308 */ /* 0x000ee20000000800 */
[----:B-1----:R-:W-:-:S07]  /*4bc0*/  FADD.FTZ R5, R109, R10 ;  /* 0x0000000a6d057221 */ /* 0x002fce0000010000 */
[----:B------:R-:W1:Y:S01]  /*4bd0*/  MUFU.EX2 R103, R103 ;  /* 0x0000006700677308 */ /* 0x000e620000000800 */
[C---:B----4-:R-:W-:Y:S01]  /*4be0*/  FADD.FTZ R10, R70.reuse, R5 ;  /* 0x00000005460a7221 */ /* 0x050fe20000010000 */
[----:B------:R-:W-:-:S04]  /*4bf0*/  F2FP.SATFINITE.E4M3.F32.PACK_AB_MERGE_C R70, R70, R109, RZ ;  /* 0x0000006d4646723e */ /* 0x000fc800048070ff */
[----:B------:R-:W-:Y:S02]  /*4c00*/  F2FP.SATFINITE.E4M3.F32.PACK_AB_MERGE_C R182, R68, R131, R70 ;  /* 0x0000008344b6723e */ /* 0x000fe40004807046 */
[----:B------:R-:W-:Y:S01]  /*4c10*/  CS2R R68, SRZ ;  /* 0x0000000000447805 */ /* 0x000fe2000001ff00 */
[----:B------:R-:W4:Y:S01]  /*4c20*/  MUFU.EX2 R74, R101 ;  /* 0x00000065004a7308 */ /* 0x000f220000000800 */
[----:B---3--:R-:W-:Y:S01]  /*4c30*/  FADD.FTZ R5, R105, R10 ;  /* 0x0000000a69057221 */ /* 0x008fe20000010000 */
[----:B------:R-:W-:Y:S01]  /*4c40*/  FADD.FTZ R10, R32, R11 ;  /* 0x0000000b200a7221 */ /* 0x000fe20000010000 */
[C---:B------:R-:W-:Y:S02]  /*4c50*/  F2FP.SATFINITE.E4M3.F32.PACK_AB_MERGE_C R32, R37.reuse, R32, RZ ;  /* 0x000000202520723e */ /* 0x040fe400048070ff */
[----:B------:R-:W-:Y:S01]  /*4c60*/  CS2R R70, SRZ ;  /* 0x0000000000467805 */ /* 0x000fe2000001ff00 */
[----:B------:R-:W-:Y:S01]  /*4c70*/  FADD.FTZ R14, R72, R5 ;  /* 0x00000005480e7221 */ /* 0x000fe20000010000 */
[----:B------:R-:W-:Y:S01]  /*4c80*/  FADD.FTZ R37, R37, R10 ;  /* 0x0000000a25257221 */ /* 0x000fe20000010000 */
[----:B------:R-:W-:Y:S01]  /*4c90*/  F2FP.SATFINITE.E4M3.F32.PACK_AB_MERGE_C R177, R20, R15, R32 ;  /* 0x0000000f14b1723e */ /* 0x000fe20004807020 */
[----:B------:R-:W3:Y:S01]  /*4ca0*/  MUFU.EX2 R49, R49 ;  /* 0x0000003100317308 */ /* 0x000ee20000000800 */
[----:B-1----:R-:W-:Y:S01]  /*4cb0*/  FADD.FTZ R5, R103, R14 ;  /* 0x0000000e67057221 */ /* 0x002fe20000010000 */
[----:B------:R-:W-:Y:S01]  /*4cc0*/  FADD.FTZ R14, R34, R37 ;  /* 0x00000025220e7221 */ /* 0x000fe20000010000 */
[----:B------:R-:W-:-:S05]  /*4cd0*/  CS2R R32, SRZ ;  /* 0x0000000000207805 */ /* 0x000fca000001ff00 */
[----:B------:R-:W1:Y:S01]  /*4ce0*/  MUFU.EX2 R61, R61 ;  /* 0x0000003d003d7308 */ /* 0x000e620000000800 */
[C---:B----4-:R-:W-:Y:S01]  /*4cf0*/  F2FP.SATFINITE.E4M3.F32.PACK_AB_MERGE_C R103, R74.reuse, R103, RZ ;  /* 0x000000674a67723e */ /* 0x050fe200048070ff */
[----:B------:R-:W-:-:S03]  /*4d00*/  FADD.FTZ R74, R74, R5 ;  /* 0x000000054a4a7221 */ /* 0x000fc60000010000 */
[----:B------:R-:W-:Y:S02]  /*4d10*/  F2FP.SATFINITE.E4M3.F32.PACK_AB_MERGE_C R176, R72, R105, R103 ;  /* 0x0000006948b0723e */ /* 0x000fe40004807067 */
[----:B------:R-:W-:Y:S01]  /*4d20*/  CS2R R72, SRZ ;  /* 0x0000000000487805 */ /* 0x000fe2000001ff00 */
[----:B------:R-:W4:Y:S01]  /*4d30*/  MUFU.EX2 R53, R53 ;  /* 0x0000003500357308 */ /* 0x000f220000000800 */
[----:B---3--:R-:W-:-:S04]  /*4d40*/  FADD.FTZ R9, R49, R14 ;  /* 0x0000000e31097221 */ /* 0x008fc80000010000 */
[----:B------:R-:W-:-:S03]  /*4d50*/  FADD.FTZ R6, R36, R9 ;  /* 0x0000000924067221 */ /* 0x000fc60000010000 */
[----:B------:R-:W3:Y:S01]  /*4d60*/  MUFU.EX2 R76, R99 ;  /* 0x00000063004c7308 */ /* 0x000ee20000000800 */
[----:B-1----:R-:W-:Y:S01]  /*4d70*/  FADD.FTZ R5, R61, R74 ;  /* 0x0000004a3d057221 */ /* 0x002fe20000010000 */
[----:B------:R-:W-:-:S06]  /*4d80*/  CS2R R74, SRZ ;  /* 0x00000000004a7805 */ /* 0x000fcc000001ff00 */
[----:B------:R-:W1:Y:S01]  /*4d90*/  MUFU.EX2 R63, R63 ;  /* 0x0000003f003f7308 */ /* 0x000e620000000800 */
[C---:B----4-:R-:W-:Y:S01]  /*4da0*/  F2FP.SATFINITE.E4M3.F32.PACK_AB_MERGE_C R36, R53.reuse, R36, RZ ;  /* 0x000000243524723e */ /* 0x050fe200048070ff */
[----:B------:R-:W-:-:S03]  /*4db0*/  FADD.FTZ R53, R53, R6 ;  /* 0x0000000635357221 */ /* 0x000fc60000010000 */
[----:B------:R-:W-:Y:S02]  /*4dc0*/  F2FP.SATFINITE.E4M3.F32.PACK_AB_MERGE_C R179, R49, R34, R36 ;  /* 0x0000002231b3723e */ /* 0x000fe40004807024 */
[----:B------:R-:W-:Y:S01]  /*4dd0*/  CS2R R36, SRZ ;  /* 0x0000000000247805 */ /* 0x000fe2000001ff00 */
[----:B------:R-:W4:Y:S01]  /*4de0*/  MUFU.EX2 R27, R27 ;  /* 0x0000001b001b7308 */ /* 0x000f220000000800 */
[----:B---3--:R-:W-:-:S07]  /*4df0*/  FADD.FTZ R12, R76, R5 ;  /* 0x000000054c0c7221 */ /* 0x008fce0000010000 */
[----:B------:R-:W3:Y:S01]  /*4e00*/  MUFU.EX2 R56, R97 ;  /* 0x0000006100387308 */ /* 0x000ee20000000800 */
[----:B-1----:R-:W-:Y:S01]  /*4e10*/  FADD.FTZ R5, R63, R12 ;  /* 0x0000000c3f057221 */ /* 0x002fe20000010000 */
[----:B------:R-:W-:Y:S01]  /*4e20*/  FADD.FTZ R12, R38, R53 ;  /* 0x00000035260c7221 */ /* 0x000fe20000010000 */
[----:B------:R-:W-:-:S05]  /*4e30*/  CS2R R52, SRZ ;  /* 0x0000000000347805 */ /* 0x000fca000001ff00 */
[----:B------:R-:W-:Y:S01]  /*4e40*/  MUFU.EX2 R31, R31 ;  /* 0x0000001f001f7308 */ /* 0x000fe20000000800 */
[----:B----4-:R-:W-:-:S07]  /*4e50*/  FADD.FTZ R12, R27, R12 ;  /* 0x0000000c1b0c7221 */ /* 0x010fce0000010000 */
[----:B------:R-:W1:Y:S01]  /*4e60*/  MUFU.EX2 R40, R40 ;  /* 0x0000002800287308 */ /* 0x000e620000000800 */
[C---:B---3--:R-:W-:Y:S01]  /*4e70*/  F2FP.SATFINITE.E4M3.F32.PACK_AB_MERGE_C R63, R56.reuse, R63, RZ ;  /* 0x0000003f383f723e */ /* 0x048fe200048070ff */
[----:B------:R-:W-:-:S03]  /*4e80*/  FADD.FTZ R56, R56, R5 ;  /* 0x0000000538387221 */ /* 0x000fc60000010000 */
[----:B------:R-:W-:Y:S02]  /*4e90*/  F2FP.SATFINITE.E4M3.F32.PACK_AB_MERGE_C R178, R76, R61, R63 ;  /* 0x0000003d4cb2723e */ /* 0x000fe4000480703f */
[----:B------:R-:W-:Y:S02]  /*4ea0*/  CS2R R60, SRZ ;  /* 0x00000000003c7805 */ /* 0x000fe4000001ff00 */
[----:B------:R-:W-:Y:S01]  /*4eb0*/  CS2R R62, SRZ ;  /* 0x00000000003e7805 */ /* 0x000fe2000001ff00 */
[----:B------:R-:W3:Y:S01]  /*4ec0*/  MUFU.EX2 R65, R65 ;  /* 0x0000004100417308 */ /* 0x000ee20000000800 */
[----:B------:R-:W-:-:S07]  /*4ed0*/  CS2R R76, SRZ ;  /* 0x00000000004c7805 */ /* 0x000fce000001ff00 */
[----:B------:R-:W4:Y:S01]  /*4ee0*/  MUFU.EX2 R78, R95 ;  /* 0x0000005f004e7308 */ /* 0x000f220000000800 */
[----:B-1----:R-:W-:Y:S01]  /*4ef0*/  F2FP.SATFINITE.E4M3.F32.PACK_AB_MERGE_C R9, R40, R31, RZ ;  /* 0x0000001f2809723e */ /* 0x002fe200048070ff */
[----:B------:R-:W-:-:S03]  /*4f00*/  FADD.FTZ R31, R31, R12 ;  /* 0x0000000c1f1f7221 */ /* 0x000fc60000010000 */
[----:B------:R-:W-:Y:S01]  /*4f10*/  F2FP.SATFINITE.E4M3.F32.PACK_AB_MERGE_C R173, R27, R38, R9 ;  /* 0x000000261bad723e */ /* 0x000fe20004807009 */
[----:B------:R-:W-:Y:S01]  /*4f20*/  FADD.FTZ R40, R40, R31 ;  /* 0x0000001f28287221 */ /* 0x000fe20000010000 */
[----:B------:R-:W-:Y:S01]  /*4f30*/  CS2R R26, SRZ ;  /* 0x00000000001a7805 */ /* 0x000fe2000001ff00 */
[----:B------:R-:W-:Y:S01]  /*4f40*/  MUFU.EX2 R35, R35 ;  /* 0x0000002300237308 */ /* 0x000fe20000000800 */
[----:B---3--:R-:W-:Y:S01]  /*4f50*/  FADD.FTZ R5, R65, R56 ;  /* 0x0000003841057221 */ /* 0x008fe20000010000 */
[----:B------:R-:W-:-:S06]  /*4f60*/  CS2R R56, SRZ ;  /* 0x0000000000387805 */ /* 0x000fcc000001ff00 */
[----:B------:R-:W1:Y:S01]  /*4f70*/  MUFU.EX2 R44, R44 ;  /* 0x0000002c002c7308 */ /* 0x000e620000000800 */
[----:B----4-:R-:W-:-:S07]  /*4f80*/  FADD.FTZ R14, R78, R5 ;  /* 0x000000054e0e7221 */ /* 0x010fce0000010000 */
[----:B------:R-:W3:Y:S08]  /*4f90*/  MUFU.EX2 R41, R41 ;  /* 0x0000002900297308 */ /* 0x000ef00000000800 */
[----:B------:R-:W4:Y:S01]  /*4fa0*/  MUFU.EX2 R133, R133 ;  /* 0x0000008500857308 */ /* 0x000f220000000800 */
[----:B-1----:R-:W-:-:S07]  /*4fb0*/  F2FP.SATFINITE.E4M3.F32.PACK_AB_MERGE_C R11, R44, R35, RZ ;  /* 0x000000232c0b723e */ /* 0x002fce00048070ff */
[----:B------:R-:W1:Y:S01]  /*4fc0*/  MUFU.EX2 R42, R42 ;  /* 0x0000002a002a7308 */ /* 0x000e620000000800 */
[----:B---3--:R-:W-:-:S07]  /*4fd0*/  FADD.FTZ R9, R41, R40 ;  /* 0x0000002829097221 */ /* 0x008fce0000010000 */
[----:B------:R-:W3:Y:S01]  /*4fe0*/  MUFU.EX2 R80, R93 ;  /* 0x0000005d00507308 */ /* 0x000ee20000000800 */
[----:B----4-:R-:W-:-:S07]  /*4ff0*/  FADD.FTZ R5, R133, R14 ;  /* 0x0000000e85057221 */ /* 0x010fce0000010000 */
[----:B------:R-:W4:Y:S01]  /*5000*/  MUFU.EX2 R135, R135 ;  /* 0x0000008700877308 */ /* 0x000f220000000800 */
[C---:B-1----:R-:W-:Y:S01]  /*5010*/  F2FP.SATFINITE.E4M3.F32.PACK_AB_MERGE_C R175, R42.reuse, R41, R11 ;  /* 0x000000292aaf723e */ /* 0x042fe2000480700b */
[----:B------:R-:W-:Y:S01]  /*5020*/  FADD.FTZ R42, R42, R9 ;  /* 0x000000092a2a7221 */ /* 0x000fe20000010000 */
[----:B------:R-:W-:-:S03]  /*5030*/  CS2R R40, SRZ ;  /* 0x0000000000287805 */ /* 0x000fc6000001ff00 */
[----:B------:R-:W-:Y:S02]  /*5040*/  FADD.FTZ R35, R35, R42 ;  /* 0x0000002a23237221 */ /* 0x000fe40000010000 */
[----:B------:R-:W1:Y:S01]  /*5050*/  MUFU.EX2 R4, R137 ;  /* 0x0000008900047308 */ /* 0x000e620000000800 */
[C---:B---3--:R-:W-:Y:S01]  /*5060*/  F2FP.SATFINITE.E4M3.F32.PACK_AB_MERGE_C R133, R80.reuse, R133, RZ ;  /* 0x000000855085723e */ /* 0x048fe200048070ff */
[----:B------:R-:W-:Y:S01]  /*5070*/  FADD.FTZ R80, R80, R5 ;  /* 0x0000000550507221 */ /* 0x000fe20000010000 */
[----:B------:R-:W-:Y:S01]  /*5080*/  FADD.FTZ R44, R44, R35 ;  /* 0x000000232c2c7221 */ /* 0x000fe20000010000 */
[----:B------:R-:W-:Y:S02]  /*5090*/  CS2R R34, SRZ ;  /* 0x0000000000227805 */ /* 0x000fe4000001ff00 */
[----:B------:R-:W-:Y:S02]  /*50a0*/  F2FP.SATFINITE.E4M3.F32.PACK_AB_MERGE_C R172, R78, R65, R133 ;  /* 0x000000414eac723e */ /* 0x000fe40004807085 */
[----:B------:R-:W-:Y:S01]  /*50b0*/  CS2R R64, SRZ ;  /* 0x0000000000407805 */ /* 0x000fe2000001ff00 */
[----:B------:R-:W-:Y:S01]  /*50c0*/  MUFU.EX2 R39, R39 ;  /* 0x0000002700277308 */ /* 0x000fe20000000800 */
[----:B----4-:R-:W-:-:S07]  /*50d0*/  FADD.FTZ R5, R135, R80 ;  /* 0x0000005087057221 */ /* 0x010fce0000010000 */
[----:B------:R-:W3:Y:S01]  /*50e0*/  MUFU.EX2 R48, R48 ;  /* 0x0000003000307308 */ /* 0x000ee20000000800 */
[----:B-1----:R-:W-:-:S07]  /*50f0*/  FADD.FTZ R20, R4, R5 ;  /* 0x0000000504147221 */ /* 0x002fce0000010000 */
[----:B------:R-:W1:Y:S08]  /*5100*/  MUFU.EX2 R43, R43 ;  /* 0x0000002b002b7308 */ /* 0x000e700000000800 */
[----:B------:R-:W4:Y:S01]  /*5110*/  MUFU.EX2 R139, R139 ;  /* 0x0000008b008b7308 */ /* 0x000f220000000800 */
[----:B---3--:R-:W-:-:S07]  /*5120*/  F2FP.SATFINITE.E4M3.F32.PACK_AB_MERGE_C R11, R48, R39, RZ ;  /* 0x00000027300b723e */ /* 0x008fce00048070ff */
[----:B------:R-:W3:Y:S01]  /*5130*/  MUFU.EX2 R46, R46 ;  /* 0x0000002e002e7308 */ /* 0x000ee20000000800 */
[----:B-1----:R-:W-:-:S07]  /*5140*/  FADD.FTZ R9, R43, R44 ;  /* 0x0000002c2b097221 */ /* 0x002fce0000010000 */
[----:B------:R1:W5:Y:S01]  /*5150*/  MUFU.EX2 R10, R87 ;  /* 0x00000057000a7308 */ /* 0x0003620000000800 */
[----:B----4-:R-:W-:-:S07]  /*5160*/  FADD.FTZ R5, R139, R20 ;  /* 0x000000148b057221 */ /* 0x010fce0000010000 */
[----:B------:R-:W4:Y:S01]  /*5170*/  MUFU.EX2 R141, R141 ;  /* 0x0000008d008d7308 */ /* 0x000f220000000800 */
[C---:B---3--:R-:W-:Y:S01]  /*5180*/  F2FP.SATFINITE.E4M3.F32.PACK_AB_MERGE_C R169, R46.reuse, R43, R11 ;  /* 0x0000002b2ea9723e */ /* 0x048fe2000480700b */
[----:B------:R-:W-:Y:S01]  /*5190*/  FADD.FTZ R46, R46, R9 ;  /* 0x000000092e2e7221 */ /* 0x000fe20000010000 */
[----:B--2---:R-:W-:Y:S01]  /*51a0*/  @P2 IMAD.HI.U32 R9, R22, R13, RZ ;  /* 0x0000000d16092227 */ /* 0x004fe200078e00ff */
[----:B------:R-:W-:Y:S02]  /*51b0*/  CS2R R42, SRZ ;  /* 0x00000000002a7805 */ /* 0x000fe4000001ff00 */
[----:B-1----:R-:W-:Y:S01]  /*51c0*/  CS2R R86, SRZ ;  /* 0x0000000000567805 */ /* 0x002fe2000001ff00 */
[----:B------:R-:W-:Y:S01]  /*51d0*/  FADD.FTZ R39, R39, R46 ;  /* 0x0000002e27277221 */ /* 0x000fe20000010000 */
[----:B------:R1:W2:Y:S01]  /*51e0*/  MUFU.EX2 R6, R85 ;  /* 0x0000005500067308 */ /* 0x0002a20000000800 */
[C---:B-----5:R-:W-:Y:S01]  /*51f0*/  F2FP.SATFINITE.E4M3.F32.PACK_AB_MERGE_C R139, R10.reuse, R139, RZ ;  /* 0x0000008b0a8b723e */ /* 0x060fe200048070ff */
[----:B------:R-:W-:Y:S01]  /*5200*/  FADD.FTZ R10, R10, R5 ;  /* 0x000000050a0a7221 */ /* 0x000fe20000010000 */
[----:B0-----:R-:W-:Y:S01]  /*5210*/  @P2 SHF.R.U32.HI R22, RZ, R24, R9 ;  /* 0x00000018ff162219 */ /* 0x001fe20000011609 */
[----:B------:R-:W-:Y:S01]  /*5220*/  FADD.FTZ R48, R48, R39 ;  /* 0x0000002730307221 */ /* 0x000fe20000010000 */
[----:B------:R-:W-:-:S02]  /*5230*/  F2FP.SATFINITE.E4M3.F32.PACK_AB_MERGE_C R174, R4, R135, R139 ;  /* 0x0000008704ae723e */ /* 0x000fc4000480708b */
[----:B------:R-:W-:Y:S02]  /*5240*/  CS2R R24, SRZ ;  /* 0x0000000000187805 */ /* 0x000fe4000001ff00 */
[----:B------:R-:W-:Y:S01]  /*5250*/  IADD3 R22, R22, -R59, R104 ;  /* 0x8000003b16167210 */ /* 0x000fe20007ffe068 */
[----:B------:R-:W0:Y:S01]  /*5260*/  MUFU.EX2 R143, R143 ;  /* 0x0000008f008f7308 */ /* 0x000e220000000800 */
[----:B----4-:R-:W-:Y:S01]  /*5270*/  FADD.FTZ R5, R141, R10 ;  /* 0x0000000a8d057221 */ /* 0x010fe20000010000 */
[----:B------:R-:W-:Y:S02]  /*5280*/  CS2R R38, SRZ ;  /* 0x0000000000267805 */ /* 0x000fe4000001ff00 */
[----:B-1----:R-:W-:Y:S01]  /*5290*/  CS2R R84, SRZ ;  /* 0x0000000000547805 */ /* 0x002fe2000001ff00 */
[----:B------:R-:W-:-:S03]  /*52a0*/  IMAD.HI R22, R22, 0x66666667, RZ ;  /* 0x6666666716167827 */ /* 0x000fc600078e02ff */
[----:B------:R-:W-:Y:S01]  /*52b0*/  MUFU.EX2 R45, R45 ;  /* 0x0000002d002d7308 */ /* 0x000fe20000000800 */
[----:B--2---:R-:W-:-:S07]  /*52c0*/  FADD.FTZ R10, R6, R5 ;  /* 0x00000005060a7221 */ /* 0x004fce0000010000 */
[----:B------:R-:W1:Y:S01]  /*52d0*/  MUFU.EX2 R30, R30 ;  /* 0x0000001e001e7308 */ /* 0x000e620000000800 */
[----:B0-----:R-:W-:-:S07]  /*52e0*/  FADD.FTZ R5, R143, R10 ;  /* 0x0000000a8f057221 */ /* 0x001fce0000010000 */
[----:B------:R-:W0:Y:S08]  /*52f0*/  MUFU.EX2 R47, R47 ;  /* 0x0000002f002f7308 */ /* 0x000e300000000800 */
[----:B------:R2:W3:Y:S01]  /*5300*/  MUFU.EX2 R50, R79 ;  /* 0x0000004f00327308 */ /* 0x0004e20000000800 */
[----:B-1----:R-:W-:-:S07]  /*5310*/  F2FP.SATFINITE.E4M3.F32.PACK_AB_MERGE_C R10, R30, R45, RZ ;  /* 0x0000002d1e0a723e */ /* 0x002fce00048070ff */
[----:B------:R1:W4:Y:S01]  /*5320*/  MUFU.EX2 R12, R81 ;  /* 0x00000051000c7308 */ /* 0x0003220000000800 */
[----:B0-----:R-:W-:Y:S01]  /*5330*/  FADD.FTZ R9, R47, R48 ;  /* 0x000000302f097221 */ /* 0x001fe20000010000 */
[----:B------:R-:W-:Y:S02]  /*5340*/  CS2R R48, SRZ ;  /* 0x0000000000307805 */ /* 0x000fe4000001ff00 */
[----:B--2---:R-:W-:-:S04]  /*5350*/  CS2R R78, SRZ ;  /* 0x00000000004e7805 */ /* 0x004fc8000001ff00 */
[----:B------:R-:W0:Y:S01]  /*5360*/  MUFU.EX2 R145, R145 ;  /* 0x0000009100917308 */ /* 0x000e220000000800 */
[C---:B---3--:R-:W-:Y:S01]  /*5370*/  F2FP.SATFINITE.E4M3.F32.PACK_AB_MERGE_C R171, R50.reuse, R47, R10 ;  /* 0x0000002f32ab723e */ /* 0x048fe2000480700a */
[----:B------:R-:W-:Y:S01]  /*5380*/  FADD.FTZ R50, R50, R9 ;  /* 0x0000000932327221 */ /* 0x000fe20000010000 */
[----:B------:R-:W-:Y:S02]  /*5390*/  SHF.R.U32.HI R9, RZ, 0x1f, R22 ;  /* 0x0000001fff097819 */ /* 0x000fe40000011616 */
[----:B------:R-:W-:Y:S02]  /*53a0*/  CS2R R46, SRZ ;  /* 0x00000000002e7805 */ /* 0x000fe4000001ff00 */
[----:B-1----:R-:W-:Y:S02]  /*53b0*/  CS2R R80, SRZ ;  /* 0x0000000000507805 */ /* 0x002fe4000001ff00 */
[----:B------:R-:W-:Y:S01]  /*53c0*/  LEA.HI.SX32 R9, R22, R9, 0x1a ;  /* 0x0000000916097211 */ /* 0x000fe200078fd2ff */
[----:B------:R-:W1:Y:S01]  /*53d0*/  MUFU.EX2 R14, R147 ;  /* 0x00000093000e7308 */ /* 0x000e620000000800 */
[C---:B----4-:R-:W-:Y:S01]  /*53e0*/  F2FP.SATFINITE.E4M3.F32.PACK_AB_MERGE_C R143, R12.reuse, R143, RZ ;  /* 0x0000008f0c8f723e */ /* 0x050fe200048070ff */
[----:B------:R-:W-:Y:S01]  /*53f0*/  FADD.FTZ R12, R12, R5 ;  /* 0x000000050c0c7221 */ /* 0x000fe20000010000 */
[----:B------:R-:W-:-:S02]  /*5400*/  VIMNMX R11, R18, R9, !PT ;  /* 0x00000009120b7248 */ /* 0x000fc40007fe0100 */
[----:B------:R-:W-:-:S03]  /*5410*/  F2FP.SATFINITE.E4M3.F32.PACK_AB_MERGE_C R168, R6, R141, R143 ;  /* 0x0000008d06a8723e */ /* 0x000fc6000480708f */
[----:B------:R-:W-:Y:S01]  /*5420*/  MUFU.EX2 R149, R149 ;  /* 0x0000009500957308 */ /* 0x000fe20000000800 */
[----:B0-----:R-:W-:Y:S01]  /*5430*/  FADD.FTZ R5, R145, R12 ;  /* 0x0000000c91057221 */ /* 0x001fe20000010000 */
[----:B------:R-:W-:-:S05]  /*5440*/  VIADD R12, R23, 0xfffffffe ;  /* 0xfffffffe170c7836 */ /* 0x000fca0000000000 */
[----:B------:R-:W-:Y:S01]  /*5450*/  ISETP.GE.AND P3, PT, R12, R11, PT ;  /* 0x0000000b0c00720c */ /* 0x000fe20003f66270 */
[----:B------:R-:W0:Y:S01]  /*5460*/  MUFU.EX2 R58, R58 ;  /* 0x0000003a003a7308 */ /* 0x000e220000000800 */
[----:B-1----:R-:W-:Y:S01]  /*5470*/  FADD.FTZ R4, R14, R5 ;  /* 0x000000050e047221 */ /* 0x002fe20000010000 */
[----:B------:R-:W-:Y:S01]  /*5480*/  FADD.FTZ R5, R45, R50 ;  /* 0x000000322d057221 */ /* 0x000fe20000010000 */
[----:B------:R-:W-:Y:S02]  /*5490*/  CS2R R44, SRZ ;  /* 0x00000000002c7805 */ /* 0x000fe4000001ff00 */
[----:B------:R-:W-:Y:S01]  /*54a0*/  CS2R R50, SRZ ;  /* 0x0000000000327805 */ /* 0x000fe2000001ff00 */
[----:B------:R-:W-:Y:S01]  /*54b0*/  FADD.FTZ R5, R30, R5 ;  /* 0x000000051e057221 */ /* 0x000fe20000010000 */
[----:B------:R-:W-:Y:S02]  /*54c0*/  CS2R R30, SRZ ;  /* 0x00000000001e7805 */ /* 0x000fe4000001ff00 */
[----:B0-----:R-:W-:Y:S01]  /*54d0*/  F2FP.SATFINITE.E4M3.F32.PACK_AB_MERGE_C R6, R58, R149, RZ ;  /* 0x000000953a06723e */ /* 0x001fe200048070ff */
[----:B------:R-:W-:Y:S01]  /*54e0*/  FADD.FTZ R149, R149, R4 ;  /* 0x0000000495957221 */ /* 0x000fe20000010000 */
[----:B------:R-:W-:-:S02]  /*54f0*/  IMAD.MOV.U32 R4, RZ, RZ, RZ ;  /* 0x000000ffff047224 */ /* 0x000fc400078e00ff */
[----:B------:R-:W-:Y:S01]  /*5500*/  F2FP.SATFINITE.E4M3.F32.PACK_AB_MERGE_C R170, R14, R145, R6 ;  /* 0x000000910eaa723e */ /* 0x000fe20004807006 */
[----:B------:R-:W-:Y:S01]  /*5510*/  FADD.FTZ R6, R58, R149 ;  /* 0x000000953a067221 */ /* 0x000fe20000010000 */
[----:B------:R-:W-:Y:S01]  /*5520*/  CS2R R58, SRZ ;  /* 0x00000000003a7805 */ /* 0x000fe2000001ff00 */
        /* <DEDUP_REMOVED lines=38> */
[----:B------:R-:W-:-:S05]  /*5790*/  ULDC UR53, c[0x0][0x2f0] ;  /* 0x0000bc0000357ab9 */ /* 0x000fca0000000800 */
.L_x_1927:
[----:B------:R-:W-:Y:S01]  /*57a0*/  ISETP.NE.AND P4, PT, RZ, UR38, PT ;  /* 0x00000026ff007c0c */ /* 0x000fe2000bf85270 */
[----:B------:R-:W-:-:S04]  /*57b0*/  UISETP.NE.AND UP0, UPT, UR55, 0x1, UPT ;  /* 0x000000013700788c */ /* 0x000fc8000bf05270 */
[----:B------:R-:W-:-:S06]  /*57c0*/  USEL UR6, URZ, 0x1, UP0 ;  /* 0x000000013f067887 */ /* 0x000fcc0008000000 */
[----:B------:R-:W-:Y:S02]  /*57d0*/  LOP3.LUT R4, R13, UR6, RZ, 0x3c, !PT ;  /* 0x000000060d047c12 */ /* 0x000fe4000f8e3cff */
[----:B------:R-:W-:Y:S05]  /*57e0*/  @P4 BRA `(.L_x_1918) ;  /* 0x0000000000344947 */ /* 0x000fea0003800000 */
[----:B------:R-:W-:Y:S05]  /*57f0*/  @!P1 BRA `(.L_x_1919) ;  /* 0x0000000000049947 */ /* 0x000fea0003800000 */
[----:B------:R-:W-:Y:S01]  /*5800*/  BPT.TRAP 0x1 ;  /* 0x000000040000795c */ /* 0x000fe20000300000 */
.L_x_1919:
        /* <DEDUP_REMOVED lines=8> */
.L_x_1920:
[----:B-1----:R-:W-:Y:S05]  /*5890*/  @P3 BRA `(.L_x_1918) ;  /* 0x0000000000083947 */ /* 0x002fea0003800000 */
[----:B------:R-:W1:Y:S02]  /*58a0*/  SYNCS.PHASECHK.TRANS64.TRYWAIT P3, [UR6+0x29830], R14 ;  /* 0x0298300eff0075a7 */ /* 0x000e640008060146 */
[----:B-1----:R-:W-:Y:S05]  /*58b0*/  @!P3 BRA `(.L_x_1921) ;  /* 0x000000dc009cb947 */ /* 0x002fea0003800000 */
.L_x_1918:
        /* <DEDUP_REMOVED lines=35> */
[----:B------:R-:W-:Y:S02]  /*5af0*/  UIADD3 UR11, UR56, 0x182, URZ ;  /* 0x00000182380b7890 */ /* 0x000fe4000fffe03f */
        /* <DEDUP_REMOVED lines=128> */
[----:B------:R-:W-:Y:S02]  /*6300*/  UIADD3 UR6, UR56, 0x582, URZ ;  /* 0x0000058238067890 */ /* 0x000fe4000fffe03f */
        /* <DEDUP_REMOVED lines=29> */
.L_x_1923:
[----:B------:R-:W-:Y:S01]  /*64e0*/  ULEA UR6, UR55, UR39, 0x3 ;  /* 0x0000002737067291 */ /* 0x000fe2000f8e183f */
[----:B------:R-:W-:-:S08]  /*64f0*/  SHF.L.U32 R13, R13, 0x1f, RZ ;  /* 0x0000001f0d0d7819 */ /* 0x000fd000000006ff */
[----:B------:R0:W1:Y:S01]  /*6500*/  SYNCS.PHASECHK.TRANS64.TRYWAIT P3, [UR6+0x29850], R13 ;  /* 0x0298500dff0075a7 */ /* 0x0000620008060146 */
[----:B------:R-:W-:Y:S05]  /*6510*/  @!P1 BRA `(.L_x_1924) ;  /* 0x0000000000049947 */ /* 0x000fea0003800000 */
[----:B------:R-:W-:Y:S01]  /*6520*/  BPT.TRAP 0x1 ;  /* 0x000000040000795c */ /* 0x000fe20000300000 */
.L_x_1924:
[----:B-1----:R-:W-:Y:S05]  /*6530*/  @P3 BRA `(.L_x_1922) ;  /* 0x0000000000083947 */ /* 0x002fea0003800000 */
[----:B------:R-:W1:Y:S02]  /*6540*/  SYNCS.PHASECHK.TRANS64.TRYWAIT P3, [UR6+0x29850], R13 ;  /* 0x0298500dff0075a7 */ /* 0x000e640008060146 */
[----:B-1----:R-:W-:Y:S05]  /*6550*/  @!P3 BRA `(.L_x_1925) ;  /* 0x000000d0008cb947 */ /* 0x002fea0003800000 */
.L_x_1922:
[C---:B------:R-:W-:Y:S01]  /*6560*/  FMUL.FTZ R199, R0.reuse, R140 ;  /* 0x0000008c00c77220 */ /* 0x040fe20000410000 */
[C---:B------:R-:W-:Y:S01]  /*6570*/  FMUL.FTZ R140, R0.reuse, R146 ;  /* 0x00000092008c7220 */ /* 0x040fe20000410000 */
[C---:B------:R-:W-:Y:S01]  /*6580*/  FMUL.FTZ R146, R0.reuse, R120 ;  /* 0x0000007800927220 */ /* 0x040fe20000410000 */
[C---:B------:R-:W-:Y:S01]  /*6590*/  FMUL.FTZ R120, R0.reuse, R122 ;  /* 0x0000007a00787220 */ /* 0x040fe20000410000 */
[C---:B------:R-:W-:Y:S01]  /*65a0*/  FMUL.FTZ R122, R0.reuse, R126 ;  /* 0x0000007e007a7220 */ /* 0x040fe20000410000 */
[C---:B------:R-:W-:Y:S01]  /*65b0*/  FMUL.FTZ R197, R0.reuse, R141 ;  /* 0x0000008d00c57220 */ /* 0x040fe20000410000 */
[----:B------:R-:W2:Y:S01]  /*65c0*/  @P2 LDC R126, c[0x0][0x44c] ;  /* 0x00011300ff7e2b82 */ /* 0x000ea20000000800 */
[C---:B------:R-:W-:Y:S01]  /*65d0*/  FMUL.FTZ R141, R0.reuse, R147 ;  /* 0x00000093008d7220 */ /* 0x040fe20000410000 */
[C---:B------:R-:W-:Y:S01]  /*65e0*/  FMUL.FTZ R147, R0.reuse, R121 ;  /* 0x0000007900937220 */ /* 0x040fe20000410000 */
[C---:B------:R-:W-:Y:S01]  /*65f0*/  FMUL.FTZ R121, R0.reuse, R123 ;  /* 0x0000007b00797220 */ /* 0x040fe20000410000 */
[C---:B------:R-:W-:Y:S01]  /*6600*/  FMUL.FTZ R123, R0.reuse, R127 ;  /* 0x0000007f007b7220 */ /* 0x040fe20000410000 */
[C---:B------:R-:W-:Y:S01]  /*6610*/  FMUL.FTZ R203, R0.reuse, R136 ;  /* 0x0000008800cb7220 */ /* 0x040fe20000410000 */
[C---:B------:R-:W-:Y:S01]  /*6620*/  FMUL.FTZ R136, R0.reuse, R138 ;  /* 0x0000008a00887220 */ /* 0x040fe20000410000 */
[C---:B------:R-:W-:Y:S01]  /*6630*/  FMUL.FTZ R138, R0.reuse, R142 ;  /* 0x0000008e008a7220 */ /* 0x040fe20000410000 */
[----:B------:R-:W3:Y:S01]  /*6640*/  @P2 LDC R127, c[0x0][0x450] ;  /* 0x00011400ff7f2b82 */ /* 0x000ee20000000800 */
[C---:B------:R-:W-:Y:S01]  /*6650*/  FMUL.FTZ R142, R0.reuse, R150 ;  /* 0x00000096008e7220 */ /* 0x040fe20000410000 */
[----:B------:R-:W-:Y:S01]  /*6660*/  FMUL.FTZ R150, R0, R128 ;  /* 0x0000008000967220 */ /* 0x000fe20000410000 */
[----:B------:R-:W-:-:S02]  /*6670*/  IMAD.MOV.U32 R128, RZ, RZ, R7 ;  /* 0x000000ffff807224 */ /* 0x000fc400078e0007 */
        /* <DEDUP_REMOVED lines=11> */
[----:B------:R-:W4:Y:S01]  /*6730*/  MUFU.TANH R188, R188 ;  /* 0x000000bc00bc7308 */ /* 0x000f220000002400 */
[----:B--2---:R-:W-:-:S04]  /*6740*/  @P2 IMAD.HI.U32 R126, R7, R126, RZ ;  /* 0x0000007e077e2227 */ /* 0x004fc800078e00ff */
[C---:B------:R-:W-:Y:S01]  /*6750*/  FMUL.FTZ R195, R0.reuse, R144 ;  /* 0x0000009000c37220 */ /* 0x040fe20000410000 */
[C---:B------:R-:W-:Y:S01]  /*6760*/  FMUL.FTZ R144, R0.reuse, R148 ;  /* 0x0000009400907220 */ /* 0x040fe20000410000 */
[C---:B------:R-:W-:Y:S01]  /*6770*/  FMUL.FTZ R207, R0.reuse, R156 ;  /* 0x0000009c00cf7220 */ /* 0x040fe20000410000 */
[C---:B------:R-:W-:Y:S01]  /*6780*/  FMUL.FTZ R148, R0.reuse, R124 ;  /* 0x0000007c00947220 */ /* 0x040fe20000410000 */
[C---:B------:R-:W-:Y:S01]  /*6790*/  FMUL.FTZ R124, R0.reuse, R130 ;  /* 0x00000082007c7220 */ /* 0x040fe20000410000 */
[C---:B------:R-:W-:Y:S01]  /*67a0*/  FMUL.FTZ R211, R0.reuse, R157 ;  /* 0x0000009d00d37220 */ /* 0x040fe20000410000 */
[----:B------:R-:W2:Y:S01]  /*67b0*/  MUFU.TANH R205, R205 ;  /* 0x000000cd00cd7308 */ /* 0x000ea20000002400 */
[----:B---3--:R-:W-:Y:S01]  /*67c0*/  @P2 SHF.R.U32.HI R128, RZ, R127, R126 ;  /* 0x0000007fff802219 */ /* 0x008fe2000001167e */
[----:B------:R-:W-:Y:S01]  /*67d0*/  IMAD.MOV.U32 R127, RZ, RZ, -0xa0 ;  /* 0xffffff60ff7f7424 */ /* 0x000fe200078e00ff */
[----:B------:R-:W-:Y:S01]  /*67e0*/  UIADD3 UR6, UR39, 0x400, URZ ;  /* 0x0000040027067890 */ /* 0x000fe2000fffe03f */
[C---:B------:R-:W-:Y:S01]  /*67f0*/  FMUL.FTZ R126, R0.reuse, R134 ;  /* 0x00000086007e7220 */ /* 0x040fe20000410000 */
[----:B------:R-:W-:Y:S01]  /*6800*/  FMUL.FTZ R213, R0, R160 ;  /* 0x000000a000d57220 */ /* 0x000fe20000410000 */
[----:B------:R-:W3:Y:S01]  /*6810*/  SHFL.IDX PT, R131, R128, RZ, 0x1c1f ;  /* 0x001c1fff80837589 */ /* 0x000ee200000e0000 */
[----:B------:R-:W-:Y:S01]  /*6820*/  IMAD R127, R12, R127, 0x1 ;  /* 0x000000010c7f7424 */ /* 0x000fe200078e027f */
[----:B------:R-:W5:Y:S01]  /*6830*/  MUFU.TANH R207, R207 ;  /* 0x000000cf00cf7308 */ /* 0x000f620000002400 */
[----:B------:R-:W-:Y:S01]  /*6840*/  USHF.R.U32.HI UR6, URZ, 0x4, UR6 ;  /* 0x000000043f067899 */ /* 0x000fe20008011606 */
[----:B------:R-:W-:Y:S01]  /*6850*/  FMUL.FTZ R215, R0, R161 ;  /* 0x000000a100d77220 */ /* 0x000fe20000410000 */
[----:B------:R-:W-:-:S02]  /*6860*/  IMAD R129, R8, -0x2, R127 ;  /* 0xfffffffe08817824 */ /* 0x000fc400078e027f */
[C---:B01----:R-:W-:Y:S01]  /*6870*/  FMUL.FTZ R13, R0.reuse, R154 ;  /* 0x0000009a000d7220 */ /* 0x043fe20000410000 */
[----:B------:R-:W-:Y:S01]  /*6880*/  ULOP3.LUT UR6, UR6, 0x3fff, URZ, 0xc0, !UPT ;  /* 0x00003fff06067892 */ /* 0x000fe2000f8ec03f */
[----:B------:R-:W-:Y:S01]  /*6890*/  FMUL.FTZ R154, R0, R132 ;  /* 0x00000084009a7220 */ /* 0x000fe20000410000 */
[----:B------:R-:W-:Y:S01]  /*68a0*/  IMAD R130, R16, UR53, R129 ;  /* 0x0000003510827c24 */ /* 0x000fe2000f8e0281 */
[----:B------:R-:W0:Y:S01]  /*68b0*/  MUFU.TANH R211, R211 ;  /* 0x000000d300d37308 */ /* 0x000e220000002400 */
[C---:B------:R-:W-:Y:S01]  /*68c0*/  FMUL.FTZ R217, R0.reuse, R164 ;  /* 0x000000a400d97220 */ /* 0x040fe20000410000 */
[----:B------:R-:W-:Y:S01]  /*68d0*/  ULOP3.LUT UR6, UR6, 0x10000, URZ, 0xfc, !UPT ;  /* 0x0001000006067892 */ /* 0x000fe2000f8efc3f */
[C---:B------:R-:W-:Y:S01]  /*68e0*/  FMUL.FTZ R209, R0.reuse, R165 ;  /* 0x000000a500d17220 */ /* 0x040fe20000410000 */
[----:B------:R-:W-:Y:S01]  /*68f0*/  WARPGROUP.ARRIVE ;  /* 0x00000000000079c5 */ /* 0x000fe20000000000 */
[----:B------:R-:W-:Y:S01]  /*6900*/  UMOV UR7, 0xc0000010 ;  /* 0xc000001000077882 */ /* 0x000fe20000000000 */
[----:B------:R-:W-:Y:S01]  /*6910*/  UIMAD UR6, UR55, 0x500, UR6 ;  /* 0x00000500370678a4 */ /* 0x000fe2000f8e0206 */
[C---:B------:R-:W-:Y:S01]  /*6920*/  FMUL.FTZ R105, R0.reuse, R105 ;  /* 0x0000006900697220 */ /* 0x040fe20000410000 */
[----:B------:R-:W1:Y:S01]  /*6930*/  MUFU.TANH R213, R213 ;  /* 0x000000d500d57308 */ /* 0x000e620000002400 */
[C---:B------:R-:W-:Y:S01]  /*6940*/  FMUL.FTZ R14, R0.reuse, R155 ;  /* 0x0000009b000e7220 */ /* 0x040fe20000410000 */
[C---:B------:R-:W-:Y:S01]  /*6950*/  FMUL.FTZ R107, R0.reuse, R107 ;  /* 0x0000006b006b7220 */ /* 0x040fe20000410000 */
[C---:B------:R-:W-:Y:S01]  /*6960*/  FMUL.FTZ R155, R0.reuse, R104 ;  /* 0x00000068009b7220 */ /* 0x040fe20000410000 */
[C---:B------:R-:W-:Y:S01]  /*6970*/  FMUL.FTZ R104, R0.reuse, R106 ;  /* 0x0000006a00687220 */ /* 0x040fe20000410000 */
[C---:B------:R-:W-:Y:S01]  /*6980*/  FMUL.FTZ R109, R0.reuse, R109 ;  /* 0x0000006d006d7220 */ /* 0x040fe20000410000 */
[----:B---3--:R-:W-:Y:S01]  /*6990*/  IADD3 R134, R131, -UR51, R130 ;  /* 0x8000003383867c10 */ /* 0x008fe2000fffe082 */
[----:B------:R-:W-:Y:S01]  /*69a0*/  QGMMA.64x128x32.F32.E4M3.E4M3 R24, R184, gdesc[UR4], R24, gsb0 ;  /* 0x01e00004b8187df3 */ /* 0x000fe20008000818 */
[----:B------:R-:W3:Y:S01]  /*69b0*/  MUFU.TANH R215, R215 ;  /* 0x000000d700d77308 */ /* 0x000ee20000002400 */
[----:B------:R-:W-:Y:S01]  /*69c0*/  FMUL.FTZ R129, R0, R113 ;  /* 0x0000007100817220 */ /* 0x000fe20000410000 */
[----:B------:R-:W-:Y:S01]  /*69d0*/  ISETP.GT.AND P3, PT, R134, RZ, PT ;  /* 0x000000ff8600720c */ /* 0x000fe20003f64270 */
[----:B------:R-:W-:Y:S01]  /*69e0*/  FMUL.FTZ R112, R0, R112 ;  /* 0x0000007000707220 */ /* 0x000fe20000410000 */
[----:B------:R-:W-:Y:S01]  /*69f0*/  ISETP.GT.AND P4, PT, R134, 0x1, PT ;  /* 0x000000018600780c */ /* 0x000fe20003f84270 */
[----:B------:R-:W-:Y:S01]  /*6a00*/  FMUL.FTZ R15, R0, R158 ;  /* 0x0000009e000f7220 */ /* 0x000fe20000410000 */
[----:B----4-:R-:W-:Y:S01]  /*6a10*/  FSEL R132, R188, -INF , P3 ;  /* 0xff800000bc847808 */ /* 0x010fe20001800000 */
[----:B------:R-:W-:Y:S01]  /*6a20*/  FMUL.FTZ R153, R0, R133 ;  /* 0x0000008500997220 */ /* 0x000fe20000410000 */
[----:B------:R-:W-:Y:S01]  /*6a30*/  ISETP.GT.AND P3, PT, R134, 0x8, PT ;  /* 0x000000088600780c */ /* 0x000fe20003f64270 */
[----:B------:R-:W4:Y:S01]  /*6a40*/  MUFU.TANH R217, R217 ;  /* 0x000000d900d97308 */ /* 0x000f220000002400 */
[----:B--2---:R-:W-:Y:S01]  /*6a50*/  FSEL R205, R205, -INF , P4 ;  /* 0xff800000cdcd7808 */ /* 0x004fe20002000000 */
[----:B------:R-:W-:Y:S01]  /*6a60*/  FMUL.FTZ R20, R0, R159 ;  /* 0x0000009f00147220 */ /* 0x000fe20000410000 */
[----:B------:R-:W-:Y:S01]  /*6a70*/  FMNMX.FTZ R156, R132, R9, !PT ;  /* 0x00000009849c7209 */ /* 0x000fe20007810000 */
[----:B------:R-:W-:Y:S01]  /*6a80*/  FMUL.FTZ R108, R0, R108 ;  /* 0x0000006c006c7220 */ /* 0x000fe20000410000 */
[----:B------:R-:W-:Y:S01]  /*6a90*/  ISETP.GT.AND P4, PT, R134, 0x9, PT ;  /* 0x000000098600780c */ /* 0x000fe20003f84270 */
[C---:B------:R-:W-:Y:S01]  /*6aa0*/  FMUL.FTZ R127, R0.reuse, R135 ;  /* 0x00000087007f7220 */ /* 0x040fe20000410000 */
[----:B-----5:R-:W-:Y:S01]  /*6ab0*/  FSEL R207, R207, -INF , P3 ;  /* 0xff800000cfcf7808 */ /* 0x020fe20001800000 */
[----:B------:R-:W2:Y:S01]  /*6ac0*/  MUFU.TANH R209, R209 ;  /* 0x000000d100d17308 */ /* 0x000ea20000002400 */
[----:B------:R-:W-:Y:S01]  /*6ad0*/  FMNMX.FTZ R156, R205, R156, !PT ;  /* 0x0000009ccd9c7209 */ /* 0x000fe20007810000 */
[----:B------:R-:W-:Y:S01]  /*6ae0*/  FMUL.FTZ R116, R0, R116 ;  /* 0x0000007400747220 */ /* 0x000fe20000410000 */
[----:B------:R-:W-:Y:S01]  /*6af0*/  ISETP.GT.AND P3, PT, R134, 0x10, PT ;  /* 0x000000108600780c */ /* 0x000fe20003f64270 */
[C---:B------:R-:W-:Y:S01]  /*6b00*/  FMUL.FTZ R88, R0.reuse, R88 ;  /* 0x0000005800587220 */ /* 0x040fe20000410000 */
[----:B0-----:R-:W-:Y:S01]  /*6b10*/  FSEL R211, R211, -INF , P4 ;  /* 0xff800000d3d37808 */ /* 0x001fe20002000000 */
[----:B------:R-:W-:Y:S01]  /*6b20*/  FMUL.FTZ R89, R0, R89 ;  /* 0x0000005900597220 */ /* 0x000fe20000410000 */
[----:B------:R-:W-:Y:S01]  /*6b30*/  FMNMX.FTZ R156, R207, R156, !PT ;  /* 0x0000009ccf9c7209 */ /* 0x000fe20007810000 */
[----:B------:R-:W0:Y:S01]  /*6b40*/  MUFU.TANH R203, R203 ;  /* 0x000000cb00cb7308 */ /* 0x000e220000002400 */
[----:B------:R-:W-:Y:S01]  /*6b50*/  ISETP.GT.AND P4, PT, R134, 0x11, PT ;  /* 0x000000118600780c */ /* 0x000fe20003f84270 */
[----:B------:R-:W-:Y:S01]  /*6b60*/  UIADD3 UR10, UR6, 0x100, URZ ;  /* 0x00000100060a7890 */ /* 0x000fe2000fffe03f */
[----:B-1----:R-:W-:Y:S01]  /*6b70*/  FSEL R213, R213, -INF , P3 ;  /* 0xff800000d5d57808 */ /* 0x002fe20001800000 */
[----:B------:R-:W-:Y:S01]  /*6b80*/  FMUL.FTZ R92, R0, R92 ;  /* 0x0000005c005c7220 */ /* 0x000fe20000410000 */
[----:B------:R-:W-:Y:S01]  /*6b90*/  FMNMX.FTZ R156, R211, R156, !PT ;  /* 0x0000009cd39c7209 */ /* 0x000fe20007810000 */
[----:B------:R-:W-:Y:S01]  /*6ba0*/  UMOV UR11, 0xc0000010 ;  /* 0xc0000010000b7882 */ /* 0x000fe20000000000 */
[----:B------:R-:W-:Y:S01]  /*6bb0*/  ISETP.GT.AND P3, PT, R134, 0x18, PT ;  /* 0x000000188600780c */ /* 0x000fe20003f64270 */
[----:B------:R-:W1:Y:S01]  /*6bc0*/  MUFU.TANH R201, R201 ;  /* 0x000000c900c97308 */ /* 0x000e620000002400 */
[----:B---3--:R-:W-:Y:S01]  /*6bd0*/  FSEL R215, R215, -INF , P4 ;  /* 0xff800000d7d77808 */ /* 0x008fe20002000000 */
[C---:B------:R-:W-:Y:S01]  /*6be0*/  FMUL.FTZ R96, R0.reuse, R96 ;  /* 0x0000006000607220 */ /* 0x040fe20000410000 */
[----:B------:R-:W-:Y:S01]  /*6bf0*/  FMNMX.FTZ R156, R213, R156, !PT ;  /* 0x0000009cd59c7209 */ /* 0x000fe20007810000 */
[----:B------:R-:W-:Y:S01]  /*6c00*/  FMUL.FTZ R100, R0, R100 ;  /* 0x0000006400647220 */ /* 0x000fe20000410000 */
[----:B------:R-:W-:Y:S01]  /*6c10*/  ISETP.GT.AND P4, PT, R134, 0x19, PT ;  /* 0x000000198600780c */ /* 0x000fe20003f84270 */
[C---:B------:R-:W-:Y:S01]  /*6c20*/  FMUL.FTZ R152, R0.reuse, R167 ;  /* 0x000000a700987220 */ /* 0x040fe20000410000 */
[----:B----4-:R-:W-:Y:S01]  /*6c30*/  FSEL R217, R217, -INF , P3 ;  /* 0xff800000d9d97808 */ /* 0x010fe20001800000 */
[----:B------:R-:W3:Y:S01]  /*6c40*/  MUFU.TANH R199, R199 ;  /* 0x000000c700c77308 */ /* 0x000ee20000002400 */
[----:B------:R-:W-:Y:S01]  /*6c50*/  FMNMX.FTZ R156, R215, R156, !PT ;  /* 0x0000009cd79c7209 */ /* 0x000fe20007810000 */
[----:B------:R-:W-:Y:S01]  /*6c60*/  FMUL.FTZ R101, R0, R101 ;  /* 0x0000006500657220 */ /* 0x000fe20000410000 */
[----:B------:R-:W-:Y:S01]  /*6c70*/  ISETP.GT.AND P3, PT, R134, 0x20, PT ;  /* 0x000000208600780c */ /* 0x000fe20003f64270 */
[C---:B------:R-:W-:Y:S01]  /*6c80*/  FMUL.FTZ R22, R0.reuse, R163 ;  /* 0x000000a300167220 */ /* 0x040fe20000410000 */
[----:B--2---:R-:W-:Y:S01]  /*6c90*/  FSEL R209, R209, -INF , P4 ;  /* 0xff800000d1d17808 */ /* 0x004fe20002000000 */
[----:B------:R-:W-:Y:S01]  /*6ca0*/  FMUL.FTZ R21, R0, R162 ;  /* 0x000000a200157220 */ /* 0x000fe20000410000 */
[----:B------:R-:W-:Y:S01]  /*6cb0*/  FMNMX.FTZ R156, R217, R156, !PT ;  /* 0x0000009cd99c7209 */ /* 0x000fe20007810000 */
[----:B------:R-:W2:Y:S01]  /*6cc0*/  MUFU.TANH R197, R197 ;  /* 0x000000c500c57308 */ /* 0x000ea20000002400 */
[----:B------:R-:W-:Y:S01]  /*6cd0*/  ISETP.GT.AND P4, PT, R134, 0x21, PT ;  /* 0x000000218600780c */ /* 0x000fe20003f84270 */
[C---:B------:R-:W-:Y:S01]  /*6ce0*/  FMUL.FTZ R23, R0.reuse, R166 ;  /* 0x000000a600177220 */ /* 0x040fe20000410000 */
[----:B0-----:R-:W-:Y:S01]  /*6cf0*/  FSEL R203, R203, -INF , P3 ;  /* 0xff800000cbcb7808 */ /* 0x001fe20001800000 */
[C---:B------:R-:W-:Y:S01]  /*6d00*/  FMUL.FTZ R110, R0.reuse, R110 ;  /* 0x0000006e006e7220 */ /* 0x040fe20000410000 */
[----:B------:R-:W-:Y:S01]  /*6d10*/  FMNMX.FTZ R156, R209, R156, !PT ;  /* 0x0000009cd19c7209 */ /* 0x000fe20007810000 */
[----:B------:R-:W-:Y:S01]  /*6d20*/  FMUL.FTZ R90, R0, R90 ;  /* 0x0000005a005a7220 */ /* 0x000fe20000410000 */
[----:B------:R-:W-:Y:S01]  /*6d30*/  ISETP.GT.AND P3, PT, R134, 0x28, PT ;  /* 0x000000288600780c */ /* 0x000fe20003f64270 */
[----:B------:R-:W0:Y:S01]  /*6d40*/  MUFU.TANH R195, R195 ;  /* 0x000000c300c37308 */ /* 0x000e220000002400 */
[----:B-1----:R-:W-:Y:S01]  /*6d50*/  FSEL R201, R201, -INF , P4 ;  /* 0xff800000c9c97808 */ /* 0x002fe20002000000 */
[C---:B------:R-:W-:Y:S01]  /*6d60*/  FMUL.FTZ R91, R0.reuse, R91 ;  /* 0x0000005b005b7220 */ /* 0x040fe20000410000 */
[----:B------:R-:W-:Y:S01]  /*6d70*/  FMNMX.FTZ R156, R203, R156, !PT ;  /* 0x0000009ccb9c7209 */ /* 0x000fe20007810000 */
[----:B------:R-:W-:Y:S01]  /*6d80*/  FMUL.FTZ R94, R0, R94 ;  /* 0x0000005e005e7220 */ /* 0x000fe20000410000 */
[----:B------:R-:W-:Y:S01]  /*6d90*/  ISETP.GT.AND P4, PT, R134, 0x29, PT ;  /* 0x000000298600780c */ /* 0x000fe20003f84270 */
[C---:B------:R-:W-:Y:S01]  /*6da0*/  FMUL.FTZ R95, R0.reuse, R95 ;  /* 0x0000005f005f7220 */ /* 0x040fe20000410000 */
[----:B---3--:R-:W-:Y:S01]  /*6db0*/  FSEL R199, R199, -INF , P3 ;  /* 0xff800000c7c77808 */ /* 0x008fe20001800000 */
[----:B------:R-:W1:Y:S01]  /*6dc0*/  MUFU.TANH R193, R193 ;  /* 0x000000c100c17308 */ /* 0x000e620000002400 */
[----:B------:R-:W-:Y:S01]  /*6dd0*/  FMNMX.FTZ R156, R201, R156, !PT ;  /* 0x0000009cc99c7209 */ /* 0x000fe20007810000 */
[----:B------:R-:W-:Y:S01]  /*6de0*/  FMUL.FTZ R98, R0, R98 ;  /* 0x0000006200627220 */ /* 0x000fe20000410000 */
[----:B------:R-:W-:Y:S01]  /*6df0*/  ISETP.GT.AND P3, PT, R134, 0x30, PT ;  /* 0x000000308600780c */ /* 0x000fe20003f64270 */
[C---:B------:R-:W-:Y:S01]  /*6e00*/  FMUL.FTZ R99, R0.reuse, R99 ;  /* 0x0000006300637220 */ /* 0x040fe20000410000 */
[----:B--2---:R-:W-:Y:S01]  /*6e10*/  FSEL R197, R197, -INF , P4 ;  /* 0xff800000c5c57808 */ /* 0x004fe20002000000 */
[----:B------:R-:W-:Y:S01]  /*6e20*/  FMUL.FTZ R103, R0, R103 ;  /* 0x0000006700677220 */ /* 0x000fe20000410000 */
[----:B------:R-:W-:Y:S01]  /*6e30*/  FMNMX.FTZ R156, R199, R156, !PT ;  /* 0x0000009cc79c7209 */ /* 0x000fe20007810000 */
[----:B------:R-:W-:Y:S01]  /*6e40*/  MUFU.TANH R144, R144 ;  /* 0x0000009000907308 */ /* 0x000fe20000002400 */
[----:B------:R-:W-:Y:S01]  /*6e50*/  ISETP.GT.AND P4, PT, R134, 0x31, PT ;  /* 0x000000318600780c */ /* 0x000fe20003f84270 */
[----:B------:R-:W-:Y:S01]  /*6e60*/  UMOV UR7, 0xc0000010 ;  /* 0xc000001000077882 */ /* 0x000fe20000000000 */
[----:B0-----:R-:W-:-:S02]  /*6e70*/  FSEL R195, R195, -INF , P3 ;  /* 0xff800000c3c37808 */ /* 0x001fc40001800000 */
[----:B------:R-:W-:Y:S02]  /*6e80*/  FMNMX.FTZ R156, R197, R156, !PT ;  /* 0x0000009cc59c7209 */ /* 0x000fe40007810000 */
[C---:B------:R-:W-:Y:S01]  /*6e90*/  ISETP.GT.AND P3, PT, R134.reuse, 0x38, PT ;  /* 0x000000388600780c */ /* 0x040fe20003f64270 */
[----:B------:R-:W0:Y:S01]  /*6ea0*/  MUFU.TANH R145, R145 ;  /* 0x0000009100917308 */ /* 0x000e220000002400 */
[----:B-1----:R-:W-:Y:S02]  /*6eb0*/  FSEL R193, R193, -INF , P4 ;  /* 0xff800000c1c17808 */ /* 0x002fe40002000000 */
[----:B------:R-:W-:Y:S02]  /*6ec0*/  FMNMX.FTZ R156, R195, R156, !PT ;  /* 0x0000009cc39c7209 */ /* 0x000fe40007810000 */
[C---:B------:R-:W-:Y:S02]  /*6ed0*/  ISETP.GT.AND P4, PT, R134.reuse, 0x39, PT ;  /* 0x000000398600780c */ /* 0x040fe40003f84270 */
[----:B------:R-:W-:Y:S01]  /*6ee0*/  FMNMX.FTZ R156, R193, R156, !PT ;  /* 0x0000009cc19c7209 */ /* 0x000fe20007810000 */
[----:B------:R-:W1:Y:S01]  /*6ef0*/  MUFU.TANH R146, R146 ;  /* 0x0000009200927308 */ /* 0x000e620000002400 */
[----:B------:R-:W-:-:S02]  /*6f00*/  ISETP.GT.AND P5, PT, R134, 0x89, PT ;  /* 0x000000898600780c */ /* 0x000fc40003fa4270 */
[----:B------:R-:W-:-:S05]  /*6f10*/  ISETP.GT.AND P6, PT, R134, 0x99, PT ;  /* 0x000000998600780c */ /* 0x000fca0003fc4270 */
[----:B------:R-:W2:Y:S01]  /*6f20*/  MUFU.TANH R147, R147 ;  /* 0x0000009300937308 */ /* 0x000ea20000002400 */
[----:B0-----:R-:W-:Y:S02]  /*6f30*/  FSEL R113, R145, -INF , P4 ;  /* 0xff80000091717808 */ /* 0x001fe40002000000 */
[----:B------:R-:W-:-:S05]  /*6f40*/  ISETP.GT.AND P4, PT, R134, 0x41, PT ;  /* 0x000000418600780c */ /* 0x000fca0003f84270 */
[----:B------:R-:W-:Y:S08]  /*6f50*/  MUFU.TANH R106, R105 ;  /* 0x00000069006a7308 */ /* 0x000ff00000002400 */
[----:B------:R-:W-:Y:S08]  /*6f60*/  MUFU.TANH R148, R148 ;  /* 0x0000009400947308 */ /* 0x000ff00000002400 */
[----:B------:R0:W-:Y:S08]  /*6f70*/  MUFU.TANH R105, R107 ;  /* 0x0000006b00697308 */ /* 0x0001f00000002400 */
[----:B------:R-:W3:Y:S01]  /*6f80*/  MUFU.TANH R149, R149 ;  /* 0x0000009500957308 */ /* 0x000ee20000002400 */
[----:B0-----:R-:W-:-:S02]  /*6f90*/  FSEL R107, R144, -INF , P3 ;  /* 0xff800000906b7808 */ /* 0x001fc40001800000 */
[----:B------:R-:W-:Y:S02]  /*6fa0*/  ISETP.GT.AND P3, PT, R134, 0x40, PT ;  /* 0x000000408600780c */ /* 0x000fe40003f64270 */
[----:B------:R-:W-:-:S03]  /*6fb0*/  FMNMX.FTZ R156, R107, R156, !PT ;  /* 0x0000009c6b9c7209 */ /* 0x000fc60007810000 */
[----:B------:R-:W-:Y:S01]  /*6fc0*/  MUFU.TANH R150, R150 ;  /* 0x0000009600967308 */ /* 0x000fe20000002400 */
[----:B------:R-:W-:Y:S01]  /*6fd0*/  FMNMX.FTZ R156, R113, R156, !PT ;  /* 0x0000009c719c7209 */ /* 0x000fe20007810000 */
[----:B------:R-:W-:Y:S02]  /*6fe0*/  WARPGROUP.DEPBAR.LE gsb0, 0x0 ;  /* 0x00008000000079c5 */ /* 0x000fe40000010000 */
[----:B------:R-:W-:Y:S01]  /*6ff0*/  WARPGROUP.ARRIVE ;  /* 0x00000000000079c5 */ /* 0x000fe20000000000 */
[----:B------:R-:W0:Y:S03]  /*7000*/  SHFL.IDX PT, R185, R128, 0x1, 0x1c1f ;  /* 0x003c1f0080b97f89 */ /* 0x000e2600000e0000 */
[----:B------:R1:W-:Y:S02]  /*7010*/  MUFU.TANH R157, R109 ;  /* 0x0000006d009d7308 */ /* 0x0003e40000002400 */
[----:B------:R-:W-:Y:S01]  /*7020*/  QGMMA.64x128x32.F32.E4M3.E4M3 R24, R180, gdesc[UR8], R24, gsb0 ;  /* 0x01e00008b4187df3 */ /* 0x000fe20008000818 */
[----:B------:R-:W-:Y:S01]  /*7030*/  UIADD3 UR10, UR6, 0x200, URZ ;  /* 0x00000200060a7890 */ /* 0x000fe2000fffe03f */
[----:B------:R-:W-:-:S04]  /*7040*/  UMOV UR11, 0xc0000010 ;  /* 0xc0000010000b7882 */ /* 0x000fc80000000000 */
[----:B------:R4:W-:Y:S01]  /*7050*/  MUFU.TANH R158, R112 ;  /* 0x00000070009e7308 */ /* 0x0009e20000002400 */
[----:B-1----:R-:W-:Y:S02]  /*7060*/  FSEL R109, R146, -INF , P3 ;  /* 0xff800000926d7808 */ /* 0x002fe40001800000 */
[----:B------:R-:W-:Y:S02]  /*7070*/  ISETP.GT.AND P3, PT, R134, 0x48, PT ;  /* 0x000000488600780c */ /* 0x000fe40003f64270 */
[----:B------:R-:W-:-:S03]  /*7080*/  FMNMX.FTZ R156, R109, R156, !PT ;  /* 0x0000009c6d9c7209 */ /* 0x000fc60007810000 */
[----:B------:R-:W1:Y:S01]  /*7090*/  MUFU.TANH R151, R151 ;  /* 0x0000009700977308 */ /* 0x000e620000002400 */
[----:B----4-:R-:W-:Y:S01]  /*70a0*/  FMUL.FTZ R112, R0, R117 ;  /* 0x0000007500707220 */ /* 0x010fe20000410000 */
[----:B--2---:R-:W-:Y:S02]  /*70b0*/  FSEL R117, R147, -INF , P4 ;  /* 0xff80000093757808 */ /* 0x004fe40002000000 */
[C---:B------:R-:W-:Y:S02]  /*70c0*/  ISETP.GT.AND P4, PT, R134.reuse, 0x49, PT ;  /* 0x000000498600780c */ /* 0x040fe40003f84270 */
[----:B------:R-:W-:Y:S02]  /*70d0*/  FMNMX.FTZ R156, R117, R156, !PT ;  /* 0x0000009c759c7209 */ /* 0x000fe40007810000 */
[----:B------:R-:W2:Y:S01]  /*70e0*/  MUFU.TANH R154, R154 ;  /* 0x0000009a009a7308 */ /* 0x000ea20000002400 */
[----:B---3--:R-:W-:Y:S02]  /*70f0*/  FSEL R133, R149, -INF , P4 ;  /* 0xff80000095857808 */ /* 0x008fe40002000000 */
[----:B------:R-:W-:-:S02]  /*7100*/  ISETP.GT.AND P4, PT, R134, 0x51, PT ;  /* 0x000000518600780c */ /* 0x000fc40003f84270 */
[----:B0-----:R-:W-:-:S03]  /*7110*/  IADD3 R130, R185, -UR51, R130 ;  /* 0x80000033b9827c10 */ /* 0x001fc6000fffe082 */
[----:B------:R0:W-:Y:S01]  /*7120*/  MUFU.TANH R159, R129 ;  /* 0x00000081009f7308 */ /* 0x0001e20000002400 */
[----:B-1----:R-:W-:Y:S02]  /*7130*/  FSEL R145, R151, -INF , P4 ;  /* 0xff80000097917808 */ /* 0x002fe40002000000 */
[----:B------:R-:W-:-:S05]  /*7140*/  ISETP.GT.AND P4, PT, R134, 0x59, PT ;  /* 0x000000598600780c */ /* 0x000fca0003f84270 */
[----:B------:R-:W1:Y:S01]  /*7150*/  MUFU.TANH R153, R153 ;  /* 0x0000009900997308 */ /* 0x000e620000002400 */
[----:B0-----:R-:W-:Y:S02]  /*7160*/  FSEL R129, R148, -INF , P3 ;  /* 0xff80000094817808 */ /* 0x001fe40001800000 */
[----:B------:R-:W-:Y:S02]  /*7170*/  ISETP.GT.AND P3, PT, R134, 0x50, PT ;  /* 0x000000508600780c */ /* 0x000fe40003f64270 */
[----:B------:R-:W-:Y:S02]  /*7180*/  FMNMX.FTZ R156, R129, R156, !PT ;  /* 0x0000009c819c7209 */ /* 0x000fe40007810000 */
[----:B------:R-:W-:Y:S01]  /*7190*/  FSEL R131, R150, -INF , P3 ;  /* 0xff80000096837808 */ /* 0x000fe20001800000 */
[----:B------:R-:W0:Y:S01]  /*71a0*/  MUFU.TANH R155, R155 ;  /* 0x0000009b009b7308 */ /* 0x000e220000002400 */
[----:B------:R-:W-:Y:S02]  /*71b0*/  FMNMX.FTZ R156, R133, R156, !PT ;  /* 0x0000009c859c7209 */ /* 0x000fe40007810000 */
[----:B------:R-:W-:-:S02]  /*71c0*/  ISETP.GT.AND P3, PT, R134, 0x58, PT ;  /* 0x000000588600780c */ /* 0x000fc40003f64270 */
[----:B------:R-:W-:Y:S02]  /*71d0*/  FMNMX.FTZ R156, R131, R156, !PT ;  /* 0x0000009c839c7209 */ /* 0x000fe40007810000 */
[----:B--2---:R-:W-:Y:S01]  /*71e0*/  FSEL R135, R154, -INF , P3 ;  /* 0xff8000009a877808 */ /* 0x004fe20001800000 */
[----:B------:R-:W2:Y:S01]  /*71f0*/  MUFU.TANH R108, R108 ;  /* 0x0000006c006c7308 */ /* 0x000ea20000002400 */
[----:B------:R-:W-:Y:S02]  /*7200*/  FMNMX.FTZ R156, R145, R156, !PT ;  /* 0x0000009c919c7209 */ /* 0x000fe40007810000 */
[C---:B------:R-:W-:Y:S02]  /*7210*/  ISETP.GT.AND P3, PT, R134.reuse, 0x60, PT ;  /* 0x000000608600780c */ /* 0x040fe40003f64270 */
[----:B-1----:R-:W-:Y:S02]  /*7220*/  FSEL R147, R153, -INF , P4 ;  /* 0xff80000099937808 */ /* 0x002fe40002000000 */
[----:B------:R-:W-:Y:S01]  /*7230*/  FMNMX.FTZ R156, R135, R156, !PT ;  /* 0x0000009c879c7209 */ /* 0x000fe20007810000 */
[----:B------:R1:W-:Y:S01]  /*7240*/  MUFU.TANH R144, R88 ;  /* 0x0000005800907308 */ /* 0x0003e20000002400 */
[----:B------:R-:W-:-:S02]  /*7250*/  ISETP.GT.AND P4, PT, R134, 0x61, PT ;  /* 0x000000618600780c */ /* 0x000fc40003f84270 */
[----:B0-----:R-:W-:Y:S02]  /*7260*/  FSEL R149, R155, -INF , P3 ;  /* 0xff8000009b957808 */ /* 0x001fe40001800000 */
[----:B------:R-:W-:Y:S02]  /*7270*/  FMNMX.FTZ R156, R147, R156, !PT ;  /* 0x0000009c939c7209 */ /* 0x000fe40007810000 */
[----:B------:R-:W-:Y:S01]  /*7280*/  ISETP.GT.AND P3, PT, R134, 0x68, PT ;  /* 0x000000688600780c */ /* 0x000fe20003f64270 */
[----:B------:R-:W0:Y:S01]  /*7290*/  MUFU.TANH R116, R116 ;  /* 0x0000007400747308 */ /* 0x000e220000002400 */
[----:B------:R-:W-:Y:S01]  /*72a0*/  FSEL R151, R106, -INF , P4 ;  /* 0xff8000006a977808 */ /* 0x000fe20002000000 */
[C---:B-1----:R-:W-:Y:S01]  /*72b0*/  FMUL.FTZ R88, R0.reuse, R93 ;  /* 0x0000005d00587220 */ /* 0x042fe20000410000 */
[----:B------:R-:W-:Y:S01]  /*72c0*/  FMNMX.FTZ R156, R149, R156, !PT ;  /* 0x0000009c959c7209 */ /* 0x000fe20007810000 */
[----:B------:R-:W-:Y:S01]  /*72d0*/  FMUL.FTZ R106, R0, R115 ;  /* 0x00000073006a7220 */ /* 0x000fe20000410000 */
[----:B------:R-:W-:-:S02]  /*72e0*/  ISETP.GT.AND P4, PT, R134, 0x69, PT ;  /* 0x000000698600780c */ /* 0x000fc40003f84270 */
[----:B--2---:R-:W-:Y:S01]  /*72f0*/  FSEL R93, R108, -INF , P3 ;  /* 0xff8000006c5d7808 */ /* 0x004fe20001800000 */
[----:B------:R-:W1:Y:S01]  /*7300*/  MUFU.TANH R112, R112 ;  /* 0x0000007000707308 */ /* 0x000e620000002400 */
[----:B------:R-:W-:Y:S01]  /*7310*/  FMNMX.FTZ R156, R151, R156, !PT ;  /* 0x0000009c979c7209 */ /* 0x000fe20007810000 */
[----:B------:R-:W-:Y:S01]  /*7320*/  FMUL.FTZ R108, R0, R118 ;  /* 0x00000076006c7220 */ /* 0x000fe20000410000 */
[C---:B------:R-:W-:Y:S02]  /*7330*/  ISETP.GT.AND P3, PT, R134.reuse, 0x70, PT ;  /* 0x000000708600780c */ /* 0x040fe40003f64270 */
[----:B------:R-:W-:Y:S02]  /*7340*/  FSEL R155, R157, -INF , P4 ;  /* 0xff8000009d9b7808 */ /* 0x000fe40002000000 */
[----:B------:R-:W-:Y:S01]  /*7350*/  FMNMX.FTZ R156, R93, R156, !PT ;  /* 0x0000009c5d9c7209 */ /* 0x000fe20007810000 */
[----:B------:R2:W-:Y:S01]  /*7360*/  MUFU.TANH R189, R88 ;  /* 0x0000005800bd7308 */ /* 0x0005e20000002400 */
[----:B------:R-:W-:-:S02]  /*7370*/  ISETP.GT.AND P4, PT, R134, 0x71, PT ;  /* 0x000000718600780c */ /* 0x000fc40003f84270 */
[----:B------:R-:W-:Y:S02]  /*7380*/  FSEL R153, R158, -INF , P3 ;  /* 0xff8000009e997808 */ /* 0x000fe40001800000 */
[----:B------:R-:W-:Y:S02]  /*7390*/  FMNMX.FTZ R156, R155, R156, !PT ;  /* 0x0000009c9b9c7209 */ /* 0x000fe40007810000 */
[----:B------:R-:W-:Y:S01]  /*73a0*/  ISETP.GT.AND P3, PT, R134, 0x78, PT ;  /* 0x000000788600780c */ /* 0x000fe20003f64270 */
[----:B------:R-:W3:Y:S01]  /*73b0*/  MUFU.TANH R89, R89 ;  /* 0x0000005900597308 */ /* 0x000ee20000002400 */
[----:B--2---:R-:W-:Y:S01]  /*73c0*/  FMUL.FTZ R88, R0, R97 ;  /* 0x0000006100587220 */ /* 0x004fe20000410000 */
[----:B------:R-:W-:Y:S02]  /*73d0*/  FSEL R97, R159, -INF , P4 ;  /* 0xff8000009f617808 */ /* 0x000fe40002000000 */
[----:B------:R-:W-:Y:S02]  /*73e0*/  FMNMX.FTZ R156, R153, R156, !PT ;  /* 0x0000009c999c7209 */ /* 0x000fe40007810000 */
[----:B------:R-:W-:-:S02]  /*73f0*/  ISETP.GT.AND P4, PT, R134, 0x79, PT ;  /* 0x000000798600780c */ /* 0x000fc40003f84270 */
[----:B------:R-:W2:Y:S01]  /*7400*/  MUFU.TANH R92, R92 ;  /* 0x0000005c005c7308 */ /* 0x000ea20000002400 */
[----:B0-----:R-:W-:Y:S02]  /*7410*/  FSEL R157, R116, -INF , P3 ;  /* 0xff800000749d7808 */ /* 0x001fe40001800000 */
[----:B------:R-:W-:Y:S02]  /*7420*/  FMNMX.FTZ R156, R97, R156, !PT ;  /* 0x0000009c619c7209 */ /* 0x000fe40007810000 */
[----:B------:R-:W-:Y:S02]  /*7430*/  ISETP.GT.AND P3, PT, R134, 0x80, PT ;  /* 0x000000808600780c */ /* 0x000fe40003f64270 */
[----:B-1----:R-:W-:Y:S01]  /*7440*/  FSEL R161, R112, -INF , P4 ;  /* 0xff80000070a17808 */ /* 0x002fe20002000000 */
[----:B------:R-:W0:Y:S01]  /*7450*/  MUFU.TANH R96, R96 ;  /* 0x0000006000607308 */ /* 0x000e220000002400 */
[----:B------:R-:W-:Y:S02]  /*7460*/  FMNMX.FTZ R156, R157, R156, !PT ;  /* 0x0000009c9d9c7209 */ /* 0x000fe40007810000 */
[----:B------:R-:W-:-:S02]  /*7470*/  ISETP.GT.AND P4, PT, R134, 0x81, PT ;  /* 0x000000818600780c */ /* 0x000fc40003f84270 */
[----:B------:R-:W-:Y:S02]  /*7480*/  FSEL R159, R144, -INF , P3 ;  /* 0xff800000909f7808 */ /* 0x000fe40001800000 */
[----:B------:R-:W-:Y:S01]  /*7490*/  FMNMX.FTZ R156, R161, R156, !PT ;  /* 0x0000009ca19c7209 */ /* 0x000fe20007810000 */
[----:B------:R-:W1:Y:S01]  /*74a0*/  MUFU.TANH R88, R88 ;  /* 0x0000005800587308 */ /* 0x000e620000002400 */
[----:B------:R-:W-:Y:S02]  /*74b0*/  ISETP.GT.AND P3, PT, R134, 0x88, PT ;  /* 0x000000888600780c */ /* 0x000fe40003f64270 */
[----:B---3--:R-:W-:Y:S02]  /*74c0*/  FSEL R191, R89, -INF , P4 ;  /* 0xff80000059bf7808 */ /* 0x008fe40002000000 */
[----:B------:R-:W-:Y:S02]  /*74d0*/  FMNMX.FTZ R156, R159, R156, !PT ;  /* 0x0000009c9f9c7209 */ /* 0x000fe40007810000 */
[----:B--2---:R-:W-:Y:S01]  /*74e0*/  FSEL R167, R92, -INF , P3 ;  /* 0xff8000005ca77808 */ /* 0x004fe20001800000 */
[----:B------:R-:W2:Y:S01]  /*74f0*/  MUFU.TANH R100, R100 ;  /* 0x0000006400647308 */ /* 0x000ea20000002400 */
[----:B------:R-:W-:-:S02]  /*7500*/  FMNMX.FTZ R156, R191, R156, !PT ;  /* 0x0000009cbf9c7209 */ /* 0x000fc40007810000 */
[C---:B------:R-:W-:Y:S02]  /*7510*/  ISETP.GT.AND P4, PT, R134.reuse, 0x90, PT ;  /* 0x000000908600780c */ /* 0x040fe40003f84270 */
[----:B------:R-:W-:Y:S02]  /*7520*/  FSEL R189, R189, -INF , P5 ;  /* 0xff800000bdbd7808 */ /* 0x000fe40002800000 */
[----:B------:R-:W-:Y:S01]  /*7530*/  FMNMX.FTZ R156, R167, R156, !PT ;  /* 0x0000009ca79c7209 */ /* 0x000fe20007810000 */
[----:B------:R2:W3:Y:S01]  /*7540*/  MUFU.TANH R89, R101 ;  /* 0x0000006500597308 */ /* 0x0004e20000002400 */
[----:B------:R-:W-:Y:S02]  /*7550*/  ISETP.GT.AND P3, PT, R134, 0x91, PT ;  /* 0x000000918600780c */ /* 0x000fe40003f64270 */
[----:B0-----:R-:W-:Y:S01]  /*7560*/  FSEL R163, R96, -INF , P4 ;  /* 0xff80000060a37808 */ /* 0x001fe20002000000 */
[----:B------:R-:W-:Y:S01]  /*7570*/  FMUL.FTZ R96, R0, R111 ;  /* 0x0000006f00607220 */ /* 0x000fe20000410000 */
[----:B------:R-:W-:-:S02]  /*7580*/  FMNMX.FTZ R156, R189, R156, !PT ;  /* 0x0000009cbd9c7209 */ /* 0x000fc40007810000 */
[----:B------:R-:W-:Y:S01]  /*7590*/  ISETP.GT.AND P5, PT, R134, 0x98, PT ;  /* 0x000000988600780c */ /* 0x000fe20003fa4270 */
[----:B------:R-:W0:Y:S01]  /*75a0*/  MUFU.TANH R13, R13 ;  /* 0x0000000d000d7308 */ /* 0x000e220000002400 */
[----:B-1----:R-:W-:Y:S01]  /*75b0*/  FSEL R165, R88, -INF , P3 ;  /* 0xff80000058a57808 */ /* 0x002fe20001800000 */
[----:B------:R-:W-:Y:S02]  /*75c0*/  WARPGROUP.DEPBAR.LE gsb0, 0x0 ;  /* 0x00008000000079c5 */ /* 0x000fe40000010000 */
[----:B------:R-:W-:Y:S01]  /*75d0*/  FMNMX.FTZ R156, R163, R156, !PT ;  /* 0x0000009ca39c7209 */ /* 0x000fe20007810000 */
[----:B------:R-:W1:Y:S01]  /*75e0*/  LDC R88, c[0x0][0x988] ;  /* 0x00026200ff587b82 */ /* 0x000e620000000800 */
[----:B--2---:R-:W-:Y:S01]  /*75f0*/  FSEL R101, R100, -INF , P5 ;  /* 0xff80000064657808 */ /* 0x004fe20002800000 */
[----:B------:R-:W-:Y:S01]  /*7600*/  FMUL.FTZ R100, R0, R114 ;  /* 0x0000007200647220 */ /* 0x000fe20000410000 */
[----:B------:R-:W-:Y:S01]  /*7610*/  FMNMX.FTZ R156, R165, R156, !PT ;  /* 0x0000009ca59c7209 */ /* 0x000fe20007810000 */
[----:B------:R-:W2:Y:S01]  /*7620*/  MUFU.TANH R14, R14 ;  /* 0x0000000e000e7308 */ /* 0x000ea20000002400 */
[----:B---3--:R-:W-:Y:S01]  /*7630*/  FSEL R111, R89, -INF , P6 ;  /* 0xff800000596f7808 */ /* 0x008fe20003000000 */
[----:B------:R-:W-:Y:S01]  /*7640*/  WARPGROUP.ARRIVE ;  /* 0x00000000000079c5 */ /* 0x000fe20000000000 */
[----:B------:R-:W-:-:S02]  /*7650*/  FMNMX.FTZ R156, R101, R156, !PT ;  /* 0x0000009c659c7209 */ /* 0x000fc40007810000 */
[C---:B------:R-:W-:Y:S02]  /*7660*/  ISETP.GT.AND P4, PT, R130.reuse, RZ, PT ;  /* 0x000000ff8200720c */ /* 0x040fe40003f84270 */
[----:B------:R-:W-:Y:S01]  /*7670*/  FMNMX.FTZ R156, R111, R156, !PT ;  /* 0x0000009c6f9c7209 */ /* 0x000fe20007810000 */
[----:B------:R-:W3:Y:S01]  /*7680*/  MUFU.TANH R15, R15 ;  /* 0x0000000f000f7308 */ /* 0x000ee20000002400 */
[C---:B------:R-:W-:Y:S01]  /*7690*/  ISETP.GT.AND P5, PT, R130.reuse, 0x1, PT ;  /* 0x000000018200780c */ /* 0x040fe20003fa4270 */
[----:B------:R-:W-:Y:S01]  /*76a0*/  QGMMA.64x128x32.F32.E4M3.E4M3 R24, R176, gdesc[UR8], R24, gsb0 ;  /* 0x01e00008b0187df3 */ /* 0x000fe20008000818 */
[----:B0-----:R-:W-:Y:S01]  /*76b0*/  FSEL R13, R13, -INF , P4 ;  /* 0xff8000000d0d7808 */ /* 0x001fe20002000000 */
[----:B------:R-:W0:Y:S01]  /*76c0*/  SHFL.BFLY PT, R89, R156, 0x2, 0x1f ;  /* 0x0c401f009c597f89 */ /* 0x000e2200000e0000 */
[----:B------:R-:W-:Y:S01]  /*76d0*/  ISETP.GT.AND P4, PT, R130, 0x8, PT ;  /* 0x000000088200780c */ /* 0x000fe20003f84270 */
[----:B------:R-:W-:Y:S02]  /*76e0*/  UIADD3 UR10, UR6, 0x300, URZ ;  /* 0x00000300060a7890 */ /* 0x000fe4000fffe03f */
[----:B------:R-:W4:Y:S01]  /*76f0*/  MUFU.TANH R20, R20 ;  /* 0x0000001400147308 */ /* 0x000f220000002400 */
[----:B--2---:R-:W-:Y:S01]  /*7700*/  FSEL R181, R14, -INF , P5 ;  /* 0xff8000000eb57808 */ /* 0x004fe20002800000 */
[----:B------:R-:W-:Y:S01]  /*7710*/  UMOV UR11, 0xc0000010 ;  /* 0xc0000010000b7882 */ /* 0x000fe20000000000 */
[----:B------:R-:W-:Y:S01]  /*7720*/  FMNMX.FTZ R14, R13, R10, !PT ;  /* 0x0000000a0d0e7209 */ /* 0x000fe20007810000 */
[----:B------:R-:W-:Y:S01]  /*7730*/  UIADD3 UR6, UR6, 0x400, URZ ;  /* 0x0000040006067890 */ /* 0x000fe2000fffe03f */
[----:B------:R-:W-:-:S02]  /*7740*/  ISETP.GT.AND P5, PT, R130, 0x9, PT ;  /* 0x000000098200780c */ /* 0x000fc40003fa4270 */
[----:B------:R-:W-:Y:S01]  /*7750*/  FMNMX.FTZ R14, R181, R14, !PT ;  /* 0x0000000eb50e7209 */ /* 0x000fe20007810000 */
[----:B------:R-:W2:Y:S01]  /*7760*/  MUFU.TANH R21, R21 ;  /* 0x0000001500157308 */ /* 0x000ea20000002400 */
[----:B---3--:R-:W-:Y:S02]  /*7770*/  FSEL R183, R15, -INF , P4 ;  /* 0xff8000000fb77808 */ /* 0x008fe40002000000 */
[----:B------:R-:W-:-:S05]  /*7780*/  ISETP.GT.AND P4, PT, R130, 0x10, PT ;  /* 0x000000108200780c */ /* 0x000fca0003f84270 */
[----:B------:R-:W3:Y:S01]  /*7790*/  MUFU.TANH R22, R22 ;  /* 0x0000001600167308 */ /* 0x000ee20000002400 */
[----:B----4-:R-:W-:Y:S02]  /*77a0*/  FSEL R187, R20, -INF , P5 ;  /* 0xff80000014bb7808 */ /* 0x010fe40002800000 */
[----:B------:R-:W-:Y:S02]  /*77b0*/  FMNMX.FTZ R20, R183, R14, !PT ;  /* 0x0000000eb7147209 */ /* 0x000fe40007810000 */
[----:B0-----:R-:W-:Y:S02]  /*77c0*/  FMNMX.FTZ R112, R156, R89, !PT ;  /* 0x000000599c707209 */ /* 0x001fe40007810000 */
[----:B------:R-:W-:Y:S01]  /*77d0*/  ISETP.GT.AND P5, PT, R130, 0x11, PT ;  /* 0x000000118200780c */ /* 0x000fe20003fa4270 */
[----:B------:R-:W0:Y:S01]  /*77e0*/  MUFU.TANH R23, R23 ;  /* 0x0000001700177308 */ /* 0x000e220000002400 */
[----:B--2---:R-:W-:Y:S01]  /*77f0*/  FSEL R21, R21, -INF , P4 ;  /* 0xff80000015157808 */ /* 0x004fe20002000000 */
[----:B------:R-:W2:Y:S01]  /*7800*/  SHFL.BFLY PT, R89, R112, 0x1, 0x1f ;  /* 0x0c201f0070597f89 */ /* 0x000ea200000e0000 */
[----:B------:R-:W-:-:S02]  /*7810*/  FMNMX.FTZ R20, R187, R20, !PT ;  /* 0x00000014bb147209 */ /* 0x000fc40007810000 */
[----:B------:R-:W-:Y:S02]  /*7820*/  ISETP.GT.AND P4, PT, R130, 0x18, PT ;  /* 0x000000188200780c */ /* 0x000fe40003f84270 */
[----:B------:R-:W-:Y:S01]  /*7830*/  FMNMX.FTZ R20, R21, R20, !PT ;  /* 0x0000001415147209 */ /* 0x000fe20007810000 */
[----:B------:R-:W4:Y:S08]  /*7840*/  MUFU.TANH R152, R152 ;  /* 0x0000009800987308 */ /* 0x000f300000002400 */
[----:B------:R-:W5:Y:S08]  /*7850*/  MUFU.TANH R136, R136 ;  /* 0x0000008800887308 */ /* 0x000f700000002400 */
[----:B------:R-:W5:Y:S01]  /*7860*/  MUFU.TANH R137, R137 ;  /* 0x0000008900897308 */ /* 0x000f620000002400 */
[----:B--2---:R-:W-:Y:S01]  /*7870*/  FMNMX.FTZ R89, R112, R89, !PT ;  /* 0x0000005970597209 */ /* 0x004fe20007810000 */
[----:B------:R-:W-:-:S03]  /*7880*/  FMUL.FTZ R112, R0, R102 ;  /* 0x0000006600707220 */ /* 0x000fc60000410000 */
[C---:B------:R-:W-:Y:S01]  /*7890*/  FSETP.NEU.FTZ.AND P3, PT, R89.reuse, -INF , PT ;  /* 0xff8000005900780b */ /* 0x040fe20003f7d000 */
[----:B-1----:R-:W-:-:S02]  /*78a0*/  FFMA.FTZ R102, R89, R88, -8 ;  /* 0xc100000059667423 */ /* 0x002fc40000010058 */
[----:B------:R-:W1:Y:S01]  /*78b0*/  MUFU.TANH R138, R138 ;  /* 0x0000008a008a7308 */ /* 0x000e620000002400 */
[----:B------:R-:W-:Y:S02]  /*78c0*/  FSEL R144, R89, RZ, P3 ;  /* 0x000000ff59907208 */ /* 0x000fe40001800000 */
[----:B------:R-:W-:-:S05]  /*78d0*/  FSEL R102, R102, RZ, P3 ;  /* 0x000000ff66667208 */ /* 0x000fca0001800000 */
[----:B------:R-:W2:Y:S01]  /*78e0*/  MUFU.TANH R139, R139 ;  /* 0x0000008b008b7308 */ /* 0x000ea20000002400 */
[----:B------:R-:W-:-:S01]  /*78f0*/  FFMA.FTZ R115, R132, R88, -R102 ;  /* 0x0000005884737223 */ /* 0x000fc20000010866 */
[-CC-:B------:R-:W-:Y:S01]  /*7900*/  FFMA.FTZ R132, R203, R88.reuse, -R102.reuse ;  /* 0x00000058cb847223 */ /* 0x180fe20000010866 */
[----:B---3--:R-:W-:Y:S01]  /*7910*/  FSEL R203, R22, -INF , P5 ;  /* 0xff80000016cb7808 */ /* 0x008fe20002800000 */
[-CC-:B------:R-:W-:Y:S01]  /*7920*/  FFMA.FTZ R134, R201, R88.reuse, -R102.reuse ;  /* 0x00000058c9867223 */ /* 0x180fe20000010866 */
[C---:B------:R-:W-:Y:S01]  /*7930*/  ISETP.GT.AND P5, PT, R130.reuse, 0x19, PT ;  /* 0x000000198200780c */ /* 0x040fe20003fa4270 */
[--C-:B------:R-:W-:Y:S01]  /*7940*/  FFMA.FTZ R114, R205, R88, -R102.reuse ;  /* 0x00000058cd727223 */ /* 0x100fe20000010866 */
[----:B0-----:R-:W-:Y:S01]  /*7950*/  FSEL R201, R23, -INF , P4 ;  /* 0xff80000017c97808 */ /* 0x001fe20002000000 */
[----:B------:R0:W-:Y:S01]  /*7960*/  MUFU.EX2 R14, R132 ;  /* 0x00000084000e7308 */ /* 0x0001e20000000800 */
[----:B------:R-:W-:Y:S01]  /*7970*/  FMNMX.FTZ R20, R203, R20, !PT ;  /* 0x00000014cb147209 */ /* 0x000fe20007810000 */
[-CC-:B------:R-:W-:Y:S01]  /*7980*/  FFMA.FTZ R116, R207, R88.reuse, -R102.reuse ;  /* 0x00000058cf747223 */ /* 0x180fe20000010866 */
[----:B------:R-:W-:Y:S01]  /*7990*/  ISETP.GT.AND P4, PT, R130, 0x20, PT ;  /* 0x000000208200780c */ /* 0x000fe20003f84270 */
[-CC-:B------:R-:W-:Y:S01]  /*79a0*/  FFMA.FTZ R209, R209, R88.reuse, -R102.reuse ;  /* 0x00000058d1d17223 */ /* 0x180fe20000010866 */
[----:B----4-:R-:W-:Y:S01]  /*79b0*/  FSEL R205, R152, -INF , P5 ;  /* 0xff80000098cd7808 */ /* 0x010fe20002800000 */
[--C-:B------:R-:W-:Y:S01]  /*79c0*/  FFMA.FTZ R118, R213, R88, -R102.reuse ;  /* 0x00000058d5767223 */ /* 0x100fe20000010866 */
[----:B------:R-:W-:Y:S01]  /*79d0*/  FMNMX.FTZ R22, R201, R20, !PT ;  /* 0x00000014c9167209 */ /* 0x000fe20007810000 */
[----:B------:R-:W-:Y:S01]  /*79e0*/  MUFU.TANH R140, R140 ;  /* 0x0000008c008c7308 */ /* 0x000fe20000002400 */
[----:B0-----:R-:W-:-:S01]  /*79f0*/  FFMA.FTZ R132, R199, R88, -R102 ;  /* 0x00000058c7847223 */ /* 0x001fc20000010866 */
[----:B------:R-:W-:Y:S01]  /*7a00*/  ISETP.GT.AND P5, PT, R130, 0x21, PT ;  /* 0x000000218200780c */ /* 0x000fe20003fa4270 */
[----:B------:R-:W-:-:S01]  /*7a10*/  FFMA.FTZ R185, R215, R88, -R102 ;  /* 0x00000058d7b97223 */ /* 0x000fc20000010866 */
[----:B-----5:R-:W-:Y:S01]  /*7a20*/  FSEL R199, R136, -INF , P4 ;  /* 0xff80000088c77808 */ /* 0x020fe20002000000 */
[----:B------:R-:W-:-:S01]  /*7a30*/  FFMA.FTZ R128, R217, R88, -R102 ;  /* 0x00000058d9807223 */ /* 0x000fc20000010866 */
[----:B------:R-:W-:Y:S01]  /*7a40*/  FMNMX.FTZ R22, R205, R22, !PT ;  /* 0x00000016cd167209 */ /* 0x000fe20007810000 */
[----:B------:R-:W-:-:S01]  /*7a50*/  FFMA.FTZ R197, R197, R88, -R102 ;  /* 0x00000058c5c57223 */ /* 0x000fc20000010866 */
[----:B------:R-:W0:Y:S01]  /*7a60*/  MUFU.TANH R141, R141 ;  /* 0x0000008d008d7308 */ /* 0x000e220000002400 */
[C---:B------:R-:W-:Y:S01]  /*7a70*/  ISETP.GT.AND P4, PT, R130.reuse, 0x28, PT ;  /* 0x000000288200780c */ /* 0x040fe20003f84270 */
[-CC-:B------:R-:W-:Y:S01]  /*7a80*/  FFMA.FTZ R193, R193, R88.reuse, -R102.reuse ;  /* 0x00000058c1c17223 */ /* 0x180fe20000010866 */
[----:B------:R-:W-:Y:S01]  /*7a90*/  FSEL R137, R137, -INF , P5 ;  /* 0xff80000089897808 */ /* 0x000fe20002800000 */
[--C-:B------:R-:W-:Y:S01]  /*7aa0*/  FFMA.FTZ R107, R107, R88, -R102.reuse ;  /* 0x000000586b6b7223 */ /* 0x100fe20000010866 */
[----:B------:R-:W-:Y:S01]  /*7ab0*/  FMNMX.FTZ R22, R199, R22, !PT ;  /* 0x00000016c7167209 */ /* 0x000fe20007810000 */
[-CC-:B------:R-:W-:Y:S01]  /*7ac0*/  FFMA.FTZ R109, R109, R88.reuse, -R102.reuse ;  /* 0x000000586d6d7223 */ /* 0x180fe20000010866 */
[----:B------:R-:W-:Y:S01]  /*7ad0*/  ISETP.GT.AND P5, PT, R130, 0x29, PT ;  /* 0x000000298200780c */ /* 0x000fe20003fa4270 */
[----:B------:R-:W-:Y:S01]  /*7ae0*/  MUFU.TANH R142, R142 ;  /* 0x0000008e008e7308 */ /* 0x000fe20000002400 */
[----:B-1----:R-:W-:Y:S01]  /*7af0*/  FSEL R207, R138, -INF , P4 ;  /* 0xff8000008acf7808 */ /* 0x002fe20002000000 */
[--C-:B------:R-:W-:Y:S01]  /*7b00*/  FFMA.FTZ R133, R133, R88, -R102.reuse ;  /* 0x0000005885857223 */ /* 0x100fe20000010866 */
[----:B------:R-:W-:Y:S01]  /*7b10*/  FMNMX.FTZ R22, R137, R22, !PT ;  /* 0x0000001689167209 */ /* 0x000fe20007810000 */
[-CC-:B------:R-:W-:Y:S01]  /*7b20*/  FFMA.FTZ R145, R145, R88.reuse, -R102.reuse ;  /* 0x0000005891917223 */ /* 0x180fe20000010866 */
[C---:B------:R-:W-:Y:S01]  /*7b30*/  ISETP.GT.AND P4, PT, R130.reuse, 0x30, PT ;  /* 0x000000308200780c */ /* 0x040fe20003f84270 */
[-CC-:B------:R-:W-:Y:S01]  /*7b40*/  FFMA.FTZ R151, R151, R88.reuse, -R102.reuse ;  /* 0x0000005897977223 */ /* 0x180fe20000010866 */
[----:B--2---:R-:W-:Y:S01]  /*7b50*/  FSEL R139, R139, -INF , P5 ;  /* 0xff8000008b8b7808 */ /* 0x004fe20002800000 */
[----:B------:R-:W1:Y:S01]  /*7b60*/  MUFU.TANH R143, R143 ;  /* 0x0000008f008f7308 */ /* 0x000e620000002400 */
[----:B------:R-:W-:Y:S01]  /*7b70*/  ISETP.GT.AND P5, PT, R130, 0x31, PT ;  /* 0x000000318200780c */ /* 0x000fe20003fa4270 */
[-CC-:B------:R-:W-:Y:S01]  /*7b80*/  FFMA.FTZ R93, R93, R88.reuse, -R102.reuse ;  /* 0x000000585d5d7223 */ /* 0x180fe20000010866 */
[----:B------:R-:W-:-:S01]  /*7b90*/  FFMA.FTZ R97, R97, R88, -R102 ;  /* 0x0000005861617223 */ /* 0x000fc20000010866 */
[----:B------:R-:W-:Y:S01]  /*7ba0*/  FFMA.FTZ R101, R101, R88, -R102 ;  /* 0x0000005865657223 */ /* 0x000fe20000010866 */
[----:B0-----:R-:W-:-:S02]  /*7bb0*/  FSEL R141, R141, -INF , P5 ;  /* 0xff8000008d8d7808 */ /* 0x001fc40002800000 */
[----:B------:R-:W-:Y:S01]  /*7bc0*/  ISETP.GT.AND P5, PT, R130, 0x39, PT ;  /* 0x000000398200780c */ /* 0x000fe20003fa4270 */
[----:B------:R0:W-:Y:S08]  /*7bd0*/  MUFU.EX2 R20, R132 ;  /* 0x0000008400147308 */ /* 0x0001f00000000800 */
[----:B------:R2:W-:Y:S01]  /*7be0*/  MUFU.EX2 R23, R134 ;  /* 0x0000008600177308 */ /* 0x0005e20000000800 */
[----:B0-----:R-:W-:-:S02]  /*7bf0*/  FMNMX.FTZ R132, R207, R22, !PT ;  /* 0x00000016cf847209 */ /* 0x001fc40007810000 */
[----:B-1----:R-:W-:Y:S02]  /*7c00*/  FSEL R143, R143, -INF , P5 ;  /* 0xff8000008f8f7808 */ /* 0x002fe40002800000 */
[----:B------:R-:W-:Y:S02]  /*7c10*/  FMNMX.FTZ R132, R139, R132, !PT ;  /* 0x000000848b847209 */ /* 0x000fe40007810000 */
[----:B------:R-:W-:Y:S01]  /*7c20*/  ISETP.GT.AND P5, PT, R130, 0x41, PT ;  /* 0x000000418200780c */ /* 0x000fe20003fa4270 */
[----:B------:R-:W-:Y:S01]  /*7c30*/  MUFU.TANH R120, R120 ;  /* 0x0000007800787308 */ /* 0x000fe20000002400 */
[----:B--2---:R-:W-:-:S01]  /*7c40*/  FFMA.FTZ R134, R195, R88, -R102 ;  /* 0x00000058c3867223 */ /* 0x004fc20000010866 */
[----:B------:R-:W-:Y:S02]  /*7c50*/  FSEL R195, R140, -INF , P4 ;  /* 0xff8000008cc37808 */ /* 0x000fe40002000000 */
[----:B------:R-:W-:Y:S02]  /*7c60*/  ISETP.GT.AND P4, PT, R130, 0x38, PT ;  /* 0x000000388200780c */ /* 0x000fe40003f84270 */
[----:B------:R-:W-:-:S02]  /*7c70*/  FMNMX.FTZ R132, R195, R132, !PT ;  /* 0x00000084c3847209 */ /* 0x000fc40007810000 */
[----:B------:R-:W0:Y:S01]  /*7c80*/  MUFU.TANH R121, R121 ;  /* 0x0000007900797308 */ /* 0x000e220000002400 */
[----:B------:R-:W-:Y:S02]  /*7c90*/  WARPGROUP.DEPBAR.LE gsb0, 0x0 ;  /* 0x00008000000079c5 */ /* 0x000fe40000010000 */
[----:B------:R-:W-:Y:S01]  /*7ca0*/  FMNMX.FTZ R132, R141, R132, !PT ;  /* 0x000000848d847209 */ /* 0x000fe20007810000 */
[----:B------:R-:W-:-:S04]  /*7cb0*/  WARPGROUP.ARRIVE ;  /* 0x00000000000079c5 */ /* 0x000fc80000000000 */
[----:B------:R-:W1:Y:S02]  /*7cc0*/  MUFU.TANH R122, R122 ;  /* 0x0000007a007a7308 */ /* 0x000e640000002400 */
[----:B------:R-:W-:Y:S06]  /*7cd0*/  QGMMA.64x128x32.F32.E4M3.E4M3 R24, R172, gdesc[UR8], R24, gsb0 ;  /* 0x01e00008ac187df3 */ /* 0x000fec0008000818 */
[----:B------:R2:W-:Y:S01]  /*7ce0*/  MUFU.EX2 R15, R209 ;  /* 0x000000d1000f7308 */ /* 0x0005e20000000800 */
[----:B0-----:R-:W-:Y:S02]  /*7cf0*/  FSEL R121, R121, -INF , P5 ;  /* 0xff80000079797808 */ /* 0x001fe40002800000 */
[----:B------:R-:W-:-:S05]  /*7d00*/  ISETP.GT.AND P5, PT, R130, 0x49, PT ;  /* 0x000000498200780c */ /* 0x000fca0003fa4270 */
[----:B------:R-:W0:Y:S01]  /*7d10*/  MUFU.TANH R123, R123 ;  /* 0x0000007b007b7308 */ /* 0x000e220000002400 */
[----:B--2---:R-:W-:Y:S02]  /*7d20*/  FSEL R209, R142, -INF , P4 ;  /* 0xff8000008ed17808 */ /* 0x004fe40002000000 */
[----:B------:R-:W-:Y:S02]  /*7d30*/  ISETP.GT.AND P4, PT, R130, 0x40, PT ;  /* 0x000000408200780c */ /* 0x000fe40003f84270 */
[----:B------:R-:W-:-:S03]  /*7d40*/  FMNMX.FTZ R132, R209, R132, !PT ;  /* 0x00000084d1847209 */ /* 0x000fc60007810000 */
[----:B------:R2:W-:Y:S01]  /*7d50*/  MUFU.TANH R92, R110 ;  /* 0x0000006e005c7308 */ /* 0x0005e20000002400 */
[----:B------:R-:W-:-:S07]  /*7d60*/  FMNMX.FTZ R132, R143, R132, !PT ;  /* 0x000000848f847209 */ /* 0x000fce0007810000 */
[----:B------:R-:W3:Y:S01]  /*7d70*/  MUFU.TANH R124, R124 ;  /* 0x0000007c007c7308 */ /* 0x000ee20000002400 */
[----:B--2---:R-:W-:Y:S01]  /*7d80*/  FMUL.FTZ R110, R0, R119 ;  /* 0x00000077006e7220 */ /* 0x004fe20000410000 */
[-CC-:B------:R-:W-:Y:S01]  /*7d90*/  FFMA.FTZ R119, R211, R88.reuse, -R102.reuse ;  /* 0x00000058d3777223 */ /* 0x180fe20000010866 */
[----:B------:R-:W-:Y:S01]  /*7da0*/  FSEL R211, R120, -INF , P4 ;  /* 0xff80000078d37808 */ /* 0x000fe20002000000 */
[--C-:B------:R-:W-:Y:S01]  /*7db0*/  FFMA.FTZ R120, R113, R88, -R102.reuse ;  /* 0x0000005871787223 */ /* 0x100fe20000010866 */
[----:B------:R-:W-:Y:S02]  /*7dc0*/  ISETP.GT.AND P4, PT, R130, 0x48, PT ;  /* 0x000000488200780c */ /* 0x000fe40003f84270 */
[----:B------:R-:W-:Y:S01]  /*7dd0*/  FMNMX.FTZ R132, R211, R132, !PT ;  /* 0x00000084d3847209 */ /* 0x000fe20007810000 */
[----:B------:R-:W2:Y:S01]  /*7de0*/  MUFU.TANH R125, R125 ;  /* 0x0000007d007d7308 */ /* 0x000ea20000002400 */
[----:B-1----:R-:W-:Y:S01]  /*7df0*/  FSEL R113, R122, -INF , P4 ;  /* 0xff8000007a717808 */ /* 0x002fe20002000000 */
[----:B------:R-:W-:Y:S01]  /*7e00*/  FFMA.FTZ R122, R117, R88, -R102 ;  /* 0x00000058757a7223 */ /* 0x000fe20000010866 */
[----:B------:R-:W-:-:S02]  /*7e10*/  FMNMX.FTZ R132, R121, R132, !PT ;  /* 0x0000008479847209 */ /* 0x000fc40007810000 */
[C---:B------:R-:W-:Y:S02]  /*7e20*/  ISETP.GT.AND P4, PT, R130.reuse, 0x50, PT ;  /* 0x000000508200780c */ /* 0x040fe40003f84270 */
[----:B0-----:R-:W-:Y:S01]  /*7e30*/  FSEL R123, R123, -INF , P5 ;  /* 0xff8000007b7b7808 */ /* 0x001fe20002800000 */
[----:B------:R-:W0:Y:S01]  /*7e40*/  MUFU.TANH R126, R126 ;  /* 0x0000007e007e7308 */ /* 0x000e220000002400 */
[----:B------:R-:W-:Y:S02]  /*7e50*/  FMNMX.FTZ R132, R113, R132, !PT ;  /* 0x0000008471847209 */ /* 0x000fe40007810000 */
[----:B------:R-:W-:Y:S02]  /*7e60*/  ISETP.GT.AND P5, PT, R130, 0x51, PT ;  /* 0x000000518200780c */ /* 0x000fe40003fa4270 */
[----:B---3--:R-:W-:Y:S01]  /*7e70*/  FSEL R213, R124, -INF , P4 ;  /* 0xff8000007cd57808 */ /* 0x008fe20002000000 */
[----:B------:R-:W-:Y:S01]  /*7e80*/  FFMA.FTZ R124, R129, R88, -R102 ;  /* 0x00000058817c7223 */ /* 0x000fe20000010866 */
[----:B------:R-:W-:Y:S01]  /*7e90*/  FMNMX.FTZ R132, R123, R132, !PT ;  /* 0x000000847b847209 */ /* 0x000fe20007810000 */
[----:B------:R-:W1:Y:S01]  /*7ea0*/  MUFU.TANH R127, R127 ;  /* 0x0000007f007f7308 */ /* 0x000e620000002400 */
[----:B------:R-:W-:-:S02]  /*7eb0*/  ISETP.GT.AND P4, PT, R130, 0x58, PT ;  /* 0x000000588200780c */ /* 0x000fc40003f84270 */
[----:B--2---:R-:W-:Y:S02]  /*7ec0*/  FSEL R125, R125, -INF , P5 ;  /* 0xff8000007d7d7808 */ /* 0x004fe40002800000 */
[----:B------:R-:W-:Y:S02]  /*7ed0*/  FMNMX.FTZ R132, R213, R132, !PT ;  /* 0x00000084d5847209 */ /* 0x000fe40007810000 */
[----:B------:R-:W-:Y:S01]  /*7ee0*/  ISETP.GT.AND P5, PT, R130, 0x59, PT ;  /* 0x000000598200780c */ /* 0x000fe20003fa4270 */
[----:B------:R-:W2:Y:S01]  /*7ef0*/  MUFU.TANH R104, R104 ;  /* 0x0000006800687308 */ /* 0x000ea20000002400 */
[----:B0-----:R-:W-:Y:S02]  /*7f00*/  FSEL R117, R126, -INF , P4 ;  /* 0xff8000007e757808 */ /* 0x001fe40002000000 */
[----:B------:R-:W-:Y:S02]  /*7f10*/  FMNMX.FTZ R132, R125, R132, !PT ;  /* 0x000000847d847209 */ /* 0x000fe40007810000 */
[----:B------:R-:W-:-:S02]  /*7f20*/  ISETP.GT.AND P4, PT, R130, 0x60, PT ;  /* 0x000000608200780c */ /* 0x000fc40003f84270 */
        /* <DEDUP_REMOVED lines=8> */
[C---:B------:R-:W-:Y:S02]  /*7fb0*/  ISETP.GT.AND P4, PT, R130.reuse, 0x68, PT ;  /* 0x000000688200780c */ /* 0x040fe40003f84270 */
[----:B------:R-:W-:Y:S02]  /*7fc0*/  FMNMX.FTZ R132, R129, R132, !PT ;  /* 0x0000008481847209 */ /* 0x000fe40007810000 */
[----:B------:R-:W-:Y:S01]  /*7fd0*/  ISETP.GT.AND P5, PT, R130, 0x69, PT ;  /* 0x000000698200780c */ /* 0x000fe20003fa4270 */
[----:B------:R-:W2:Y:S01]  /*7fe0*/  MUFU.TANH R106, R106 ;  /* 0x0000006a006a7308 */ /* 0x000ea20000002400 */
[----:B------:R-:W-:Y:S01]  /*7ff0*/  FSEL R215, R92, -INF , P4 ;  /* 0xff8000005cd77808 */ /* 0x000fe20002000000 */
[----:B------:R-:W-:Y:S01]  /*8000*/  FFMA.FTZ R92, R131, R88, -R102 ;  /* 0x00000058835c7223 */ /* 0x000fe20000010866 */
[----:B------:R-:W-:Y:S02]  /*8010*/  FMNMX.FTZ R132, R105, R132, !PT ;  /* 0x0000008469847209 */ /* 0x000fe40007810000 */
[----:B------:R-:W-:-:S02]  /*8020*/  ISETP.GT.AND P4, PT, R130, 0x70, PT ;  /* 0x000000708200780c */ /* 0x000fc40003f84270 */
[----:B0-----:R-:W-:Y:S01]  /*8030*/  FSEL R217, R96, -INF , P5 ;  /* 0xff80000060d97808 */ /* 0x001fe20002800000 */
[----:B------:R-:W0:Y:S01]  /*8040*/  MUFU.TANH R108, R108 ;  /* 0x0000006c006c7308 */ /* 0x000e220000002400 */
[----:B------:R-:W-:Y:S01]  /*8050*/  FMNMX.FTZ R132, R215, R132, !PT ;  /* 0x00000084d7847209 */ /* 0x000fe20007810000 */
[-CC-:B------:R-:W-:Y:S01]  /*8060*/  FFMA.FTZ R96, R135, R88.reuse, -R102.reuse ;  /* 0x0000005887607223 */ /* 0x180fe20000010866 */
[----:B------:R-:W-:Y:S01]  /*8070*/  ISETP.GT.AND P5, PT, R130, 0x71, PT ;  /* 0x000000718200780c */ /* 0x000fe20003fa4270 */
[-CC-:B------:R-:W-:Y:S01]  /*8080*/  FFMA.FTZ R135, R147, R88.reuse, -R102.reuse ;  /* 0x0000005893877223 */ /* 0x180fe20000010866 */
[----:B-1----:R-:W-:Y:S01]  /*8090*/  FSEL R131, R100, -INF , P4 ;  /* 0xff80000064837808 */ /* 0x002fe20002000000 */
[--C-:B------:R-:W-:Y:S01]  /*80a0*/  FFMA.FTZ R100, R157, R88, -R102.reuse ;  /* 0x000000589d647223 */ /* 0x100fe20000010866 */
[----:B------:R-:W-:Y:S01]  /*80b0*/  FMNMX.FTZ R132, R217, R132, !PT ;  /* 0x00000084d9847209 */ /* 0x000fe20007810000 */
[----:B------:R-:W1:Y:S01]  /*80c0*/  MUFU.TANH R110, R110 ;  /* 0x0000006e006e7308 */ /* 0x000e620000002400 */
[----:B------:R-:W-:Y:S01]  /*80d0*/  ISETP.GT.AND P4, PT, R130, 0x78, PT ;  /* 0x000000788200780c */ /* 0x000fe20003f84270 */
[-CC-:B------:R-:W-:Y:S01]  /*80e0*/  FFMA.FTZ R157, R189, R88.reuse, -R102.reuse ;  /* 0x00000058bd9d7223 */ /* 0x180fe20000010866 */
[----:B--2---:R-:W-:Y:S01]  /*80f0*/  FSEL R219, R106, -INF , P5 ;  /* 0xff8000006adb7808 */ /* 0x004fe20002800000 */
[--C-:B------:R-:W-:Y:S01]  /*8100*/  FFMA.FTZ R106, R159, R88, -R102.reuse ;  /* 0x000000589f6a7223 */ /* 0x100fe20000010866 */
[----:B------:R-:W-:Y:S01]  /*8110*/  FMNMX.FTZ R132, R131, R132, !PT ;  /* 0x0000008483847209 */ /* 0x000fe20007810000 */
[-CC-:B------:R-:W-:Y:S01]  /*8120*/  FFMA.FTZ R159, R165, R88.reuse, -R102.reuse ;  /* 0x00000058a59f7223 */ /* 0x180fe20000010866 */
[----:B------:R-:W-:Y:S01]  /*8130*/  ISETP.GT.AND P5, PT, R130, 0x79, PT ;  /* 0x000000798200780c */ /* 0x000fe20003fa4270 */
[----:B------:R-:W2:Y:S01]  /*8140*/  MUFU.TANH R90, R90 ;  /* 0x0000005a005a7308 */ /* 0x000ea20000002400 */
[----:B0-----:R-:W-:Y:S01]  /*8150*/  FSEL R221, R108, -INF , P4 ;  /* 0xff8000006cdd7808 */ /* 0x001fe20002000000 */
[----:B------:R-:W-:Y:S01]  /*8160*/  FFMA.FTZ R108, R167, R88, -R102 ;  /* 0x00000058a76c7223 */ /* 0x000fe20000010866 */
[----:B------:R-:W-:-:S02]  /*8170*/  FMNMX.FTZ R132, R219, R132, !PT ;  /* 0x00000084db847209 */ /* 0x000fc40007810000 */
[----:B------:R-:W-:Y:S02]  /*8180*/  ISETP.GT.AND P4, PT, R130, 0x80, PT ;  /* 0x000000808200780c */ /* 0x000fe40003f84270 */
[----:B------:R-:W-:Y:S01]  /*8190*/  FMNMX.FTZ R132, R221, R132, !PT ;  /* 0x00000084dd847209 */ /* 0x000fe20007810000 */
[----:B------:R-:W0:Y:S01]  /*81a0*/  MUFU.TANH R91, R91 ;  /* 0x0000005b005b7308 */ /* 0x000e220000002400 */
[----:B-1----:R-:W-:Y:S01]  /*81b0*/  FSEL R223, R110, -INF , P5 ;  /* 0xff8000006edf7808 */ /* 0x002fe20002800000 */
[----:B------:R-:W-:Y:S01]  /*81c0*/  FFMA.FTZ R110, R163, R88, -R102 ;  /* 0x00000058a36e7223 */ /* 0x000fe20000010866 */
[----:B------:R-:W-:Y:S02]  /*81d0*/  ISETP.GT.AND P5, PT, R130, 0x81, PT ;  /* 0x000000818200780c */ /* 0x000fe40003fa4270 */
[----:B------:R-:W-:-:S03]  /*81e0*/  FMNMX.FTZ R132, R223, R132, !PT ;  /* 0x00000084df847209 */ /* 0x000fc60007810000 */
[----:B------:R-:W1:Y:S01]  /*81f0*/  MUFU.TANH R94, R94 ;  /* 0x0000005e005e7308 */ /* 0x000e620000002400 */
[----:B--2---:R-:W-:Y:S02]  /*8200*/  FSEL R225, R90, -INF , P4 ;  /* 0xff8000005ae17808 */ /* 0x004fe40002000000 */
[----:B------:R-:W-:Y:S02]  /*8210*/  ISETP.GT.AND P4, PT, R130, 0x88, PT ;  /* 0x000000888200780c */ /* 0x000fe40003f84270 */
[----:B------:R-:W-:-:S03]  /*8220*/  FMNMX.FTZ R132, R225, R132, !PT ;  /* 0x00000084e1847209 */ /* 0x000fc60007810000 */
[----:B------:R-:W2:Y:S01]  /*8230*/  MUFU.TANH R95, R95 ;  /* 0x0000005f005f7308 */ /* 0x000ea20000002400 */
[----:B0-----:R-:W-:Y:S02]  /*8240*/  FSEL R227, R91, -INF , P5 ;  /* 0xff8000005be37808 */ /* 0x001fe40002800000 */
[----:B------:R-:W-:Y:S02]  /*8250*/  ISETP.GT.AND P5, PT, R130, 0x89, PT ;  /* 0x000000898200780c */ /* 0x000fe40003fa4270 */
[----:B------:R-:W-:-:S03]  /*8260*/  FMNMX.FTZ R132, R227, R132, !PT ;  /* 0x00000084e3847209 */ /* 0x000fc60007810000 */
[----:B------:R-:W0:Y:S01]  /*8270*/  MUFU.TANH R98, R98 ;  /* 0x0000006200627308 */ /* 0x000e220000002400 */
[----:B-1----:R-:W-:Y:S01]  /*8280*/  FSEL R147, R94, -INF , P4 ;  /* 0xff8000005e937808 */ /* 0x002fe20002000000 */
[----:B------:R-:W-:Y:S01]  /*8290*/  FFMA.FTZ R94, R149, R88, -R102 ;  /* 0x00000058955e7223 */ /* 0x000fe20000010866 */
[C---:B------:R-:W-:Y:S01]  /*82a0*/  ISETP.GT.AND P4, PT, R130.reuse, 0x90, PT ;  /* 0x000000908200780c */ /* 0x040fe20003f84270 */
[----:B------:R-:W-:Y:S02]  /*82b0*/  WARPGROUP.DEPBAR.LE gsb0, 0x0 ;  /* 0x00008000000079c5 */ /* 0x000fe40000010000 */
[----:B------:R-:W-:Y:S01]  /*82c0*/  FMNMX.FTZ R132, R147, R132, !PT ;  /* 0x0000008493847209 */ /* 0x000fe20007810000 */
[----:B------:R-:W-:Y:S01]  /*82d0*/  WARPGROUP.ARRIVE ;  /* 0x00000000000079c5 */ /* 0x000fe20000000000 */
[----:B------:R-:W1:Y:S01]  /*82e0*/  MUFU.TANH R99, R99 ;  /* 0x0000006300637308 */ /* 0x000e620000002400 */
[----:B--2---:R-:W-:Y:S02]  /*82f0*/  FSEL R95, R95, -INF , P5 ;  /* 0xff8000005f5f7808 */ /* 0x004fe40002800000 */
[----:B------:R-:W-:-:S02]  /*8300*/  ISETP.GT.AND P5, PT, R130, 0x91, PT ;  /* 0x000000918200780c */ /* 0x000fc40003fa4270 */
[----:B------:R-:W-:Y:S01]  /*8310*/  FMNMX.FTZ R132, R95, R132, !PT ;  /* 0x000000845f847209 */ /* 0x000fe20007810000 */
[----:B------:R-:W-:Y:S02]  /*8320*/  QGMMA.64x128x32.F32.E4M3.E4M3 R24, R168, gdesc[UR4], R24, gsb0 ;  /* 0x01e00004a8187df3 */ /* 0x000fe40008000818 */
[----:B------:R-:W2:Y:S01]  /*8330*/  MUFU.TANH R112, R112 ;  /* 0x0000007000707308 */ /* 0x000ea20000002400 */
[----:B0-----:R-:W-:Y:S01]  /*8340*/  FSEL R149, R98, -INF , P4 ;  /* 0xff80000062957808 */ /* 0x001fe20002000000 */
[-CC-:B------:R-:W-:Y:S01]  /*8350*/  FFMA.FTZ R98, R153, R88.reuse, -R102.reuse ;  /* 0x0000005899627223 */ /* 0x180fe20000010866 */
[----:B------:R-:W-:Y:S01]  /*8360*/  ISETP.GT.AND P4, PT, R130, 0x98, PT ;  /* 0x000000988200780c */ /* 0x000fe20003f84270 */
[----:B------:R-:W-:Y:S01]  /*8370*/  FFMA.FTZ R153, R161, R88, -R102 ;  /* 0x00000058a1997223 */ /* 0x000fe20000010866 */
[----:B------:R-:W-:-:S03]  /*8380*/  FMNMX.FTZ R132, R149, R132, !PT ;  /* 0x0000008495847209 */ /* 0x000fc60007810000 */
[----:B------:R-:W0:Y:S01]  /*8390*/  MUFU.TANH R103, R103 ;  /* 0x0000006700677308 */ /* 0x000e220000002400 */
[----:B-1----:R-:W-:Y:S02]  /*83a0*/  FSEL R99, R99, -INF , P5 ;  /* 0xff80000063637808 */ /* 0x002fe40002800000 */
[----:B------:R-:W-:Y:S02]  /*83b0*/  ISETP.GT.AND P5, PT, R130, 0x99, PT ;  /* 0x000000998200780c */ /* 0x000fe40003fa4270 */
[----:B------:R-:W-:-:S03]  /*83c0*/  FMNMX.FTZ R132, R99, R132, !PT ;  /* 0x0000008463847209 */ /* 0x000fc60007810000 */
[----:B------:R-:W-:Y:S01]  /*83d0*/  MUFU.EX2 R104, R124 ;  /* 0x0000007c00687308 */ /* 0x000fe20000000800 */
[----:B--2---:R-:W-:-:S04]  /*83e0*/  FSEL R229, R112, -INF , P4 ;  /* 0xff80000070e57808 */ /* 0x004fc80002000000 */
[----:B------:R-:W-:-:S03]  /*83f0*/  FMNMX.FTZ R132, R229, R132, !PT ;  /* 0x00000084e5847209 */ /* 0x000fc60007810000 */
[----:B------:R1:W-:Y:S01]  /*8400*/  MUFU.EX2 R90, R96 ;  /* 0x00000060005a7308 */ /* 0x0003e20000000800 */
[----:B0-----:R-:W-:-:S04]  /*8410*/  FSEL R103, R103, -INF , P5 ;  /* 0xff80000067677808 */ /* 0x001fc80002800000 */
[----:B------:R-:W-:-:S03]  /*8420*/  FMNMX.FTZ R132, R103, R132, !PT ;  /* 0x0000008467847209 */ /* 0x000fc60007810000 */
[----:B------:R-:W-:Y:S01]  /*8430*/  MUFU.EX2 R115, R115 ;  /* 0x0000007300737308 */ /* 0x000fe20000000800 */
[----:B-1----:R-:W-:-:S01]  /*8440*/  FFMA.FTZ R96, R155, R88, -R102 ;  /* 0x000000589b607223 */ /* 0x002fc20000010866 */
[----:B------:R-:W0:Y:S01]  /*8450*/  SHFL.BFLY PT, R91, R132, 0x2, 0x1f ;  /* 0x0c401f00845b7f89 */ /* 0x000e2200000e0000 */
[----:B------:R-:W-:-:S05]  /*8460*/  FFMA.FTZ R155, R191, R88, -R102 ;  /* 0x00000058bf9b7223 */ /* 0x000fca0000010866 */
[----:B------:R-:W-:Y:S08]  /*8470*/  MUFU.EX2 R114, R114 ;  /* 0x0000007200727308 */ /* 0x000ff00000000800 */
[----:B------:R-:W-:Y:S08]  /*8480*/  MUFU.EX2 R116, R116 ;  /* 0x0000007400747308 */ /* 0x000ff00000000800 */
[----:B------:R-:W-:Y:S01]  /*8490*/  MUFU.EX2 R119, R119 ;  /* 0x0000007700777308 */ /* 0x000fe20000000800 */
[----:B0-----:R-:W-:-:S05]  /*84a0*/  FMNMX.FTZ R112, R132, R91, !PT ;  /* 0x0000005b84707209 */ /* 0x001fca0007810000 */
[----:B------:R-:W0:Y:S02]  /*84b0*/  SHFL.BFLY PT, R91, R112, 0x1, 0x1f ;  /* 0x0c201f00705b7f89 */ /* 0x000e2400000e0000 */
[----:B------:R-:W-:Y:S08]  /*84c0*/  MUFU.EX2 R118, R118 ;  /* 0x0000007600767308 */ /* 0x000ff00000000800 */
[----:B------:R-:W-:Y:S08]  /*84d0*/  MUFU.EX2 R185, R185 ;  /* 0x000000b900b97308 */ /* 0x000ff00000000800 */
[----:B------:R-:W-:Y:S01]  /*84e0*/  MUFU.EX2 R128, R128 ;  /* 0x0000008000807308 */ /* 0x000fe20000000800 */
[----:B0-----:R-:W-:Y:S01]  /*84f0*/  FMNMX.FTZ R91, R112, R91, !PT ;  /* 0x0000005b705b7209 */ /* 0x001fe20007810000 */
[----:B------:R-:W-:-:S06]  /*8500*/  FFMA.FTZ R112, R111, R88, -R102 ;  /* 0x000000586f707223 */ /* 0x000fcc0000010866 */
[----:B------:R0:W-:Y:S01]  /*8510*/  MUFU.EX2 R22, R134 ;  /* 0x0000008600167308 */ /* 0x0001e20000000800 */
[C---:B------:R-:W-:Y:S01]  /*8520*/  FSETP.NEU.FTZ.AND P4, PT, R91.reuse, -INF , PT ;  /* 0xff8000005b00780b */ /* 0x040fe20003f9d000 */
[----:B------:R-:W-:-:S03]  /*8530*/  FFMA.FTZ R124, R91, R88, -8 ;  /* 0xc10000005b7c7423 */ /* 0x000fc60000010058 */
[----:B------:R-:W-:Y:S02]  /*8540*/  FSEL R163, R91, RZ, P4 ;  /* 0x000000ff5ba37208 */ /* 0x000fe40002000000 */
[----:B------:R-:W-:Y:S01]  /*8550*/  FSEL R102, R124, RZ, P4 ;  /* 0x000000ff7c667208 */ /* 0x000fe20002000000 */
[----:B------:R-:W-:Y:S02]  /*8560*/  MUFU.EX2 R197, R197 ;  /* 0x000000c500c57308 */ /* 0x000fe40000000800 */
[----:B------:R-:W-:-:S02]  /*8570*/  FADD.FTZ R163, -R163, R10 ;  /* 0x0000000aa3a37221 */ /* 0x000fc40000010100 */
[----:B------:R-:W-:Y:S01]  /*8580*/  FFMA.FTZ R146, R113, R88, -R102 ;  /* 0x0000005871927223 */ /* 0x000fe20000010866 */
[----:B------:R-:W-:-:S01]  /*8590*/  FADD.FTZ R113, -R144, R9 ;  /* 0x0000000990717221 */ /* 0x000fc20000010100 */
[-CC-:B------:R-:W-:Y:S01]  /*85a0*/  FFMA.FTZ R124, R13, R88.reuse, -R102.reuse ;  /* 0x000000580d7c7223 */ /* 0x180fe20000010866 */
[----:B------:R-:W-:-:S01]  /*85b0*/  FFMA.FTZ R13, R181, R88, -R102 ;  /* 0x00000058b50d7223 */ /* 0x000fc20000010866 */
[-CC-:B------:R-:W-:Y:S01]  /*85c0*/  FFMA.FTZ R111, R183, R88.reuse, -R102.reuse ;  /* 0x00000058b76f7223 */ /* 0x180fe20000010866 */
[-C--:B------:R-:W-:Y:S01]  /*85d0*/  FMUL.FTZ R148, R113, R88.reuse ;  /* 0x0000005871947220 */ /* 0x080fe20000410000 */
[-C--:B------:R-:W-:Y:S01]  /*85e0*/  FMUL.FTZ R113, R163, R88.reuse ;  /* 0x00000058a3717220 */ /* 0x080fe20000410000 */
[----:B------:R-:W-:-:S01]  /*85f0*/  FFMA.FTZ R126, R187, R88, -R102 ;  /* 0x00000058bb7e7223 */ /* 0x000fc20000010866 */
[----:B------:R-:W-:Y:S01]  /*8600*/  MUFU.EX2 R124, R124 ;  /* 0x0000007c007c7308 */ /* 0x000fe20000000800 */
[----:B------:R-:W-:-:S01]  /*8610*/  FFMA.FTZ R21, R21, R88, -R102 ;  /* 0x0000005815157223 */ /* 0x000fc20000010866 */
[-CC-:B------:R-:W-:Y:S01]  /*8620*/  FFMA.FTZ R130, R203, R88.reuse, -R102.reuse ;  /* 0x00000058cb827223 */ /* 0x180fe20000010866 */
[----:B------:R-:W-:-:S01]  /*8630*/  FFMA.FTZ R132, R201, R88, -R102 ;  /* 0x00000058c9847223 */ /* 0x000fc20000010866 */
[-CC-:B------:R-:W-:Y:S01]  /*8640*/  FFMA.FTZ R161, R205, R88.reuse, -R102.reuse ;  /* 0x00000058cda17223 */ /* 0x180fe20000010866 */
[----:B0-----:R-:W-:-:S01]  /*8650*/  FFMA.FTZ R134, R199, R88, -R102 ;  /* 0x00000058c7867223 */ /* 0x001fc20000010866 */
[-CC-:B------:R-:W-:Y:S01]  /*8660*/  FFMA.FTZ R137, R137, R88.reuse, -R102.reuse ;  /* 0x0000005889897223 */ /* 0x180fe20000010866 */
[----:B------:R-:W-:-:S01]  /*8670*/  FFMA.FTZ R136, R207, R88, -R102 ;  /* 0x00000058cf887223 */ /* 0x000fc20000010866 */
[----:B------:R0:W1:Y:S01]  /*8680*/  MUFU.EX2 R10, R148 ;  /* 0x00000094000a7308 */ /* 0x0000620000000800 */
        /* <DEDUP_REMOVED lines=8> */
[----:B0-----:R-:W-:-:S01]  /*8710*/  FFMA.FTZ R148, R127, R88, -R102 ;  /* 0x000000587f947223 */ /* 0x001fc20000010866 */
        /* <DEDUP_REMOVED lines=10> */
[----:B------:R-:W-:-:S04]  /*87c0*/  WARPGROUP.DEPBAR.LE gsb0, 0x0 ;  /* 0x00008000000079c5 */ /* 0x000fc80000010000 */
[----:B------:R-:W3:Y:S08]  /*87d0*/  MUFU.EX2 R111, R111 ;  /* 0x0000006f006f7308 */ /* 0x000ef00000000800 */
[----:B------:R-:W4:Y:S08]  /*87e0*/  MUFU.EX2 R126, R126 ;  /* 0x0000007e007e7308 */ /* 0x000f300000000800 */
[----:B------:R5:W-:Y:S08]  /*87f0*/  MUFU.EX2 R9, R146 ;  /* 0x0000009200097308 */ /* 0x000bf00000000800 */
[----:B------:R-:W4:Y:S01]  /*8800*/  MUFU.EX2 R21, R21 ;  /* 0x0000001500157308 */ /* 0x000f220000000800 */
[----:B-----5:R-:W-:-:S01]  /*8810*/  FFMA.FTZ R146, R125, R88, -R102 ;  /* 0x000000587d927223 */ /* 0x020fc20000010866 */
[----:B-1----:R-:W-:Y:S01]  /*8820*/  FFMA.FTZ R125, R10, R6, R115 ;  /* 0x000000060a7d7223 */ /* 0x002fe20000010073 */
[----:B--2---:R-:W-:-:S03]  /*8830*/  FFMA.FTZ R6, R113, R5, R124 ;  /* 0x0000000571067223 */ /* 0x004fc6000001007c */
[----:B------:R-:W-:Y:S01]  /*8840*/  FADD.FTZ R125, R114, R125 ;  /* 0x0000007d727d7221 */ /* 0x000fe20000010000 */
[----:B0-----:R-:W-:-:S01]  /*8850*/  FADD.FTZ R6, R13, R6 ;  /* 0x000000060d067221 */ /* 0x001fc20000010000 */
[----:B------:R-:W0:Y:S02]  /*8860*/  MUFU.EX2 R130, R130 ;  /* 0x0000008200827308 */ /* 0x000e240000000800 */
[----:B------:R-:W-:-:S01]  /*8870*/  FADD.FTZ R150, R116, R125 ;  /* 0x0000007d74967221 */ /* 0x000fc20000010000 */
[----:B---3--:R-:W-:Y:S01]  /*8880*/  FADD.FTZ R5, R111, R6 ;  /* 0x000000066f057221 */ /* 0x008fe20000010000 */
[----:B------:R-:W-:-:S02]  /*8890*/  FFMA.FTZ R125, R129, R88, -R102 ;  /* 0x00000058817d7223 */ /* 0x000fc40000010866 */
[----:B------:R-:W-:Y:S01]  /*88a0*/  FADD.FTZ R127, R119, R150 ;  /* 0x00000096777f7221 */ /* 0x000fe20000010000 */
[----:B----4-:R-:W-:-:S01]  /*88b0*/  FADD.FTZ R6, R126, R5 ;  /* 0x000000057e067221 */ /* 0x010fc20000010000 */
[----:B------:R-:W1:Y:S02]  /*88c0*/  MUFU.EX2 R132, R132 ;  /* 0x0000008400847308 */ /* 0x000e640000000800 */
[----:B------:R-:W-:-:S01]  /*88d0*/  FADD.FTZ R150, R118, R127 ;  /* 0x0000007f76967221 */ /* 0x000fc20000010000 */
[----:B------:R-:W-:-:S03]  /*88e0*/  FADD.FTZ R5, R21, R6 ;  /* 0x0000000615057221 */ /* 0x000fc60000010000 */
[----:B------:R-:W-:Y:S01]  /*88f0*/  FADD.FTZ R127, R185, R150 ;  /* 0x00000096b97f7221 */ /* 0x000fe20000010000 */
[----:B------:R-:W-:-:S01]  /*8900*/  FFMA.FTZ R150, R105, R88, -R102 ;  /* 0x0000005869967223 */ /* 0x000fc20000010866 */
[----:B------:R-:W2:Y:S01]  /*8910*/  MUFU.EX2 R161, R161 ;  /* 0x000000a100a17308 */ /* 0x000ea20000000800 */
[----:B0-----:R-:W-:-:S01]  /*8920*/  FADD.FTZ R5, R130, R5 ;  /* 0x0000000582057221 */ /* 0x001fc20000010000 */
[----:B------:R-:W-:Y:S01]  /*8930*/  FADD.FTZ R6, R128, R127 ;  /* 0x0000007f80067221 */ /* 0x000fe20000010000 */
[----:B------:R-:W-:-:S05]  /*8940*/  FFMA.FTZ R105, R215, R88, -R102 ;  /* 0x00000058d7697223 */ /* 0x000fca0000010866 */
        /* <DEDUP_REMOVED lines=14> */
[----:B------:R-:W-:-:S06]  /*8a30*/  FFMA.FTZ R152, R217, R88, -R102 ;  /* 0x00000058d9987223 */ /* 0x000fcc0000010866 */
        /* <DEDUP_REMOVED lines=11> */
[----:B------:R-:W-:-:S06]  /*8af0*/  FFMA.FTZ R154, R219, R88, -R102 ;  /* 0x00000058db9a7223 */ /* 0x000fcc0000010866 */
        /* <DEDUP_REMOVED lines=12> */
[----:B0-----:R-:W-:-:S07]  /*8bc0*/  FADD.FTZ R6, R142, R5 ;  /* 0x000000058e067221 */ /* 0x001fce0000010000 */
[----:B------:R-:W0:Y:S01]  /*8bd0*/  MUFU.EX2 R133, R133 ;  /* 0x0000008500857308 */ /* 0x000e220000000800 */
[----:B-1----:R-:W-:-:S04]  /*8be0*/  FADD.FTZ R131, R122, R131 ;  /* 0x000000837a837221 */ /* 0x002fc80000010000 */
[----:B------:R-:W-:Y:S01]  /*8bf0*/  FADD.FTZ R156, R104, R131 ;  /* 0x00000083689c7221 */ /* 0x000fe20000010000 */
[----:B------:R-:W-:-:S02]  /*8c00*/  FFMA.FTZ R131, R225, R88, -R102 ;  /* 0x00000058e1837223 */ /* 0x000fc40000010866 */
[----:B------:R-:W1:Y:S01]  /*8c10*/  MUFU.EX2 R144, R144 ;  /* 0x0000009000907308 */ /* 0x000e620000000800 */
[----:B--2---:R-:W-:-:S04]  /*8c20*/  FADD.FTZ R6, R121, R6 ;  /* 0x0000000679067221 */ /* 0x004fc80000010000 */
        /* <DEDUP_REMOVED lines=11> */
[-CC-:B------:R-:W-:Y:S01]  /*8ce0*/  FFMA.FTZ R156, R227, R88.reuse, -R102.reuse ;  /* 0x00000058e39c7223 */ /* 0x180fe20000010866 */
[----:B------:R-:W-:-:S02]  /*8cf0*/  FFMA.FTZ R102, R103, R88, -R102 ;  /* 0x0000005867667223 */ /* 0x000fc40000010866 */
[----:B------:R-:W-:-:S03]  /*8d00*/  FADD.FTZ R160, R90, R163 ;  /* 0x000000a35aa07221 */ /* 0x000fc60000010000 */
        /* <DEDUP_REMOVED lines=22> */
[----:B------:R-:W-:Y:S01]  /*8e70*/  MUFU.EX2 R127, R127 ;  /* 0x0000007f007f7308 */ /* 0x000fe20000000800 */
[----:B-1----:R-:W-:-:S07]  /*8e80*/  FADD.FTZ R6, R152, R163 ;  /* 0x000000a398067221 */ /* 0x002fce0000010000 */
[----:B------:R-:W0:Y:S01]  /*8e90*/  MUFU.EX2 R97, R97 ;  /* 0x0000006100617308 */ /* 0x000e220000000800 */
[----:B--2---:R-:W-:-:S01]  /*8ea0*/  FADD.FTZ R160, R98, R5 ;  /* 0x0000000562a07221 */ /* 0x004fc20000010000 */
[----:B------:R-:W-:-:S06]  /*8eb0*/  IADD3 R5, -R19, 0xb, RZ ;  /* 0x0000000b13057810 */ /* 0x000fcc0007ffe1ff */
[----:B------:R-:W-:Y:S08]  /*8ec0*/  MUFU.EX2 R154, R154 ;  /* 0x0000009a009a7308 */ /* 0x000ff00000000800 */
[----:B------:R-:W1:Y:S01]  /*8ed0*/  MUFU.EX2 R100, R100 ;  /* 0x0000006400647308 */ /* 0x000e620000000800 */
[----:B0-----:R-:W-:-:S07]  /*8ee0*/  FADD.FTZ R163, R97, R160 ;  /* 0x000000a061a37221 */ /* 0x001fce0000010000 */
[----:B------:R-:W-:Y:S08]  /*8ef0*/  MUFU.EX2 R129, R129 ;  /* 0x0000008100817308 */ /* 0x000ff00000000800 */
[----:B------:R-:W0:Y:S01]  /*8f00*/  MUFU.EX2 R153, R153 ;  /* 0x0000009900997308 */ /* 0x000e220000000800 */
[----:B-1----:R-:W-:-:S01]  /*8f10*/  FADD.FTZ R160, R100, R163 ;  /* 0x000000a364a07221 */ /* 0x002fc20000010000 */
[----:B------:R-:W-:-:S05]  /*8f20*/  IMAD.U32 R163, RZ, RZ, UR54 ;  /* 0x00000036ffa37e24 */ /* 0x000fca000f8e00ff */
[----:B------:R-:W-:Y:S01]  /*8f30*/  @!P0 LEA R163, R163, UR39, 0x3 ;  /* 0x00000027a3a38c11 */ /* 0x000fe2000f8e18ff */
[----:B------:R-:W-:Y:S01]  /*8f40*/  MUFU.EX2 R158, R158 ;  /* 0x0000009e009e7308 */ /* 0x000fe20000000800 */
[----:B------:R1:W-:Y:S07]  /*8f50*/  BAR.ARV R5, 0x100 ;  /* 0x000400050000751d */ /* 0x0003ee0000002000 */
[----:B------:R-:W2:Y:S01]  /*8f60*/  MUFU.EX2 R106, R106 ;  /* 0x0000006a006a7308 */ /* 0x000ea20000000800 */
[----:B-1----:R-:W-:-:S05]  /*8f70*/  @!P0 VIADD R5, R163, 0x29840 ;  /* 0x00029840a3058836 */ /* 0x002fca0000000000 */
[----:B------:R-:W-:Y:S02]  /*8f80*/  @!P0 PRMT R5, RZ, 0x654, R5 ;  /* 0x00000654ff058816 */ /* 0x000fe40000000005 */
[----:B------:R-:W-:Y:S02]  /*8f90*/  MUFU.EX2 R131, R131 ;  /* 0x0000008300837308 */ /* 0x000fe40000000800 */
[----:B------:R1:W-:Y:S06]  /*8fa0*/  @!P0 SYNCS.ARRIVE.TRANS64.RED.A1T0 RZ, [R5+URZ], RZ ;  /* 0x000000ff05ff89a7 */ /* 0x0003ec000810043f */
[----:B------:R3:W-:Y:S08]  /*8fb0*/  MUFU.EX2 R162, R147 ;  /* 0x0000009300a27308 */ /* 0x0007f00000000800 */
[----:B------:R-:W4:Y:S01]  /*8fc0*/  MUFU.EX2 R155, R155 ;  /* 0x0000009b009b7308 */ /* 0x000f220000000800 */
[----:B---3--:R-:W-:-:S04]  /*8fd0*/  FADD.FTZ R147, R127, R6 ;  /* 0x000000067f937221 */ /* 0x008fc80000010000 */
[----:B------:R-:W-:Y:S01]  /*8fe0*/  FADD.FTZ R6, R154, R147 ;  /* 0x000000939a067221 */ /* 0x000fe20000010000 */
[----:B0-----:R-:W-:-:S02]  /*8ff0*/  FADD.FTZ R147, R153, R160 ;  /* 0x000000a099937221 */ /* 0x001fc40000010000 */
[----:B------:R-:W-:Y:S02]  /*9000*/  MUFU.EX2 R156, R156 ;  /* 0x0000009c009c7308 */ /* 0x000fe40000000800 */
[----:B--2---:R-:W-:-:S06]  /*9010*/  FADD.FTZ R160, R106, R147 ;  /* 0x000000936aa07221 */ /* 0x004fcc0000010000 */
[----:B------:R-:W0:Y:S01]  /*9020*/  MUFU.EX2 R108, R108 ;  /* 0x0000006c006c7308 */ /* 0x000e220000000800 */
[----:B----4-:R-:W-:-:S07]  /*9030*/  FADD.FTZ R147, R155, R160 ;  /* 0x000000a09b937221 */ /* 0x010fce0000010000 */
[----:B------:R2:W-:Y:S08]  /*9040*/  MUFU.EX2 R164, R95 ;  /* 0x0000005f00a47308 */ /* 0x0005f00000000800 */
[----:B------:R-:W1:Y:S01]  /*9050*/  MUFU.EX2 R157, R157 ;  /* 0x0000009d009d7308 */ /* 0x000e620000000800 */
[----:B--2---:R-:W-:-:S04]  /*9060*/  FADD.FTZ R95, R129, R6 ;  /* 0x00000006815f7221 */ /* 0x004fc80000010000 */
[----:B------:R-:W-:-:S03]  /*9070*/  FADD.FTZ R6, R158, R95 ;  /* 0x0000005f9e067221 */ /* 0x000fc60000010000 */
[----:B------:R-:W2:Y:S01]  /*9080*/  MUFU.EX2 R110, R110 ;  /* 0x0000006e006e7308 */ /* 0x000ea20000000800 */
[----:B------:R-:W-:-:S01]  /*9090*/  FADD.FTZ R95, R131, R6 ;  /* 0x00000006835f7221 */ /* 0x000fc20000010000 */
[----:B0-----:R-:W-:-:S03]  /*90a0*/  FADD.FTZ R6, R108, R147 ;  /* 0x000000936c067221 */ /* 0x001fc60000010000 */
[----:B------:R-:W-:-:S03]  /*90b0*/  FADD.FTZ R95, R156, R95 ;  /* 0x0000005f9c5f7221 */ /* 0x000fc60000010000 */
[----:B------:R-:W0:Y:S01]  /*90c0*/  MUFU.EX2 R149, R149 ;  /* 0x0000009500957308 */ /* 0x000e220000000800 */
[----:B------:R-:W-:-:S01]  /*90d0*/  FADD.FTZ R95, R162, R95 ;  /* 0x0000005fa25f7221 */ /* 0x000fc20000010000 */
[----:B-1----:R-:W-:-:S03]  /*90e0*/  FADD.FTZ R5, R157, R6 ;  /* 0x000000069d057221 */ /* 0x002fc60000010000 */
        /* <DEDUP_REMOVED lines=17> */
.L_x_1926:
        /* <DEDUP_REMOVED lines=11> */
[----:B------:R-:W-:Y:S01]  /*92b0*/  F2FP.SATFINITE.E4M3.F32.PACK_AB_MERGE_C R111, R13, R124, R111 ;  /* 0x0000007c0d6f723e */ /* 0x000fe2000480706f */
        /* <DEDUP_REMOVED lines=104> */
.L_x_1917:
[----:B------:R-:W-:-:S13]  /*9940*/  ISETP.GE.AND P2, PT, R12, R18, PT ;  /* 0x000000120c00720c */ /* 0x000fda0003f46270 */
[----:B------:R-:W-:Y:S05]  /*9950*/  @!P2 BRA `(.L_x_1928) ;  /* 0x0000003400a0a947 */ /* 0x000fea0003800000 */
[C---:B------:R-:W-:Y:S01]  /*9960*/  VIADD R7, R19.reuse, 0x8 ;  /* 0x0000000813077836 */ /* 0x040fe20000000000 */
[----:B------:R-:W-:Y:S01]  /*9970*/  IADD3 R19, -R19, 0xb, RZ ;  /* 0x0000000b13137810 */ /* 0x000fe20007ffe1ff */
[----:B------:R-:W-:Y:S01]  /*9980*/  IMAD.MOV.U32 R9, RZ, RZ, R91 ;  /* 0x000000ffff097224 */ /* 0x000fe200078e005b */
[----:B------:R-:W-:Y:S01]  /*9990*/  UMOV UR51, UR54 ;  /* 0x0000003600337c82 */ /* 0x000fe20008000000 */
[----:B------:R-:W-:Y:S02]  /*99a0*/  IMAD.MOV.U32 R8, RZ, RZ, R89 ;  /* 0x000000ffff087224 */ /* 0x000fe400078e0059 */
[----:B------:R-:W-:-:S07]  /*99b0*/  IMAD.MOV.U32 R10, RZ, RZ, R4 ;  /* 0x000000ffff0a7224 */ /* 0x000fce00078e0004 */
.L_x_1938:
        /* <DEDUP_REMOVED lines=9> */
.L_x_1930:
[----:B------:R-:W-:Y:S01]  /*9a50*/  ULEA UR6, UR54, UR39, 0x3 ;  /* 0x0000002736067291 */ /* 0x000fe2000f8e183f */
[----:B------:R-:W-:-:S08]  /*9a60*/  SHF.L.U32 R11, R4, 0x1f, RZ ;  /* 0x0000001f040b7819 */ /* 0x000fd000000006ff */
[----:B------:R0:W1:Y:S01]  /*9a70*/  SYNCS.PHASECHK.TRANS64.TRYWAIT P2, [UR6+0x29830], R11 ;  /* 0x0298300bff0075a7 */ /* 0x0000620008040146 */
[----:B------:R-:W-:Y:S05]  /*9a80*/  @!P1 BRA `(.L_x_1931) ;  /* 0x0000000000049947 */ /* 0x000fea0003800000 */
[----:B------:R-:W-:Y:S01]  /*9a90*/  BPT.TRAP 0x1 ;  /* 0x000000040000795c */ /* 0x000fe20000300000 */
.L_x_1931:
[----:B-1----:R-:W-:Y:S05]  /*9aa0*/  @P2 BRA `(.L_x_1929) ;  /* 0x0000000000082947 */ /* 0x002fea0003800000 */
[----:B------:R-:W1:Y:S02]  /*9ab0*/  SYNCS.PHASECHK.TRANS64.TRYWAIT P2, [UR6+0x29830], R11 ;  /* 0x0298300bff0075a7 */ /* 0x000e640008040146 */
[----:B-1----:R-:W-:Y:S05]  /*9ac0*/  @!P2 BRA `(.L_x_1932) ;  /* 0x0000009c0048a947 */ /* 0x002fea0003800000 */
.L_x_1929:
[----:B------:R2:W-:Y:S01]  /*9ad0*/  BAR.SYNC.DEFER_BLOCKING R7, 0x100 ;  /* 0x000400070000751d */ /* 0x0005e20000010000 */
[C---:B------:R-:W-:Y:S01]  /*9ae0*/  R2UR UR24, R2.reuse ;  /* 0x00000000021872ca */ /* 0x040fe200000e0000 */
[----:B------:R-:W-:Y:S01]  /*9af0*/  UIMAD UR53, UR54, 0x780, UR52 ;  /* 0x00000780363578a4 */ /* 0x000fe2000f8e0234 */
[C---:B------:R-:W-:Y:S02]  /*9b00*/  R2UR UR25, R3.reuse ;  /* 0x00000000031972ca */ /* 0x040fe400000e0000 */
[C---:B------:R-:W-:Y:S01]  /*9b10*/  R2UR UR28, R2.reuse ;  /* 0x00000000021c72ca */ /* 0x040fe200000e0000 */
[----:B------:R-:W-:Y:S01]  /*9b20*/  UMOV UR27, 0x80000020 ;  /* 0x80000020001b7882 */ /* 0x000fe20000000000 */
[C---:B------:R-:W-:Y:S01]  /*9b30*/  R2UR UR29, R3.reuse ;  /* 0x00000000031d72ca */ /* 0x040fe200000e0000 */
[----:B------:R-:W-:Y:S01]  /*9b40*/  UIADD3 UR30, UR53, 0x80, URZ ;  /* 0x00000080351e7890 */ /* 0x000fe2000fffe03f */
[C---:B------:R-:W-:Y:S01]  /*9b50*/  R2UR UR32, R2.reuse ;  /* 0x00000000022072ca */ /* 0x040fe200000e0000 */
[----:B------:R-:W-:Y:S01]  /*9b60*/  UMOV UR26, UR53 ;  /* 0x00000035001a7c82 */ /* 0x000fe20008000000 */
[----:B------:R-:W-:Y:S01]  /*9b70*/  UMOV UR31, 0x80000020 ;  /* 0x80000020001f7882 */ /* 0x000fe20000000000 */
[C---:B------:R-:W-:Y:S01]  /*9b80*/  R2UR UR33, R3.reuse ;  /* 0x00000000032172ca */ /* 0x040fe200000e0000 */
[----:B------:R-:W-:Y:S01]  /*9b90*/  UIADD3 UR34, UR53, 0x100, URZ ;  /* 0x0000010035227890 */ /* 0x000fe2000fffe03f */
[C---:B------:R-:W-:Y:S01]  /*9ba0*/  R2UR UR40, R2.reuse ;  /* 0x00000000022872ca */ /* 0x040fe200000e0000 */
[----:B------:R-:W-:Y:S01]  /*9bb0*/  UMOV UR35, 0x80000020 ;  /* 0x8000002000237882 */ /* 0x000fe20000000000 */
[C---:B------:R-:W-:Y:S01]  /*9bc0*/  R2UR UR41, R3.reuse ;  /* 0x00000000032972ca */ /* 0x040fe200000e0000 */
[----:B------:R-:W-:Y:S01]  /*9bd0*/  UIADD3 UR42, UR53, 0x180, URZ ;  /* 0x00000180352a7890 */ /* 0x000fe2000fffe03f */
[----:B------:R-:W-:Y:S01]  /*9be0*/  R2UR UR44, R2 ;  /* 0x00000000022c72ca */ /* 0x000fe200000e0000 */
[----:B------:R-:W-:Y:S01]  /*9bf0*/  UMOV UR43, 0x80000020 ;  /* 0x80000020002b7882 */ /* 0x000fe20000000000 */
[----:B------:R-:W-:Y:S01]  /*9c00*/  R2UR UR45, R3 ;  /* 0x00000000032d72ca */ /* 0x000fe200000e0000 */
        /* <DEDUP_REMOVED lines=167> */
[----:B--2---:R-:W-:Y:S05]  /*a680*/  @P3 BRA `(.L_x_1933) ;  /* 0x0000000000283947 */ /* 0x004fea0003800000 */
[----:B------:R-:W-:Y:S05]  /*a690*/  @!P1 BRA `(.L_x_1934) ;  /* 0x0000000000049947 */ /* 0x000fea0003800000 */
[----:B------:R-:W-:Y:S01]  /*a6a0*/  BPT.TRAP 0x1 ;  /* 0x000000040000795c */ /* 0x000fe20000300000 */
.L_x_1934:
[----:B------:R-:W-:Y:S01]  /*a6b0*/  ULEA UR6, UR51, UR39, 0x3 ;  /* 0x0000002733067291 */ /* 0x000fe2000f8e183f */
[----:B------:R-:W-:-:S08]  /*a6c0*/  SHF.L.U32 R10, R10, 0x1f, RZ ;  /* 0x0000001f0a0a7819 */ /* 0x000fd000000006ff */
[----:B------:R2:W3:Y:S01]  /*a6d0*/  SYNCS.PHASECHK.TRANS64.TRYWAIT P2, [UR6+0x29850], R10 ;  /* 0x0298500aff0075a7 */ /* 0x0004e20008040146 */
[----:B------:R-:W-:Y:S05]  /*a6e0*/  @!P1 BRA `(.L_x_1935) ;  /* 0x0000000000049947 */ /* 0x000fea0003800000 */
[----:B------:R-:W-:Y:S01]  /*a6f0*/  BPT.TRAP 0x1 ;  /* 0x000000040000795c */ /* 0x000fe20000300000 */
.L_x_1935:
[----:B---3--:R-:W-:Y:S05]  /*a700*/  @P2 BRA `(.L_x_1933) ;  /* 0x0000000000082947 */ /* 0x008fea0003800000 */
[----:B------:R-:W3:Y:S02]  /*a710*/  SYNCS.PHASECHK.TRANS64.TRYWAIT P2, [UR6+0x29850], R10 ;  /* 0x0298500aff0075a7 */ /* 0x000ee40008040146 */
[----:B---3--:R-:W-:Y:S05]  /*a720*/  @!P2 BRA `(.L_x_1936) ;  /* 0x000000900048a947 */ /* 0x008fea0003800000 */
.L_x_1933:
[----:B------:R-:W-:Y:S01]  /*a730*/  UIADD3 UR6, UR39, 0x400, URZ ;  /* 0x0000040027067890 */ /* 0x000fe2000fffe03f */
[----:B------:R-:W-:Y:S01]  /*a740*/  WARPGROUP.ARRIVE ;  /* 0x00000000000079c5 */ /* 0x000fe20000000000 */
[----:B------:R-:W-:Y:S01]  /*a750*/  UMOV UR7, 0xc0000010 ;  /* 0xc000001000077882 */ /* 0x000fe20000000000 */
[----:B------:R-:W-:Y:S01]  /*a760*/  UMOV UR11, 0xc0000010 ;  /* 0xc0000010000b7882 */ /* 0x000fe20000000000 */
[----:B------:R-:W-:Y:S01]  /*a770*/  USHF.R.U32.HI UR6, URZ, 0x4, UR6 ;  /* 0x000000043f067899 */ /* 0x000fe20008011606 */
[C---:B01----:R-:W-:Y:S01]  /*a780*/  FMUL.FTZ R11, R0.reuse, R152 ;  /* 0x00000098000b7220 */ /* 0x043fe20000410000 */
[C---:B------:R-:W-:Y:S01]  /*a790*/  FMUL.FTZ R13, R0.reuse, R153 ;  /* 0x00000099000d7220 */ /* 0x040fe20000410000 */
[C---:B--2---:R-:W-:Y:S01]  /*a7a0*/  FMUL.FTZ R10, R0.reuse, R154 ;  /* 0x0000009a000a7220 */ /* 0x044fe20000410000 */
[----:B------:R-:W-:Y:S01]  /*a7b0*/  ULOP3.LUT UR6, UR6, 0x3fff, URZ, 0xc0, !UPT ;  /* 0x00003fff06067892 */ /* 0x000fe2000f8ec03f */
[C---:B------:R-:W-:Y:S01]  /*a7c0*/  FMUL.FTZ R21, R0.reuse, R156 ;  /* 0x0000009c00157220 */ /* 0x040fe20000410000 */
[C---:B------:R-:W-:Y:S01]  /*a7d0*/  FMUL.FTZ R15, R0.reuse, R155 ;  /* 0x0000009b000f7220 */ /* 0x040fe20000410000 */
[----:B------:R-:W0:Y:S01]  /*a7e0*/  MUFU.TANH R11, R11 ;  /* 0x0000000b000b7308 */ /* 0x000e220000002400 */
[----:B------:R-:W-:Y:S01]  /*a7f0*/  ULOP3.LUT UR6, UR6, 0x10000, URZ, 0xfc, !UPT ;  /* 0x0001000006067892 */ /* 0x000fe2000f8efc3f */
[C---:B------:R-:W-:Y:S01]  /*a800*/  FMUL.FTZ R23, R0.reuse, R157 ;  /* 0x0000009d00177220 */ /* 0x040fe20000410000 */
[C---:B------:R-:W-:Y:S01]  /*a810*/  FMUL.FTZ R153, R0.reuse, R158 ;  /* 0x0000009e00997220 */ /* 0x040fe20000410000 */
[C---:B------:R-:W-:Y:S01]  /*a820*/  FMUL.FTZ R157, R0.reuse, R160 ;  /* 0x000000a0009d7220 */ /* 0x040fe20000410000 */
[----:B------:R-:W-:Y:S01]  /*a830*/  UIMAD UR6, UR51, 0x500, UR6 ;  /* 0x00000500330678a4 */ /* 0x000fe2000f8e0206 */
[C---:B------:R-:W-:Y:S01]  /*a840*/  FMUL.FTZ R155, R0.reuse, R159 ;  /* 0x0000009f009b7220 */ /* 0x040fe20000410000 */
[C---:B------:R-:W-:Y:S01]  /*a850*/  FMUL.FTZ R159, R0.reuse, R161 ;  /* 0x000000a1009f7220 */ /* 0x040fe20000410000 */
[----:B------:R-:W1:Y:S01]  /*a860*/  MUFU.TANH R13, R13 ;  /* 0x0000000d000d7308 */ /* 0x000e620000002400 */
[----:B------:R-:W-:Y:S01]  /*a870*/  UIADD3 UR10, UR6, 0x100, URZ ;  /* 0x00000100060a7890 */ /* 0x000fe2000fffe03f */
[C---:B------:R-:W-:Y:S01]  /*a880*/  FMUL.FTZ R161, R0.reuse, R162 ;  /* 0x000000a200a17220 */ /* 0x040fe20000410000 */
[C---:B------:R-:W-:Y:S01]  /*a890*/  FMUL.FTZ R189, R0.reuse, R164 ;  /* 0x000000a400bd7220 */ /* 0x040fe20000410000 */
[C---:B------:R-:W-:Y:S01]  /*a8a0*/  FMUL.FTZ R163, R0.reuse, R163 ;  /* 0x000000a300a37220 */ /* 0x040fe20000410000 */
[C---:B------:R-:W-:Y:S01]  /*a8b0*/  FMUL.FTZ R165, R0.reuse, R165 ;  /* 0x000000a500a57220 */ /* 0x040fe20000410000 */
[----:B------:R-:W-:Y:S01]  /*a8c0*/  QGMMA.64x128x32.F32.E4M3.E4M3 R24, R184, gdesc[UR4], R24, gsb0 ;  /* 0x01e00004b8187df3 */ /* 0x000fe20008000818 */
        /* <DEDUP_REMOVED lines=87> */
[----:B------:R-:W-:Y:S01]  /*ae40*/  FMUL.FTZ R103, R0, R103 ;  /* 0x0000006700677220 */ /* 0x000fe20000410000 */
[----:B------:R-:W1:Y:S01]  /*ae50*/  LDC R88, c[0x0][0x988] ;  /* 0x00026200ff587b82 */ /* 0x000e620000000800 */
[----:B------:R-:W3:Y:S01]  /*ae60*/  MUFU.TANH R165, R165 ;  /* 0x000000a500a57308 */ /* 0x000ee20000002400 */
[----:B--2---:R-:W-:Y:S01]  /*ae70*/  FMNMX.FTZ R14, R189, R14, !PT ;  /* 0x0000000ebd0e7209 */ /* 0x004fe20007810000 */
[----:B------:R-:W-:-:S06]  /*ae80*/  UMOV UR7, 0xc0000010 ;  /* 0xc000001000077882 */ /* 0x000fcc0000000000 */
[----:B------:R-:W2:Y:S01]  /*ae90*/  MUFU.TANH R191, R191 ;  /* 0x000000bf00bf7308 */ /* 0x000ea20000002400 */
[----:B0-----:R-:W-:-:S07]  /*aea0*/  FMNMX.FTZ R16, R163, R16, !PT ;  /* 0x00000010a3107209 */ /* 0x001fce0007810000 */
[----:B------:R-:W0:Y:S01]  /*aeb0*/  MUFU.TANH R193, R193 ;  /* 0x000000c100c17308 */ /* 0x000e220000002400 */
[----:B---3--:R-:W-:-:S07]  /*aec0*/  FMNMX.FTZ R14, R165, R14, !PT ;  /* 0x0000000ea50e7209 */ /* 0x008fce0007810000 */
[----:B------:R-:W3:Y:S01]  /*aed0*/  MUFU.TANH R167, R167 ;  /* 0x000000a700a77308 */ /* 0x000ee20000002400 */
[----:B--2---:R-:W-:-:S07]  /*aee0*/  FMNMX.FTZ R16, R191, R16, !PT ;  /* 0x00000010bf107209 */ /* 0x004fce0007810000 */
[----:B------:R-:W2:Y:S01]  /*aef0*/  MUFU.TANH R137, R137 ;  /* 0x0000008900897308 */ /* 0x000ea20000002400 */
[----:B0-----:R-:W-:-:S07]  /*af00*/  FMNMX.FTZ R14, R193, R14, !PT ;  /* 0x0000000ec10e7209 */ /* 0x001fce0007810000 */
[----:B------:R-:W0:Y:S01]  /*af10*/  MUFU.TANH R195, R195 ;  /* 0x000000c300c37308 */ /* 0x000e220000002400 */
[----:B---3--:R-:W-:-:S07]  /*af20*/  FMNMX.FTZ R16, R167, R16, !PT ;  /* 0x00000010a7107209 */ /* 0x008fce0007810000 */
[----:B------:R-:W3:Y:S01]  /*af30*/  MUFU.TANH R197, R197 ;  /* 0x000000c500c57308 */ /* 0x000ee20000002400 */
        /* <DEDUP_REMOVED lines=43> */
[----:B0-----:R-:W-:Y:S01]  /*b1f0*/  FMNMX.FTZ R16, R123, R16, !PT ;  /* 0x000000107b107209 */ /* 0x001fe20007810000 */
[----:B------:R-:W-:Y:S02]  /*b200*/  WARPGROUP.DEPBAR.LE gsb0, 0x0 ;  /* 0x00008000000079c5 */ /* 0x000fe40000010000 */
[----:B------:R-:W-:-:S04]  /*b210*/  WARPGROUP.ARRIVE ;  /* 0x00000000000079c5 */ /* 0x000fc80000000000 */
[----:B------:R-:W0:Y:S01]  /*b220*/  MUFU.TANH R217, R217 ;  /* 0x000000d900d97308 */ /* 0x000e220000002400 */
[----:B---3--:R-:W-:Y:S01]  /*b230*/  FMNMX.FTZ R14, R125, R14, !PT ;  /* 0x0000000e7d0e7209 */ /* 0x008fe20007810000 */
[----:B------:R-:W-:Y:S01]  /*b240*/  QGMMA.64x128x32.F32.E4M3.E4M3 R24, R176, gdesc[UR8], R24, gsb0 ;  /* 0x01e00008b0187df3 */ /* 0x000fe20008000818 */
[----:B------:R-:W-:Y:S01]  /*b250*/  UIADD3 UR10, UR6, 0x300, URZ ;  /* 0x00000300060a7890 */ /* 0x000fe2000fffe03f */
[----:B------:R-:W-:Y:S01]  /*b260*/  UMOV UR11, 0xc0000010 ;  /* 0xc0000010000b7882 */ /* 0x000fe20000000000 */
[----:B------:R-:W-:-:S03]  /*b270*/  UIADD3 UR6, UR6, 0x400, URZ ;  /* 0x0000040006067890 */ /* 0x000fc6000fffe03f */
        /* <DEDUP_REMOVED lines=35> */
[----:B---3--:R-:W-:Y:S01]  /*b4b0*/  FMNMX.FTZ R89, R237, R14, !PT ;  /* 0x0000000eed597209 */ /* 0x008fe20007810000 */
[----:B------:R-:W-:Y:S02]  /*b4c0*/  WARPGROUP.DEPBAR.LE gsb0, 0x0 ;  /* 0x00008000000079c5 */ /* 0x000fe40000010000 */
[----:B------:R-:W-:-:S04]  /*b4d0*/  WARPGROUP.ARRIVE ;  /* 0x00000000000079c5 */ /* 0x000fc80000000000 */
[----:B------:R-:W3:Y:S01]  /*b4e0*/  MUFU.TANH R113, R113 ;  /* 0x0000007100717308 */ /* 0x000ee20000002400 */
[----:B--2---:R-:W-:Y:S01]  /*b4f0*/  FMNMX.FTZ R16, R111, R16, !PT ;  /* 0x000000106f107209 */ /* 0x004fe20007810000 */
[----:B------:R-:W-:Y:S06]  /*b500*/  QGMMA.64x128x32.F32.E4M3.E4M3 R24, R172, gdesc[UR8], R24, gsb0 ;  /* 0x01e00008ac187df3 */ /* 0x000fec0008000818 */
        /* <DEDUP_REMOVED lines=49> */
[----:B--2---:R-:W-:-:S05]  /*b820*/  FMNMX.FTZ R20, R14, R89, !PT ;  /* 0x000000590e147209 */ /* 0x004fca0007810000 */
[----:B------:R-:W2:Y:S01]  /*b830*/  SHFL.BFLY PT, R89, R20, 0x1, 0x1f ;  /* 0x0c201f0014597f89 */ /* 0x000ea200000e0000 */
[----:B0-----:R-:W-:-:S05]  /*b840*/  FMNMX.FTZ R22, R16, R91, !PT ;  /* 0x0000005b10167209 */ /* 0x001fca0007810000 */
[----:B------:R-:W0:Y:S01]  /*b850*/  SHFL.BFLY PT, R91, R22, 0x1, 0x1f ;  /* 0x0c201f00165b7f89 */ /* 0x000e2200000e0000 */
[----:B--2---:R-:W-:-:S05]  /*b860*/  FMNMX.FTZ R89, R20, R89, !PT ;  /* 0x0000005914597209 */ /* 0x004fca0007810000 */
[C---:B------:R-:W-:Y:S01]  /*b870*/  FADD.FTZ R8, -R89.reuse, R8 ;  /* 0x0000000859087221 */ /* 0x040fe20000010100 */
[----:B-1----:R-:W-:-:S03]  /*b880*/  FFMA.FTZ R102, R89, R88, -8 ;  /* 0xc100000059667423 */ /* 0x002fc60000010058 */
[-C--:B------:R-:W-:Y:S01]  /*b890*/  FMUL.FTZ R16, R8, R88.reuse ;  /* 0x0000005808107220 */ /* 0x080fe20000410000 */
[----:B------:R-:W-:-:S01]  /*b8a0*/  FFMA.FTZ R177, R100, R88, -R102 ;  /* 0x0000005864b17223 */ /* 0x000fc20000010866 */
[-CC-:B------:R-:W-:Y:S01]  /*b8b0*/  FFMA.FTZ R14, R11, R88.reuse, -R102.reuse ;  /* 0x000000580b0e7223 */ /* 0x180fe20000010866 */
[----:B------:R-:W-:-:S01]  /*b8c0*/  FFMA.FTZ R11, R13, R88, -R102 ;  /* 0x000000580d0b7223 */ /* 0x000fc20000010866 */
[-CC-:B------:R-:W-:Y:S01]  /*b8d0*/  FFMA.FTZ R13, R21, R88.reuse, -R102.reuse ;  /* 0x00000058150d7223 */ /* 0x180fe20000010866 */
[----:B------:R-:W-:-:S01]  /*b8e0*/  FFMA.FTZ R183, R104, R88, -R102 ;  /* 0x0000005868b77223 */ /* 0x000fc20000010866 */
[-CC-:B------:R-:W-:Y:S01]  /*b8f0*/  FFMA.FTZ R104, R106, R88.reuse, -R102.reuse ;  /* 0x000000586a687223 */ /* 0x180fe20000010866 */
[----:B0-----:R-:W-:Y:S01]  /*b900*/  FMNMX.FTZ R91, R22, R91, !PT ;  /* 0x0000005b165b7209 */ /* 0x001fe20007810000 */
[----:B------:R-:W-:Y:S01]  /*b910*/  MUFU.EX2 R14, R14 ;  /* 0x0000000e000e7308 */ /* 0x000fe20000000800 */
[----:B------:R-:W-:-:S01]  /*b920*/  FFMA.FTZ R20, R157, R88, -R102 ;  /* 0x000000589d147223 */ /* 0x000fc20000010866 */
[-CC-:B------:R-:W-:Y:S01]  /*b930*/  FFMA.FTZ R21, R159, R88.reuse, -R102.reuse ;  /* 0x000000589f157223 */ /* 0x180fe20000010866 */
[----:B------:R-:W-:-:S01]  /*b940*/  FFMA.FTZ R22, R189, R88, -R102 ;  /* 0x00000058bd167223 */ /* 0x000fc20000010866 */
[C---:B------:R-:W-:Y:S01]  /*b950*/  FADD.FTZ R8, -R91.reuse, R9 ;  /* 0x000000095b087221 */ /* 0x040fe20000010100 */
[----:B------:R-:W-:-:S01]  /*b960*/  FFMA.FTZ R100, R91, R88, -8 ;  /* 0xc10000005b647423 */ /* 0x000fc20000010058 */
[-CC-:B------:R-:W-:Y:S01]  /*b970*/  FFMA.FTZ R90, R193, R88.reuse, -R102.reuse ;  /* 0x00000058c15a7223 */ /* 0x180fe20000010866 */
[----:B------:R-:W-:-:S01]  /*b980*/  FFMA.FTZ R185, R108, R88, -R102 ;  /* 0x000000586cb97223 */ /* 0x000fc20000010866 */
[-C--:B------:R-:W-:Y:S01]  /*b990*/  FMUL.FTZ R8, R8, R88.reuse ;  /* 0x0000005808087220 */ /* 0x080fe20000410000 */
[----:B------:R-:W-:-:S01]  /*b9a0*/  FFMA.FTZ R179, R10, R88, -R100 ;  /* 0x000000580ab37223 */ /* 0x000fc20000010864 */
[-CC-:B------:R-:W-:Y:S01]  /*b9b0*/  FFMA.FTZ R10, R15, R88.reuse, -R100.reuse ;  /* 0x000000580f0a7223 */ /* 0x180fe20000010864 */
        /* <DEDUP_REMOVED lines=25> */
[----:B------:R-:W-:-:S01]  /*bb50*/  FFMA.FTZ R132, R233, R88, -R102 ;  /* 0x00000058e9847223 */ /* 0x000fc20000010866 */
[-CC-:B------:R-:W-:Y:S01]  /*bb60*/  FFMA.FTZ R181, R235, R88.reuse, -R102.reuse ;  /* 0x00000058ebb57223 */ /* 0x180fe20000010866 */
[----:B------:R-:W-:-:S01]  /*bb70*/  FFMA.FTZ R134, R237, R88, -R102 ;  /* 0x00000058ed867223 */ /* 0x000fc20000010866 */
[-CC-:B------:R-:W-:Y:S01]  /*bb80*/  FFMA.FTZ R187, R112, R88.reuse, -R102.reuse ;  /* 0x0000005870bb7223 */ /* 0x180fe20000010866 */
[----:B------:R-:W-:-:S01]  /*bb90*/  FFMA.FTZ R108, R114, R88, -R102 ;  /* 0x00000058726c7223 */ /* 0x000fc20000010866 */
[-CC-:B------:R-:W-:Y:S01]  /*bba0*/  FFMA.FTZ R189, R116, R88.reuse, -R102.reuse ;  /* 0x0000005874bd7223 */ /* 0x180fe20000010866 */
[----:B------:R-:W-:-:S01]  /*bbb0*/  FFMA.FTZ R110, R118, R88, -R102 ;  /* 0x00000058766e7223 */ /* 0x000fc20000010866 */
[----:B------:R-:W3:Y:S01]  /*bbc0*/  MUFU.EX2 R10, R10 ;  /* 0x0000000a000a7308 */ /* 0x000ee20000000800 */
[----:B------:R-:W-:-:S01]  /*bbd0*/  FFMA.FTZ R193, R120, R88, -R102 ;  /* 0x0000005878c17223 */ /* 0x000fc20000010866 */
[-C--:B------:R-:W-:Y:S01]  /*bbe0*/  FFMA.FTZ R98, R98, R88.reuse, -R102 ;  /* 0x0000005862627223 */ /* 0x080fe20000010866 */
[----:B------:R-:W-:-:S01]  /*bbf0*/  FFMA.FTZ R102, R155, R88, -R100 ;  /* 0x000000589b667223 */ /* 0x000fc20000010864 */
[-CC-:B------:R-:W-:Y:S01]  /*bc00*/  FFMA.FTZ R112, R161, R88.reuse, -R100.reuse ;  /* 0x00000058a1707223 */ /* 0x180fe20000010864 */
[----:B------:R-:W-:-:S01]  /*bc10*/  FFMA.FTZ R153, R163, R88, -R100 ;  /* 0x00000058a3997223 */ /* 0x000fc20000010864 */
[----:B-1----:R-:W-:Y:S01]  /*bc20*/  FFMA.FTZ R6, R9, R6, R14 ;  /* 0x0000000609067223 */ /* 0x002fe2000001000e */
[----:B0-----:R-:W-:-:S01]  /*bc30*/  FFMA.FTZ R5, R8, R5, R179 ;  /* 0x0000000508057223 */ /* 0x001fc200000100b3 */
[----:B------:R-:W0:Y:S01]  /*bc40*/  MUFU.EX2 R13, R13 ;  /* 0x0000000d000d7308 */ /* 0x000e220000000800 */
[----:B------:R-:W-:-:S01]  /*bc50*/  FFMA.FTZ R114, R191, R88, -R100 ;  /* 0x00000058bf727223 */ /* 0x000fc20000010864 */
[----:B--2---:R-:W-:Y:S01]  /*bc60*/  FADD.FTZ R6, R11, R6 ;  /* 0x000000060b067221 */ /* 0x004fe20000010000 */
[----:B------:R-:W-:-:S01]  /*bc70*/  FFMA.FTZ R155, R167, R88, -R100 ;  /* 0x00000058a79b7223 */ /* 0x000fc20000010864 */
[-CC-:B------:R-:W-:Y:S01]  /*bc80*/  FFMA.FTZ R118, R141, R88.reuse, -R100.reuse ;  /* 0x000000588d767223 */ /* 0x180fe20000010864 */
[----:B------:R-:W-:-:S01]  /*bc90*/  FFMA.FTZ R141, R143, R88, -R100 ;  /* 0x000000588f8d7223 */ /* 0x000fc20000010864 */
[-CC-:B------:R-:W-:Y:S01]  /*bca0*/  FFMA.FTZ R143, R147, R88.reuse, -R100.reuse ;  /* 0x00000058938f7223 */ /* 0x180fe20000010864 */
[----:B------:R-:W-:-:S01]  /*bcb0*/  FFMA.FTZ R116, R195, R88, -R100 ;  /* 0x00000058c3747223 */ /* 0x000fc20000010864 */
[----:B------:R-:W1:Y:S01]  /*bcc0*/  MUFU.EX2 R15, R15 ;  /* 0x0000000f000f7308 */ /* 0x000e620000000800 */
[----:B---3--:R-:W-:-:S01]  /*bcd0*/  FADD.FTZ R146, R10, R5 ;  /* 0x000000050a927221 */ /* 0x008fc20000010000 */
[-CC-:B------:R-:W-:Y:S01]  /*bce0*/  FFMA.FTZ R139, R139, R88.reuse, -R100.reuse ;  /* 0x000000588b8b7223 */ /* 0x180fe20000010864 */
[----:B------:R-:W-:-:S01]  /*bcf0*/  FFMA.FTZ R120, R145, R88, -R100 ;  /* 0x0000005891787223 */ /* 0x000fc20000010864 */
[-CC-:B------:R-:W-:Y:S01]  /*bd00*/  FFMA.FTZ R136, R149, R88.reuse, -R100.reuse ;  /* 0x0000005895887223 */ /* 0x180fe20000010864 */
[----:B------:R-:W-:-:S01]  /*bd10*/  FFMA.FTZ R145, R151, R88, -R100 ;  /* 0x0000005897917223 */ /* 0x000fc20000010864 */
[-CC-:B------:R-:W-:Y:S01]  /*bd20*/  FFMA.FTZ R138, R211, R88.reuse, -R100.reuse ;  /* 0x00000058d38a7223 */ /* 0x180fe20000010864 */
[----:B------:R-:W-:-:S01]  /*bd30*/  FFMA.FTZ R123, R123, R88, -R100 ;  /* 0x000000587b7b7223 */ /* 0x000fc20000010864 */
[----:B------:R-:W2:Y:S01]  /*bd40*/  MUFU.EX2 R16, R16 ;  /* 0x0000001000107308 */ /* 0x000ea20000000800 */
        /* <DEDUP_REMOVED lines=17> */
[-CC-:B------:R-:W-:Y:S01]  /*be60*/  FFMA.FTZ R97, R97, R88.reuse, -R100.reuse ;  /* 0x0000005861617223 */ /* 0x180fe20000010864 */
[----:B------:R-:W-:-:S01]  /*be70*/  FFMA.FTZ R99, R99, R88, -R100 ;  /* 0x0000005863637223 */ /* 0x000fc20000010864 */
[----:B------:R-:W-:Y:S01]  /*be80*/  FFMA.FTZ R101, R101, R88, -R100 ;  /* 0x0000005865657223 */ /* 0x000fe20000010864 */
[----:B------:R-:W-:-:S03]  /*be90*/  WARPGROUP.DEPBAR.LE gsb0, 0x0 ;  /* 0x00008000000079c5 */ /* 0x000fc60000010000 */
        /* <DEDUP_REMOVED lines=26> */
[-CC-:B------:R-:W-:Y:S01]  /*c040*/  FFMA.FTZ R148, R111, R88.reuse, -R100.reuse ;  /* 0x000000586f947223 */ /* 0x180fe20000010864 */
[----:B------:R-:W-:-:S05]  /*c050*/  FFMA.FTZ R111, R113, R88, -R100 ;  /* 0x00000058716f7223 */ /* 0x000fca0000010864 */
        /* <DEDUP_REMOVED lines=16> */
[----:B------:R-:W-:-:S06]  /*c160*/  FFMA.FTZ R150, R115, R88, -R100 ;  /* 0x0000005873967223 */ /* 0x000fcc0000010864 */
[----:B------:R-:W2:Y:S01]  /*c170*/  MUFU.EX2 R165, R165 ;  /* 0x000000a500a57308 */ /* 0x000ea20000000800 */
[----:B0-----:R-:W-:-:S07]  /*c180*/  FADD.FTZ R6, R96, R5 ;  /* 0x0000000560067221 */ /* 0x001fce0000010000 */
[----:B------:R-:W0:Y:S01]  /*c190*/  MUFU.EX2 R145, R145 ;  /* 0x0000009100917308 */ /* 0x000e220000000800 */
[----:B-1----:R-:W-:-:S01]  /*c1a0*/  FADD.FTZ R152, R136, R113 ;  /* 0x0000007188987221 */ /* 0x002fc20000010000 */
[----:B------:R-:W-:-:S06]  /*c1b0*/  FFMA.FTZ R113, R117, R88, -R100 ;  /* 0x0000005875717223 */ /* 0x000fcc0000010864 */
        /* <DEDUP_REMOVED lines=56> */
[----:B-1----:R-:W-:-:S01]  /*c540*/  FADD.FTZ R156, R134, R117 ;  /* 0x00000075869c7221 */ /* 0x002fc20000010000 */
[----:B------:R-:W-:-:S06]  /*c550*/  IMAD.U32 R117, RZ, RZ, UR54 ;  /* 0x00000036ff757e24 */ /* 0x000fcc000f8e00ff */
[----:B------:R-:W0:Y:S01]  /*c560*/  MUFU.EX2 R150, R150 ;  /* 0x0000009600967308 */ /* 0x000e220000000800 */
[----:B--2---:R-:W-:-:S07]  /*c570*/  FADD.FTZ R5, R111, R6 ;  /* 0x000000066f057221 */ /* 0x004fce0000010000 */
[----:B------:R-:W1:Y:S08]  /*c580*/  MUFU.EX2 R104, R104 ;  /* 0x0000006800687308 */ /* 0x000e700000000800 */
[----:B------:R-:W2:Y:S01]  /*c590*/  MUFU.EX2 R113, R113 ;  /* 0x0000007100717308 */ /* 0x000ea20000000800 */
[----:B0-----:R-:W-:-:S01]  /*c5a0*/  FADD.FTZ R6, R150, R5 ;  /* 0x0000000596067221 */ /* 0x001fc20000010000 */
[----:B------:R-:W-:-:S05]  /*c5b0*/  @!P0 LEA R5, R117, UR39, 0x3 ;  /* 0x0000002775058c11 */ /* 0x000fca000f8e18ff */
[----:B------:R-:W-:Y:S01]  /*c5c0*/  @!P0 VIADD R5, R5, 0x29840 ;  /* 0x0002984005058836 */ /* 0x000fe20000000000 */
[----:B------:R-:W-:Y:S04]  /*c5d0*/  MUFU.EX2 R185, R185 ;  /* 0x000000b900b97308 */ /* 0x000fe80000000800 */
[----:B------:R-:W-:Y:S01]  /*c5e0*/  @!P0 PRMT R5, RZ, 0x654, R5 ;  /* 0x00000654ff058816 */ /* 0x000fe20000000005 */
[----:B------:R0:W-:Y:S06]  /*c5f0*/  BAR.ARV R19, 0x100 ;  /* 0x000400130000751d */ /* 0x0001ec0000002000 */
[----:B------:R-:W3:Y:S01]  /*c600*/  MUFU.EX2 R154, R154 ;  /* 0x0000009a009a7308 */ /* 0x000ee20000000800 */
[----:B------:R4:W-:Y:S07]  /*c610*/  @!P0 SYNCS.ARRIVE.TRANS64.RED.A1T0 RZ, [R5+URZ], RZ ;  /* 0x000000ff05ff89a7 */ /* 0x0009ee000810043f */
[----:B------:R-:W-:Y:S08]  /*c620*/  MUFU.EX2 R106, R106 ;  /* 0x0000006a006a7308 */ /* 0x000ff00000000800 */
[----:B------:R-:W5:Y:S08]  /*c630*/  MUFU.EX2 R115, R115 ;  /* 0x0000007300737308 */ /* 0x000f700000000800 */
[----:B------:R1:W-:Y:S08]  /*c640*/  MUFU.EX2 R158, R93 ;  /* 0x0000005d009e7308 */ /* 0x0003f00000000800 */
[----:B------:R-:W-:Y:S01]  /*c650*/  MUFU.EX2 R187, R187 ;  /* 0x000000bb00bb7308 */ /* 0x000fe20000000800 */
[----:B-1----:R-:W-:-:S04]  /*c660*/  FADD.FTZ R93, R183, R156 ;  /* 0x0000009cb75d7221 */ /* 0x002fc80000010000 */
[----:B------:R-:W-:Y:S01]  /*c670*/  FADD.FTZ R156, R104, R93 ;  /* 0x0000005d689c7221 */ /* 0x000fe20000010000 */
[----:B--2---:R-:W-:-:S02]  /*c680*/  FADD.FTZ R93, R113, R6 ;  /* 0x00000006715d7221 */ /* 0x004fc40000010000 */
[----:B------:R-:W1:Y:S02]  /*c690*/  MUFU.EX2 R152, R152 ;  /* 0x0000009800987308 */ /* 0x000e640000000800 */
[----:B---3--:R-:W-:-:S04]  /*c6a0*/  FADD.FTZ R6, R154, R93 ;  /* 0x0000005d9a067221 */ /* 0x008fc80000010000 */
[----:B-----5:R-:W-:Y:S02]  /*c6b0*/  FADD.FTZ R93, R115, R6 ;  /* 0x00000006735d7221 */ /* 0x020fe40000010000 */
[----:B------:R-:W-:Y:S08]  /*c6c0*/  MUFU.EX2 R108, R108 ;  /* 0x0000006c006c7308 */ /* 0x000ff00000000800 */
[----:B------:R-:W-:Y:S01]  /*c6d0*/  MUFU.EX2 R189, R189 ;  /* 0x000000bd00bd7308 */ /* 0x000fe20000000800 */
[----:B-1----:R-:W-:-:S04]  /*c6e0*/  FADD.FTZ R93, R152, R93 ;  /* 0x0000005d985d7221 */ /* 0x002fc80000010000 */
[----:B------:R-:W-:-:S03]  /*c6f0*/  FADD.FTZ R93, R158, R93 ;  /* 0x0000005d9e5d7221 */ /* 0x000fc60000010000 */
[----:B------:R1:W2:Y:S08]  /*c700*/  MUFU.EX2 R119, R95 ;  /* 0x0000005f00777308 */ /* 0x0002b00000000800 */
[----:B------:R-:W3:Y:S01]  /*c710*/  MUFU.EX2 R110, R110 ;  /* 0x0000006e006e7308 */ /* 0x000ee20000000800 */
[----:B-1----:R-:W-:-:S04]  /*c720*/  FADD.FTZ R95, R185, R156 ;  /* 0x0000009cb95f7221 */ /* 0x002fc80000010000 */
[----:B------:R-:W-:-:S03]  /*c730*/  FADD.FTZ R156, R106, R95 ;  /* 0x0000005f6a9c7221 */ /* 0x000fc60000010000 */
[----:B------:R-:W1:Y:S01]  /*c740*/  MUFU.EX2 R160, R97 ;  /* 0x0000006100a07308 */ /* 0x000e620000000800 */
[----:B------:R-:W-:-:S01]  /*c750*/  FADD.FTZ R95, R187, R156 ;  /* 0x0000009cbb5f7221 */ /* 0x000fc20000010000 */
[----:B--2---:R-:W-:-:S03]  /*c760*/  FADD.FTZ R93, R119, R93 ;  /* 0x0000005d775d7221 */ /* 0x004fc60000010000 */
[----:B------:R-:W-:-:S03]  /*c770*/  FADD.FTZ R6, R108, R95 ;  /* 0x0000005f6c067221 */ /* 0x000fc60000010000 */
[----:B------:R-:W2:Y:S01]  /*c780*/  MUFU.EX2 R193, R193 ;  /* 0x000000c100c17308 */ /* 0x000ea20000000800 */
[----:B----4-:R-:W-:-:S04]  /*c790*/  FADD.FTZ R5, R189, R6 ;  /* 0x00000006bd057221 */ /* 0x010fc80000010000 */
[----:B---3--:R-:W-:-:S03]  /*c7a0*/  FADD.FTZ R6, R110, R5 ;  /* 0x000000056e067221 */ /* 0x008fc60000010000 */
        /* <DEDUP_REMOVED lines=14> */
.L_x_1937:
        /* <DEDUP_REMOVED lines=18> */
[----:B------:R-:W-:Y:S01]  /*c9b0*/  SYNCS.ARRIVE.TRANS64.RED.A1T0 RZ, [UR6], RZ ;  /* 0x000000ffffff79a7 */ /* 0x000fe20008100406 */
[----:B------:R-:W-:Y:S01]  /*c9c0*/  F2FP.SATFINITE.E4M3.F32.PACK_AB_MERGE_C R136, R143, R120, R136 ;  /* 0x000000788f88723e */ /* 0x000fe20004807088 */
        /* <DEDUP_REMOVED lines=95> */
[----:B------:R-:W-:Y:S01]  /*cfc0*/  F2FP.SATFINITE.E4M3.F32.PACK_AB_MERGE_C R171, R162, R160, R23 ;  /* 0x000000a0a2ab723e */ /* 0x000fe20004807017 */
[----:B------:R-:W-:Y:S06]  /*cfd0*/  @P2 BRA `(.L_x_1938) ;  /* 0xffffffc800782947 */ /* 0x000fec000383ffff */
.L_x_1928:
[----:B------:R-:W-:Y:S06]  /*cfe0*/  BAR.ARV 0x8, 0x180 ;  /* 0x0206000000007b1d */ /* 0x000fec0000002000 */
[----:B------:R-:W-:Y:S05]  /*cff0*/  @!P1 BRA `(.L_x_1939) ;  /* 0x0000000000049947 */ /* 0x000fea0003800000 */
[----:B------:R-:W-:Y:S01]  /*d000*/  BPT.TRAP 0x1 ;  /* 0x000000040000795c */ /* 0x000fe20000300000 */
.L_x_1939:
[----:B------:R-:W-:Y:S01]  /*d010*/  ULEA UR5, UR54, UR39, 0x3 ;  /* 0x0000002736057291 */ /* 0x000fe2000f8e183f */
[----:B------:R-:W-:-:S08]  /*d020*/  SHF.L.U32 R4, R4, 0x1f, RZ ;  /* 0x0000001f04047819 */ /* 0x000fd000000006ff */
[----:B------:R0:W1:Y:S01]  /*d030*/  SYNCS.PHASECHK.TRANS64.TRYWAIT P0, [UR5+0x29850], R4 ;  /* 0x02985004ff0075a7 */ /* 0x0000620008000145 */
[----:B------:R-:W-:Y:S05]  /*d040*/  @!P1 BRA `(.L_x_1940) ;  /* 0x0000000000049947 */ /* 0x000fea0003800000 */
[----:B------:R-:W-:Y:S01]  /*d050*/  BPT.TRAP 0x1 ;  /* 0x000000040000795c */ /* 0x000fe20000300000 */
.L_x_1940:
[----:B-1----:R-:W-:Y:S05]  /*d060*/  @P0 BRA `(.L_x_1941) ;  /* 0x0000000000080947 */ /* 0x002fea0003800000 */
[----:B------:R-:W1:Y:S02]  /*d070*/  SYNCS.PHASECHK.TRANS64.TRYWAIT P0, [UR5+0x29850], R4 ;  /* 0x02985004ff0075a7 */ /* 0x000e640008000145 */
[----:B-1----:R-:W-:Y:S05]  /*d080*/  @!P0 BRA `(.L_x_1942) ;  /* 0x0000006800088947 */ /* 0x002fea0003800000 */
.L_x_1941:
[----:B------:R-:W-:Y:S01]  /*d090*/  UIADD3 UR39, UR39, 0x400, URZ ;  /* 0x0000040027277890 */ /* 0x000fe2000fffe03f */
[----:B------:R-:W-:Y:S01]  /*d0a0*/  WARPGROUP.ARRIVE ;  /* 0x00000000000079c5 */ /* 0x000fe20000000000 */
[----:B------:R-:W-:Y:S01]  /*d0b0*/  UMOV UR55, 0xc0000010 ;  /* 0xc000001000377882 */ /* 0x000fe20000000000 */
[----:B------:R-:W-:Y:S01]  /*d0c0*/  UMOV UR7, 0xc0000010 ;  /* 0xc000001000077882 */ /* 0x000fe20000000000 */
[----:B------:R-:W-:Y:S01]  /*d0d0*/  USHF.R.U32.HI UR39, URZ, 0x4, UR39 ;  /* 0x000000043f277899 */ /* 0x000fe20008011627 */
[----:B------:R-:W2:Y:S03]  /*d0e0*/  LDC.64 R8, c[0x0][0x9a0] ;  /* 0x00026800ff087b82 */ /* 0x000ea60000000a00 */
[----:B------:R-:W-:-:S04]  /*d0f0*/  ULOP3.LUT UR39, UR39, 0x3fff, URZ, 0xc0, !UPT ;  /* 0x00003fff27277892 */ /* 0x000fc8000f8ec03f */
[----:B------:R-:W-:-:S04]  /*d100*/  ULOP3.LUT UR39, UR39, 0x10000, URZ, 0xfc, !UPT ;  /* 0x0001000027277892 */ /* 0x000fc8000f8efc3f */
[----:B------:R-:W-:-:S04]  /*d110*/  UIMAD UR54, UR54, 0x500, UR39 ;  /* 0x00000500363678a4 */ /* 0x000fc8000f8e0227 */
[----:B------:R-:W-:-:S05]  /*d120*/  UIADD3 UR4, UR54, 0x100, URZ ;  /* 0x0000010036047890 */ /* 0x000fca000fffe03f */
[----:B------:R-:W-:Y:S02]  /*d130*/  QGMMA.64x128x32.F32.E4M3.E4M3 R24, R184, gdesc[UR52], R24, gsb0 ;  /* 0x01e00034b8187df3 */ /* 0x000fe40008000818 */
[----:B------:R-:W-:Y:S01]  /*d140*/  UMOV UR6, UR4 ;  /* 0x0000000400067c82 */ /* 0x000fe20008000000 */
[----:B--2---:R-:W-:-:S04]  /*d150*/  ISETP.NE.U32.AND P0, PT, R8, RZ, PT ;  /* 0x000000ff0800720c */ /* 0x004fc80003f05070 */
[----:B------:R-:W-:-:S13]  /*d160*/  ISETP.NE.AND.EX P0, PT, R9, RZ, PT, P0 ;  /* 0x000000ff0900720c */ /* 0x000fda0003f05300 */
[----:B-1----:R-:W1:Y:S01]  /*d170*/  @P0 LDC.64 R2, c[0x0][0x9c8] ;  /* 0x00027200ff020b82 */ /* 0x002e620000000a00 */
[----:B------:R-:W-:-:S07]  /*d180*/  @P0 SHF.R.S32.HI R13, RZ, 0x1f, R17 ;  /* 0x0000001fff0d0819 */ /* 0x000fce0000011411 */
[----:B------:R-:W2:Y:S01]  /*d190*/  @P0 LDC.64 R10, c[0x0][0x9d0] ;  /* 0x00027400ff0a0b82 */ /* 0x000ea20000000a00 */
[----:B------:R-:W-:Y:S01]  /*d1a0*/  UIADD3 UR4, UR54, 0x200, URZ ;  /* 0x0000020036047890 */ /* 0x000fe2000fffe03f */
[----:B-1----:R-:W-:-:S04]  /*d1b0*/  @P0 IMAD R0, R2, UR37, RZ ;  /* 0x0000002502000c24 */ /* 0x002fc8000f8e02ff */
[----:B------:R-:W-:Y:S02]  /*d1c0*/  @P0 IMAD R7, R3, UR36, R0 ;  /* 0x0000002403070c24 */ /* 0x000fe4000f8e0200 */
[----:B------:R-:W-:-:S04]  /*d1d0*/  @P0 IMAD.WIDE.U32 R2, R2, UR36, RZ ;  /* 0x0000002402020c25 */ /* 0x000fc8000f8e00ff */
[-C--:B--2---:R-:W-:Y:S02]  /*d1e0*/  @P0 IMAD R0, R13, R10.reuse, RZ ;  /* 0x0000000a0d000224 */ /* 0x084fe400078e02ff */
        /* <DEDUP_REMOVED lines=11> */
[----:B------:R-:W-:Y:S01]  /*d2a0*/  UMOV UR6, UR4 ;  /* 0x0000000400067c82 */ /* 0x000fe20008000000 */
[----:B------:R-:W-:Y:S01]  /*d2b0*/  UMOV UR7, 0xc0000010 ;  /* 0xc000001000077882 */ /* 0x000fe20000000000 */
[----:B------:R-:W-:Y:S01]  /*d2c0*/  UIADD3 UR4, UR54, 0x300, URZ ;  /* 0x0000030036047890 */ /* 0x000fe2000fffe03f */
[----:B------:R-:W-:Y:S02]  /*d2d0*/  WARPGROUP.DEPBAR.LE gsb0, 0x0 ;  /* 0x00008000000079c5 */ /* 0x000fe40000010000 */
[----:B------:R-:W-:-:S06]  /*d2e0*/  WARPGROUP.ARRIVE ;  /* 0x00000000000079c5 */ /* 0x000fcc0000000000 */
[----:B------:R-:W-:Y:S01]  /*d2f0*/  QGMMA.64x128x32.F32.E4M3.E4M3 R24, R176, gdesc[UR4], R24, gsb0 ;  /* 0x01e00004b0187df3 */ /* 0x000fe20008000818 */
[----:B------:R-:W-:Y:S01]  /*d300*/  UMOV UR6, UR4 ;  /* 0x0000000400067c82 */ /* 0x000fe20008000000 */
[----:B------:R-:W-:Y:S01]  /*d310*/  UMOV UR7, 0xc0000010 ;  /* 0xc000001000077882 */ /* 0x000fe20000000000 */
[----:B------:R-:W-:Y:S01]  /*d320*/  UIADD3 UR54, UR54, 0x400, URZ ;  /* 0x0000040036367890 */ /* 0x000fe2000fffe03f */
[----:B------:R-:W3:Y:S01]  /*d330*/  SHFL.BFLY PT, R7, R6, 0x2, 0x1f ;  /* 0x0c401f0006077f89 */ /* 0x000ee200000e0000 */
[----:B------:R-:W-:-:S03]  /*d340*/  UMOV UR55, 0xc0000010 ;  /* 0xc000001000377882 */ /* 0x000fc60000000000 */
[----:B------:R-:W4:Y:S01]  /*d350*/  SHFL.BFLY PT, R2, R5, 0x2, 0x1f ;  /* 0x0c401f0005027f89 */ /* 0x000f2200000e0000 */
[----:B------:R-:W-:Y:S02]  /*d360*/  WARPGROUP.DEPBAR.LE gsb0, 0x0 ;  /* 0x00008000000079c5 */ /* 0x000fe40000010000 */
[----:B------:R-:W-:-:S06]  /*d370*/  WARPGROUP.ARRIVE ;  /* 0x00000000000079c5 */ /* 0x000fcc0000000000 */
[----:B------:R-:W-:Y:S01]  /*d380*/  QGMMA.64x128x32.F32.E4M3.E4M3 R24, R172, gdesc[UR4], R24, gsb0 ;  /* 0x01e00004ac187df3 */ /* 0x000fe20008000818 */
[----:B---3--:R-:W-:Y:S01]  /*d390*/  FADD.FTZ R7, R7, R6 ;  /* 0x0000000607077221 */ /* 0x008fe20000010000 */
[----:B----4-:R-:W-:-:S04]  /*d3a0*/  FADD.FTZ R2, R2, R5 ;  /* 0x0000000502027221 */ /* 0x010fc80000010000 */
[----:B------:R-:W3:Y:S04]  /*d3b0*/  SHFL.BFLY PT, R0, R7, 0x1, 0x1f ;  /* 0x0c201f0007007f89 */ /* 0x000ee800000e0000 */
[----:B-1----:R-:W1:Y:S01]  /*d3c0*/  SHFL.BFLY PT, R9, R2, 0x1, 0x1f ;  /* 0x0c201f0002097f89 */ /* 0x002e6200000e0000 */
[----:B0-----:R-:W-:Y:S02]  /*d3d0*/  IMAD.MOV.U32 R4, RZ, RZ, RZ ;  /* 0x000000ffff047224 */ /* 0x001fe400078e00ff */
[----:B---3--:R-:W-:Y:S01]  /*d3e0*/  FADD.FTZ R10, R7, R0 ;  /* 0x00000000070a7221 */ /* 0x008fe20000010000 */
        /* <DEDUP_REMOVED lines=28> */
.L_x_1943:
        /* <DEDUP_REMOVED lines=68> */
.L_x_1910:
        /* <DEDUP_REMOVED lines=12> */
[C---:B------:R-:W-:Y:S01]  /*dab0*/  LOP3.LUT P0, R3, R7.reuse, 0x3, RZ, 0xc0, !PT ;  /* 0x0000000307037812 */ /* 0x040fe2000780c0ff */
[----:B------:R-:W-:Y:S01]  /*dac0*/  VIADD R7, R7, 0xffffff80 ;  /* 0xffffff8007077836 */ /* 0x000fe20000000000 */
[----:B------:R-:W-:Y:S02]  /*dad0*/  BSSY B0, `(.L_x_1945) ;  /* 0x000018d000007945 */ /* 0x000fe40003800000 */
[----:B------:R-:W-:-:S04]  /*dae0*/  ISETP.EQ.OR P0, PT, R3, 0x3, !P0 ;  /* 0x000000030300780c */ /* 0x000fc80004702670 */
[----:B------:R-:W-:Y:S02]  /*daf0*/  SEL R92, R68, R69, P0 ;  /* 0x00000045445c7207 */ /* 0x000fe40000000000 */
[----:B0-----:R-:W-:Y:S02]  /*db00*/  SHF.R.S32.HI R4, RZ, 0x1f, R7 ;  /* 0x0000001fff047819 */ /* 0x001fe40000011407 */
[----:B------:R-:W-:Y:S02]  /*db10*/  SEL R99, R69, R68, P0 ;  /* 0x0000004445637207 */ /* 0x000fe40000000000 */
[----:B------:R-:W-:Y:S02]  /*db20*/  LEA.HI R3, R4, R7, RZ, 0x7 ;  /* 0x0000000704037211 */ /* 0x000fe400078f38ff */
[----:B------:R-:W-:Y:S02]  /*db30*/  SEL R6, R24, R25, P0 ;  /* 0x0000001918067207 */ /* 0x000fe40000000000 */
[----:B------:R-:W-:-:S02]  /*db40*/  LOP3.LUT R8, R3, 0xffffff80, RZ, 0xc0, !PT ;  /* 0xffffff8003087812 */ /* 0x000fc400078ec0ff */
[----:B------:R-:W-:Y:S02]  /*db50*/  SEL R9, R25, R24, P0 ;  /* 0x0000001819097207 */ /* 0x000fe40000000000 */
[----:B------:R-:W-:Y:S01]  /*db60*/  SEL R88, R72, R73, P0 ;  /* 0x0000004948587207 */ /* 0x000fe20000000000 */
[----:B------:R-:W-:Y:S01]  /*db70*/  IMAD.IADD R68, R7, 0x1, -R8 ;  /* 0x0000000107447824 */ /* 0x000fe200078e0a08 */
[----:B------:R-:W-:Y:S02]  /*db80*/  SEL R93, R73, R72, P0 ;  /* 0x00000048495d7207 */ /* 0x000fe40000000000 */
[----:B------:R-:W-:Y:S02]  /*db90*/  SEL R72, R76, R77, P0 ;  /* 0x0000004d4c487207 */ /* 0x000fe40000000000 */
[----:B------:R-:W-:Y:S02]  /*dba0*/  SHF.R.S32.HI R25, RZ, 0x1f, R68 ;  /* 0x0000001fff197819 */ /* 0x000fe40000011444 */
[----:B------:R-:W-:-:S02]  /*dbb0*/  SEL R95, R77, R76, P0 ;  /* 0x0000004c4d5f7207 */ /* 0x000fc40000000000 */
[----:B------:R-:W-:Y:S02]  /*dbc0*/  SEL R18, R44, R45, P0 ;  /* 0x0000002d2c127207 */ /* 0x000fe40000000000 */
[----:B------:R-:W-:Y:S02]  /*dbd0*/  SEL R19, R45, R44, P0 ;  /* 0x0000002c2d137207 */ /* 0x000fe40000000000 */
[----:B------:R-:W-:Y:S02]  /*dbe0*/  SEL R12, R26, R27, P0 ;  /* 0x0000001b1a0c7207 */ /* 0x000fe40000000000 */
[----:B------:R-:W-:Y:S02]  /*dbf0*/  SEL R77, R27, R26, P0 ;  /* 0x0000001a1b4d7207 */ /* 0x000fe40000000000 */
[----:B------:R-:W-:Y:S02]  /*dc00*/  SEL R44, R84, R85, P0 ;  /* 0x00000055542c7207 */ /* 0x000fe40000000000 */
[----:B------:R-:W-:-:S02]  /*dc10*/  SEL R91, R85, R84, P0 ;  /* 0x00000054555b7207 */ /* 0x000fc40000000000 */
[----:B------:R-:W-:Y:S02]  /*dc20*/  LEA.HI R27, R25, R68, RZ, 0x2 ;  /* 0x00000044191b7211 */ /* 0x000fe400078f10ff */
        /* <DEDUP_REMOVED lines=8> */
[----:B------:R-:W-:Y:S01]  /*dcb0*/  LEA.HI R30, R4, R7, RZ, 0x2 ;  /* 0x00000007041e7211 */ /* 0x000fe200078f10ff */
[----:B------:R-:W0:Y:S01]  /*dcc0*/  S2R R75, SR_CTAID.X ;  /* 0x00000000004b7919 */ /* 0x000e220000002500 */
[--C-:B------:R-:W-:Y:S02]  /*dcd0*/  SHF.R.S32.HI R4, RZ, 0x2, R27.reuse ;  /* 0x00000002ff047819 */ /* 0x100fe4000001141b */
[----:B------:R-:W-:-:S02]  /*dce0*/  SHF.R.S32.HI R13, RZ, 0x1f, R27 ;  /* 0x0000001fff0d7819 */ /* 0x000fc4000001141b */
[----:B------:R-:W-:Y:S02]  /*dcf0*/  SEL R14, R32, R33, P0 ;  /* 0x00000021200e7207 */ /* 0x000fe40000000000 */
[----:B------:R-:W-:Y:S02]  /*dd00*/  SEL R15, R33, R32, P0 ;  /* 0x00000020210f7207 */ /* 0x000fe40000000000 */
[----:B------:R-:W-:Y:S02]  /*dd10*/  LOP3.LUT R32, R30, 0xfffffffc, RZ, 0xc0, !PT ;  /* 0xfffffffc1e207812 */ /* 0x000fe400078ec0ff */
[----:B------:R-:W-:Y:S02]  /*dd20*/  SHF.R.S32.HI R8, RZ, 0x7, R3 ;  /* 0x00000007ff087819 */ /* 0x000fe40000011403 */
[----:B------:R-:W-:Y:S01]  /*dd30*/  SEL R102, R28, R29, P0 ;  /* 0x0000001d1c667207 */ /* 0x000fe20000000000 */
[----:B------:R-:W-:Y:S01]  /*dd40*/  IMAD.IADD R31, R7, 0x1, -R32 ;  /* 0x00000001071f7824 */ /* 0x000fe200078e0a20 */
[----:B------:R-:W-:Y:S01]  /*dd50*/  SEL R109, R29, R28, P0 ;  /* 0x0000001c1d6d7207 */ /* 0x000fe20000000000 */
[----:B------:R-:W-:Y:S01]  /*dd60*/  IMAD.WIDE.U32 R32, R17, UR4, RZ ;  /* 0x0000000411207c25 */ /* 0x000fe2000f8e00ff */
[----:B------:R-:W-:-:S02]  /*dd70*/  SEL R24, R48, R49, P0 ;  /* 0x0000003130187207 */ /* 0x000fc40000000000 */
[----:B------:R-:W-:Y:S02]  /*dd80*/  SEL R21, R49, R48, P0 ;  /* 0x0000003031157207 */ /* 0x000fe40000000000 */
[----:B------:R-:W-:Y:S02]  /*dd90*/  LEA.HI R30, R13, R4, RZ, 0x3 ;  /* 0x000000040d1e7211 */ /* 0x000fe400078f18ff */
[----:B------:R-:W-:Y:S02]  /*dda0*/  SEL R48, R34, R35, P0 ;  /* 0x0000002322307207 */ /* 0x000fe40000000000 */
[----:B------:R-:W-:Y:S02]  /*ddb0*/  SEL R29, R35, R34, P0 ;  /* 0x00000022231d7207 */ /* 0x000fe40000000000 */
[----:B------:R-:W-:Y:S02]  /*ddc0*/  SEL R34, R82, R83, P0 ;  /* 0x0000005352227207 */ /* 0x000fe40000000000 */
[----:B------:R-:W-:-:S02]  /*ddd0*/  SEL R37, R83, R82, P0 ;  /* 0x0000005253257207 */ /* 0x000fc40000000000 */
[----:B------:R-:W-:Y:S01]  /*dde0*/  LEA.HI R3, R3, R8, RZ, 0x1 ;  /* 0x0000000803037211 */ /* 0x000fe200078f08ff */
[----:B------:R-:W1:Y:S01]  /*ddf0*/  LDC R82, c[0x0][0xbe8] ;  /* 0x0002fa00ff527b82 */ /* 0x000e620000000800 */
[----:B------:R-:W-:Y:S02]  /*de00*/  LOP3.LUT R7, R30, 0xfffffff8, RZ, 0xc0, !PT ;  /* 0xfffffff81e077812 */ /* 0x000fe400078ec0ff */
[----:B------:R-:W-:Y:S02]  /*de10*/  LEA.HI R25, R25, R68, RZ, 0x5 ;  /* 0x0000004419197211 */ /* 0x000fe400078f28ff */
[----:B------:R-:W-:Y:S01]  /*de20*/  LOP3.LUT R3, R3, 0x3fffffe, RZ, 0xc0, !PT ;  /* 0x03fffffe03037812 */ /* 0x000fe200078ec0ff */
[----:B------:R-:W-:Y:S01]  /*de30*/  IMAD.IADD R4, R4, 0x1, -R7 ;  /* 0x0000000104047824 */ /* 0x000fe200078e0a07 */
[----:B------:R-:W-:Y:S02]  /*de40*/  SHF.R.S32.HI R13, RZ, 0x1f, R17 ;  /* 0x0000001fff0d7819 */ /* 0x000fe40000011411 */
[----:B------:R-:W-:Y:S01]  /*de50*/  SHF.R.S32.HI R25, RZ, 0x5, R25 ;  /* 0x00000005ff197819 */ /* 0x000fe20000011419 */
[----:B------:R-:W-:Y:S01]  /*de60*/  IMAD.IADD R3, R8, 0x1, -R3 ;  /* 0x0000000108037824 */ /* 0x000fe200078e0a03 */
[----:B------:R-:W-:Y:S01]  /*de70*/  SEL R10, R42, R43, P0 ;  /* 0x0000002b2a0a7207 */ /* 0x000fe20000000000 */
[----:B------:R-:W-:Y:S01]  /*de80*/  IMAD R8, R13, UR4, RZ ;  /* 0x000000040d087c24 */ /* 0x000fe2000f8e02ff */
[----:B------:R-:W-:Y:S01]  /*de90*/  SEL R69, R43, R42, P0 ;  /* 0x0000002a2b457207 */ /* 0x000fe20000000000 */
[----:B------:R-:W-:Y:S01]  /*dea0*/  IMAD R4, R25, 0x10, R4 ;  /* 0x0000001019047824 */ /* 0x000fe200078e0204 */
[----:B------:R-:W-:Y:S01]  /*deb0*/  LEA.HI R25, R31, R31, RZ, 0x1 ;  /* 0x0000001f1f197211 */ /* 0x000fe200078f08ff */
[----:B------:R-:W-:Y:S01]  /*dec0*/  IMAD R7, R17, UR5, R8 ;  /* 0x0000000511077c24 */ /* 0x000fe2000f8e0208 */
[----:B------:R-:W-:Y:S01]  /*ded0*/  SEL R90, R64, R65, P0 ;  /* 0x00000041405a7207 */ /* 0x000fe20000000000 */
[----:B------:R-:W-:Y:S01]  /*dee0*/  IMAD R8, R13, UR6, RZ ;  /* 0x000000060d087c24 */ /* 0x000fe2000f8e02ff */
[----:B------:R-:W-:Y:S01]  /*def0*/  LOP3.LUT R30, R25, 0x1ffffffe, RZ, 0xc0, !PT ;  /* 0x1ffffffe191e7812 */ /* 0x000fe200078ec0ff */
[----:B------:R-:W-:Y:S01]  /*df00*/  IMAD R3, R3, 0x40, R4 ;  /* 0x0000004003037824 */ /* 0x000fe200078e0204 */
[----:B------:R-:W-:Y:S01]  /*df10*/  SEL R97, R65, R64, P0 ;  /* 0x0000004041617207 */ /* 0x000fe20000000000 */
[----:B------:R-:W-:Y:S01]  /*df20*/  IMAD R13, R17, UR7, R8 ;  /* 0x00000007110d7c24 */ /* 0x000fe2000f8e0208 */
[----:B------:R-:W-:Y:S01]  /*df30*/  SEL R8, R86, R87, P0 ;  /* 0x0000005756087207 */ /* 0x000fe20000000000 */
[----:B------:R-:W-:Y:S01]  /*df40*/  IMAD.IADD R30, R31, 0x1, -R30 ;  /* 0x000000011f1e7824 */ /* 0x000fe200078e0a1e */
[----:B------:R-:W-:Y:S01]  /*df50*/  SEL R87, R87, R86, P0 ;  /* 0x0000005657577207 */ /* 0x000fe20000000000 */
[----:B------:R-:W-:Y:S01]  /*df60*/  IMAD.IADD R33, R33, 0x1, R7 ;  /* 0x0000000121217824 */ /* 0x000fe200078e0207 */
[----:B------:R-:W-:Y:S01]  /*df70*/  SEL R64, R46, R47, P0 ;  /* 0x0000002f2e407207 */ /* 0x000fe20000000000 */
[----:B------:R-:W-:Y:S01]  /*df80*/  IMAD R4, R30, 0x8, R3 ;  /* 0x000000081e047824 */ /* 0x000fe200078e0203 */
[----:B------:R-:W-:Y:S01]  /*df90*/  SEL R11, R47, R46, P0 ;  /* 0x0000002e2f0b7207 */ /* 0x000fe20000000000 */
[----:B------:R-:W3:Y:S01]  /*dfa0*/  S2UR UR4, SR_CTAID.Y ;  /* 0x00000000000479c3 */ /* 0x000ee20000002600 */
[----:B------:R-:W-:-:S02]  /*dfb0*/  SEL R40, R70, R71, P0 ;  /* 0x0000004746287207 */ /* 0x000fc40000000000 */
[----:B------:R-:W-:Y:S01]  /*dfc0*/  SEL R47, R71, R70, P0 ;  /* 0x00000046472f7207 */ /* 0x000fe20000000000 */
[C---:B0-----:R-:W-:Y:S01]  /*dfd0*/  IMAD R70, R75.reuse, 0x80, R3 ;  /* 0x000000804b467824 */ /* 0x041fe200078e0203 */
[----:B-1----:R-:W-:Y:S01]  /*dfe0*/  ISETP.NE.AND P2, PT, R82, 0x1, PT ;  /* 0x000000015200780c */ /* 0x002fe20003f45270 */
[----:B------:R-:W-:Y:S01]  /*dff0*/  IMAD R75, R75, 0x80, R4 ;  /* 0x000000804b4b7824 */ /* 0x000fe200078e0204 */
[----:B------:R-:W-:Y:S02]  /*e000*/  SEL R96, R60, R61, P0 ;  /* 0x0000003d3c607207 */ /* 0x000fe40000000000 */
[----:B------:R-:W-:Y:S02]  /*e010*/  SEL R103, R61, R60, P0 ;  /* 0x0000003c3d677207 */ /* 0x000fe40000000000 */
[----:B------:R-:W-:Y:S02]  /*e020*/  SEL R28, R80, R81, P0 ;  /* 0x00000051501c7207 */ /* 0x000fe40000000000 */
[----:B------:R-:W-:-:S02]  /*e030*/  SEL R89, R81, R80, P0 ;  /* 0x0000005051597207 */ /* 0x000fc40000000000 */
[----:B------:R-:W-:Y:S02]  /*e040*/  SEL R60, R50, R51, P0 ;  /* 0x00000033323c7207 */ /* 0x000fe40000000000 */
[----:B------:R-:W-:Y:S01]  /*e050*/  SEL R65, R51, R50, P0 ;  /* 0x0000003233417207 */ /* 0x000fe20000000000 */
[----:B------:R-:W0:Y:S01]  /*e060*/  @P2 LDC R84, c[0x0][0xbec] ;  /* 0x0002fb00ff542b82 */ /* 0x000e220000000800 */
[----:B------:R-:W-:Y:S02]  /*e070*/  SEL R94, R56, R57, P0 ;  /* 0x00000039385e7207 */ /* 0x000fe40000000000 */
[----:B------:R-:W-:Y:S02]  /*e080*/  SEL R101, R57, R56, P0 ;  /* 0x0000003839657207 */ /* 0x000fe40000000000 */
[----:B------:R-:W-:Y:S02]  /*e090*/  SEL R16, R38, R39, P0 ;  /* 0x0000002726107207 */ /* 0x000fe40000000000 */
[----:B------:R-:W-:Y:S01]  /*e0a0*/  SEL R81, R39, R38, P0 ;  /* 0x0000002627517207 */ /* 0x000fe20000000000 */
[----:B------:R-:W-:Y:S01]  /*e0b0*/  IMAD.WIDE.U32 R38, R17, UR6, RZ ;  /* 0x0000000611267c25 */ /* 0x000fe2000f8e00ff */
[----:B------:R-:W-:Y:S01]  /*e0c0*/  SEL R46, R66, R67, P0 ;  /* 0x00000043422e7207 */ /* 0x000fe20000000000 */
[----:B------:R-:W1:Y:S01]  /*e0d0*/  @P2 LDC R83, c[0x0][0xbf0] ;  /* 0x0002fc00ff532b82 */ /* 0x000e620000000800 */
[----:B------:R-:W-:Y:S01]  /*e0e0*/  SEL R51, R67, R66, P0 ;  /* 0x0000004243337207 */ /* 0x000fe20000000000 */
[----:B------:R-:W-:Y:S01]  /*e0f0*/  IMAD.IADD R39, R39, 0x1, R13 ;  /* 0x0000000127277824 */ /* 0x000fe200078e020d */
[----:B------:R-:W-:Y:S01]  /*e100*/  LOP3.LUT R27, R27, 0x7ffffffc, RZ, 0xc0, !PT ;  /* 0x7ffffffc1b1b7812 */ /* 0x000fe200078ec0ff */
[----:B------:R-:W-:Y:S01]  /*e110*/  ULDC.64 UR6, c[0x0][0xb48] ;  /* 0x0002d20000067ab9 */ /* 0x000fe20000000a00 */
[----:B------:R-:W-:-:S02]  /*e120*/  SEL R98, R52, R53, P0 ;  /* 0x0000003534627207 */ /* 0x000fc40000000000 */
[----:B------:R-:W-:Y:S02]  /*e130*/  SEL R105, R53, R52, P0 ;  /* 0x0000003435697207 */ /* 0x000fe40000000000 */
[C---:B------:R-:W-:Y:S01]  /*e140*/  LOP3.LUT P1, RZ, R68.reuse, 0x3, RZ, 0xc0, !PT ;  /* 0x0000000344ff7812 */ /* 0x040fe2000782c0ff */
[----:B------:R-:W-:Y:S01]  /*e150*/  IMAD.IADD R68, R68, 0x1, -R27 ;  /* 0x0000000144447824 */ /* 0x000fe200078e0a1b */
        /* <DEDUP_REMOVED lines=8> */
[----:B--2---:R2:W-:Y:S04]  /*e1e0*/  SHFL.IDX PT, R42, R12, R5, 0x1c1f ;  /* 0x001c1f050c2a7589 */ /* 0x0045e800000e0000 */
[----:B------:R-:W-:Y:S04]  /*e1f0*/  SHFL.IDX PT, R3, R8, R5, 0x1c1f ;  /* 0x001c1f0508037589 */ /* 0x000fe800000e0000 */
[----:B------:R-:W-:Y:S01]  /*e200*/  SHFL.IDX PT, R6, R6, R5, 0x1c1f ;  /* 0x001c1f0506067589 */ /* 0x000fe200000e0000 */
[----:B--2---:R-:W-:-:S03]  /*e210*/  LOP3.LUT R12, R5, 0x2, RZ, 0x3c, !PT ;  /* 0x00000002050c7812 */ /* 0x004fc600078e3cff */
[----:B------:R-:W-:Y:S04]  /*e220*/  SHFL.IDX PT, R66, R10, R5, 0x1c1f ;  /* 0x001c1f050a427589 */ /* 0x000fe800000e0000 */
[----:B------:R2:W-:Y:S04]  /*e230*/  SHFL.IDX PT, R8, R87, R12, 0x1c1f ;  /* 0x001c1f0c57087589 */ /* 0x0005e800000e0000 */
[----:B------:R-:W-:Y:S04]  /*e240*/  SHFL.IDX PT, R9, R9, R12, 0x1c1f ;  /* 0x001c1f0c09097589 */ /* 0x000fe800000e0000 */
[----:B------:R-:W-:Y:S01]  /*e250*/  SHFL.IDX PT, R7, R102, R5, 0x1c1f ;  /* 0x001c1f0566077589 */ /* 0x000fe200000e0000 */
[----:B--2---:R-:W2:Y:S03]  /*e260*/  LDC.64 R86, c[0x0][0xbd8] ;  /* 0x0002f600ff567b82 */ /* 0x004ea60000000a00 */
        /* <DEDUP_REMOVED lines=17> */
[----:B------:R-:W5:Y:S04]  /*e380*/  SHFL.IDX PT, R44, R103, R12, 0x1c1f ;  /* 0x001c1f0c672c7589 */ /* 0x000f6800000e0000 */
[----:B------:R-:W-:Y:S04]  /*e390*/  SHFL.IDX PT, R25, R98, R5, 0x1c1f ;  /* 0x001c1f0562197589 */ /* 0x000fe800000e0000 */
[----:B------:R3:W-:Y:S04]  /*e3a0*/  SHFL.IDX PT, R54, R92, R5, 0x1c1f ;  /* 0x001c1f055c367589 */ /* 0x0007e800000e0000 */
[----:B------:R-:W0:Y:S04]  /*e3b0*/  SHFL.IDX PT, R26, R105, R12, 0x1c1f ;  /* 0x001c1f0c691a7589 */ /* 0x000e2800000e0000 */
[----:B------:R-:W-:Y:S01]  /*e3c0*/  SHFL.IDX PT, R55, R99, R12, 0x1c1f ;  /* 0x001c1f0c63377589 */ /* 0x000fe200000e0000 */
[----:B---3--:R-:W3:Y:S03]  /*e3d0*/  @P2 LDC R92, c[0x0][0xbec] ;  /* 0x0002fb00ff5c2b82 */ /* 0x008ee60000000800 */
[----:B------:R1:W-:Y:S04]  /*e3e0*/  SHFL.IDX PT, R45, R90, R5, 0x1c1f ;  /* 0x001c1f055a2d7589 */ /* 0x0003e800000e0000 */
[----:B------:R-:W2:Y:S04]  /*e3f0*/  SHFL.IDX PT, R58, R97, R12, 0x1c1f ;  /* 0x001c1f0c613a7589 */ /* 0x000ea800000e0000 */
[----:B------:R-:W-:Y:S01]  /*e400*/  SHFL.IDX PT, R62, R88, R5, 0x1c1f ;  /* 0x001c1f05583e7589 */ /* 0x000fe200000e0000 */
[----:B-1----:R-:W1:Y:S03]  /*e410*/  LDC R90, c[0x0][0xc50] ;  /* 0x00031400ff5a7b82 */ /* 0x002e660000000800 */
[----:B------:R-:W2:Y:S04]  /*e420*/  SHFL.IDX PT, R63, R93, R12, 0x1c1f ;  /* 0x001c1f0c5d3f7589 */ /* 0x000ea800000e0000 */
[----:B------:R4:W-:Y:S04]  /*e430*/  SHFL.IDX PT, R74, R89, R12, 0x1c1f ;  /* 0x001c1f0c594a7589 */ /* 0x0009e800000e0000 */
[----:B------:R-:W-:Y:S01]  /*e440*/  SHFL.IDX PT, R59, R72, R5, 0x1c1f ;  /* 0x001c1f05483b7589 */ /* 0x000fe200000e0000 */
[----:B---3--:R-:W-:-:S03]  /*e450*/  @P2 IMAD.HI.U32 R92, R75, R92, RZ ;  /* 0x0000005c4b5c2227 */ /* 0x008fc600078e00ff */
[----:B------:R3:W-:Y:S01]  /*e460*/  SHFL.IDX PT, R73, R28, R5, 0x1c1f ;  /* 0x001c1f051c497589 */ /* 0x0007e200000e0000 */
[----:B----4-:R-:W4:Y:S03]  /*e470*/  LDC.64 R88, c[0x0][0xb40] ;  /* 0x0002d000ff587b82 */ /* 0x010f260000000a00 */
[----:B------:R-:W-:Y:S04]  /*e480*/  SHFL.IDX PT, R48, R48, R5, 0x1c1f ;  /* 0x001c1f0530307589 */ /* 0x000fe800000e0000 */
[----:B------:R-:W-:Y:S01]  /*e490*/  SHFL.IDX PT, R64, R64, R5, 0x1c1f ;  /* 0x001c1f0540407589 */ /* 0x000fe200000e0000 */
[----:B---3--:R-:W-:-:S03]  /*e4a0*/  SEL R28, R30, R31, P0 ;  /* 0x0000001f1e1c7207 */ /* 0x008fc60000000000 */
[----:B------:R-:W-:Y:S01]  /*e4b0*/  SHFL.IDX PT, R60, R60, R5, 0x1c1f ;  /* 0x001c1f053c3c7589 */ /* 0x000fe200000e0000 */
[----:B------:R-:W-:Y:S02]  /*e4c0*/  SEL R30, R31, R30, P0 ;  /* 0x0000001e1f1e7207 */ /* 0x000fe40000000000 */
[----:B-----5:R-:W-:Y:S01]  /*e4d0*/  SEL R31, R44, R27, P0 ;  /* 0x0000001b2c1f7207 */ /* 0x020fe20000000000 */
[----:B------:R-:W-:Y:S04]  /*e4e0*/  SHFL.IDX PT, R56, R56, R5, 0x1c1f ;  /* 0x001c1f0538387589 */ /* 0x000fe800000e0000 */
[----:B------:R-:W-:Y:S04]  /*e4f0*/  SHFL.IDX PT, R52, R52, R5, 0x1c1f ;  /* 0x001c1f0534347589 */ /* 0x000fe800000e0000 */
[----:B------:R-:W-:Y:S01]  /*e500*/  SHFL.IDX PT, R50, R50, R5, 0x1c1f ;  /* 0x001c1f0532327589 */ /* 0x000fe200000e0000 */
[----:B----4-:R-:W-:-:S03]  /*e510*/  IMAD.WIDE.U32 R38, R88, UR36, R38 ;  /* 0x0000002458267c25 */ /* 0x010fc6000f8e0026 */
[----:B------:R-:W-:Y:S04]  /*e520*/  SHFL.IDX PT, R46, R46, R5, 0x1c1f ;  /* 0x001c1f052e2e7589 */ /* 0x000fe800000e0000 */
[----:B------:R-:W-:Y:S04]  /*e530*/  SHFL.IDX PT, R40, R40, R5, 0x1c1f ;  /* 0x001c1f0528287589 */ /* 0x000fe800000e0000 */
[----:B------:R-:W-:Y:S04]  /*e540*/  SHFL.IDX PT, R36, R36, R5, 0x1c1f ;  /* 0x001c1f0524247589 */ /* 0x000fe800000e0000 */
[----:B------:R3:W-:Y:S04]  /*e550*/  SHFL.IDX PT, R4, R20, R5, 0x1c1f ;  /* 0x001c1f0514047589 */ /* 0x0007e800000e0000 */
[----:B------:R4:W-:Y:S04]  /*e560*/  SHFL.IDX PT, R34, R34, R5, 0x1c1f ;  /* 0x001c1f0522227589 */ /* 0x0009e800000e0000 */
[----:B------:R-:W5:Y:S01]  /*e570*/  SHFL.IDX PT, R72, R95, R12, 0x1c1f ;  /* 0x001c1f0c5f487589 */ /* 0x000f6200000e0000 */
[----:B---3--:R-:W-:-:S03]  /*e580*/  SEL R20, R24, R21, P0 ;  /* 0x0000001518147207 */ /* 0x008fc60000000000 */
[----:B------:R-:W3:Y:S01]  /*e590*/  SHFL.IDX PT, R76, R91, R12, 0x1c1f ;  /* 0x001c1f0c5b4c7589 */ /* 0x000ee200000e0000 */
[----:B------:R-:W-:Y:S02]  /*e5a0*/  SEL R24, R21, R24, P0 ;  /* 0x0000001815187207 */ /* 0x000fe40000000000 */
[----:B----4-:R-:W-:Y:S01]  /*e5b0*/  SEL R5, R3, R8, P0 ;  /* 0x0000000803057207 */ /* 0x010fe20000000000 */
[----:B------:R4:W-:Y:S01]  /*e5c0*/  SHFL.IDX PT, R78, R85, R12, 0x1c1f ;  /* 0x001c1f0c554e7589 */ /* 0x0009e200000e0000 */
[----:B------:R-:W-:Y:S02]  /*e5d0*/  SEL R3, R8, R3, P0 ;  /* 0x0000000308037207 */ /* 0x000fe40000000000 */
[----:B------:R-:W-:Y:S01]  /*e5e0*/  SEL R8, R6, R9, P0 ;  /* 0x0000000906087207 */ /* 0x000fe20000000000 */
[----:B------:R-:W3:Y:S01]  /*e5f0*/  SHFL.IDX PT, R77, R77, R12, 0x1c1f ;  /* 0x001c1f0c4d4d7589 */ /* 0x000ee200000e0000 */
[----:B------:R-:W-:Y:S02]  /*e600*/  SEL R6, R9, R6, P0 ;  /* 0x0000000609067207 */ /* 0x000fe40000000000 */
[----:B------:R-:W-:Y:S01]  /*e610*/  SEL R9, R7, R10, P0 ;  /* 0x0000000a07097207 */ /* 0x000fe20000000000 */
[----:B------:R-:W-:Y:S01]  /*e620*/  SHFL.IDX PT, R80, R81, R12, 0x1c1f ;  /* 0x001c1f0c51507589 */ /* 0x000fe200000e0000 */
[----:B------:R-:W-:Y:S01]  /*e630*/  SEL R7, R10, R7, P0 ;  /* 0x000000070a077207 */ /* 0x000fe20000000000 */
[----:B----4-:R-:W4:Y:S01]  /*e640*/  @P2 LDC R85, c[0x0][0xbf0] ;  /* 0x0002fc00ff552b82 */ /* 0x010f220000000800 */
[----:B------:R-:W-:Y:S01]  /*e650*/  SEL R10, R14, R15, P0 ;  /* 0x0000000f0e0a7207 */ /* 0x000fe20000000000 */
[----:B------:R1:W3:Y:S01]  /*e660*/  SHFL.IDX PT, R79, R29, R12, 0x1c1f ;  /* 0x001c1f0c1d4f7589 */ /* 0x0002e200000e0000 */
[----:B------:R-:W-:-:S02]  /*e670*/  SEL R14, R15, R14, P0 ;  /* 0x0000000e0f0e7207 */ /* 0x000fc40000000000 */
[----:B------:R-:W-:Y:S01]  /*e680*/  SEL R15, R16, R13, P0 ;  /* 0x0000000d100f7207 */ /* 0x000fe20000000000 */
[----:B------:R5:W-:Y:S01]  /*e690*/  SHFL.IDX PT, R67, R11, R12, 0x1c1f ;  /* 0x001c1f0c0b437589 */ /* 0x000be200000e0000 */
[----:B0-----:R-:W-:Y:S02]  /*e6a0*/  SEL R21, R25, R26, P0 ;  /* 0x0000001a19157207 */ /* 0x001fe40000000000 */
[----:B------:R-:W-:Y:S01]  /*e6b0*/  SEL R25, R26, R25, P0 ;  /* 0x000000191a197207 */ /* 0x000fe20000000000 */
[----:B------:R-:W-:Y:S01]  /*e6c0*/  SHFL.IDX PT, R69, R69, R12, 0x1c1f ;  /* 0x001c1f0c45457589 */ /* 0x000fe200000e0000 */
[----:B--2---:R-:W-:Y:S02]  /*e6d0*/  SEL R26, R58, R45, P0 ;  /* 0x0000002d3a1a7207 */ /* 0x004fe40000000000 */
[----:B-1----:R-:W-:Y:S01]  /*e6e0*/  SEL R29, R27, R44, P0 ;  /* 0x0000002c1b1d7207 */ /* 0x002fe20000000000 */
[----:B------:R-:W-:Y:S01]  /*e6f0*/  SHFL.IDX PT, R61, R61, R12, 0x1c1f ;  /* 0x001c1f0c3d3d7589 */ /* 0x000fe200000e0000 */
[----:B------:R-:W-:-:S02]  /*e700*/  SEL R27, R55, R54, P0 ;  /* 0x00000036371b7207 */ /* 0x000fc40000000000 */
[----:B-----5:R-:W-:Y:S01]  /*e710*/  SEL R11, R13, R16, P0 ;  /* 0x000000100d0b7207 */ /* 0x020fe20000000000 */
[----:B------:R-:W-:Y:S01]  /*e720*/  SHFL.IDX PT, R65, R65, R12, 0x1c1f ;  /* 0x001c1f0c41417589 */ /* 0x000fe200000e0000 */
[----:B------:R-:W-:Y:S01]  /*e730*/  SEL R13, R18, R19, P0 ;  /* 0x00000013120d7207 */ /* 0x000fe20000000000 */
[----:B------:R-:W-:Y:S02]  /*e740*/  IMAD R16, R86, UR37, RZ ;  /* 0x0000002556107c24 */ /* 0x000fe4000f8e02ff */
[----:B------:R-:W-:Y:S02]  /*e750*/  SHFL.IDX PT, R53, R53, R12, 0x1c1f ;  /* 0x001c1f0c35357589 */ /* 0x000fe400000e0000 */
[----:B------:R-:W-:Y:S01]  /*e760*/  IMAD R81, R87, UR36, R16 ;  /* 0x0000002457517c24 */ /* 0x000fe2000f8e0210 */
[----:B------:R-:W-:Y:S01]  /*e770*/  SEL R16, R62, R63, P0 ;  /* 0x0000003f3e107207 */ /* 0x000fe20000000000 */
[----:B------:R-:W-:Y:S04]  /*e780*/  SHFL.IDX PT, R57, R57, R12, 0x1c1f ;  /* 0x001c1f0c39397589 */ /* 0x000fe800000e0000 */
[----:B------:R-:W-:Y:S04]  /*e790*/  SHFL.IDX PT, R47, R47, R12, 0x1c1f ;  /* 0x001c1f0c2f2f7589 */ /* 0x000fe800000e0000 */
[----:B------:R-:W-:Y:S04]  /*e7a0*/  SHFL.IDX PT, R51, R51, R12, 0x1c1f ;  /* 0x001c1f0c33337589 */ /* 0x000fe800000e0000 */
[----:B------:R-:W-:Y:S04]  /*e7b0*/  SHFL.IDX PT, R35, R35, R12, 0x1c1f ;  /* 0x001c1f0c23237589 */ /* 0x000fe800000e0000 */
[----:B------:R-:W-:Y:S04]  /*e7c0*/  SHFL.IDX PT, R41, R41, R12, 0x1c1f ;  /* 0x001c1f0c29297589 */ /* 0x000fe800000e0000 */
[----:B------:R0:W-:Y:S02]  /*e7d0*/  SHFL.IDX PT, R37, R37, R12, 0x1c1f ;  /* 0x001c1f0c25257589 */ /* 0x0001e400000e0000 */
[----:B0-----:R-:W-:-:S02]  /*e7e0*/  SEL R12, R22, R23, P0 ;  /* 0x00000017160c7207 */ /* 0x001fc40000000000 */
[----:B------:R-:W-:Y:S02]  /*e7f0*/  SEL R22, R23, R22, P0 ;  /* 0x0000001617167207 */ /* 0x000fe40000000000 */
[----:B------:R-:W-:Y:S02]  /*e800*/  SEL R23, R19, R18, P0 ;  /* 0x0000001213177207 */ /* 0x000fe40000000000 */
[----:B------:R-:W-:Y:S01]  /*e810*/  SEL R19, R54, R55, P0 ;  /* 0x0000003736137207 */ /* 0x000fe20000000000 */
[----:B------:R-:W-:Y:S01]  /*e820*/  @P2 IMAD.HI.U32 R54, R75, R84, RZ ;  /* 0x000000544b362227 */ /* 0x000fe200078e00ff */
[----:B------:R-:W-:-:S03]  /*e830*/  SEL R18, R45, R58, P0 ;  /* 0x0000003a2d127207 */ /* 0x000fc60000000000 */
[----:B------:R-:W-:Y:S01]  /*e840*/  IMAD.WIDE.U32 R44, R86, UR36, R32 ;  /* 0x00000024562c7c25 */ /* 0x000fe2000f8e0020 */
[----:B------:R-:W-:Y:S02]  /*e850*/  SEL R32, R63, R62, P0 ;  /* 0x0000003e3f207207 */ /* 0x000fe40000000000 */
[----:B------:R-:W-:Y:S01]  /*e860*/  SEL R33, R72, R59, P0 ;  /* 0x0000003b48217207 */ /* 0x000fe20000000000 */
[----:B------:R-:W-:Y:S01]  /*e870*/  IMAD.MOV R55, RZ, RZ, -R17 ;  /* 0x000000ffff377224 */ /* 0x000fe200078e0a11 */
[----:B------:R-:W-:Y:S01]  /*e880*/  SEL R17, R59, R72, P0 ;  /* 0x000000483b117207 */ /* 0x000fe20000000000 */
[----:B------:R-:W-:Y:S01]  /*e890*/  IMAD.MOV.U32 R63, RZ, RZ, R75 ;  /* 0x000000ffff3f7224 */ /* 0x000fe200078e004b */
[----:B------:R-:W-:Y:S01]  /*e8a0*/  @P2 SHF.R.U32.HI R63, RZ, R83, R54 ;  /* 0x00000053ff3f2219 */ /* 0x000fe20000011636 */
[----:B------:R-:W-:Y:S01]  /*e8b0*/  IMAD R83, R90, R55, UR4 ;  /* 0x000000045a537e24 */ /* 0x000fe2000f8e0237 */
        /* <DEDUP_REMOVED lines=9> */
[----:B----4-:R-:W-:Y:S01]  /*e950*/  @P2 SHF.R.U32.HI R59, RZ, R85, R92 ;  /* 0x00000055ff3b2219 */ /* 0x010fe2000001165c */
        /* <DEDUP_REMOVED lines=51> */
[----:B---3--:R-:W-:Y:S02]  /*ec90*/  SEL R55, R71, R76, P0 ;  /* 0x0000004c47377207 */ /* 0x008fe40000000000 */
[----:B------:R-:W-:Y:S01]  /*eca0*/  LEA.HI.X R85, R44, UR9, R39, 0x2, P3 ;  /* 0x000000092c557c11 */ /* 0x000fe200098f1427 */
[----:B------:R3:W4:Y:S01]  /*ecb0*/  SHFL.IDX PT, R62, R84, RZ, 0x1c1f ;  /* 0x001c1fff543e7589 */ /* 0x00072200000e0000 */
[----:B------:R-:W-:Y:S01]  /*ecc0*/  ISETP.GE.AND P3, PT, R70, R81, PT ;  /* 0x000000514600720c */ /* 0x000fe20003f66270 */
[----:B------:R-:W-:Y:S01]  /*ecd0*/  SYNCS.ARRIVE.TRANS64.RED.A1T0 RZ, [UR4], RZ ;  /* 0x000000ffffff79a7 */ /* 0x000fe20008100404 */
[----:B------:R-:W-:Y:S01]  /*ece0*/  SEL R59, R76, R71, P0 ;  /* 0x000000474c3b7207 */ /* 0x000fe20000000000 */
[----:B------:R3:W3:Y:S01]  /*ecf0*/  SHFL.IDX PT, R63, R85, RZ, 0x1c1f ;  /* 0x001c1fff553f7589 */ /* 0x0006e200000e0000 */
[----:B------:R-:W-:Y:S01]  /*ed00*/  SEL R38, R42, R77, P0 ;  /* 0x0000004d2a267207 */ /* 0x000fe20000000000 */
        /* <DEDUP_REMOVED lines=22> */
[C-C-:B---34-:R-:W-:Y:S02]  /*ee70*/  @!P2 IMAD.WIDE R72, R71.reuse, 0x4, R62.reuse ;  /* 0x000000044748a825 */ /* 0x158fe400078e023e */
        /* <DEDUP_REMOVED lines=82> */
.L_x_1946:
[----:B------:R-:W-:Y:S05]  /*f3a0*/  BSYNC B0 ;  /* 0x0000000000007941 */ /* 0x000fea0003800000 */
.L_x_1945:
[----:B------:R-:W-:Y:S01]  /*f3b0*/  ISETP.GE.AND P1, PT, R82, R81, PT ;  /* 0x000000515200720c */ /* 0x000fe20003f26270 */
[----:B-1----:R1:W2:Y:S01]  /*f3c0*/  SHFL.IDX PT, R27, R85, 0x1, 0x1c1f ;  /* 0x003c1f00551b7f89 */ /* 0x0022a200000e0000 */
[----:B------:R-:W-:Y:S02]  /*f3d0*/  SEL R14, R66, R69, P0 ;  /* 0x00000045420e7207 */ /* 0x000fe40000000000 */
[----:B------:R-:W-:Y:S01]  /*f3e0*/  SEL R15, R64, R67, P0 ;  /* 0x00000043400f7207 */ /* 0x000fe20000000000 */
[----:B------:R1:W0:Y:S01]  /*f3f0*/  SHFL.IDX PT, R26, R84, 0x1, 0x1c1f ;  /* 0x003c1f00541a7f89 */ /* 0x00022200000e0000 */
        /* <DEDUP_REMOVED lines=20> */
[----:B-12---:R-:W-:Y:S06]  /*f540*/  @P1 BRA `(.L_x_1908) ;  /* 0x0000004000401947 */ /* 0x006fec0003800000 */
        /* <DEDUP_REMOVED lines=96> */
.L_x_1944:
        /* <DEDUP_REMOVED lines=55> */
.L_x_1906:
        /* <DEDUP_REMOVED lines=18> */
.L_x_1947:
[----:B------:R-:W-:Y:S01]  /*ffe0*/  ULDC UR8, c[0x0][0xc50] ;  /* 0x0003140000087ab9 */ /* 0x000fe20000000800 */
[----:B------:R-:W-:Y:S01]  /*fff0*/  UMOV UR36, UR6 ;  /* 0x0000000600247c82 */ /* 0x000fe20008000000 */
[----:B------:R-:W-:-:S11]  /*10000*/  UISETP.NE.AND UP0, UPT, UR8, 0x1, UPT ;  /* 0x000000010800788c */ /* 0x000fd6000bf05270 */
[----:B------:R-:W-:Y:S01]  /*10010*/  @UP0 ULDC UR4, c[0x0][0xc54] ;  /* 0x0003150000040ab9 */ /* 0x000fe20000000800 */
[----:B------:R-:W-:Y:S01]  /*10020*/  @UP0 ULDC UR7, c[0x0][0xc58] ;  /* 0x0003160000070ab9 */ /* 0x000fe20000000800 */
[----:B------:R-:W-:-:S04]  /*10030*/  UIMAD.WIDE.U32 UR4, UR6, UR4, URZ ;  /* 0x00000004060472a5 */ /* 0x000fc8000f8e003f */
[----:B------:R-:W-:-:S12]  /*10040*/  @UP0 USHF.R.U32.HI UR36, URZ, UR7, UR5 ;  /* 0x000000073f240299 */ /* 0x000fd80008011605 */
.L_x_1948:
        /* <DEDUP_REMOVED lines=8> */
[----:B------:R-:W-:Y:S01]  /*100d0*/  ULDC UR6, c[0x0][0x448] ;  /* 0x0001120000067ab9 */ /* 0x000fe20000000800 */
[----:B------:R-:W-:Y:S01]  /*100e0*/  ULDC.64 UR4, c[0x0][0x418] ;  /* 0x0001060000047ab9 */ /* 0x000fe20000000a00 */
[----:B------:R-:W-:Y:S01]  /*100f0*/  UISETP.NE.AND UP1, UPT, UR6, 0x1, UPT ;  /* 0x000000010600788c */ /* 0x000fe2000bf25270 */
[----:B------:R-:W-:Y:S01]  /*10100*/  IMAD.MOV.U32 R17, RZ, RZ, RZ ;  /* 0x000000ffff117224 */ /* 0x000fe200078e00ff */
[----:B------:R-:W-:Y:S01]  /*10110*/  UISETP.NE.U32.AND UP0, UPT, UR4, URZ, UPT ;  /* 0x0000003f0400728c */ /* 0x000fe2000bf05070 */
[----:B------:R-:W-:Y:S02]  /*10120*/  ULDC UR7, c[0x0][0x424] ;  /* 0x0001090000077ab9 */ /* 0x000fe40000000800 */
[----:B------:R-:W-:Y:S01]  /*10130*/  ULDC UR4, c[0x0][0x288] ;  /* 0x0000a20000047ab9 */ /* 0x000fe20000000800 */
[----:B------:R-:W-:Y:S02]  /*10140*/  UISETP.NE.AND.EX UP0, UPT, UR5, URZ, UPT, UP0 ;  /* 0x0000003f0500728c */ /* 0x000fe4000bf05300 */
[----:B------:R-:W-:-:S02]  /*10150*/  UIADD3 UR10, -UR4, 0xa0, URZ ;  /* 0x000000a0040a7890 */ /* 0x000fc4000fffe13f */
[----:B------:R-:W-:Y:S01]  /*10160*/  USEL UR7, UR7, 0x1, UP0 ;  /* 0x0000000107077887 */ /* 0x000fe20008000000 */
[----:B------:R-:W-:Y:S01]  /*10170*/  @UP1 ULDC UR4, c[0x0][0x44c] ;  /* 0x0001130000041ab9 */ /* 0x000fe20000000800 */
[----:B------:R-:W-:Y:S01]  /*10180*/  ULDC UR9, c[0x0][0x2f0] ;  /* 0x0000bc0000097ab9 */ /* 0x000fe20000000800 */
[----:B------:R-:W-:Y:S01]  /*10190*/  @UP1 ULDC UR11, c[0x0][0x450] ;  /* 0x00011400000b1ab9 */ /* 0x000fe20000000800 */
[----:B------:R-:W-:Y:S02]  /*101a0*/  UIMAD UR10, UR7, UR9, UR10 ;  /* 0x00000009070a72a4 */ /* 0x000fe4000f8e020a */
[----:B0-----:R-:W-:-:S04]  /*101b0*/  USHF.L.U32 UR39, UR39, 0x7, URZ ;  /* 0x0000000727277899 */ /* 0x001fc8000800063f */
[----:B------:R-:W-:-:S04]  /*101c0*/  UIADD3 UR6, UR39, 0x7f, URZ ;  /* 0x0000007f27067890 */ /* 0x000fc8000fffe03f */
[----:B------:R-:W-:Y:S02]  /*101d0*/  UIMAD.WIDE.U32 UR4, UR6, UR4, URZ ;  /* 0x00000004060472a5 */ /* 0x000fe4000f8e003f */
[----:B------:R-:W-:Y:S02]  /*101e0*/  UIMAD UR4, UR7, UR9, 0x9f ;  /* 0x0000009f070474a4 */ /* 0x000fe4000f8e0209 */
[----:B------:R-:W-:Y:S02]  /*101f0*/  @UP1 USHF.R.U32.HI UR6, URZ, UR11, UR5 ;  /* 0x0000000b3f061299 */ /* 0x000fe40008011605 */
[----:B------:R-:W-:Y:S02]  /*10200*/  UIMAD.WIDE UR4, UR4, 0x66666667, URZ ;  /* 0x66666667040478a5 */ /* 0x000fe4000f8e023f */
[----:B------:R-:W-:Y:S02]  /*10210*/  UIADD3 UR6, UR10, UR6, URZ ;  /* 0x000000060a067290 */ /* 0x000fe4000fffe03f */
[----:B------:R-:W-:-:S02]  /*10220*/  USHF.R.U32.HI UR9, URZ, 0x1f, UR5 ;  /* 0x0000001f3f097899 */ /* 0x000fc40008011605 */
[----:B------:R-:W-:Y:S02]  /*10230*/  UIMAD.WIDE UR6, UR6, 0x66666667, URZ ;  /* 0x66666667060678a5 */ /* 0x000fe4000f8e023f */
[----:B------:R-:W-:Y:S02]  /*10240*/  ULEA.HI.SX32 UR9, UR5, UR9, 0x1a ;  /* 0x0000000905097291 */ /* 0x000fe4000f8fd23f */
[----:B------:R-:W-:Y:S02]  /*10250*/  USHF.R.U32.HI UR4, URZ, 0x1f, UR7 ;  /* 0x0000001f3f047899 */ /* 0x000fe40008011607 */
[----:B------:R-:W-:Y:S02]  /*10260*/  ULOP3.LUT UR5, UR8, 0xffff, URZ, 0xc0, !UPT ;  /* 0x0000ffff08057892 */ /* 0x000fe4000f8ec03f */
[----:B------:R-:W-:Y:S02]  /*10270*/  ULEA.HI.SX32 UR4, UR7, UR4, 0x1a ;  /* 0x0000000407047291 */ /* 0x000fe4000f8fd23f */
[----:B------:R-:W-:-:S02]  /*10280*/  USHF.R.U32.HI UR7, URZ, 0x10, UR8 ;  /* 0x000000103f077899 */ /* 0x000fc40008011608 */
[----:B------:R-:W-:-:S04]  /*10290*/  UISETP.LT.AND UP0, UPT, UR9, UR4, UPT ;  /* 0x000000040900728c */ /* 0x000fc8000bf01270 */
[----:B------:R-:W-:Y:S02]  /*102a0*/  USEL UR6, UR9, UR4, UP0 ;  /* 0x0000000409067287 */ /* 0x000fe40008000000 */
[----:B------:R-:W-:Y:S02]  /*102b0*/  UISETP.NE.AND UP0, UPT, UR7, URZ, UPT ;  /* 0x0000003f0700728c */ /* 0x000fe4000bf05270 */
[----:B------:R-:W-:-:S06]  /*102c0*/  UISETP.GE.AND UP1, UPT, UR6, 0x1, UPT ;  /* 0x000000010600788c */ /* 0x000fcc000bf26270 */
[----:B------:R-:W-:-:S03]  /*102d0*/  PLOP3.LUT P0, PT, PT, PT, UP1, 0x80, 0x0 ;  /* 0x000000000000781c */ /* 0x000fc60003f0f018 */
[----:B------:R-:W-:-:S10]  /*102e0*/  @!UP0 ULDC UR7, c[0x0][0x9f0] ;  /* 0x00027c0000078ab9 */ /* 0x000fd40000000800 */
[----:B------:R-:W-:Y:S05]  /*102f0*/  @!P0 BRA `(.L_x_1950) ;  /* 0x0000000000708947 */ /* 0x000fea0003800000 */
        /* <DEDUP_REMOVED lines=28> */
.L_x_1950:
[----:B------:R-:W-:Y:S02]  /*104c0*/  IMAD R0, R17, UR5, RZ ;  /* 0x0000000511007c24 */ /* 0x000fe4000f8e02ff */
[----:B------:R-:W-:-:S03]  /*104d0*/  IMAD.MOV.U32 R2, RZ, RZ, 0x1 ;  /* 0x00000001ff027424 */ /* 0x000fc600078e00ff */
        /* <DEDUP_REMOVED lines=28> */
.L_x_1951:
        /* <DEDUP_REMOVED lines=20> */
.L_x_1952:
        /* <DEDUP_REMOVED lines=20> */
.L_x_1953:
        /* <DEDUP_REMOVED lines=18> */
.L_x_1954:
[----:B------:R-:W0:Y:S01]  /*10a40*/  LDC.64 R2, c[0x0][0x9f8] ;  /* 0x00027e00ff027b82 */ /* 0x000e220000000a00 */
[----:B------:R-:W-:Y:S01]  /*10a50*/  IMAD.MOV.U32 R10, RZ, RZ, R18 ;  /* 0x000000ffff0a7224 */ /* 0x000fe200078e0012 */
[----:B------:R-:W1:Y:S01]  /*10a60*/  S2R R11, SR_TID.X ;  /* 0x00000000000b7919 */ /* 0x000e620000002100 */
[----:B0-----:R-:W-:-:S04]  /*10a70*/  ISETP.NE.U32.AND P0, PT, R2, RZ, PT ;  /* 0x000000ff0200720c */ /* 0x001fc80003f05070 */
[----:B------:R-:W-:Y:S02]  /*10a80*/  ISETP.NE.AND.EX P0, PT, R3, RZ, PT, P0 ;  /* 0x000000ff0300720c */ /* 0x000fe40003f05300 */
[----:B-1----:R-:W-:-:S11]  /*10a90*/  LOP3.LUT R9, R11, 0x7f, RZ, 0xc0, !PT ;  /* 0x0000007f0b097812 */ /* 0x002fd600078ec0ff */
[----:B------:R-:W0:Y:S02]  /*10aa0*/  @P0 LDC.64 R2, c[0x0][0x9f8] ;  /* 0x00027e00ff020b82 */ /* 0x000e240000000a00 */
[----:B0-----:R-:W-:-:S05]  /*10ab0*/  @P0 IMAD.WIDE R2, R18, 0x4, R2 ;  /* 0x0000000412020825 */ /* 0x001fca00078e0202 */
[----:B------:R0:W2:Y:S01]  /*10ac0*/  @P0 LDG.E R10, desc[UR48][R2.64] ;  /* 0x00000030020a0981 */ /* 0x0000a2000c1e1900 */
[C---:B------:R-:W-:Y:S01]  /*10ad0*/  IMAD.SHL.U32 R0, R11.reuse, 0x80, RZ ;  /* 0x000000800b007824 */ /* 0x040fe200078e00ff */
[----:B------:R-:W-:Y:S01]  /*10ae0*/  SHF.R.U32.HI R5, RZ, 0x5, R9 ;  /* 0x00000005ff057819 */ /* 0x000fe20000011609 */
[C---:B------:R-:W-:Y:S01]  /*10af0*/  IMAD.SHL.U32 R19, R11.reuse, 0x20, RZ ;  /* 0x000000200b137824 */ /* 0x040fe200078e00ff */
[C---:B------:R-:W-:Y:S01]  /*10b00*/  LOP3.LUT P1, RZ, R11.reuse, 0x4, RZ, 0xc0, !PT ;  /* 0x000000040bff7812 */ /* 0x040fe2000782c0ff */
[----:B------:R-:W-:Y:S01]  /*10b10*/  IMAD.SHL.U32 R12, R11, 0x10, RZ ;  /* 0x000000100b0c7824 */ /* 0x000fe200078e00ff */
[----:B------:R-:W-:Y:S01]  /*10b20*/  LOP3.LUT R4, R0, 0x380, RZ, 0xc0, !PT ;  /* 0x0000038000047812 */ /* 0x000fe200078ec0ff */
[----:B------:R-:W-:Y:S01]  /*10b30*/  IMAD.SHL.U32 R18, R5, 0x200, RZ ;  /* 0x0000020005127824 */ /* 0x000fe200078e00ff */
[----:B------:R-:W-:Y:S01]  /*10b40*/  LOP3.LUT R6, R19, 0x80, RZ, 0xc0, !PT ;  /* 0x0000008013067812 */ /* 0x000fe200078ec0ff */
[----:B------:R-:W-:Y:S01]  /*10b50*/  UMOV UR4, 0xffffffff ;  /* 0xffffffff00047882 */ /* 0x000fe20000000000 */
[----:B0-----:R-:W0:Y:S01]  /*10b60*/  LDC.64 R2, c[0x0][0x418] ;  /* 0x00010600ff027b82 */ /* 0x001e220000000a00 */
[----:B------:R-:W-:Y:S01]  /*10b70*/  IMAD R4, R5, 0x10, R4 ;  /* 0x0000001005047824 */ /* 0x000fe200078e0204 */
[----:B------:R-:W-:Y:S01]  /*10b80*/  LOP3.LUT R6, R6, 0x10, R11, 0xf8, !PT ;  /* 0x0000001006067812 */ /* 0x000fe200078ef80b */
[----:B------:R-:W-:Y:S01]  /*10b90*/  IMAD.SHL.U32 R5, R11, 0x4, RZ ;  /* 0x000000040b057824 */ /* 0x000fe200078e00ff */
[----:B------:R-:W-:-:S04]  /*10ba0*/  LOP3.LUT R8, R18, 0x60, R19, 0xf8, !PT ;  /* 0x0000006012087812 */ /* 0x000fc800078ef813 */
[----:B------:R-:W-:Y:S02]  /*10bb0*/  LOP3.LUT R6, R6, 0x10, R5, 0x78, !PT ;  /* 0x0000001006067812 */ /* 0x000fe400078e7805 */
[----:B------:R-:W-:Y:S02]  /*10bc0*/  LOP3.LUT R7, R8, 0x100, R19, 0xf8, !PT ;  /* 0x0000010008077812 */ /* 0x000fe400078ef813 */
[----:B------:R-:W-:Y:S02]  /*10bd0*/  LOP3.LUT R5, R4, 0x70, R12, 0x78, !PT ;  /* 0x0000007004057812 */ /* 0x000fe400078e780c */
[----:B------:R-:W-:Y:S02]  /*10be0*/  LOP3.LUT R4, R7, R6, RZ, 0xfc, !PT ;  /* 0x0000000607047212 */ /* 0x000fe400078efcff */
[----:B------:R-:W-:Y:S02]  /*10bf0*/  LOP3.LUT R0, R5, 0xc00, R0, 0xf8, !PT ;  /* 0x00000c0005007812 */ /* 0x000fe400078ef800 */
[----:B------:R-:W-:Y:S01]  /*10c00*/  LOP3.LUT R19, R19, 0x60, RZ, 0xc0, !PT ;  /* 0x0000006013137812 */ /* 0x000fe200078ec0ff */
[----:B------:R-:W-:Y:S04]  /*10c10*/  STL [R1+0x14], R4 ;  /* 0x0000140401007387 */ /* 0x000fe80000100800 */
[----:B------:R1:W-:Y:S01]  /*10c20*/  STL [R1+0xc], R0 ;  /* 0x00000c0001007387 */ /* 0x0003e20000100800 */
[----:B0-----:R-:W-:-:S04]  /*10c30*/  ISETP.NE.U32.AND P0, PT, R2, RZ, PT ;  /* 0x000000ff0200720c */ /* 0x001fc80003f05070 */
[----:B------:R-:W-:Y:S01]  /*10c40*/  ISETP.NE.AND.EX P2, PT, R3, RZ, PT, P0 ;  /* 0x000000ff0300720c */ /* 0x000fe20003f45300 */
[----:B-1----:R-:W-:-:S05]  /*10c50*/  IMAD.MOV.U32 R0, RZ, RZ, 0x40 ;  /* 0x00000040ff007424 */ /* 0x002fca00078e00ff */
[----:B------:R-:W-:Y:S02]  /*10c60*/  SEL R4, R0, 0xffffffc0, !P1 ;  /* 0xffffffc000047807 */ /* 0x000fe40004800000 */
[----:B------:R-:W-:Y:S02]  /*10c70*/  P2R R0, PR, RZ, 0x4 ;  /* 0x00000004ff007803 */ /* 0x000fe40000000000 */
[----:B------:R-:W-:-:S04]  /*10c80*/  SHF.R.U32.HI R4, RZ, 0x5, R11 ;  /* 0x00000005ff047819 */ /* 0x000fc8000001160b */
[----:B------:R-:W-:Y:S02]  /*10c90*/  LOP3.LUT R4, R4, 0x3, RZ, 0xc0, !PT ;  /* 0x0000000304047812 */ /* 0x000fe400078ec0ff */
[----:B--2---:R-:W-:Y:S01]  /*10ca0*/  SHF.R.S32.HI R8, RZ, 0x1f, R10 ;  /* 0x0000001fff087819 */ /* 0x004fe2000001140a */
[----:B------:R0:W-:Y:S01]  /*10cb0*/  STL [R1], R10 ;  /* 0x0000000a01007387 */ /* 0x0001e20000100800 */
[----:B------:R-:W-:-:S03]  /*10cc0*/  SEL R16, R10, RZ, !P2 ;  /* 0x000000ff0a107207 */ /* 0x000fc60005000000 */
[----:B------:R0:W-:Y:S04]  /*10cd0*/  STL [R1+0x18], R0 ;  /* 0x0000180001007387 */ /* 0x0001e80000100800 */
[----:B------:R0:W-:Y:S01]  /*10ce0*/  STL [R1+0x8], R8 ;  /* 0x0000080801007387 */ /* 0x0001e20000100800 */
[----:B------:R-:W-:Y:S05]  /*10cf0*/  BRA.DIV UR4, `(.L_x_1955) ;  /* 0x0000002e04047947 */ /* 0x000fea000b800000 */
[----:B------:R1:W2:Y:S02]  /*10d00*/  SHFL.IDX PT, R14, R4, RZ, 0x1f ;  /* 0x00001fff040e7589 */ /* 0x0002a400000e0000 */
.L_x_2008:
[----:B------:R-:W-:Y:S02]  /*10d10*/  PLOP3.LUT P1, PT, PT, PT, PT, 0x8, 0x0 ;  /* 0x000000000000781c */ /* 0x000fe40003f2e170 */
[----:B--2---:R-:W-:Y:S02]  /*10d20*/  ISETP.NE.AND P0, PT, R14, RZ, PT ;  /* 0x000000ff0e00720c */ /* 0x004fe40003f05270 */
[----:B0-----:R-:W-:-:S05]  /*10d30*/  P2R R0, PR, RZ, 0x2 ;  /* 0x00000002ff007803 */ /* 0x001fca0000000000 */
[----:B------:R0:W-:Y:S06]  /*10d40*/  STL [R1+0x10], R0 ;  /* 0x0000100001007387 */ /* 0x0001ec0000100800 */
[----:B------:R-:W-:Y:S05]  /*10d50*/  @P0 BRA `(.L_x_1956) ;  /* 0x00000004005c0947 */ /* 0x000fea0003800000 */
[----:B------:R-:W-:Y:S01]  /*10d60*/  UMOV UR4, 0xffffffff ;  /* 0xffffffff00047882 */ /* 0x000fe20000000000 */
[----:B0-----:R-:W-:Y:S02]  /*10d70*/  VIADD R0, R17, 0xffffffff ;  /* 0xffffffff11007836 */ /* 0x001fe40000000000 */
[----:B------:R-:W-:Y:S05]  /*10d80*/  BRA.DIV UR4, `(.L_x_1957) ;  /* 0x0000002e04007947 */ /* 0x000fea000b800000 */
[----:B------:R-:W-:-:S13]  /*10d90*/  ELECT P6, URZ, PT ;  /* 0x00000000003f782f */ /* 0x000fda00038c0000 */
.L_x_2011:
[----:B------:R-:W-:Y:S05]  /*10da0*/  @!P6 BRA `(.L_x_1956) ;  /* 0x000000040048e947 */ /* 0x000fea0003800000 */
[----:B------:R-:W-:Y:S01]  /*10db0*/  IMAD.MOV.U32 R16, RZ, RZ, R10 ;  /* 0x000000ffff107224 */ /* 0x000fe200078e000a */
[----:B------:R-:W-:Y:S06]  /*10dc0*/  @!P2 BRA `(.L_x_1958) ;  /* 0x000000000044a947 */ /* 0x000fec0003800000 */
[----:B------:R-:W0:Y:S01]  /*10dd0*/  LDC R7, c[0x0][0x43c] ;  /* 0x00010f00ff077b82 */ /* 0x000e220000000800 */
        /* <DEDUP_REMOVED lines=16> */
.L_x_1958:
[----:B0-----:R-:W-:Y:S01]  /*10ee0*/  IMAD.MOV.U32 R2, RZ, RZ, 0x1 ;  /* 0x00000001ff027424 */ /* 0x001fe200078e00ff */
[----:B------:R-:W-:-:S04]  /*10ef0*/  ISETP.NE.AND P1, PT, R9, RZ, PT ;  /* 0x000000ff0900720c */ /* 0x000fc80003f25270 */
[----:B------:R-:W-:-:S04]  /*10f00*/  SHF.L.U32 R2, R2, 0x1f, RZ ;  /* 0x0000001f02027819 */ /* 0x000fc800000006ff */
[----:B------:R-:W0:Y:S02]  /*10f10*/  SYNCS.PHASECHK.TRANS64.TRYWAIT P0, [UR38+0x29880], R2 ;  /* 0x02988002ff0075a7 */ /* 0x000e240008000166 */
[----:B0-----:R-:W-:Y:S05]  /*10f20*/  @!P0 BRA `(.L_x_1959) ;  /* 0x0000002800b88947 */ /* 0x001fea0003800000 */
.L_x_2012:
[----:B------:R-:W-:Y:S05]  /*10f30*/  @P1 BRA `(.L_x_1960) ;  /* 0x0000000000181947 */ /* 0x000fea0003800000 */
[----:B-1----:R-:W1:Y:S01]  /*10f40*/  S2R R4, SR_TID.X ;  /* 0x0000000000047919 */ /* 0x002e620000002100 */
[----:B0-----:R-:W-:-:S04]  /*10f50*/  IMAD.MOV.U32 R3, RZ, RZ, 0x5000 ;  /* 0x00005000ff037424 */ /* 0x001fc800078e00ff */
[----:B------:R2:W-:Y:S01]  /*10f60*/  SYNCS.ARRIVE.TRANS64 RZ, [UR38+0x29870], R3 ;  /* 0x02987003ffff79a7 */ /* 0x0005e20008000026 */
[----:B-1----:R-:W-:-:S13]  /*10f70*/  LOP3.LUT P0, RZ, R4, 0x1f, RZ, 0xc0, !PT ;  /* 0x0000001f04ff7812 */ /* 0x002fda000780c0ff */
[----:B--2---:R-:W-:Y:S05]  /*10f80*/  @!P0 BRA `(.L_x_1960) ;  /* 0x0000000000048947 */ /* 0x004fea0003800000 */
[----:B------:R-:W-:Y:S01]  /*10f90*/  BPT.TRAP 0x1 ;  /* 0x000000040000795c */ /* 0x000fe20000300000 */
.L_x_1960:
        /* <DEDUP_REMOVED lines=15> */
.L_x_2013:
[----:B------:R-:W-:Y:S05]  /*11090*/  @P1 BRA `(.L_x_1962) ;  /* 0x0000000000181947 */ /* 0x000fea0003800000 */
[----:B0-----:R-:W0:Y:S01]  /*110a0*/  S2R R3, SR_TID.X ;  /* 0x0000000000037919 */ /* 0x001e220000002100 */
[----:B------:R-:W-:-:S04]  /*110b0*/  IMAD.MOV.U32 R2, RZ, RZ, 0x7800 ;  /* 0x00007800ff027424 */ /* 0x000fc800078e00ff */
[----:B------:R2:W-:Y:S01]  /*110c0*/  SYNCS.ARRIVE.TRANS64 RZ, [UR38+0x29830], R2 ;  /* 0x02983002ffff79a7 */ /* 0x0005e20008000026 */
[----:B0-----:R-:W-:-:S13]  /*110d0*/  LOP3.LUT P0, RZ, R3, 0x1f, RZ, 0xc0, !PT ;  /* 0x0000001f03ff7812 */ /* 0x001fda000780c0ff */
[----:B--2---:R-:W-:Y:S05]  /*110e0*/  @!P0 BRA `(.L_x_1962) ;  /* 0x0000000000048947 */ /* 0x004fea0003800000 */
[----:B------:R-:W-:Y:S01]  /*110f0*/  BPT.TRAP 0x1 ;  /* 0x000000040000795c */ /* 0x000fe20000300000 */
.L_x_1962:
[----:B------:R-:W-:Y:S01]  /*11100*/  ULDC.64 UR4, c[0x0][0x198] ;  /* 0x0000660000047ab9 */ /* 0x000fe20000000a00 */
[----:B------:R-:W-:Y:S01]  /*11110*/  R2UR UR11, R0 ;  /* 0x00000000000b72ca */ /* 0x000fe200000e0000 */
[----:B------:R-:W-:Y:S01]  /*11120*/  UIADD3 UR4, UP0, UR4, 0x370, URZ ;  /* 0x0000037004047890 */ /* 0x000fe2000ff1e03f */
[----:B------:R-:W-:Y:S01]  /*11130*/  R2UR UR13, R16 ;  /* 0x00000000100d72ca */ /* 0x000fe200000e0000 */
[----:B------:R-:W-:Y:S01]  /*11140*/  UIADD3 UR8, UR38, 0x1a400, URZ ;  /* 0x0001a40026087890 */ /* 0x000fe2000fffe03f */
[----:B------:R-:W-:Y:S01]  /*11150*/  PLOP3.LUT P0, PT, PT, PT, PT, 0x80, 0x0 ;  /* 0x000000000000781c */ /* 0x000fe20003f0f070 */
[----:B------:R-:W-:Y:S02]  /*11160*/  UIADD3 UR9, UR38, 0x29830, URZ ;  /* 0x0002983026097890 */ /* 0x000fe4000fffe03f */
[----:B------:R-:W-:Y:S01]  /*11170*/  UIADD3.X UR5, URZ, UR5, URZ, UP0, !UPT ;  /* 0x000000053f057290 */ /* 0x000fe200087fe43f */
[----:B------:R-:W-:Y:S01]  /*11180*/  P2R R0, PR, RZ, 0x1 ;  /* 0x00000001ff007803 */ /* 0x000fe20000000000 */
[----:B------:R-:W-:-:S02]  /*11190*/  UIADD3 UR16, UR38, 0x1cc00, URZ ;  /* 0x0001cc0026107890 */ /* 0x000fc4000fffe03f */
        /* <DEDUP_REMOVED lines=17> */
[----:B------:R2:W-:Y:S01]  /*112b0*/  STL [R1+0x10], R0 ;  /* 0x0000100001007387 */ /* 0x0005e20000100800 */
[----:B------:R-:W-:Y:S01]  /*112c0*/  NOP ;  /* 0x0000000000007918 */ /* 0x000fe20000000000 */
.L_x_1956:
[----:B------:R-:W-:Y:S05]  /*112d0*/  WARPSYNC.ALL ;  /* 0x0000000000007948 */ /* 0x000fea0003800000 */
[----:B--2---:R-:W-:Y:S01]  /*112e0*/  UIADD3 UR4, UR38, 0x14400, URZ ;  /* 0x0001440026047890 */ /* 0x004fe2000fffe03f */
[----:B------:R-:W-:Y:S03]  /*112f0*/  BAR.SYNC.DEFER_BLOCKING 0x8, 0x180 ;  /* 0x0206000000007b1d */ /* 0x000fe60000010000 */
[----:B------:R-:W-:-:S06]  /*11300*/  ULOP3.LUT UP0, URZ, UR4, 0x1bf, URZ, 0xc0, !UPT ;  /* 0x000001bf043f7892 */ /* 0x000fcc000f80c03f */
[----:B------:R-:W-:-:S13]  /*11310*/  PLOP3.LUT P0, PT, PT, PT, UP0, 0x80, 0x0 ;  /* 0x000000000000781c */ /* 0x000fda0003f0f008 */
[----:B------:R-:W-:Y:S05]  /*11320*/  @!P0 BRA `(.L_x_1963) ;  /* 0x0000000000408947 */ /* 0x000fea0003800000 */
[----:B0-----:R-:W-:Y:S01]  /*11330*/  MOV R2, 0x0 ;  /* 0x0000000000027802 */ /* 0x001fe20000000f00 */
[----:B------:R-:W-:Y:S01]  /*11340*/  ULDC.64 UR6, c[0x4][0xc8] ;  /* 0x0100320000067ab9 */ /* 0x000fe20000000a00 */
[----:B------:R-:W-:Y:S01]  /*11350*/  ULDC.64 UR8, c[0x4][0xd0] ;  /* 0x0100340000087ab9 */ /* 0x000fe20000000a00 */
[----:B------:R-:W-:Y:S01]  /*11360*/  ULDC.64 UR4, c[0x4][0x28] ;  /* 0x01000a0000047ab9 */ /* 0x000fe20000000a00 */
[----:B-1----:R-:W-:Y:S02]  /*11370*/  IMAD.U32 R4, RZ, RZ, UR6 ;  /* 0x00000006ff047e24 */ /* 0x002fe4000f8e00ff */
        /* <DEDUP_REMOVED lines=11> */
.L_x_1963:
[----:B0-----:R-:W0:Y:S01]  /*11430*/  S2R R2, SR_TID.X ;  /* 0x0000000000027919 */ /* 0x001e220000002100 */
[----:B------:R-:W2:Y:S01]  /*11440*/  LDC R9, c[0x0][0x448] ;  /* 0x00011200ff097b82 */ /* 0x000ea20000000800 */
[----:B------:R-:W-:Y:S01]  /*11450*/  USHF.R.S32.HI UR4, URZ, 0x1f, UR36 ;  /* 0x0000001f3f047899 */ /* 0x000fe20008011424 */
[----:B------:R-:W3:Y:S01]  /*11460*/  S2R R6, SR_TID.X ;  /* 0x0000000000067919 */ /* 0x000ee20000002100 */
[----:B------:R-:W-:Y:S02]  /*11470*/  ULDC.64 UR8, c[0x0][0x2d8] ;  /* 0x0000b60000087ab9 */ /* 0x000fe40000000a00 */
[----:B------:R-:W-:Y:S01]  /*11480*/  UIMAD UR6, UR4, UR8, URZ ;  /* 0x00000008040672a4 */ /* 0x000fe2000f8e023f */
[----:B------:R-:W4:Y:S01]  /*11490*/  S2R R7, SR_CTAID.Z ;  /* 0x0000000000077919 */ /* 0x000f220000002700 */
[----:B------:R-:W-:Y:S02]  /*114a0*/  UIMAD.WIDE.U32 UR4, UR36, UR8, URZ ;  /* 0x00000008240472a5 */ /* 0x000fe4000f8e003f */
[----:B------:R-:W-:-:S04]  /*114b0*/  UIMAD UR6, UR36, UR9, UR6 ;  /* 0x00000009240672a4 */ /* 0x000fc8000f8e0206 */
[----:B------:R-:W-:Y:S01]  /*114c0*/  UIADD3 UR5, UR5, UR6, URZ ;  /* 0x0000000605057290 */ /* 0x000fe2000fffe03f */
[----:B--2---:R-:W-:Y:S02]  /*114d0*/  ISETP.NE.AND P0, PT, R9, 0x1, PT ;  /* 0x000000010900780c */ /* 0x004fe40003f05270 */
[----:B0-----:R-:W-:Y:S01]  /*114e0*/  SHF.R.U32.HI R0, RZ, 0x3, R2 ;  /* 0x00000003ff007819 */ /* 0x001fe20000011602 */
[----:B------:R-:W-:Y:S02]  /*114f0*/  IMAD.SHL.U32 R2, R2, 0x10, RZ ;  /* 0x0000001002027824 */ /* 0x000fe400078e00ff */
[----:B---3--:R-:W-:Y:S02]  /*11500*/  IMAD.SHL.U32 R8, R6, 0x10, RZ ;  /* 0x0000001006087824 */ /* 0x008fe400078e00ff */
[C---:B------:R-:W-:Y:S02]  /*11510*/  IMAD.SHL.U32 R3, R0.reuse, 0x80, RZ ;  /* 0x0000008000037824 */ /* 0x040fe400078e00ff */
[----:B------:R-:W-:Y:S01]  /*11520*/  IMAD.SHL.U32 R0, R0, 0x10, RZ ;  /* 0x0000001000007824 */ /* 0x000fe200078e00ff */
[----:B------:R-:W-:-:S02]  /*11530*/  LOP3.LUT R8, R8, 0x30, RZ, 0xe2, !PT ;  /* 0x0000003008087812 */ /* 0x000fc400078ee2ff */
[----:B----4-:R-:W-:Y:S02]  /*11540*/  SHF.R.S32.HI R5, RZ, 0x1f, R7 ;  /* 0x0000001fff057819 */ /* 0x010fe40000011407 */
[----:B------:R-:W-:-:S04]  /*11550*/  LOP3.LUT R3, R8, 0x180, R3, 0xf8, !PT ;  /* 0x0000018008037812 */ /* 0x000fc800078ef803 */
[----:B------:R-:W-:Y:S02]  /*11560*/  LOP3.LUT R0, R3, 0x30, R0, 0x78, !PT ;  /* 0x0000003003007812 */ /* 0x000fe400078e7800 */
[----:B------:R-:W-:-:S04]  /*11570*/  LOP3.LUT R3, R2, 0x40, RZ, 0xc0, !PT ;  /* 0x0000004002037812 */ /* 0x000fc800078ec0ff */
[----:B------:R-:W-:Y:S02]  /*11580*/  IADD3 R0, R0, R3, R18 ;  /* 0x0000000300007210 */ /* 0x000fe40007ffe012 */
[----:B------:R-:W1:Y:S01]  /*11590*/  LDC.64 R2, c[0x0][0x2e0] ;  /* 0x0000b800ff027b82 */ /* 0x000e620000000a00 */
[----:B------:R-:W-:-:S07]  /*115a0*/  LOP3.LUT R18, R6, 0x7f, RZ, 0xc0, !PT ;  /* 0x0000007f06127812 */ /* 0x000fce00078ec0ff */
[----:B------:R-:W0:Y:S01]  /*115b0*/  @P0 LDC R6, c[0x0][0x450] ;  /* 0x00011400ff060b82 */ /* 0x000e220000000800 */
[-C--:B-1----:R-:W-:Y:S02]  /*115c0*/  IMAD R4, R5, R2.reuse, RZ ;  /* 0x0000000205047224 */ /* 0x082fe400078e02ff */
[----:B------:R-:W1:Y:S02]  /*115d0*/  S2R R5, SR_CTAID.X ;  /* 0x0000000000057919 */ /* 0x000e640000002500 */
[C---:B------:R-:W-:Y:S02]  /*115e0*/  IMAD R4, R7.reuse, R3, R4 ;  /* 0x0000000307047224 */ /* 0x040fe400078e0204 */
[----:B------:R-:W-:Y:S01]  /*115f0*/  IMAD.WIDE.U32 R2, R7, R2, UR4 ;  /* 0x0000000407027e25 */ /* 0x000fe2000f8e0002 */
[----:B------:R-:W-:Y:S01]  /*11600*/  ULDC.64 UR4, c[0x0][0x2d0] ;  /* 0x0000b40000047ab9 */ /* 0x000fe20000000a00 */
[----:B------:R-:W2:Y:S02]  /*11610*/  @P0 LDC R7, c[0x0][0x44c] ;  /* 0x00011300ff070b82 */ /* 0x000ea40000000800 */
[----:B------:R-:W-:Y:S01]  /*11620*/  IMAD.IADD R3, R3, 0x1, R4 ;  /* 0x0000000103037824 */ /* 0x000fe200078e0204 */
[----:B------:R-:W-:-:S05]  /*11630*/  LEA.HI R4, R18, R19, RZ, 0x1e ;  /* 0x0000001312047211 */ /* 0x000fca00078ff0ff */
[----:B-1----:R-:W-:-:S04]  /*11640*/  IMAD R4, R5, 0x80, R4 ;  /* 0x0000008005047824 */ /* 0x002fc800078e0204 */
[----:B--2---:R-:W-:-:S04]  /*11650*/  @P0 IMAD.HI.U32 R7, R4, R7, RZ ;  /* 0x0000000704070227 */ /* 0x004fc800078e00ff */
        /* <DEDUP_REMOVED lines=16> */
[----:B------:R-:W-:Y:S01]  /*11760*/  VIADD R2, R8, 0x40 ;  /* 0x0000004008027836 */ /* 0x000fe20000000000 */
[----:B------:R-:W-:Y:S02]  /*11770*/  ULDC UR4, c[0x0][0x2b8] ;  /* 0x0000ae0000047ab9 */ /* 0x000fe40000000800 */
        /* <DEDUP_REMOVED lines=9> */
[----:B------:R-:W-:Y:S01]  /*11810*/  LEA.HI R2, R18, UR39, RZ, 0x1e ;  /* 0x0000002712027c11 */ /* 0x000fe2000f8ff0ff */
[----:B------:R-:W-:Y:S01]  /*11820*/  IMAD R3, R9, UR4, RZ ;  /* 0x0000000409037c24 */ /* 0x000fe2000f8e02ff */
[----:B------:R-:W1:Y:S03]  /*11830*/  SHFL.IDX PT, R6, R4, RZ, 0x1c1f ;  /* 0x001c1fff04067589 */ /* 0x000e6600000e0000 */
[C---:B------:R-:W-:Y:S01]  /*11840*/  VIADD R10, R2.reuse, 0x20 ;  /* 0x00000020020a7836 */ /* 0x040fe20000000000 */
[----:B------:R-:W-:Y:S01]  /*11850*/  ISETP.GE.AND P4, PT, R2, R3, PT ;  /* 0x000000030200720c */ /* 0x000fe20003f86270 */
[----:B------:R-:W-:-:S12]  /*11860*/  SHFL.IDX PT, R14, R5, 0x3, 0x1c1f ;  /* 0x007c1f00050e7f89 */ /* 0x000fd800000e0000 */
        /* <DEDUP_REMOVED lines=35> */
.L_x_2022:
        /* <DEDUP_REMOVED lines=13> */
.L_x_1966:
[----:B------:R-:W-:Y:S05]  /*11b70*/  BSYNC B0 ;  /* 0x0000000000007941 */ /* 0x000fea0003800000 */
.L_x_1965:
[----:B------:R-:W-:Y:S01]  /*11b80*/  NOP ;  /* 0x0000000000007918 */ /* 0x000fe20000000000 */
[----:B------:R-:W-:Y:S01]  /*11b90*/  SYNCS.ARRIVE.TRANS64.RED.A0T1 RZ, [UR38+0x29800], RZ ;  /* 0x029800ffffff79a7 */ /* 0x000fe20008200426 */
[----:B------:R-:W-:Y:S01]  /*11ba0*/  IMAD.MOV.U32 R0, RZ, RZ, 0x1 ;  /* 0x00000001ff007424 */ /* 0x000fe200078e00ff */
[----:B------:R-:W-:Y:S04]  /*11bb0*/  ARRIVES.LDGSTSBAR.64.TRANSCNT [UR38+0x29800] ;  /* 0x02980000ff0079b0 */ /* 0x000fe80008000aa6 */
[----:B------:R-:W-:Y:S01]  /*11bc0*/  SHF.L.U32 R0, R0, 0x1f, RZ ;  /* 0x0000001f00007819 */ /* 0x000fe200000006ff */
[----:B------:R-:W-:Y:S01]  /*11bd0*/  NOP ;  /* 0x0000000000007918 */ /* 0x000fe20000000000 */
[----:B-1----:R-:W2:Y:S01]  /*11be0*/  LDL R3, [R1+0x4] ;  /* 0x0000040001037983 */ /* 0x002ea20000100800 */
[----:B------:R-:W-:Y:S01]  /*11bf0*/  SYNCS.ARRIVE.TRANS64.A1T0 RZ, [UR38+0x29800], RZ ;  /* 0x029800ffffff79a7 */ /* 0x000fe20008100026 */
[----:B------:R-:W-:Y:S01]  /*11c00*/  VIADD R2, R17, 0xfffffffe ;  /* 0xfffffffe11027836 */ /* 0x000fe20000000000 */
[----:B------:R-:W1:Y:S04]  /*11c10*/  SYNCS.PHASECHK.TRANS64.TRYWAIT P0, [UR38+0x29820], R0 ;  /* 0x02982000ff0075a7 */ /* 0x000e680008000166 */
[----:B--2---:R-:W-:Y:S01]  /*11c20*/  ISETP.GE.AND P1, PT, R2, R3, PT ;  /* 0x000000030200720c */ /* 0x004fe20003f26270 */
[----:B-1----:R-:W-:-:S12]  /*11c30*/  @!P0 BRA `(.L_x_1967) ;  /* 0x00000024000c8947 */ /* 0x002fd80003800000 */
.L_x_2023:
[----:B------:R-:W-:Y:S01]  /*11c40*/  IMAD.MOV.U32 R20, RZ, RZ, 0x1 ;  /* 0x00000001ff147424 */ /* 0x000fe200078e00ff */
[----:B------:R-:W-:Y:S06]  /*11c50*/  @!P1 BRA `(.L_x_1968) ;  /* 0x0000000c00e49947 */ /* 0x000fec0003800000 */
[----:B-1----:R-:W2:Y:S01]  /*11c60*/  LDL R3, [R1+0x1c] ;  /* 0x00001c0001037983 */ /* 0x002ea20000100800 */
[----:B------:R-:W-:Y:S01]  /*11c70*/  IMAD.MOV.U32 R0, RZ, RZ, 0x1 ;  /* 0x00000001ff007424 */ /* 0x000fe200078e00ff */
[C---:B--2---:R-:W-:Y:S02]  /*11c80*/  LOP3.LUT R4, R3.reuse, 0x1, RZ, 0xfc, !PT ;  /* 0x0000000103047812 */ /* 0x044fe400078efcff */
[----:B------:R-:W-:Y:S01]  /*11c90*/  LOP3.LUT R21, R3, 0x2, RZ, 0xfc, !PT ;  /* 0x0000000203157812 */ /* 0x000fe200078efcff */
[----:B------:R-:W-:Y:S02]  /*11ca0*/  IMAD.MOV.U32 R3, RZ, RZ, RZ ;  /* 0x000000ffff037224 */ /* 0x000fe400078e00ff */
[----:B------:R1:W-:Y:S05]  /*11cb0*/  STL [R1+0x20], R4 ;  /* 0x0000200401007387 */ /* 0x0003ea0000100800 */
.L_x_1987:
[----:B-1----:R-:W2:Y:S01]  /*11cc0*/  LDL R4, [R1+0x10] ;  /* 0x0000100001047983 */ /* 0x002ea20000100800 */
[----:B------:R-:W-:Y:S01]  /*11cd0*/  VIADD R17, R3, 0x1 ;  /* 0x0000000103117836 */ /* 0x000fe20000000000 */
[----:B------:R-:W-:Y:S04]  /*11ce0*/  BSSY B0, `(.L_x_1969) ;  /* 0x0000081000007945 */ /* 0x000fe80003800000 */
[----:B------:R-:W-:-:S04]  /*11cf0*/  ISETP.NE.AND P0, PT, R17, 0x2, PT ;  /* 0x000000021100780c */ /* 0x000fc80003f05270 */
[----:B------:R-:W-:Y:S02]  /*11d00*/  SEL R5, RZ, 0x1, P0 ;  /* 0x00000001ff057807 */ /* 0x000fe40000000000 */
[----:B------:R-:W-:Y:S02]  /*11d10*/  SEL R17, R17, RZ, P0 ;  /* 0x000000ff11117207 */ /* 0x000fe40000000000 */
[----:B------:R-:W-:Y:S02]  /*11d20*/  LOP3.LUT R20, R0, R5, RZ, 0x3c, !PT ;  /* 0x0000000500147212 */ /* 0x000fe400078e3cff */
[----:B--2---:R-:W-:-:S13]  /*11d30*/  ISETP.NE.AND P1, PT, R4, RZ, PT ;  /* 0x000000ff0400720c */ /* 0x004fda0003f25270 */
[----:B0-----:R-:W-:Y:S05]  /*11d40*/  @!P1 BRA `(.L_x_1970) ;  /* 0x0000000400e89947 */ /* 0x001fea0003800000 */
[----:B------:R-:W2:Y:S01]  /*11d50*/  LDL R4, [R1+0x18] ;  /* 0x0000180001047983 */ /* 0x000ea20000100800 */
[----:B------:R-:W-:Y:S01]  /*11d60*/  IMAD.MOV.U32 R8, RZ, RZ, R2 ;  /* 0x000000ffff087224 */ /* 0x000fe200078e0002 */
[----:B--2---:R-:W-:-:S13]  /*11d70*/  ISETP.NE.AND P1, PT, R4, RZ, PT ;  /* 0x000000ff0400720c */ /* 0x004fda0003f25270 */
[----:B------:R-:W-:Y:S05]  /*11d80*/  @!P1 BRA `(.L_x_1971) ;  /* 0x0000000000509947 */ /* 0x000fea0003800000 */
[----:B------:R-:W2:Y:S01]  /*11d90*/  LDL R9, [R1+0x8] ;  /* 0x0000080001097983 */ /* 0x000ea20000100800 */
[----:B------:R-:W1:Y:S01]  /*11da0*/  LDC R8, c[0x0][0x43c] ;  /* 0x00010f00ff087b82 */ /* 0x000e620000000800 */
[----:B------:R-:W-:Y:S02]  /*11db0*/  ULDC.64 UR4, c[0x0][0x428] ;  /* 0x00010a0000047ab9 */ /* 0x000fe40000000a00 */
[----:B------:R-:W3:Y:S01]  /*11dc0*/  LDL R10, [R1] ;  /* 0x00000000010a7983 */ /* 0x000ee20000100800 */
[----:B-1----:R-:W-:-:S13]  /*11dd0*/  ISETP.NE.AND P0, PT, R8, 0x1, PT ;  /* 0x000000010800780c */ /* 0x002fda0003f05270 */
        /* <DEDUP_REMOVED lines=15> */
.L_x_1971:
[----:B------:R-:W2:Y:S01]  /*11ed0*/  S2R R4, SR_TID.X ;  /* 0x0000000000047919 */ /* 0x000ea20000002100 */
[----:B01----:R-:W-:Y:S02]  /*11ee0*/  LEA R6, R17, UR38, 0x3 ;  /* 0x0000002611067c11 */ /* 0x003fe4000f8e18ff */
[----:B--2---:R-:W-:Y:S02]  /*11ef0*/  LOP3.LUT R5, R4, 0x7f, RZ, 0xc0, !PT ;  /* 0x0000007f04057812 */ /* 0x004fe400078ec0ff */
[----:B------:R-:W-:Y:S02]  /*11f00*/  SHF.L.U32 R4, R20, 0x1f, RZ ;  /* 0x0000001f14047819 */ /* 0x000fe400000006ff */
[----:B------:R-:W-:Y:S02]  /*11f10*/  ISETP.NE.AND P1, PT, R5, RZ, PT ;  /* 0x000000ff0500720c */ /* 0x000fe40003f25270 */
[----:B------:R-:W0:Y:S02]  /*11f20*/  SYNCS.PHASECHK.TRANS64.TRYWAIT P0, [R6+URZ+0x29880], R4 ;  /* 0x02988004060075a7 */ /* 0x000e24000800017f */
[----:B0-----:R-:W-:Y:S09]  /*11f30*/  @!P0 BRA `(.L_x_1972) ;  /* 0x0000002000648947 */ /* 0x001ff20003800000 */
.L_x_2024:
        /* <DEDUP_REMOVED lines=9> */
.L_x_1974:
[----:B------:R-:W-:Y:S05]  /*11fd0*/  BSYNC B1 ;  /* 0x0000000000017941 */ /* 0x000fea0003800000 */
.L_x_1973:
        /* <DEDUP_REMOVED lines=15> */
.L_x_1975:
        /* <DEDUP_REMOVED lines=8> */
.L_x_2025:
[----:B------:R-:W-:Y:S01]  /*12150*/  BSSY B1, `(.L_x_1977) ;  /* 0x000000b000017945 */ /* 0x000fe20003800000 */
[----:B01----:R-:W-:Y:S02]  /*12160*/  IMAD.MOV.U32 R4, RZ, RZ, 0x0 ;  /* 0x00000000ff047424 */ /* 0x003fe400078e00ff */
[----:B------:R-:W-:Y:S01]  /*12170*/  IMAD.MOV.U32 R5, RZ, RZ, 0x14f00000 ;  /* 0x14f00000ff057424 */ /* 0x000fe200078e00ff */
        /* <DEDUP_REMOVED lines=8> */
.L_x_1978:
[----:B------:R-:W-:Y:S05]  /*12200*/  BSYNC B1 ;  /* 0x0000000000017941 */ /* 0x000fea0003800000 */
.L_x_1977:
        /* <DEDUP_REMOVED lines=13> */
.L_x_1979:
        /* <DEDUP_REMOVED lines=13> */
.L_x_1980:
        /* <DEDUP_REMOVED lines=13> */
.L_x_1981:
[----:B------:R-:W-:-:S13]  /*12480*/  @P0 ELECT P1, URZ, PT ;  /* 0x00000000003f082f */ /* 0x000fda0003820000 */
[----:B------:R-:W-:Y:S01]  /*12490*/  @P1 R2UR UR13, R16 ;  /* 0x00000000100d12ca */ /* 0x000fe200000e0000 */
[----:B------:R-:W-:Y:S01]  /*124a0*/  UMOV UR12, UR36 ;  /* 0x00000024000c7c82 */ /* 0x000fe20008000000 */
[----:B------:R-:W-:-:S11]  /*124b0*/  @P1 PLOP3.LUT P0, PT, P1, PT, PT, 0x8, 0x0 ;  /* 0x000000000000181c */ /* 0x000fd60000f0e170 */
[----:B------:R1:W-:Y:S01]  /*124c0*/  UTMALDG.4D [UR8], [UR6], desc[UR14] ;  /* 0x00000e08060075b4 */ /* 0x0003e20008019000 */
[----:B------:R-:W-:Y:S01]  /*124d0*/  PLOP3.LUT P1, PT, PT, PT, PT, 0x8, 0x0 ;  /* 0x000000000000781c */ /* 0x000fe20003f2e170 */
[----:B-1----:R-:W-:-:S12]  /*124e0*/  @P0 BRA.U.ANY `(.L_x_1981) ;  /* 0xfffffffd00e40947 */ /* 0x002fd8000393ffff */
.L_x_1970:
[----:B------:R-:W-:Y:S05]  /*124f0*/  BSYNC B0 ;  /* 0x0000000000007941 */ /* 0x000fea0003800000 */
.L_x_1969:
[----:B------:R-:W2:Y:S02]  /*12500*/  LDL R4, [R1+0x20] ;  /* 0x0000200001047983 */ /* 0x000ea40000100800 */
[----:B--2---:R-:W-:-:S13]  /*12510*/  ISETP.NE.AND P0, PT, R4, 0x3, PT ;  /* 0x000000030400780c */ /* 0x004fda0003f05270 */
[----:B------:R-:W-:Y:S05]  /*12520*/  @!P0 BRA `(.L_x_1982) ;  /* 0x0000000000048947 */ /* 0x000fea0003800000 */
[----:B------:R-:W-:Y:S01]  /*12530*/  BPT.TRAP 0x1 ;  /* 0x000000040000795c */ /* 0x000fe20000300000 */
.L_x_1982:
[----:B------:R-:W-:Y:S02]  /*12540*/  LOP3.LUT R4, R0, 0x1, RZ, 0x3c, !PT ;  /* 0x0000000100047812 */ /* 0x000fe400078e3cff */
[----:B------:R-:W-:Y:S02]  /*12550*/  LEA R18, R3, UR38, 0x3 ;  /* 0x0000002603127c11 */ /* 0x000fe4000f8e18ff */
[----:B------:R-:W-:Y:S02]  /*12560*/  SHF.L.U32 R4, R4, 0x1f, RZ ;  /* 0x0000001f04047819 */ /* 0x000fe400000006ff */
[----:B------:R-:W-:Y:S02]  /*12570*/  ISETP.NE.AND P1, PT, R21, 0x3, PT ;  /* 0x000000031500780c */ /* 0x000fe40003f25270 */
[----:B------:R-:W1:Y:S02]  /*12580*/  SYNCS.PHASECHK.TRANS64.TRYWAIT P0, [R18+URZ+0x29870], R4 ;  /* 0x02987004120075a7 */ /* 0x000e64000800017f */
[----:B-1----:R-:W-:Y:S09]  /*12590*/  @!P0 BRA `(.L_x_1983) ;  /* 0x0000001800f48947 */ /* 0x002ff20003800000 */
.L_x_2026:
[----:B------:R-:W-:Y:S05]  /*125a0*/  @!P1 BRA `(.L_x_1984) ;  /* 0x0000000000049947 */ /* 0x000fea0003800000 */
[----:B------:R-:W-:Y:S01]  /*125b0*/  BPT.TRAP 0x1 ;  /* 0x000000040000795c */ /* 0x000fe20000300000 */
.L_x_1984:
[----:B------:R-:W-:Y:S01]  /*125c0*/  SHF.L.U32 R0, R0, 0x1f, RZ ;  /* 0x0000001f00007819 */ /* 0x000fe200000006ff */
[----:B------:R-:W-:-:S03]  /*125d0*/  IMAD R12, R3, 0x5000, RZ ;  /* 0x00005000030c7824 */ /* 0x000fc600078e02ff */
[----:B------:R-:W2:Y:S02]  /*125e0*/  SYNCS.PHASECHK.TRANS64.TRYWAIT P0, [R18+URZ+0x29860], R0 ;  /* 0x02986000120075a7 */ /* 0x000ea4000800017f */
[----:B--2---:R-:W-:Y:S05]  /*125f0*/  @!P0 BRA `(.L_x_1985) ;  /* 0x0000001800f08947 */ /* 0x004fea0003800000 */
.L_x_2027:
[----:B-1----:R-:W2:Y:S04]  /*12600*/  LDL R4, [R1+0xc] ;  /* 0x00000c0001047983 */ /* 0x002ea80000100800 */
[----:B------:R-:W3:Y:S01]  /*12610*/  LDL R13, [R1+0x14] ;  /* 0x00001400010d7983 */ /* 0x000ee20000100800 */
[----:B------:R-:W-:Y:S05]  /*12620*/  WARPSYNC.ALL ;  /* 0x0000000000007948 */ /* 0x000fea0003800000 */
[----:B------:R-:W1:Y:S01]  /*12630*/  S2R R3, SR_TID.X ;  /* 0x0000000000037919 */ /* 0x000e620000002100 */
[----:B0-----:R-:W-:Y:S01]  /*12640*/  IMAD.MOV.U32 R6, RZ, RZ, 0x40 ;  /* 0x00000040ff067424 */ /* 0x001fe200078e00ff */
[----:B-1----:R-:W-:-:S04]  /*12650*/  LOP3.LUT P0, RZ, R3, 0x4, RZ, 0xc0, !PT ;  /* 0x0000000403ff7812 */ /* 0x002fc8000780c0ff */
[----:B------:R-:W-:Y:S02]  /*12660*/  SEL R6, R6, 0xffffffc0, !P0 ;  /* 0xffffffc006067807 */ /* 0x000fe40004000000 */
[C---:B--2---:R-:W-:Y:S02]  /*12670*/  LOP3.LUT R0, R12.reuse, R4, RZ, 0xfc, !PT ;  /* 0x000000040c007212 */ /* 0x044fe400078efcff */
[----:B---3--:R-:W-:-:S03]  /*12680*/  LOP3.LUT R19, R12, R13, RZ, 0xfc, !PT ;  /* 0x0000000d0c137212 */ /* 0x008fc600078efcff */
[----:B------:R-:W0:Y:S01]  /*12690*/  LDSM.16.MT88.4 R8, [R0+UR38+0xa400] ;  /* 0x00a400260008783b */ /* 0x000e220008004200 */
[----:B------:R-:W-:Y:S02]  /*126a0*/  VIADD R3, R0, UR38 ;  /* 0x0000002600037c36 */ /* 0x000fe40008000000 */
[----:B------:R-:W-:Y:S02]  /*126b0*/  VIADD R19, R19, UR38 ;  /* 0x0000002613137c36 */ /* 0x000fe40008000000 */
[----:B------:R-:W-:Y:S01]  /*126c0*/  IMAD.IADD R3, R6, 0x1, R3 ;  /* 0x0000000106037824 */ /* 0x000fe200078e0203 */
        /* <DEDUP_REMOVED lines=67> */
.L_x_1986:
        /* <DEDUP_REMOVED lines=15> */
.L_x_1968:
[----:B------:R-:W-:-:S07]  /*12bf0*/  IMAD.MOV.U32 R17, RZ, RZ, RZ ;  /* 0x000000ffff117224 */ /* 0x000fce00078e00ff */
.L_x_1988:
[----:B------:R-:W1:Y:S02]  /*12c00*/  LDL R2, [R1+0x1c] ;  /* 0x00001c0001027983 */ /* 0x000e640000100800 */
[----:B-1----:R-:W-:-:S04]  /*12c10*/  LOP3.LUT R0, R2, 0x1, RZ, 0xfc, !PT ;  /* 0x0000000102007812 */ /* 0x002fc800078efcff */
[----:B------:R-:W-:-:S13]  /*12c20*/  ISETP.NE.AND P0, PT, R0, 0x3, PT ;  /* 0x000000030000780c */ /* 0x000fda0003f05270 */
[----:B------:R-:W-:Y:S05]  /*12c30*/  @!P0 BRA `(.L_x_1989) ;  /* 0x0000000000048947 */ /* 0x000fea0003800000 */
[----:B------:R-:W-:Y:S01]  /*12c40*/  BPT.TRAP 0x1 ;  /* 0x000000040000795c */ /* 0x000fe20000300000 */
.L_x_1989:
        /* <DEDUP_REMOVED lines=8> */
.L_x_2028:
[----:B------:R-:W-:Y:S05]  /*12cd0*/  BSYNC B0 ;  /* 0x0000000000007941 */ /* 0x000fea0003800000 */
.L_x_1990:
[----:B------:R-:W-:Y:S05]  /*12ce0*/  @!P1 BRA `(.L_x_1992) ;  /* 0x0000000000049947 */ /* 0x000fea0003800000 */
[----:B------:R-:W-:Y:S01]  /*12cf0*/  BPT.TRAP 0x1 ;  /* 0x000000040000795c */ /* 0x000fe20000300000 */
.L_x_1992:
[----:B-1----:R-:W2:Y:S01]  /*12d00*/  LDL.LU R0, [R1+0xc] ;  /* 0x00000c0001007983 */ /* 0x002ea20000300800 */
[----:B------:R-:W-:Y:S01]  /*12d10*/  SHF.L.U32 R2, R20, 0x1f, RZ ;  /* 0x0000001f14027819 */ /* 0x000fe200000006ff */
[----:B------:R-:W-:-:S03]  /*12d20*/  IMAD R12, R17, 0x5000, RZ ;  /* 0x00005000110c7824 */ /* 0x000fc600078e02ff */
[----:B------:R-:W1:Y:S02]  /*12d30*/  SYNCS.PHASECHK.TRANS64.TRYWAIT P0, [R3+URZ+0x29860], R2 ;  /* 0x02986002030075a7 */ /* 0x000e64000800017f */
[----:B--2---:R-:W-:Y:S01]  /*12d40*/  LOP3.LUT R0, R12, R0, RZ, 0xfc, !PT ;  /* 0x000000000c007212 */ /* 0x004fe200078efcff */
[----:B-1----:R-:W-:Y:S06]  /*12d50*/  @!P0 BRA `(.L_x_1993) ;  /* 0x0000001400408947 */ /* 0x002fec0003800000 */
.L_x_2029:
[----:B------:R-:W2:Y:S01]  /*12d60*/  LDL.LU R13, [R1+0x14] ;  /* 0x00001400010d7983 */ /* 0x000ea20000300800 */
[----:B------:R-:W3:Y:S01]  /*12d70*/  S2R R4, SR_TID.X ;  /* 0x0000000000047919 */ /* 0x000ee20000002100 */
[----:B-1----:R-:W-:Y:S01]  /*12d80*/  VIADD R2, R0, UR38 ;  /* 0x0000002600027c36 */ /* 0x002fe20008000000 */
[----:B------:R-:W-:Y:S05]  /*12d90*/  WARPSYNC.ALL ;  /* 0x0000000000007948 */ /* 0x000fea0003800000 */
[----:B0-----:R-:W0:Y:S01]  /*12da0*/  LDSM.16.MT88.4 R8, [R0+UR38+0xa400] ;  /* 0x00a400260008783b */ /* 0x001e220008004200 */
[----:B---3--:R-:W-:Y:S01]  /*12db0*/  LOP3.LUT P0, RZ, R4, 0x4, RZ, 0xc0, !PT ;  /* 0x0000000404ff7812 */ /* 0x008fe2000780c0ff */
[----:B------:R-:W-:-:S05]  /*12dc0*/  IMAD.MOV.U32 R4, RZ, RZ, 0x40 ;  /* 0x00000040ff047424 */ /* 0x000fca00078e00ff */
[----:B------:R-:W-:-:S05]  /*12dd0*/  SEL R4, R4, 0xffffffc0, !P0 ;  /* 0xffffffc004047807 */ /* 0x000fca0004000000 */
[----:B------:R-:W-:-:S05]  /*12de0*/  IMAD.IADD R2, R4, 0x1, R2 ;  /* 0x0000000104027824 */ /* 0x000fca00078e0202 */
[----:B------:R-:W1:Y:S01]  /*12df0*/  LDSM.16.MT88.4 R4, [R2+0xa400] ;  /* 0x00a400000204783b */ /* 0x000e620000004200 */
[C-C-:B0-----:R-:W-:Y:S02]  /*12e00*/  PRMT R14, R10.reuse, 0x6420, R11.reuse ;  /* 0x000064200a0e7816 */ /* 0x141fe4000000000b */
[----:B------:R-:W-:Y:S02]  /*12e10*/  PRMT R15, R10, 0x7531, R11 ;  /* 0x000075310a0f7816 */ /* 0x000fe4000000000b */
[C-C-:B-1----:R-:W-:Y:S02]  /*12e20*/  PRMT R10, R6.reuse, 0x6420, R7.reuse ;  /* 0x00006420060a7816 */ /* 0x142fe40000000007 */
[----:B------:R-:W-:Y:S02]  /*12e30*/  PRMT R11, R6, 0x7531, R7 ;  /* 0x00007531060b7816 */ /* 0x000fe40000000007 */
[----:B--2---:R-:W-:Y:S02]  /*12e40*/  LOP3.LUT R16, R12, R13, RZ, 0xfc, !PT ;  /* 0x0000000d0c107212 */ /* 0x004fe400078efcff */
[----:B------:R-:W-:-:S02]  /*12e50*/  PRMT R12, R8, 0x6420, R9 ;  /* 0x00006420080c7816 */ /* 0x000fc40000000009 */
[----:B------:R-:W-:Y:S01]  /*12e60*/  PRMT R13, R8, 0x7531, R9 ;  /* 0x00007531080d7816 */ /* 0x000fe20000000009 */
[----:B------:R-:W-:Y:S01]  /*12e70*/  VIADD R16, R16, UR38 ;  /* 0x0000002610107c36 */ /* 0x000fe20008000000 */
[C-C-:B------:R-:W-:Y:S02]  /*12e80*/  PRMT R8, R4.reuse, 0x6420, R5.reuse ;  /* 0x0000642004087816 */ /* 0x140fe40000000005 */
[----:B------:R-:W-:Y:S02]  /*12e90*/  PRMT R9, R4, 0x7531, R5 ;  /* 0x0000753104097816 */ /* 0x000fe40000000005 */
[----:B------:R-:W-:Y:S04]  /*12ea0*/  STSM.16.M88.4 [R16+0x400], R12 ;  /* 0x0004000c10007844 */ /* 0x000fe80000000200 */
[----:B------:R-:W-:Y:S04]  /*12eb0*/  STSM.16.M88.4 [R16+0xc00], R8 ;  /* 0x000c000810007844 */ /* 0x000fe80000000200 */
[----:B------:R-:W0:Y:S04]  /*12ec0*/  LDSM.16.MT88.4 R8, [R0+UR38+0xb400] ;  /* 0x00b400260008783b */ /* 0x000e280008004200 */
[----:B------:R-:W1:Y:S01]  /*12ed0*/  LDSM.16.MT88.4 R4, [R2+0xb400] ;  /* 0x00b400000204783b */ /* 0x000e620000004200 */
[----:B0-----:R-:W-:-:S02]  /*12ee0*/  PRMT R12, R8, 0x6420, R9 ;  /* 0x00006420080c7816 */ /* 0x001fc40000000009 */
[----:B------:R-:W-:Y:S02]  /*12ef0*/  PRMT R13, R8, 0x7531, R9 ;  /* 0x00007531080d7816 */ /* 0x000fe40000000009 */
[C-C-:B------:R-:W-:Y:S02]  /*12f00*/  PRMT R14, R10.reuse, 0x6420, R11.reuse ;  /* 0x000064200a0e7816 */ /* 0x140fe4000000000b */
[----:B------:R-:W-:Y:S02]  /*12f10*/  PRMT R15, R10, 0x7531, R11 ;  /* 0x000075310a0f7816 */ /* 0x000fe4000000000b */
[C-C-:B-1----:R-:W-:Y:S02]  /*12f20*/  PRMT R8, R4.reuse, 0x6420, R5.reuse ;  /* 0x0000642004087816 */ /* 0x142fe40000000005 */
[----:B------:R-:W-:Y:S02]  /*12f30*/  PRMT R9, R4, 0x7531, R5 ;  /* 0x0000753104097816 */ /* 0x000fe40000000005 */
[----:B------:R-:W-:-:S02]  /*12f40*/  PRMT R10, R6, 0x6420, R7 ;  /* 0x00006420060a7816 */ /* 0x000fc40000000007 */
[----:B------:R-:W-:Y:S01]  /*12f50*/  PRMT R11, R6, 0x7531, R7 ;  /* 0x00007531060b7816 */ /* 0x000fe20000000007 */
        /* <DEDUP_REMOVED lines=36> */
[----:B------:R0:W-:Y:S04]  /*131a0*/  STSM.16.M88.4 [R16+0x4400], R12 ;  /* 0x0044000c10007844 */ /* 0x0001e80000000200 */
        /* <DEDUP_REMOVED lines=9> */
.L_x_1994:
        /* <DEDUP_REMOVED lines=14> */
.L_x_1949:
[----:B------:R-:W0:Y:S01]  /*13320*/  S2R R4, SR_CgaCtaId ;  /* 0x0000000000047919 */ /* 0x000e220000008800 */
[----:B------:R-:W-:Y:S02]  /*13330*/  MOV R3, 0x400 ;  /* 0x0000040000037802 */ /* 0x000fe40000000f00 */
[----:B------:R-:W-:Y:S02]  /*13340*/  SHF.L.U32 R2, R2, 0x1f, RZ ;  /* 0x0000001f02027819 */ /* 0x000fe400000006ff */
[----:B0-----:R-:W-:-:S04]  /*13350*/  LEA R9, R4, R3, 0x18 ;  /* 0x0000000304097211 */ /* 0x001fc800078ec0ff */
[----:B------:R-:W0:Y:S02]  /*13360*/  SYNCS.PHASECHK.TRANS64.TRYWAIT P0, [R9+URZ+0x29820], R2 ;  /* 0x02982002090075a7 */ /* 0x000e24000800017f */
[----:B0-----:R-:W-:Y:S05]  /*13370*/  @!P0 BRA `(.L_x_1995) ;  /* 0x0000000c00cc8947 */ /* 0x001fea0003800000 */
.L_x_2030:
        /* <DEDUP_REMOVED lines=13> */
.L_x_1996:
        /* <DEDUP_REMOVED lines=12> */
.L_x_2031:
[----:B------:R-:W1:Y:S02]  /*13510*/  SYNCS.PHASECHK.TRANS64.TRYWAIT P1, [R7+URZ], R2 ;  /* 0x00000002070075a7 */ /* 0x000e64000802017f */
[----:B-1----:R-:W-:Y:S05]  /*13520*/  @!P1 BRA `(.L_x_1998) ;  /* 0x0000000c00889947 */ /* 0x002fea0003800000 */
.L_x_2032:
[----:B------:R-:W-:Y:S05]  /*13530*/  @!P0 BRA `(.L_x_1999) ;  /* 0x0000000000048947 */ /* 0x000fea0003800000 */
[----:B------:R-:W-:Y:S01]  /*13540*/  BPT.TRAP 0x1 ;  /* 0x000000040000795c */ /* 0x000fe20000300000 */
.L_x_1999:
[----:B0-----:R-:W-:-:S04]  /*13550*/  IMAD R5, R0, 0x8, R9 ;  /* 0x0000000800057824 */ /* 0x001fc800078e0209 */
[----:B------:R-:W0:Y:S02]  /*13560*/  SYNCS.PHASECHK.TRANS64.TRYWAIT P1, [R5+URZ+0x29860], R4 ;  /* 0x02986004050075a7 */ /* 0x000e24000802017f */
[----:B0-----:R-:W-:Y:S05]  /*13570*/  @!P1 BRA `(.L_x_2000) ;  /* 0x0000000c00889947 */ /* 0x001fea0003800000 */
.L_x_2033:
[----:B------:R-:W-:Y:S05]  /*13580*/  @!P0 BRA `(.L_x_2001) ;  /* 0x0000000000048947 */ /* 0x000fea0003800000 */
[----:B------:R-:W-:Y:S01]  /*13590*/  BPT.TRAP 0x1 ;  /* 0x000000040000795c */ /* 0x000fe20000300000 */
.L_x_2001:
[----:B------:R-:W-:-:S04]  /*135a0*/  IMAD R3, R3, 0x8, R9 ;  /* 0x0000000803037824 */ /* 0x000fc800078e0209 */
[----:B------:R-:W2:Y:S02]  /*135b0*/  SYNCS.PHASECHK.TRANS64.TRYWAIT P1, [R3+URZ+0x29860], R2 ;  /* 0x02986002030075a7 */ /* 0x000ea4000802017f */
[----:B--2---:R-:W-:Y:S05]  /*135c0*/  @!P1 BRA `(.L_x_2002) ;  /* 0x0000000c00889947 */ /* 0x004fea0003800000 */
.L_x_2034:
[----:B------:R-:W-:Y:S05]  /*135d0*/  @!P0 BRA `(.L_x_2003) ;  /* 0x0000000000048947 */ /* 0x000fea0003800000 */
[----:B------:R-:W-:Y:S01]  /*135e0*/  BPT.TRAP 0x1 ;  /* 0x000000040000795c */ /* 0x000fe20000300000 */
.L_x_2003:
[----:B------:R-:W3:Y:S02]  /*135f0*/  SYNCS.PHASECHK.TRANS64.TRYWAIT P0, [R5+URZ+0x29880], R4 ;  /* 0x02988004050075a7 */ /* 0x000ee4000800017f */
[----:B---3--:R-:W-:Y:S05]  /*13600*/  @!P0 BRA `(.L_x_2004) ;  /* 0x0000000c008c8947 */ /* 0x008fea0003800000 */
.L_x_2005:
[----:B----4-:R4:W0:Y:S02]  /*13610*/  SYNCS.PHASECHK.TRANS64.TRYWAIT P0, [R3+URZ+0x29880], R2 ;  /* 0x02988002030075a7 */ /* 0x010824000800017f */
[----:B0-----:R-:W-:Y:S05]  /*13620*/  @!P0 NANOSLEEP.SYNCS 0x989680 ;  /* 0x009896800000895d */ /* 0x001fea0003900000 */
[----:B------:R-:W0:Y:S02]  /*13630*/  @!P0 SYNCS.PHASECHK.TRANS64 P0, [R3+URZ+0x29880], R2 ;  /* 0x02988002030085a7 */ /* 0x000e24000800007f */
[----:B0-----:R-:W-:Y:S05]  /*13640*/  @!P0 BRA `(.L_x_2005) ;  /* 0xfffffffc00f08947 */ /* 0x001fea000383ffff */
.L_x_1908:
[----:B------:R-:W-:Y:S05]  /*13650*/  BSYNC B6 ;  /* 0x0000000000067941 */ /* 0x000fea0003800000 */
.L_x_1905:
[----:B------:R-:W-:Y:S05]  /*13660*/  EXIT ;  /* 0x000000000000794d */ /* 0x000fea0003800000 */
.L_x_1912:
[----:B0-----:R-:W-:-:S04]  /*13670*/  IMAD.U32 R3, RZ, RZ, UR39 ;  /* 0x00000027ff037e24 */ /* 0x001fc8000f8e00ff */
[----:B------:R0:W1:Y:S03]  /*13680*/  SYNCS.PHASECHK.TRANS64.TRYWAIT P0, [R3+URZ+0x29800], R6 ;  /* 0x02980006030075a7 */ /* 0x000066000800017f */
[----:B-1----:R-:W-:Y:S05]  /*13690*/  @!P0 NANOSLEEP.SYNCS 0x989680 ;  /* 0x009896800000895d */ /* 0x002fea0003900000 */
[----:B------:R-:W1:Y:S02]  /*136a0*/  @!P0 SYNCS.PHASECHK.TRANS64 P0, [R3+URZ+0x29800], R6 ;  /* 0x02980006030085a7 */ /* 0x000e64000800007f */
[----:B-1----:R-:W-:Y:S05]  /*136b0*/  @!P0 BRA `(.L_x_1912) ;  /* 0xfffffffc00ec8947 */ /* 0x002fea000383ffff */
[----:B------:R-:W-:Y:S05]  /*136c0*/  BRA `(.L_x_2006) ;  /* 0xfffffedc00dc7947 */ /* 0x000fea000383ffff */
.L_x_1916:
[----:B--2---:R-:W-:-:S04]  /*136d0*/  IMAD.U32 R5, RZ, RZ, UR39 ;  /* 0x00000027ff057e24 */ /* 0x004fc8000f8e00ff */
[----:B------:R2:W3:Y:S03]  /*136e0*/  SYNCS.PHASECHK.TRANS64.TRYWAIT P2, [R5+URZ+0x29830], R6 ;  /* 0x02983006050075a7 */ /* 0x0004e6000804017f */
[----:B---3--:R-:W-:Y:S05]  /*136f0*/  @!P2 NANOSLEEP.SYNCS 0x989680 ;  /* 0x009896800000a95d */ /* 0x008fea0003900000 */
[----:B------:R-:W3:Y:S02]  /*13700*/  @!P2 SYNCS.PHASECHK.TRANS64 P2, [R5+URZ+0x29830], R6 ;  /* 0x029830060500a5a7 */ /* 0x000ee4000804007f */
[----:B---3--:R-:W-:Y:S05]  /*13710*/  @!P2 BRA `(.L_x_1916) ;  /* 0xfffffffc00eca947 */ /* 0x008fea000383ffff */
[----:B------:R-:W-:Y:S05]  /*13720*/  BRA `(.L_x_1915) ;  /* 0xfffffedc00f87947 */ /* 0x000fea000383ffff */
.L_x_1921:
[----:B-1----:R-:W-:-:S04]  /*13730*/  IMAD.U32 R15, RZ, RZ, UR6 ;  /* 0x00000006ff0f7e24 */ /* 0x002fc8000f8e00ff */
[----:B------:R1:W2:Y:S03]  /*13740*/  SYNCS.PHASECHK.TRANS64.TRYWAIT P3, [R15+URZ+0x29830], R14 ;  /* 0x0298300e0f0075a7 */ /* 0x0002a6000806017f */
[----:B--2---:R-:W-:Y:S05]  /*13750*/  @!P3 NANOSLEEP.SYNCS 0x989680 ;  /* 0x009896800000b95d */ /* 0x004fea0003900000 */
[----:B------:R-:W2:Y:S02]  /*13760*/  @!P3 SYNCS.PHASECHK.TRANS64 P3, [R15+URZ+0x29830], R14 ;  /* 0x0298300e0f00b5a7 */ /* 0x000ea4000806007f */
[----:B--2---:R-:W-:Y:S05]  /*13770*/  @!P3 BRA `(.L_x_1921) ;  /* 0xfffffffc00ecb947 */ /* 0x004fea000383ffff */
[----:B------:R-:W-:Y:S05]  /*13780*/  BRA `(.L_x_1918) ;  /* 0xffffff20004c7947 */ /* 0x000fea000383ffff */
.L_x_1925:
[----:B-1----:R-:W-:-:S04]  /*13790*/  IMAD.U32 R14, RZ, RZ, UR6 ;  /* 0x00000006ff0e7e24 */ /* 0x002fc8000f8e00ff */
[----:B------:R1:W2:Y:S03]  /*137a0*/  SYNCS.PHASECHK.TRANS64.TRYWAIT P3, [R14+URZ+0x29850], R13 ;  /* 0x0298500d0e0075a7 */ /* 0x0002a6000806017f */
[----:B--2---:R-:W-:Y:S05]  /*137b0*/  @!P3 NANOSLEEP.SYNCS 0x989680 ;  /* 0x009896800000b95d */ /* 0x004fea0003900000 */
[----:B------:R-:W2:Y:S02]  /*137c0*/  @!P3 SYNCS.PHASECHK.TRANS64 P3, [R14+URZ+0x29850], R13 ;  /* 0x0298500d0e00b5a7 */ /* 0x000ea4000806007f */
[----:B--2---:R-:W-:Y:S05]  /*137d0*/  @!P3 BRA `(.L_x_1925) ;  /* 0xfffffffc00ecb947 */ /* 0x004fea000383ffff */
[----:B------:R-:W-:Y:S05]  /*137e0*/  BRA `(.L_x_1922) ;  /* 0xffffff2c005c7947 */ /* 0x000fea000383ffff */
.L_x_1932:
[----:B-1----:R-:W-:-:S04]  /*137f0*/  IMAD.U32 R14, RZ, RZ, UR6 ;  /* 0x00000006ff0e7e24 */ /* 0x002fc8000f8e00ff */
[----:B------:R1:W2:Y:S03]  /*13800*/  SYNCS.PHASECHK.TRANS64.TRYWAIT P2, [R14+URZ+0x29830], R11 ;  /* 0x0298300b0e0075a7 */ /* 0x0002a6000804017f */
[----:B--2---:R-:W-:Y:S05]  /*13810*/  @!P2 NANOSLEEP.SYNCS 0x989680 ;  /* 0x009896800000a95d */ /* 0x004fea0003900000 */
[----:B------:R-:W2:Y:S02]  /*13820*/  @!P2 SYNCS.PHASECHK.TRANS64 P2, [R14+URZ+0x29830], R11 ;  /* 0x0298300b0e00a5a7 */ /* 0x000ea4000804007f */
[----:B--2---:R-:W-:Y:S05]  /*13830*/  @!P2 BRA `(.L_x_1932) ;  /* 0xfffffffc00eca947 */ /* 0x004fea000383ffff */
[----:B------:R-:W-:Y:S05]  /*13840*/  BRA `(.L_x_1929) ;  /* 0xffffff6000a07947 */ /* 0x000fea000383ffff */
.L_x_1936:
[----:B01----:R-:W-:-:S04]  /*13850*/  IMAD.U32 R11, RZ, RZ, UR6 ;  /* 0x00000006ff0b7e24 */ /* 0x003fc8000f8e00ff */
[----:B------:R0:W1:Y:S03]  /*13860*/  SYNCS.PHASECHK.TRANS64.TRYWAIT P2, [R11+URZ+0x29850], R10 ;  /* 0x0298500a0b0075a7 */ /* 0x000066000804017f */
[----:B-1----:R-:W-:Y:S05]  /*13870*/  @!P2 NANOSLEEP.SYNCS 0x989680 ;  /* 0x009896800000a95d */ /* 0x002fea0003900000 */
[----:B------:R-:W1:Y:S02]  /*13880*/  @!P2 SYNCS.PHASECHK.TRANS64 P2, [R11+URZ+0x29850], R10 ;  /* 0x0298500a0b00a5a7 */ /* 0x000e64000804007f */
[----:B-1----:R-:W-:Y:S05]  /*13890*/  @!P2 BRA `(.L_x_1936) ;  /* 0xfffffffc00eca947 */ /* 0x002fea000383ffff */
[----:B------:R-:W-:Y:S05]  /*138a0*/  BRA `(.L_x_1933) ;  /* 0xffffff6c00a07947 */ /* 0x000fea000383ffff */
.L_x_1942:
[----:B-1----:R-:W-:-:S04]  /*138b0*/  IMAD.U32 R3, RZ, RZ, UR5 ;  /* 0x00000005ff037e24 */ /* 0x002fc8000f8e00ff */
[----:B------:R1:W2:Y:S03]  /*138c0*/  SYNCS.PHASECHK.TRANS64.TRYWAIT P0, [R3+URZ+0x29850], R4 ;  /* 0x02985004030075a7 */ /* 0x0002a6000800017f */
[----:B--2---:R-:W-:Y:S05]  /*138d0*/  @!P0 NANOSLEEP.SYNCS 0x989680 ;  /* 0x009896800000895d */ /* 0x004fea0003900000 */
[----:B------:R-:W2:Y:S02]  /*138e0*/  @!P0 SYNCS.PHASECHK.TRANS64 P0, [R3+URZ+0x29850], R4 ;  /* 0x02985004030085a7 */ /* 0x000ea4000800007f */
[----:B--2---:R-:W-:Y:S05]  /*138f0*/  @!P0 BRA `(.L_x_1942) ;  /* 0xfffffffc00ec8947 */ /* 0x004fea000383ffff */
[----:B------:R-:W-:Y:S05]  /*13900*/  BRA `(.L_x_1941) ;  /* 0xffffff9400e07947 */ /* 0x000fea000383ffff */
.L_x_1955:
[----:B------:R-:W-:Y:S02]  /*13910*/  IMAD.MOV.U32 R13, RZ, RZ, R4 ;  /* 0x000000ffff0d7224 */ /* 0x000fe400078e0004 */
[----:B------:R-:W-:Y:S02]  /*13920*/  IMAD.MOV.U32 R12, RZ, RZ, RZ ;  /* 0x000000ffff0c7224 */ /* 0x000fe400078e00ff */
[----:B------:R-:W-:Y:S02]  /*13930*/  IMAD.MOV.U32 R11, RZ, RZ, 0x1f ;  /* 0x0000001fff0b7424 */ /* 0x000fe400078e00ff */
[----:B------:R-:W-:-:S07]  /*13940*/  IMAD.MOV.U32 R15, RZ, RZ, -0x1 ;  /* 0xffffffffff0f7424 */ /* 0x000fce00078e00ff */
[----:B0-----:R-:W-:Y:S05]  /*13950*/  WARPSYNC.COLLECTIVE R15, `(.L_x_2007) ;  /* 0x000000000f087348 */ /* 0x001fea0003c00000 */
[----:B------:R1:W2:Y:S02]  /*13960*/  SHFL.IDX P6, R14, R13, R12, R11 ;  /* 0x0000000c0d0e7389 */ /* 0x0002a400000c000b */
[----:B012---:R-:W-:Y:S01]  /*13970*/  ENDCOLLECTIVE ;  /* 0x000000000000791b */ /* 0x007fe20003800000 */
.L_x_2007:
[----:B------:R-:W-:Y:S05]  /*13980*/  BRA `(.L_x_2008) ;  /* 0xffffffd000e07947 */ /* 0x000fea000383ffff */
.L_x_1957:
[----:B------:R-:W-:Y:S01]  /*13990*/  BSSY B0, `(.L_x_2009) ;  /* 0x0000006000007945 */ /* 0x000fe20003800000 */
[----:B------:R-:W-:-:S07]  /*139a0*/  IMAD.MOV.U32 R15, RZ, RZ, -0x1 ;  /* 0xffffffffff0f7424 */ /* 0x000fce00078e00ff */
[----:B-1----:R-:W-:Y:S05]  /*139b0*/  WARPSYNC.COLLECTIVE R15, `(.L_x_2010) ;  /* 0x000000000f0c7348 */ /* 0x002fea0003c00000 */
[----:B------:R-:W-:Y:S02]  /*139c0*/  ELECT P6, UR62, PT ;  /* 0x00000000003e782f */ /* 0x000fe400038c0000 */
[----:B------:R-:W-:Y:S01]  /*139d0*/  MOV R14, UR62 ;  /* 0x0000003e000e7c02 */ /* 0x000fe20008000f00 */
[----:B-1----:R-:W-:Y:S10]  /*139e0*/  ENDCOLLECTIVE ;  /* 0x000000000000791b */ /* 0x002ff40003800000 */
.L_x_2010:
[----:B------:R-:W-:Y:S05]  /*139f0*/  BSYNC B0 ;  /* 0x0000000000007941 */ /* 0x000fea0003800000 */
.L_x_2009:
[----:B------:R-:W-:Y:S05]  /*13a00*/  BRA `(.L_x_2011) ;  /* 0xffffffd000e47947 */ /* 0x000fea000383ffff */
.L_x_1959:
[----:B0-----:R-:W-:-:S04]  /*13a10*/  IMAD.U32 R3, RZ, RZ, UR38 ;  /* 0x00000026ff037e24 */ /* 0x001fc8000f8e00ff */
[----:B------:R0:W2:Y:S03]  /*13a20*/  SYNCS.PHASECHK.TRANS64.TRYWAIT P0, [R3+URZ+0x29880], R2 ;  /* 0x02988002030075a7 */ /* 0x0000a6000800017f */
[----:B--2---:R-:W-:Y:S05]  /*13a30*/  @!P0 NANOSLEEP.SYNCS 0x989680 ;  /* 0x009896800000895d */ /* 0x004fea0003900000 */
[----:B------:R-:W2:Y:S02]  /*13a40*/  @!P0 SYNCS.PHASECHK.TRANS64 P0, [R3+URZ+0x29880], R2 ;  /* 0x02988002030085a7 */ /* 0x000ea4000800007f */
[----:B--2---:R-:W-:Y:S05]  /*13a50*/  @!P0 BRA `(.L_x_1959) ;  /* 0xfffffffc00ec8947 */ /* 0x004fea000383ffff */
[----:B------:R-:W-:Y:S05]  /*13a60*/  BRA `(.L_x_2012) ;  /* 0xffffffd400307947 */ /* 0x000fea000383ffff */
.L_x_1961:
[----:B0-----:R-:W-:-:S04]  /*13a70*/  IMAD.U32 R3, RZ, RZ, UR38 ;  /* 0x00000026ff037e24 */ /* 0x001fc8000f8e00ff */
[----:B------:R0:W2:Y:S03]  /*13a80*/  SYNCS.PHASECHK.TRANS64.TRYWAIT P0, [R3+URZ+0x29840], R2 ;  /* 0x02984002030075a7 */ /* 0x0000a6000800017f */
[----:B--2---:R-:W-:Y:S05]  /*13a90*/  @!P0 NANOSLEEP.SYNCS 0x989680 ;  /* 0x009896800000895d */ /* 0x004fea0003900000 */
[----:B------:R-:W2:Y:S02]  /*13aa0*/  @!P0 SYNCS.PHASECHK.TRANS64 P0, [R3+URZ+0x29840], R2 ;  /* 0x02984002030085a7 */ /* 0x000ea4000800007f */
[----:B--2---:R-:W-:Y:S05]  /*13ab0*/  @!P0 BRA `(.L_x_1961) ;  /* 0xfffffffc00ec8947 */ /* 0x004fea000383ffff */
[----:B------:R-:W-:Y:S05]  /*13ac0*/  BRA `(.L_x_2013) ;  /* 0xffffffd400707947 */ /* 0x000fea000383ffff */
.L_x_1964:
[----:B------:R-:W-:Y:S01]  /*13ad0*/  IMAD.MOV.U32 R13, RZ, RZ, R4 ;  /* 0x000000ffff0d7224 */ /* 0x000fe200078e0004 */
[----:B------:R-:W-:Y:S01]  /*13ae0*/  LEA.HI R2, R18, UR39, RZ, 0x1e ;  /* 0x0000002712027c11 */ /* 0x000fe2000f8ff0ff */
[----:B------:R-:W-:Y:S02]  /*13af0*/  IMAD.MOV.U32 R12, RZ, RZ, RZ ;  /* 0x000000ffff0c7224 */ /* 0x000fe400078e00ff */
[----:B------:R-:W-:Y:S02]  /*13b00*/  IMAD.MOV.U32 R11, RZ, RZ, 0x1c1f ;  /* 0x00001c1fff0b7424 */ /* 0x000fe400078e00ff */
[----:B------:R-:W-:Y:S02]  /*13b10*/  IMAD.MOV.U32 R15, RZ, RZ, -0x1 ;  /* 0xffffffffff0f7424 */ /* 0x000fe400078e00ff */
[----:B------:R-:W-:-:S07]  /*13b20*/  VIADD R10, R2, 0x20 ;  /* 0x00000020020a7836 */ /* 0x000fce0000000000 */
[----:B------:R-:W-:Y:S05]  /*13b30*/  WARPSYNC.COLLECTIVE R15, `(.L_x_2014) ;  /* 0x000000000f087348 */ /* 0x000fea0003c00000 */
[----:B------:R0:W1:Y:S02]  /*13b40*/  SHFL.IDX P6, R14, R13, R12, R11 ;  /* 0x0000000c0d0e7389 */ /* 0x00006400000c000b */
[----:B01----:R-:W-:Y:S01]  /*13b50*/  ENDCOLLECTIVE ;  /* 0x000000000000791b */ /* 0x003fe20003800000 */
.L_x_2014:
[----:B------:R-:W-:Y:S02]  /*13b60*/  IMAD.MOV.U32 R13, RZ, RZ, R5 ;  /* 0x000000ffff0d7224 */ /* 0x000fe400078e0005 */
[----:B------:R-:W-:-:S07]  /*13b70*/  IMAD.MOV.U32 R6, RZ, RZ, R14 ;  /* 0x000000ffff067224 */ /* 0x000fce00078e000e */
[----:B------:R-:W-:Y:S05]  /*13b80*/  WARPSYNC.COLLECTIVE R15, `(.L_x_2015) ;  /* 0x000000000f087348 */ /* 0x000fea0003c00000 */
[----:B------:R0:W1:Y:S02]  /*13b90*/  SHFL.IDX P6, R14, R13, R12, R11 ;  /* 0x0000000c0d0e7389 */ /* 0x00006400000c000b */
[----:B01----:R-:W-:Y:S01]  /*13ba0*/  ENDCOLLECTIVE ;  /* 0x000000000000791b */ /* 0x003fe20003800000 */
.L_x_2015:
[----:B------:R-:W-:Y:S02]  /*13bb0*/  ULDC UR4, c[0x0][0x288] ;  /* 0x0000a20000047ab9 */ /* 0x000fe40000000800 */
[----:B------:R-:W-:-:S05]  /*13bc0*/  IMAD R3, R9, UR4, RZ ;  /* 0x0000000409037c24 */ /* 0x000fca000f8e02ff */
        /* <DEDUP_REMOVED lines=8> */
.L_x_2016:
        /* <DEDUP_REMOVED lines=18> */
.L_x_2017:
[----:B------:R-:W-:Y:S02]  /*13d70*/  @!P3 VIADD R9, R0, UR38 ;  /* 0x000000260009bc36 */ /* 0x000fe40008000000 */
[----:B------:R-:W-:Y:S02]  /*13d80*/  IMAD.MOV.U32 R13, RZ, RZ, R4 ;  /* 0x000000ffff0d7224 */ /* 0x000fe400078e0004 */
[----:B------:R-:W-:Y:S02]  /*13d90*/  IMAD.MOV.U32 R12, RZ, RZ, 0x2 ;  /* 0x00000002ff0c7424 */ /* 0x000fe400078e00ff */
[----:B------:R-:W-:-:S07]  /*13da0*/  IMAD.MOV.U32 R7, RZ, RZ, R14 ;  /* 0x000000ffff077224 */ /* 0x000fce00078e000e */
[----:B------:R-:W-:Y:S05]  /*13db0*/  WARPSYNC.COLLECTIVE R15, `(.L_x_2018) ;  /* 0x000000000f087348 */ /* 0x000fea0003c00000 */
[----:B------:R0:W1:Y:S02]  /*13dc0*/  SHFL.IDX P6, R14, R13, R12, R11 ;  /* 0x0000000c0d0e7389 */ /* 0x00006400000c000b */
[----:B01----:R-:W-:Y:S01]  /*13dd0*/  ENDCOLLECTIVE ;  /* 0x000000000000791b */ /* 0x003fe20003800000 */
.L_x_2018:
        /* <DEDUP_REMOVED lines=17> */
.L_x_2019:
[----:B------:R-:W-:Y:S02]  /*13ef0*/  @!P3 VIADD R19, R0, UR38 ;  /* 0x000000260013bc36 */ /* 0x000fe40008000000 */
[----:B------:R-:W-:Y:S02]  /*13f00*/  IMAD.MOV.U32 R13, RZ, RZ, R4 ;  /* 0x000000ffff0d7224 */ /* 0x000fe400078e0004 */
[----:B------:R-:W-:Y:S02]  /*13f10*/  IMAD.MOV.U32 R12, RZ, RZ, 0x3 ;  /* 0x00000003ff0c7424 */ /* 0x000fe400078e00ff */
[----:B------:R-:W-:-:S07]  /*13f20*/  IMAD.MOV.U32 R7, RZ, RZ, R14 ;  /* 0x000000ffff077224 */ /* 0x000fce00078e000e */
[----:B------:R-:W-:Y:S05]  /*13f30*/  WARPSYNC.COLLECTIVE R15, `(.L_x_2020) ;  /* 0x000000000f087348 */ /* 0x000fea0003c00000 */
[----:B------:R0:W1:Y:S02]  /*13f40*/  SHFL.IDX P6, R14, R13, R12, R11 ;  /* 0x0000000c0d0e7389 */ /* 0x00006400000c000b */
[----:B01----:R-:W-:Y:S01]  /*13f50*/  ENDCOLLECTIVE ;  /* 0x000000000000791b */ /* 0x003fe20003800000 */
.L_x_2020:
        /* <DEDUP_REMOVED lines=16> */
.L_x_2021:
[----:B------:R-:W-:Y:S05]  /*14060*/  BRA `(.L_x_2022) ;  /* 0xffffffd8008c7947 */ /* 0x000fea000383ffff */
.L_x_1967:
[----:B-1----:R-:W-:-:S04]  /*14070*/  IMAD.U32 R3, RZ, RZ, UR38 ;  /* 0x00000026ff037e24 */ /* 0x002fc8000f8e00ff */
[----:B------:R1:W2:Y:S03]  /*14080*/  SYNCS.PHASECHK.TRANS64.TRYWAIT P0, [R3+URZ+0x29820], R0 ;  /* 0x02982000030075a7 */ /* 0x0002a6000800017f */
[----:B--2---:R-:W-:Y:S05]  /*14090*/  @!P0 NANOSLEEP.SYNCS 0x989680 ;  /* 0x009896800000895d */ /* 0x004fea0003900000 */
[----:B------:R-:W2:Y:S02]  /*140a0*/  @!P0 SYNCS.PHASECHK.TRANS64 P0, [R3+URZ+0x29820], R0 ;  /* 0x02982000030085a7 */ /* 0x000ea4000800007f */
[----:B--2---:R-:W-:Y:S05]  /*140b0*/  @!P0 BRA `(.L_x_1967) ;  /* 0xfffffffc00ec8947 */ /* 0x004fea000383ffff */
[----:B------:R-:W-:Y:S05]  /*140c0*/  BRA `(.L_x_2023) ;  /* 0xffffffd800dc7947 */ /* 0x000fea000383ffff */
.L_x_1972:
[----:B0-----:R0:W1:Y:S02]  /*140d0*/  SYNCS.PHASECHK.TRANS64.TRYWAIT P0, [R6+URZ+0x29880], R4 ;  /* 0x02988004060075a7 */ /* 0x001064000800017f */
[----:B-1----:R-:W-:Y:S05]  /*140e0*/  @!P0 NANOSLEEP.SYNCS 0x989680 ;  /* 0x009896800000895d */ /* 0x002fea0003900000 */
[----:B------:R-:W1:Y:S02]  /*140f0*/  @!P0 SYNCS.PHASECHK.TRANS64 P0, [R6+URZ+0x29880], R4 ;  /* 0x02988004060085a7 */ /* 0x000e64000800007f */
[----:B-1----:R-:W-:Y:S05]  /*14100*/  @!P0 BRA `(.L_x_1972) ;  /* 0xfffffffc00f08947 */ /* 0x002fea000383ffff */
[----:B------:R-:W-:Y:S05]  /*14110*/  BRA `(.L_x_2024) ;  /* 0xffffffdc00887947 */ /* 0x000fea000383ffff */
.L_x_1976:
[----:B-1----:R1:W2:Y:S02]  /*14120*/  SYNCS.PHASECHK.TRANS64.TRYWAIT P0, [R6+URZ+0x29840], R4 ;  /* 0x02984004060075a7 */ /* 0x0022a4000800017f */
[----:B--2---:R-:W-:Y:S05]  /*14130*/  @!P0 NANOSLEEP.SYNCS 0x989680 ;  /* 0x009896800000895d */ /* 0x004fea0003900000 */
[----:B------:R-:W2:Y:S02]  /*14140*/  @!P0 SYNCS.PHASECHK.TRANS64 P0, [R6+URZ+0x29840], R4 ;  /* 0x02984004060085a7 */ /* 0x000ea4000800007f */
[----:B--2---:R-:W-:Y:S05]  /*14150*/  @!P0 BRA `(.L_x_1976) ;  /* 0xfffffffc00f08947 */ /* 0x004fea000383ffff */
[----:B------:R-:W-:Y:S05]  /*14160*/  BRA `(.L_x_2025) ;  /* 0xffffffdc00f87947 */ /* 0x000fea000383ffff */
.L_x_1983:
[----:B-1----:R1:W2:Y:S02]  /*14170*/  SYNCS.PHASECHK.TRANS64.TRYWAIT P0, [R18+URZ+0x29870], R4 ;  /* 0x02987004120075a7 */ /* 0x0022a4000800017f */
[----:B--2---:R-:W-:Y:S05]  /*14180*/  @!P0 NANOSLEEP.SYNCS 0x989680 ;  /* 0x009896800000895d */ /* 0x004fea0003900000 */
[----:B------:R-:W2:Y:S02]  /*14190*/  @!P0 SYNCS.PHASECHK.TRANS64 P0, [R18+URZ+0x29870], R4 ;  /* 0x02987004120085a7 */ /* 0x000ea4000800007f */
[----:B--2---:R-:W-:Y:S05]  /*141a0*/  @!P0 BRA `(.L_x_1983) ;  /* 0xfffffffc00f08947 */ /* 0x004fea000383ffff */
[----:B------:R-:W-:Y:S05]  /*141b0*/  BRA `(.L_x_2026) ;  /* 0xffffffe000f87947 */ /* 0x000fea000383ffff */
.L_x_1985:
[----:B--2---:R2:W3:Y:S02]  /*141c0*/  SYNCS.PHASECHK.TRANS64.TRYWAIT P0, [R18+URZ+0x29860], R0 ;  /* 0x02986000120075a7 */ /* 0x0044e4000800017f */
[----:B---3--:R-:W-:Y:S05]  /*141d0*/  @!P0 NANOSLEEP.SYNCS 0x989680 ;  /* 0x009896800000895d */ /* 0x008fea0003900000 */
[----:B------:R-:W3:Y:S02]  /*141e0*/  @!P0 SYNCS.PHASECHK.TRANS64 P0, [R18+URZ+0x29860], R0 ;  /* 0x02986000120085a7 */ /* 0x000ee4000800007f */
[----:B---3--:R-:W-:Y:S05]  /*141f0*/  @!P0 BRA `(.L_x_1985) ;  /* 0xfffffffc00f08947 */ /* 0x008fea000383ffff */
[----:B------:R-:W-:Y:S05]  /*14200*/  BRA `(.L_x_2027) ;  /* 0xffffffe000fc7947 */ /* 0x000fea000383ffff */
.L_x_1991:
[----:B-1----:R1:W2:Y:S02]  /*14210*/  SYNCS.PHASECHK.TRANS64.TRYWAIT P0, [R3+URZ+0x29870], R0 ;  /* 0x02987000030075a7 */ /* 0x0022a4000800017f */
[----:B--2---:R-:W-:Y:S05]  /*14220*/  @!P0 NANOSLEEP.SYNCS 0x989680 ;  /* 0x009896800000895d */ /* 0x004fea0003900000 */
[----:B------:R-:W2:Y:S02]  /*14230*/  @!P0 SYNCS.PHASECHK.TRANS64 P0, [R3+URZ+0x29870], R0 ;  /* 0x02987000030085a7 */ /* 0x000ea4000800007f */
[----:B--2---:R-:W-:Y:S05]  /*14240*/  @!P0 BRA `(.L_x_1991) ;  /* 0xfffffffc00f08947 */ /* 0x004fea000383ffff */
[----:B------:R-:W-:Y:S05]  /*14250*/  BRA `(.L_x_2028) ;  /* 0xffffffe8009c7947 */ /* 0x000fea000383ffff */
.L_x_1993:
[----:B-1----:R1:W2:Y:S02]  /*14260*/  SYNCS.PHASECHK.TRANS64.TRYWAIT P0, [R3+URZ+0x29860], R2 ;  /* 0x02986002030075a7 */ /* 0x0022a4000800017f */
[----:B--2---:R-:W-:Y:S05]  /*14270*/  @!P0 NANOSLEEP.SYNCS 0x989680 ;  /* 0x009896800000895d */ /* 0x004fea0003900000 */
[----:B------:R-:W2:Y:S02]  /*14280*/  @!P0 SYNCS.PHASECHK.TRANS64 P0, [R3+URZ+0x29860], R2 ;  /* 0x02986002030085a7 */ /* 0x000ea4000800007f */
[----:B--2---:R-:W-:Y:S05]  /*14290*/  @!P0 BRA `(.L_x_1993) ;  /* 0xfffffffc00f08947 */ /* 0x004fea000383ffff */
[----:B------:R-:W-:Y:S05]  /*142a0*/  BRA `(.L_x_2029) ;  /* 0xffffffe800ac7947 */ /* 0x000fea000383ffff */
.L_x_1995:
[----:B0-----:R0:W1:Y:S02]  /*142b0*/  SYNCS.PHASECHK.TRANS64.TRYWAIT P0, [R9+URZ+0x29820], R2 ;  /* 0x02982002090075a7 */ /* 0x001064000800017f */
[----:B-1----:R-:W-:Y:S05]  /*142c0*/  @!P0 NANOSLEEP.SYNCS 0x989680 ;  /* 0x009896800000895d */ /* 0x002fea0003900000 */
[----:B------:R-:W1:Y:S02]  /*142d0*/  @!P0 SYNCS.PHASECHK.TRANS64 P0, [R9+URZ+0x29820], R2 ;  /* 0x02982002090085a7 */ /* 0x000e64000800007f */
[----:B-1----:R-:W-:Y:S05]  /*142e0*/  @!P0 BRA `(.L_x_1995) ;  /* 0xfffffffc00f08947 */ /* 0x002fea000383ffff */
[----:B------:R-:W-:Y:S05]  /*142f0*/  BRA `(.L_x_2030) ;  /* 0xfffffff000207947 */ /* 0x000fea000383ffff */
.L_x_1997:
[----:B0-----:R0:W1:Y:S02]  /*14300*/  SYNCS.PHASECHK.TRANS64.TRYWAIT P1, [R5+URZ], R4 ;  /* 0x00000004050075a7 */ /* 0x001064000802017f */
[----:B-1----:R-:W-:Y:S05]  /*14310*/  @!P1 NANOSLEEP.SYNCS 0x989680 ;  /* 0x009896800000995d */ /* 0x002fea0003900000 */
[----:B------:R-:W1:Y:S02]  /*14320*/  @!P1 SYNCS.PHASECHK.TRANS64 P1, [R5+URZ], R4 ;  /* 0x00000004050095a7 */ /* 0x000e64000802007f */
[----:B-1----:R-:W-:Y:S05]  /*14330*/  @!P1 BRA `(.L_x_1997) ;  /* 0xfffffffc00f09947 */ /* 0x002fea000383ffff */
[----:B------:R-:W-:Y:S05]  /*14340*/  BRA `(.L_x_2031) ;  /* 0xfffffff000707947 */ /* 0x000fea000383ffff */
.L_x_1998:
[----:B-1----:R1:W2:Y:S02]  /*14350*/  SYNCS.PHASECHK.TRANS64.TRYWAIT P1, [R7+URZ], R2 ;  /* 0x00000002070075a7 */ /* 0x0022a4000802017f */
[----:B--2---:R-:W-:Y:S05]  /*14360*/  @!P1 NANOSLEEP.SYNCS 0x989680 ;  /* 0x009896800000995d */ /* 0x004fea0003900000 */
[----:B------:R-:W2:Y:S02]  /*14370*/  @!P1 SYNCS.PHASECHK.TRANS64 P1, [R7+URZ], R2 ;  /* 0x00000002070095a7 */ /* 0x000ea4000802007f */
[----:B--2---:R-:W-:Y:S05]  /*14380*/  @!P1 BRA `(.L_x_1998) ;  /* 0xfffffffc00f09947 */ /* 0x004fea000383ffff */
[----:B------:R-:W-:Y:S05]  /*14390*/  BRA `(.L_x_2032) ;  /* 0xfffffff000647947 */ /* 0x000fea000383ffff */
.L_x_2000:
[----:B0-----:R0:W2:Y:S02]  /*143a0*/  SYNCS.PHASECHK.TRANS64.TRYWAIT P1, [R5+URZ+0x29860], R4 ;  /* 0x02986004050075a7 */ /* 0x0010a4000802017f */
[----:B--2---:R-:W-:Y:S05]  /*143b0*/  @!P1 NANOSLEEP.SYNCS 0x989680 ;  /* 0x009896800000995d */ /* 0x004fea0003900000 */
[----:B------:R-:W2:Y:S02]  /*143c0*/  @!P1 SYNCS.PHASECHK.TRANS64 P1, [R5+URZ+0x29860], R4 ;  /* 0x02986004050095a7 */ /* 0x000ea4000802007f */
[----:B--2---:R-:W-:Y:S05]  /*143d0*/  @!P1 BRA `(.L_x_2000) ;  /* 0xfffffffc00f09947 */ /* 0x004fea000383ffff */
[----:B------:R-:W-:Y:S05]  /*143e0*/  BRA `(.L_x_2033) ;  /* 0xfffffff000647947 */ /* 0x000fea000383ffff */
.L_x_2002:
[----:B--2---:R2:W3:Y:S02]  /*143f0*/  SYNCS.PHASECHK.TRANS64.TRYWAIT P1, [R3+URZ+0x29860], R2 ;  /* 0x02986002030075a7 */ /* 0x0044e4000802017f */
[----:B---3--:R-:W-:Y:S05]  /*14400*/  @!P1 NANOSLEEP.SYNCS 0x989680 ;  /* 0x009896800000995d */ /* 0x008fea0003900000 */
[----:B------:R-:W3:Y:S02]  /*14410*/  @!P1 SYNCS.PHASECHK.TRANS64 P1, [R3+URZ+0x29860], R2 ;  /* 0x02986002030095a7 */ /* 0x000ee4000802007f */
[----:B---3--:R-:W-:Y:S05]  /*14420*/  @!P1 BRA `(.L_x_2002) ;  /* 0xfffffffc00f09947 */ /* 0x008fea000383ffff */
[----:B------:R-:W-:Y:S05]  /*14430*/  BRA `(.L_x_2034) ;  /* 0xfffffff000647947 */ /* 0x000fea000383ffff */
.L_x_2004:
[----:B---3--:R3:W4:Y:S02]  /*14440*/  SYNCS.PHASECHK.TRANS64.TRYWAIT P0, [R5+URZ+0x29880], R4 ;  /* 0x02988004050075a7 */ /* 0x008724000800017f */
[----:B----4-:R-:W-:Y:S05]  /*14450*/  @!P0 NANOSLEEP.SYNCS 0x989680 ;  /* 0x009896800000895d */ /* 0x010fea0003900000 */
[----:B------:R-:W4:Y:S02]  /*14460*/  @!P0 SYNCS.PHASECHK.TRANS64 P0, [R5+URZ+0x29880], R4 ;  /* 0x02988004050085a7 */ /* 0x000f24000800007f */
[----:B----4-:R-:W-:Y:S05]  /*14470*/  @!P0 BRA `(.L_x_2004) ;  /* 0xfffffffc00f08947 */ /* 0x010fea000383ffff */
[----:B------:R-:W-:Y:S05]  /*14480*/  BRA `(.L_x_2005) ;  /* 0xfffffff000607947 */ /* 0x000fea000383ffff */
.L_x_2035:
        /* <DEDUP_REMOVED lines=15> */
.L_x_2806:


//--------------------- .text._ZN7cutlass13device_kernelIN5flash11enable_sm90INS1_16FlashAttnFwdSm90INS1_25CollectiveMainloopFwdSm90ILi2EN4cute5tupleIJNS5_1CILi1EEES8_S8_EEENS6_IJNS7_ILi128EEENS7_ILi160EEENS7_ILi192EEEEEELi128ENS_12float_e4m3_tEfNS_4arch4Sm90ELb1ELb0ELb1ELb1ELb0ELb0ELb0ELb1ELb1ELb1ELb1ELb0EEENS1_21CollectiveEpilogueFwdINS6_IJSA_SA_SB_EEES9_NS_10bfloat16_tESG_Li256ELb1ELb1ELb1ELb1EEENS1_36VarlenDynamicPersistentTileSchedulerILi128ELi160ELi256ELi128ELb1ELb1ELb1ELb1ELb1ELb1EEEEEEEEEvNT_6ParamsE --------------------------
	.section	.text._ZN7cutlass13device_kernelIN5flash11enable_sm90INS1_16FlashAttnFwdSm90INS1_25CollectiveMainloopFwdSm90ILi2EN4cute5tupleIJNS5_1CILi1EEES8_S8_EEENS6_IJNS7_ILi128EEENS7_ILi160EEENS7_ILi192EEEEEELi128ENS_12float_e4m3_tEfNS_4arch4Sm90ELb1ELb0ELb1ELb1ELb0ELb0ELb0ELb1ELb1ELb1ELb1ELb0EEENS1_21CollectiveEpilogueFwdINS6_IJSA_SA_SB_EEES9_NS_10bfloat16_tESG_Li256ELb1ELb1ELb1ELb1EEENS1_36VarlenDynamicPersistentTileSchedulerILi128ELi160ELi256ELi128ELb1ELb1ELb1ELb1ELb1ELb1EEEEEEEEEvNT_6ParamsE,"ax",@progbits
	.align	128
.text._ZN7cutlass13device_kernelIN5flash11enable_sm90INS1_16FlashAttnFwdSm90INS1_25CollectiveMainloopFwdSm90ILi2EN4cute5tupleIJNS5_1CILi1EEES8_S8_EEENS6_IJNS7_ILi128EEENS7_ILi160EEENS7_ILi192EEEEEELi128ENS_12float_e4m3_tEfNS_4arch4Sm90ELb1ELb0ELb1ELb1ELb0ELb0ELb0ELb1ELb1ELb1ELb1ELb0EEENS1_21CollectiveEpilogueFwdINS6_IJSA_SA_SB_EEES9_NS_10bfloat16_tESG_Li256ELb1ELb1ELb1ELb1EEENS1_36VarlenDynamicPersistentTileSchedulerILi128ELi160ELi256ELi128ELb1ELb1ELb1ELb1ELb1ELb1EEEEEEEEEvNT_6ParamsE:
        .type           _ZN7cutlass13device_kernelIN5flash11enable_sm90INS1_16FlashAttnFwdSm90INS1_25CollectiveMainloopFwdSm90ILi2EN4cute5tupleIJNS5_1CILi1EEES8_S8_EEENS6_IJNS7_ILi128EEENS7_ILi160EEENS7_ILi192EEEEEELi128ENS_12float_e4m3_tEfNS_4arch4Sm90ELb1ELb0ELb1ELb1ELb0ELb0ELb0ELb1ELb1ELb1ELb1ELb0EEENS1_21CollectiveEpilogueFwdINS6_IJSA_SA_SB_EEES9_NS_10bfloat16_tESG_Li256ELb1ELb1ELb1ELb1EEENS1_36VarlenDynamicPersistentTileSchedulerILi128ELi160ELi256ELi128ELb1ELb1ELb1ELb1ELb1ELb1EEEEEEEEEvNT_6ParamsE,@function
        .size           _ZN7cutlass13device_kernelIN5flash11enable_sm90INS1_16FlashAttnFwdSm90INS1_25CollectiveMainloopFwdSm90ILi2EN4cute5tupleIJNS5_1CILi1EEES8_S8_EEENS6_IJNS7_ILi128EEENS7_ILi160EEENS7_ILi192EEEEEELi128ENS_12float_e4m3_tEfNS_4arch4Sm90ELb1ELb0ELb1ELb1ELb0ELb0ELb0ELb1ELb1ELb1ELb1ELb0EEENS1_21CollectiveEpilogueFwdINS6_IJSA_SA_SB_EEES9_NS_10bfloat16_tESG_Li256ELb1ELb1ELb1ELb1EEENS1_36VarlenDynamicPersistentTileSchedulerILi128ELi160ELi256ELi128ELb1ELb1ELb1ELb1ELb1ELb1EEEEEEEEEvNT_6ParamsE,(.L_x_2807 - _ZN7cutlass13device_kernelIN5flash11enable_sm90INS1_16FlashAttnFwdSm90INS1_25CollectiveMainloopFwdSm90ILi2EN4cute5tupleIJNS5_1CILi1EEES8_S8_EEENS6_IJNS7_ILi128EEENS7_ILi160EEENS7_ILi192EEEEEELi128ENS_12float_e4m3_tEfNS_4arch4Sm90ELb1ELb0ELb1ELb1ELb0ELb0ELb0ELb1ELb1ELb1ELb1ELb0EEENS1_21CollectiveEpilogueFwdINS6_IJSA_SA_SB_EEES9_NS_10bfloat16_tESG_Li256ELb1ELb1ELb1ELb1EEENS1_36VarlenDynamicPersistentTileSchedulerILi128ELi160ELi256ELi128ELb1ELb1ELb1ELb1ELb1ELb1EEEEEEEEEvNT_6ParamsE)
        .other          _ZN7cutlass13device_kernelIN5flash11enable_sm90INS1_16FlashAttnFwdSm90INS1_25CollectiveMainloopFwdSm90ILi2EN4cute5tupleIJNS5_1CILi1EEES8_S8_EEENS6_IJNS7_ILi128EEENS7_ILi160EEENS7_ILi192EEEEEELi128ENS_12float_e4m3_tEfNS_4arch4Sm90ELb1ELb0ELb1ELb1ELb0ELb0ELb0ELb1ELb1ELb1ELb1ELb0EEENS1_21CollectiveEpilogueFwdINS6_IJSA_SA_SB_EEES9_NS_10bfloat16_tESG_Li256ELb1ELb1ELb1ELb1EEENS1_36VarlenDynamicPersistentTileSchedulerILi128ELi160ELi256ELi128ELb1ELb1ELb1ELb1ELb1ELb1EEEEEEEEEvNT_6ParamsE,@"STO_CUDA_ENTRY STV_DEFAULT"
_ZN7cutlass13device_kernelIN5flash11enable_sm90INS1_16FlashAttnFwdSm90INS1_25CollectiveMainloopFwdSm90ILi2EN4cute5tupleIJNS5_1CILi1EEES8_S8_EEENS6_IJNS7_ILi128EEENS7_ILi160EEENS7_ILi192EEEEEELi128ENS_12float_e4m3_tEfNS_4arch4Sm90ELb1ELb0ELb1ELb1ELb0ELb0ELb0ELb1ELb1ELb1ELb1ELb0EEENS1_21CollectiveEpilogueFwdINS6_IJSA_SA_SB_EEES9_NS_10bfloat16_tESG_Li256ELb1ELb1ELb1ELb1EEENS1_36VarlenDynamicPersistentTileSchedulerILi128ELi160ELi256ELi128ELb1ELb1ELb1ELb1ELb1ELb1EEEEEEEEEvNT_6ParamsE:
        /* <DEDUP_REMOVED lines=18> */
.L_x_2037:
[----:B------:R-:W-:Y:S05]  /*0120*/  BSYNC B0 ;  /* 0x0000000000007941 */ /* 0x000fea0003800000 */
.L_x_2036:
        /* <DEDUP_REMOVED lines=41> */
.L_x_2038:
        /* <DEDUP_REMOVED lines=22> */
.L_x_2039:
        /* <DEDUP_REMOVED lines=18> */
.L_x_2040:
        /* <DEDUP_REMOVED lines=22> */
.L_x_2041:
        /* <DEDUP_REMOVED lines=22> */
.L_x_2042:
[----:B------:R-:W-:Y:S01]  /*0900*/  PLOP3.LUT P0, PT, PT, PT, UP0, 0x80, 0x0 ;  /* 0x000000000000781c */ /* 0x000fe20003f0f008 */
[----:B------:R-:W-:Y:S01]  /*0910*/  UMOV UR38, 0x1 ;  /* 0x0000000100267882 */ /* 0x000fe20000000000 */
[----:B------:R-:W-:Y:S01]  /*0920*/  NOP ;  /* 0x0000000000007918 */ /* 0x000fe20000000000 */
[----:B------:R-:W-:Y:S01]  /*0930*/  USEL UR38, UR38, 0x2, !UP0 ;  /* 0x0000000226267887 */ /* 0x000fe2000c000000 */
[----:B------:R-:W-:Y:S01]  /*0940*/  ULDC.64 UR54, c[0x0][0x208] ;  /* 0x0000820000367ab9 */ /* 0x000fe20000000a00 */
[----:B012-4-:R-:W-:Y:S08]  /*0950*/  BAR.SYNC.DEFER_BLOCKING 0x0 ;  /* 0x0000000000007b1d */ /* 0x017ff00000010000 */
[----:B------:R-:W-:Y:S05]  /*0960*/  @!P0 BRA `(.L_x_2043) ;  /* 0x0000011000f48947 */ /* 0x000fea0003800000 */
.L_x_2044:
        /* <DEDUP_REMOVED lines=29> */
[----:B------:R-:W-:Y:S01]  /*0b40*/  LEA.HI R2, R3, R224, RZ, 0x4 ;  /* 0x000000e003027211 */ /* 0x000fe200078f20ff */
[----:B------:R-:W-:Y:S01]  /*0b50*/  IMAD.SHL.U32 R4, R4, 0x20, RZ ;  /* 0x0000002004047824 */ /* 0x000fe200078e00ff */
[----:B------:R-:W-:Y:S01]  /*0b60*/  SHF.R.S32.HI R219, RZ, 0x7, R0 ;  /* 0x00000007ffdb7819 */ /* 0x000fe20000011400 */
[----:B------:R-:W-:Y:S01]  /*0b70*/  IMAD.IADD R203, R224, 0x1, -R203 ;  /* 0x00000001e0cb7824 */ /* 0x000fe200078e0acb */
[----:B------:R-:W-:Y:S02]  /*0b80*/  SHF.R.S32.HI R7, RZ, 0x4, R2 ;  /* 0x00000004ff077819 */ /* 0x000fe40000011402 */
[----:B------:R-:W-:Y:S02]  /*0b90*/  LOP3.LUT R5, R2, 0x3fffff0, RZ, 0xc0, !PT ;  /* 0x03fffff002057812 */ /* 0x000fe400078ec0ff */
[----:B------:R-:W-:-:S02]  /*0ba0*/  SHF.R.S32.HI R6, RZ, 0x1f, R203 ;  /* 0x0000001fff067819 */ /* 0x000fc400000114cb */
[----:B------:R-:W-:Y:S01]  /*0bb0*/  LOP3.LUT R4, R4, 0xfffffc00, RZ, 0xc0, !PT ;  /* 0xfffffc0004047812 */ /* 0x000fe200078ec0ff */
[----:B------:R-:W-:Y:S01]  /*0bc0*/  IMAD.IADD R5, R224, 0x1, -R5 ;  /* 0x00000001e0057824 */ /* 0x000fe200078e0a05 */
[----:B------:R-:W-:Y:S02]  /*0bd0*/  LEA.HI R2, R2, R7, RZ, 0x1 ;  /* 0x0000000702027211 */ /* 0x000fe400078f08ff */
[----:B------:R-:W-:Y:S01]  /*0be0*/  LEA.HI R8, R6, R203, RZ, 0x2 ;  /* 0x000000cb06087211 */ /* 0x000fe200078f10ff */
[----:B------:R-:W-:Y:S01]  /*0bf0*/  IMAD R5, R5, 0x40, R4 ;  /* 0x0000004005057824 */ /* 0x000fe200078e0204 */
[----:B------:R-:W-:Y:S02]  /*0c00*/  LOP3.LUT R2, R2, 0x1ffffffe, RZ, 0xc0, !PT ;  /* 0x1ffffffe02027812 */ /* 0x000fe400078ec0ff */
[----:B------:R-:W-:Y:S02]  /*0c10*/  LEA.HI R4, R3, R224, RZ, 0x2 ;  /* 0x000000e003047211 */ /* 0x000fe400078f10ff */
[----:B------:R-:W-:Y:S01]  /*0c20*/  SHF.R.S32.HI R9, RZ, 0x2, R8 ;  /* 0x00000002ff097819 */ /* 0x000fe20000011408 */
[----:B------:R-:W-:Y:S01]  /*0c30*/  IMAD.IADD R2, R7, 0x1, -R2 ;  /* 0x0000000107027824 */ /* 0x000fe200078e0a02 */
[----:B------:R-:W-:-:S02]  /*0c40*/  SHF.R.S32.HI R10, RZ, 0x1f, R8 ;  /* 0x0000001fff0a7819 */ /* 0x000fc40000011408 */
[----:B------:R-:W-:Y:S01]  /*0c50*/  LOP3.LUT R7, R4, 0xfffffffc, RZ, 0xc0, !PT ;  /* 0xfffffffc04077812 */ /* 0x000fe200078ec0ff */
[----:B------:R-:W-:Y:S01]  /*0c60*/  IMAD R221, R2, 0x8, R5 ;  /* 0x0000000802dd7824 */ /* 0x000fe200078e0205 */
[----:B------:R-:W-:Y:S02]  /*0c70*/  LEA.HI R3, R3, R224, RZ, 0x3 ;  /* 0x000000e003037211 */ /* 0x000fe400078f18ff */
[----:B------:R-:W-:Y:S01]  /*0c80*/  LEA.HI R10, R10, R9, RZ, 0x3 ;  /* 0x000000090a0a7211 */ /* 0x000fe200078f18ff */
[----:B------:R-:W-:Y:S01]  /*0c90*/  IMAD.IADD R7, R224, 0x1, -R7 ;  /* 0x00000001e0077824 */ /* 0x000fe200078e0a07 */
[----:B------:R-:W-:Y:S02]  /*0ca0*/  LOP3.LUT R5, R3, 0xfffffff8, RZ, 0xc0, !PT ;  /* 0xfffffff803057812 */ /* 0x000fe400078ec0ff */
[----:B------:R-:W-:Y:S02]  /*0cb0*/  LOP3.LUT R8, R8, 0x7ffffffc, RZ, 0xc0, !PT ;  /* 0x7ffffffc08087812 */ /* 0x000fe400078ec0ff */
[----:B------:R-:W-:Y:S01]  /*0cc0*/  LOP3.LUT R10, R10, 0xfffffff8, RZ, 0xc0, !PT ;  /* 0xfffffff80a0a7812 */ /* 0x000fe200078ec0ff */
[----:B------:R-:W-:Y:S01]  /*0cd0*/  IMAD.IADD R22, R224, 0x1, -R5 ;  /* 0x00000001e0167824 */ /* 0x000fe200078e0a05 */
[----:B------:R-:W-:Y:S01]  /*0ce0*/  LEA.HI R6, R6, R203, RZ, 0x5 ;  /* 0x000000cb06067211 */ /* 0x000fe200078f28ff */
[----:B------:R-:W-:Y:S01]  /*0cf0*/  IMAD.IADD R8, R203, 0x1, -R8 ;  /* 0x00000001cb087824 */ /* 0x000fe200078e0a08 */
[----:B------:R-:W-:Y:S01]  /*0d00*/  LEA.HI R0, R0, R219, RZ, 0x1 ;  /* 0x000000db00007211 */ /* 0x000fe200078f08ff */
[----:B------:R-:W-:Y:S01]  /*0d10*/  IMAD.IADD R9, R9, 0x1, -R10 ;  /* 0x0000000109097824 */ /* 0x000fe200078e0a0a */
[----:B------:R-:W-:Y:S01]  /*0d20*/  LEA.HI R2, R7, R7, RZ, 0x1 ;  /* 0x0000000707027211 */ /* 0x000fe200078f08ff */
[----:B------:R-:W-:Y:S01]  /*0d30*/  IMAD.SHL.U32 R16, R22, 0x8, RZ ;  /* 0x0000000816107824 */ /* 0x000fe200078e00ff */
[----:B------:R-:W-:Y:S01]  /*0d40*/  SHF.R.S32.HI R6, RZ, 0x5, R6 ;  /* 0x00000005ff067819 */ /* 0x000fe20000011406 */
[----:B------:R-:W-:Y:S01]  /*0d50*/  IMAD.SHL.U32 R17, R8, 0x2, RZ ;  /* 0x0000000208117824 */ /* 0x000fe200078e00ff */
[----:B------:R-:W-:Y:S01]  /*0d60*/  LOP3.LUT R0, R0, 0x3fffffe, RZ, 0xc0, !PT ;  /* 0x03fffffe00007812 */ /* 0x000fe200078ec0ff */
[----:B------:R-:W-:Y:S01]  /*0d70*/  VIADD R19, R16, 0x40 ;  /* 0x0000004010137836 */ /* 0x000fe20000000000 */
[----:B------:R-:W-:Y:S01]  /*0d80*/  LOP3.LUT R2, R2, 0x1ffffffe, RZ, 0xc0, !PT ;  /* 0x1ffffffe02027812 */ /* 0x000fe200078ec0ff */
[----:B------:R-:W-:Y:S01]  /*0d90*/  IMAD R9, R6, 0x10, R9 ;  /* 0x0000001006097824 */ /* 0x000fe200078e0209 */
[----:B------:R-:W-:Y:S01]  /*0da0*/  SHF.R.S32.HI R202, RZ, 0x3, R3 ;  /* 0x00000003ffca7819 */ /* 0x000fe20000011403 */
[----:B------:R-:W-:Y:S01]  /*0db0*/  IMAD.IADD R0, R219, 0x1, -R0 ;  /* 0x00000001db007824 */ /* 0x000fe200078e0a00 */
[----:B------:R-:W-:Y:S01]  /*0dc0*/  SHF.R.S32.HI R223, RZ, 0x1f, R16 ;  /* 0x0000001fffdf7819 */ /* 0x000fe20000011410 */
[C---:B------:R-:W-:Y:S01]  /*0dd0*/  VIADD R201, R17.reuse, 0x8 ;  /* 0x0000000811c97836 */ /* 0x040fe20000000000 */
[----:B------:R-:W-:Y:S01]  /*0de0*/  SHF.R.S32.HI R222, RZ, 0x1f, R19 ;  /* 0x0000001fffde7819 */ /* 0x000fe20000011413 */
[----:B------:R-:W-:-:S02]  /*0df0*/  VIADD R200, R17, 0x10 ;  /* 0x0000001011c87836 */ /* 0x000fc40000000000 */
        /* <DEDUP_REMOVED lines=26> */
[----:B------:R-:W-:Y:S01]  /*0fa0*/  IMAD.IADD R7, R7, 0x1, -R2 ;  /* 0x0000000107077824 */ /* 0x000fe200078e0a02 */
[----:B------:R-:W-:Y:S01]  /*0fb0*/  SHF.R.S32.HI R205, RZ, 0x1f, R188 ;  /* 0x0000001fffcd7819 */ /* 0x000fe200000114bc */
[----:B------:R-:W-:Y:S01]  /*0fc0*/  IMAD R220, R0, 0x40, R9 ;  /* 0x0000004000dc7824 */ /* 0x000fe200078e0209 */
[----:B------:R-:W-:-:S03]  /*0fd0*/  SHF.R.S32.HI R204, RZ, 0x1f, R23 ;  /* 0x0000001fffcc7819 */ /* 0x000fc60000011417 */
[----:B------:R-:W-:-:S07]  /*0fe0*/  IMAD R18, R7, 0x8, R220 ;  /* 0x0000000807127824 */ /* 0x000fce00078e02dc */
.L_x_2105:
[----:B0-23--:R-:W0:Y:S01]  /*0ff0*/  LDC.64 R2, c[0x0][0xc88] ;  /* 0x00032200ff027b82 */ /* 0x00de220000000a00 */
[----:B------:R-:W-:Y:S01]  /*1000*/  ULDC.64 UR8, c[0x0][0xa28] ;  /* 0x00028a0000087ab9 */ /* 0x000fe20000000a00 */
[----:B------:R-:W-:Y:S01]  /*1010*/  ULDC.64 UR10, c[0x0][0xa18] ;  /* 0x00028600000a7ab9 */ /* 0x000fe20000000a00 */
[----:B------:R-:W-:Y:S01]  /*1020*/  ULOP3.LUT UR4, UR6, 0xff000000, URZ, 0xc0, !UPT ;  /* 0xff00000006047892 */ /* 0x000fe2000f8ec03f */
        /* <DEDUP_REMOVED lines=19> */
[----:B----4-:R-:W-:Y:S01]  /*1160*/  IMAD.U32 R5, RZ, RZ, UR11 ;  /* 0x0000000bff057e24 */ /* 0x010fe2000f8e00ff */
[----:B------:R-:W2:Y:S01]  /*1170*/  @P0 LDG.E R2, desc[UR54][R2.64] ;  /* 0x0000003602020981 */ /* 0x000ea2000c1e1900 */
[----:B------:R-:W-:Y:S01]  /*1180*/  UISETP.NE.U32.AND UP0, UPT, UR8, URZ, UPT ;  /* 0x0000003f0800728c */ /* 0x000fe2000bf05070 */
[----:B------:R-:W-:Y:S02]  /*1190*/  ULDC.64 UR10, c[0x0][0xa20] ;  /* 0x00028800000a7ab9 */ /* 0x000fe40000000a00 */
[----:B------:R-:W3:Y:S01]  /*11a0*/  @P2 LDG.E R4, desc[UR54][R4.64] ;  /* 0x0000003604042981 */ /* 0x000ee2000c1e1900 */
[----:B------:R-:W-:Y:S01]  /*11b0*/  UISETP.NE.AND.EX UP0, UPT, UR9, URZ, UPT, UP0 ;  /* 0x0000003f0900728c */ /* 0x000fe2000bf05300 */
[----:B------:R-:W-:Y:S01]  /*11c0*/  ISETP.NE.U32.AND P1, PT, RZ, UR10, PT ;  /* 0x0000000aff007c0c */ /* 0x000fe2000bf25070 */
[----:B------:R-:W-:Y:S02]  /*11d0*/  ULOP3.LUT UR46, UR6, 0xff0000, URZ, 0xc0, !UPT ;  /* 0x00ff0000062e7892 */ /* 0x000fe4000f8ec03f */
[----:B------:R-:W-:Y:S01]  /*11e0*/  USHF.R.U32.HI UR4, URZ, 0x8, UR4 ;  /* 0x000000083f047899 */ /* 0x000fe20008011604 */
[----:B------:R-:W-:Y:S01]  /*11f0*/  ISETP.NE.AND.EX P1, PT, RZ, UR11, PT, P1 ;  /* 0x0000000bff007c0c */ /* 0x000fe2000bf25310 */
[----:B------:R-:W-:Y:S01]  /*1200*/  USEL UR7, UR7, 0x1, UP0 ;  /* 0x0000000107077887 */ /* 0x000fe20008000000 */
[----:B------:R-:W-:Y:S01]  /*1210*/  ULDC UR8, c[0x0][0x2f0] ;  /* 0x0000bc0000087ab9 */ /* 0x000fe20000000800 */
[----:B------:R-:W-:Y:S01]  /*1220*/  UMOV UR51, URZ ;  /* 0x0000003f00337c82 */ /* 0x000fe20008000000 */
        /* <DEDUP_REMOVED lines=20> */
.L_x_2045:
[----:B------:R-:W-:Y:S05]  /*1370*/  @!P1 BRA `(.L_x_2046) ;  /* 0x00000000001c9947 */ /* 0x000fea0003800000 */
[----:B------:R-:W-:-:S04]  /*1380*/  ULEA UR4, UP0, UR43, UR10, 0x2 ;  /* 0x0000000a2b047291 */ /* 0x000fc8000f80103f */
[----:B------:R-:W-:Y:S02]  /*1390*/  ULEA.HI.X UR6, UR43, UR11, UR42, 0x2, UP0 ;  /* 0x0000000b2b067291 */ /* 0x000fe400080f142a */
[----:B------:R-:W-:-:S04]  /*13a0*/  IMAD.U32 R2, RZ, RZ, UR4 ;  /* 0x00000004ff027e24 */ /* 0x000fc8000f8e00ff */
[----:B------:R-:W-:-:S05]  /*13b0*/  IMAD.U32 R3, RZ, RZ, UR6 ;  /* 0x00000006ff037e24 */ /* 0x000fca000f8e00ff */
[----:B------:R-:W2:Y:S02]  /*13c0*/  LDG.E R2, desc[UR54][R2.64] ;  /* 0x0000003602027981 */ /* 0x000ea4000c1e1900 */
[----:B--2---:R-:W-:Y:S01]  /*13d0*/  R2UR UR4, R2 ;  /* 0x00000000020472ca */ /* 0x004fe200000e0000 */
[----:B------:R-:W-:-:S14]  /*13e0*/  BRA `(.L_x_2047) ;  /* 0x0000000000347947 */ /* 0x000fdc0003800000 */
.L_x_2046:
        /* <DEDUP_REMOVED lines=13> */
.L_x_2047:
[----:B------:R-:W-:Y:S01]  /*14c0*/  ULDC UR6, c[0x0][0x448] ;  /* 0x0001120000067ab9 */ /* 0x000fe20000000800 */
[----:B------:R-:W-:Y:S02]  /*14d0*/  USHF.L.U32 UR36, UR5, 0x7, URZ ;  /* 0x0000000705247899 */ /* 0x000fe4000800063f */
[----:B------:R-:W-:Y:S02]  /*14e0*/  UISETP.NE.AND UP0, UPT, UR6, 0x1, UPT ;  /* 0x000000010600788c */ /* 0x000fe4000bf05270 */
[----:B------:R-:W-:Y:S02]  /*14f0*/  UIADD3 UR6, UR36, 0x7f, URZ ;  /* 0x0000007f24067890 */ /* 0x000fe4000fffe03f */
[----:B------:R-:W-:Y:S02]  /*1500*/  UIADD3 UR51, -UR51, UR4, URZ ;  /* 0x0000000433337290 */ /* 0x000fe4000fffe13f */
[----:B------:R-:W-:Y:S02]  /*1510*/  ULOP3.LUT UR37, UR46, 0xff, URZ, 0xc0, !UPT ;  /* 0x000000ff2e257892 */ /* 0x000fe4000f8ec03f */
[----:B------:R-:W-:-:S02]  /*1520*/  UIADD3 UR7, UR51, 0xa0, -UR52 ;  /* 0x000000a033077890 */ /* 0x000fc4000fffe834 */
[----:B------:R-:W-:Y:S01]  /*1530*/  USHF.R.U32.HI UR46, URZ, 0x10, UR46 ;  /* 0x000000103f2e7899 */ /* 0x000fe2000801162e */
[----:B------:R-:W-:Y:S01]  /*1540*/  @UP0 ULDC UR4, c[0x0][0x44c] ;  /* 0x0001130000040ab9 */ /* 0x000fe20000000800 */
[----:B------:R-:W-:Y:S01]  /*1550*/  @UP0 ULDC UR8, c[0x0][0x450] ;  /* 0x0001140000080ab9 */ /* 0x000fe20000000800 */
[----:B------:R-:W-:Y:S02]  /*1560*/  UIMAD.WIDE.U32 UR4, UR6, UR4, URZ ;  /* 0x00000004060472a5 */ /* 0x000fe4000f8e003f */
[----:B------:R-:W-:Y:S02]  /*1570*/  UIADD3 UR4, UR51, 0x9f, URZ ;  /* 0x0000009f33047890 */ /* 0x000fe4000fffe03f */
[----:B------:R-:W-:Y:S02]  /*1580*/  @UP0 USHF.R.U32.HI UR6, URZ, UR8, UR5 ;  /* 0x000000083f060299 */ /* 0x000fe40008011605 */
[----:B------:R-:W-:Y:S02]  /*1590*/  UIMAD.WIDE UR4, UR4, 0x66666667, URZ ;  /* 0x66666667040478a5 */ /* 0x000fe4000f8e023f */
[----:B------:R-:W-:-:S02]  /*15a0*/  UIADD3 UR6, UR7, UR6, URZ ;  /* 0x0000000607067290 */ /* 0x000fc4000fffe03f */
[----:B------:R-:W-:Y:S02]  /*15b0*/  USHF.R.U32.HI UR4, URZ, 0x1f, UR5 ;  /* 0x0000001f3f047899 */ /* 0x000fe40008011605 */
[----:B------:R-:W-:Y:S02]  /*15c0*/  UIMAD.WIDE UR6, UR6, 0x66666667, URZ ;  /* 0x66666667060678a5 */ /* 0x000fe4000f8e023f */
[----:B------:R-:W-:Y:S02]  /*15d0*/  ULEA.HI.SX32 UR4, UR5, UR4, 0x1a ;  /* 0x0000000405047291 */ /* 0x000fe4000f8fd23f */
[----:B------:R-:W-:-:S04]  /*15e0*/  USHF.R.U32.HI UR6, URZ, 0x1f, UR7 ;  /* 0x0000001f3f067899 */ /* 0x000fc80008011607 */
[----:B------:R-:W-:-:S04]  /*15f0*/  ULEA.HI.SX32 UR6, UR7, UR6, 0x1a ;  /* 0x0000000607067291 */ /* 0x000fc8000f8fd23f */
[----:B------:R-:W-:-:S04]  /*1600*/  UISETP.LT.AND UP0, UPT, UR4, UR6, UPT ;  /* 0x000000060400728c */ /* 0x000fc8000bf01270 */
[----:B------:R-:W-:-:S03]  /*1610*/  USEL UR9, UR4, UR6, UP0 ;  /* 0x0000000604097287 */ /* 0x000fc60008000000 */
[----:B------:R-:W-:Y:S01]  /*1620*/  UMOV UR4, URZ ;  /* 0x0000003f00047c82 */ /* 0x000fe20008000000 */
[----:B------:R-:W-:-:S06]  /*1630*/  UISETP.GE.AND UP0, UPT, UR9, 0x1, UPT ;  /* 0x000000010900788c */ /* 0x000fcc000bf06270 */
[----:B------:R-:W-:-:S13]  /*1640*/  PLOP3.LUT P0, PT, PT, PT, UP0, 0x80, 0x0 ;  /* 0x000000000000781c */ /* 0x000fda0003f0f008 */
[----:B------:R-:W-:Y:S05]  /*1650*/  @!P0 BRA `(.L_x_2048) ;  /* 0x0000000000908947 */ /* 0x000fea0003800000 */
        /* <DEDUP_REMOVED lines=36> */
.L_x_2048:
        /* <DEDUP_REMOVED lines=8> */
[----:B------:R-:W-:-:S02]  /*1920*/  VIADDMNMX R0, R3, UR39, R0, PT ;  /* 0x0000002703007c46 */ /* 0x000fc4000b800100 */
[----:B------:R-:W-:Y:S02]  /*1930*/  CS2R R10, SRZ ;  /* 0x00000000000a7805 */ /* 0x000fe4000001ff00 */
[----:B------:R-:W-:Y:S02]  /*1940*/  CS2R R36, SRZ ;  /* 0x0000000000247805 */ /* 0x000fe4000001ff00 */
[----:B------:R-:W-:Y:S02]  /*1950*/  CS2R R32, SRZ ;  /* 0x0000000000207805 */ /* 0x000fe4000001ff00 */
[----:B------:R-:W-:Y:S01]  /*1960*/  R2UR UR56, R0 ;  /* 0x00000000003872ca */ /* 0x000fe200000e0000 */
[----:B------:R-:W-:Y:S01]  /*1970*/  IMAD.MOV.U32 R0, RZ, RZ, RZ ;  /* 0x000000ffff007224 */ /* 0x000fe200078e00ff */
[----:B------:R-:W-:Y:S01]  /*1980*/  CS2R R12, SRZ ;  /* 0x00000000000c7805 */ /* 0x000fe2000001ff00 */
[----:B------:R-:W-:Y:S01]  /*1990*/  IMAD.MOV.U32 R47, RZ, RZ, RZ ;  /* 0x000000ffff2f7224 */ /* 0x000fe200078e00ff */
        /* <DEDUP_REMOVED lines=9> */
[----:B------:R-:W-:Y:S01]  /*1a30*/  UISETP.GT.AND UP0, UPT, UR56, UR39, UPT ;  /* 0x000000273800728c */ /* 0x000fe2000bf04270 */
[----:B------:R-:W-:Y:S01]  /*1a40*/  CS2R R60, SRZ ;  /* 0x00000000003c7805 */ /* 0x000fe2000001ff00 */
[----:B------:R-:W-:Y:S01]  /*1a50*/  IMAD.MOV.U32 R90, RZ, RZ, RZ ;  /* 0x000000ffff5a7224 */ /* 0x000fe200078e00ff */
[----:B------:R-:W-:Y:S02]  /*1a60*/  CS2R R62, SRZ ;  /* 0x00000000003e7805 */ /* 0x000fe4000001ff00 */
[----:B------:R-:W-:Y:S02]  /*1a70*/  CS2R R58, SRZ ;  /* 0x00000000003a7805 */ /* 0x000fe4000001ff00 */
[----:B------:R-:W-:-:S02]  /*1a80*/  CS2R R68, SRZ ;  /* 0x0000000000447805 */ /* 0x000fc4000001ff00 */
[----:B------:R-:W-:Y:S02]  /*1a90*/  PLOP3.LUT P1, PT, PT, PT, UP0, 0x80, 0x0 ;  /* 0x000000000000781c */ /* 0x000fe40003f2f008 */
        /* <DEDUP_REMOVED lines=43> */
.L_x_2050:
        /* <DEDUP_REMOVED lines=10> */
[----:B0-----:R-:W-:-:S02]  /*1df0*/  @P1 IMAD R2, R8, UR42, RZ ;  /* 0x0000002a08021c24 */ /* 0x001fc4000f8e02ff */
[----:B------:R-:W-:-:S04]  /*1e00*/  @P1 IMAD.WIDE.U32 R4, R8, UR43, RZ ;  /* 0x0000002b08041c25 */ /* 0x000fc8000f8e00ff */
[----:B------:R-:W-:Y:S02]  /*1e10*/  @P1 IMAD R9, R9, UR43, R2 ;  /* 0x0000002b09091c24 */ /* 0x000fe4000f8e0202 */
[C---:B-1----:R-:W-:Y:S02]  /*1e20*/  @P0 IMAD R0, R6.reuse, UR42, RZ ;  /* 0x0000002a06000c24 */ /* 0x042fe4000f8e02ff */
[----:B------:R-:W-:-:S04]  /*1e30*/  @P0 IMAD.WIDE.U32 R2, R6, UR43, RZ ;  /* 0x0000002b06020c25 */ /* 0x000fc8000f8e00ff */
[----:B------:R-:W-:Y:S02]  /*1e40*/  @P0 IMAD R7, R7, UR43, R0 ;  /* 0x0000002b07070c24 */ /* 0x000fe4000f8e0200 */
[----:B------:R-:W-:Y:S02]  /*1e50*/  @P1 IMAD.IADD R5, R5, 0x1, R9 ;  /* 0x0000000105051824 */ /* 0x000fe400078e0209 */
[----:B------:R-:W-:Y:S02]  /*1e60*/  @P0 IMAD.IADD R3, R3, 0x1, R7 ;  /* 0x0000000103030824 */ /* 0x000fe400078e0207 */
[----:B------:R-:W-:Y:S02]  /*1e70*/  IMAD.MOV.U32 R0, RZ, RZ, 0x3f800000 ;  /* 0x3f800000ff007424 */ /* 0x000fe400078e00ff */
[----:B--2---:R-:W-:-:S04]  /*1e80*/  @P0 IMAD.WIDE.U32 R2, R10, UR44, R2 ;  /* 0x0000002c0a020c25 */ /* 0x004fc8000f8e0002 */
[----:B---3--:R-:W-:Y:S01]  /*1e90*/  @P1 IMAD.WIDE.U32 R6, R12, UR44, R4 ;  /* 0x0000002c0c061c25 */ /* 0x008fe2000f8e0004 */
[----:B------:R-:W-:-:S03]  /*1ea0*/  @P0 LEA R4, P2, R2, UR4, 0x2 ;  /* 0x0000000402040c11 */ /* 0x000fc6000f8410ff */
[----:B------:R-:W-:Y:S01]  /*1eb0*/  @P0 IMAD R5, R11, UR44, R3 ;  /* 0x0000002c0b050c24 */ /* 0x000fe2000f8e0203 */
[----:B------:R-:W-:Y:S01]  /*1ec0*/  @P1 LEA R8, P3, R6, UR6, 0x2 ;  /* 0x0000000606081c11 */ /* 0x000fe2000f8610ff */
[----:B------:R-:W-:-:S03]  /*1ed0*/  @P1 IMAD R3, R13, UR44, R7 ;  /* 0x0000002c0d031c24 */ /* 0x000fc6000f8e0207 */
[----:B------:R-:W-:Y:S02]  /*1ee0*/  @P0 LEA.HI.X R5, R2, UR5, R5, 0x2, P2 ;  /* 0x0000000502050c11 */ /* 0x000fe400090f1405 */
[----:B------:R-:W-:Y:S01]  /*1ef0*/  @P1 LEA.HI.X R9, R6, UR7, R3, 0x2, P3 ;  /* 0x0000000706091c11 */ /* 0x000fe200098f1403 */
[----:B------:R-:W-:-:S04]  /*1f00*/  IMAD.MOV.U32 R3, RZ, RZ, 0x3f800000 ;  /* 0x3f800000ff037424 */ /* 0x000fc800078e00ff */
[----:B------:R-:W2:Y:S04]  /*1f10*/  @P1 LDG.E R0, desc[UR54][R8.64] ;  /* 0x0000003608001981 */ /* 0x000ea8000c1e1900 */
[----:B------:R-:W2:Y:S01]  /*1f20*/  @P0 LDG.E R3, desc[UR54][R4.64] ;  /* 0x0000003604030981 */ /* 0x000ea2000c1e1900 */
[----:B------:R-:W-:-:S04]  /*1f30*/  ULEA.HI UR4, UR48, UR48, URZ, 0x1 ;  /* 0x0000003030047291 */ /* 0x000fc8000f8f083f */
[----:B------:R-:W-:-:S04]  /*1f40*/  ULOP3.LUT UR4, UR4, 0xfffffffe, URZ, 0xc0, !UPT ;  /* 0xfffffffe04047892 */ /* 0x000fc8000f8ec03f */
[----:B------:R-:W-:-:S06]  /*1f50*/  UIADD3 UR4, UR48, -UR4, URZ ;  /* 0x8000000430047290 */ /* 0x000fcc000fffe03f */
[----:B------:R-:W-:Y:S01]  /*1f60*/  IMAD.U32 R2, RZ, RZ, UR4 ;  /* 0x00000004ff027e24 */ /* 0x000fe2000f8e00ff */
[----:B------:R-:W-:-:S04]  /*1f70*/  ULDC UR4, c[0x0][0x9d8] ;  /* 0x0002760000047ab9 */ /* 0x000fc80000000800 */
[----:B------:R-:W-:-:S04]  /*1f80*/  SHF.L.U32 R2, R2, 0x1f, RZ ;  /* 0x0000001f02027819 */ /* 0x000fc800000006ff */
[----:B------:R-:W0:Y:S01]  /*1f90*/  SYNCS.PHASECHK.TRANS64.TRYWAIT P0, [UR41+0x29800], R2 ;  /* 0x02980002ff0075a7 */ /* 0x000e220008000169 */
[----:B------:R-:W-:-:S05]  /*1fa0*/  IMAD.U32 R6, RZ, RZ, UR49 ;  /* 0x00000031ff067e24 */ /* 0x000fca000f8e00ff */
[----:B------:R-:W-:Y:S01]  /*1fb0*/  ISETP.NE.AND P1, PT, R6, 0x3, PT ;  /* 0x000000030600780c */ /* 0x000fe20003f25270 */
[----:B--2---:R-:W-:-:S04]  /*1fc0*/  FMUL.FTZ R0, R3, R0 ;  /* 0x0000000003007220 */ /* 0x004fc80000410000 */
[----:B------:R-:W-:Y:S01]  /*1fd0*/  FMUL.FTZ R0, R0, UR4 ;  /* 0x0000000400007c20 */ /* 0x000fe20008410000 */
[----:B0-----:R-:W-:Y:S07]  /*1fe0*/  @!P0 BRA `(.L_x_2051) ;  /* 0x00000160000c8947 */ /* 0x001fee0003800000 */
.L_x_2204:
[----:B------:R-:W-:Y:S05]  /*1ff0*/  @!P1 BRA `(.L_x_2052) ;  /* 0x0000000000049947 */ /* 0x000fea0003800000 */
[----:B------:R-:W-:Y:S01]  /*2000*/  BPT.TRAP 0x1 ;  /* 0x000000040000795c */ /* 0x000fe20000300000 */
.L_x_2052:
[----:B0-----:R-:W-:Y:S02]  /*2010*/  IMAD.U32 R2, RZ, RZ, UR53 ;  /* 0x00000035ff027e24 */ /* 0x001fe4000f8e00ff */
[----:B------:R-:W-:-:S03]  /*2020*/  IMAD.U32 R3, RZ, RZ, UR47 ;  /* 0x0000002fff037e24 */ /* 0x000fc6000f8e00ff */
[----:B------:R-:W-:Y:S02]  /*2030*/  LEA R2, R2, UR41, 0x3 ;  /* 0x0000002902027c11 */ /* 0x000fe4000f8e18ff */
[----:B------:R-:W-:-:S04]  /*2040*/  SHF.L.U32 R3, R3, 0x1f, RZ ;  /* 0x0000001f03037819 */ /* 0x000fc800000006ff */
[----:B------:R0:W1:Y:S01]  /*2050*/  SYNCS.PHASECHK.TRANS64.TRYWAIT P2, [R2+URZ+0x29830], R3 ;  /* 0x02983003020075a7 */ /* 0x000062000804017f */
[----:B------:R-:W-:Y:S05]  /*2060*/  @!P1 BRA `(.L_x_2053) ;  /* 0x0000000000049947 */ /* 0x000fea0003800000 */
[----:B------:R-:W-:Y:S01]  /*2070*/  BPT.TRAP 0x1 ;  /* 0x000000040000795c */ /* 0x000fe20000300000 */
.L_x_2053:
[----:B------:R-:W2:Y:S02]  /*2080*/  S2R R4, SR_TID.X ;  /* 0x0000000000047919 */ /* 0x000ea40000002100 */
[----:B--2---:R-:W-:Y:S01]  /*2090*/  LOP3.LUT P0, RZ, R4, 0x7f, RZ, 0xc0, !PT ;  /* 0x0000007f04ff7812 */ /* 0x004fe2000780c0ff */
[----:B-1----:R-:W-:-:S12]  /*20a0*/  @P2 BRA `(.L_x_2054) ;  /* 0x0000000000082947 */ /* 0x002fd80003800000 */
[----:B------:R-:W1:Y:S02]  /*20b0*/  SYNCS.PHASECHK.TRANS64.TRYWAIT P2, [R2+URZ+0x29830], R3 ;  /* 0x02983003020075a7 */ /* 0x000e64000804017f */
[----:B-1----:R-:W-:Y:S05]  /*20c0*/  @!P2 BRA `(.L_x_2055) ;  /* 0x0000015c00eca947 */ /* 0x002fea0003800000 */
.L_x_2054:
[----:B------:R-:W-:Y:S05]  /*20d0*/  WARPSYNC.ALL ;  /* 0x0000000000007948 */ /* 0x000fea0003800000 */
[----:B------:R-:W-:Y:S01]  /*20e0*/  UIADD3 UR4, UR41, 0x1a400, URZ ;  /* 0x0001a40029047890 */ /* 0x000fe2000fffe03f */
[----:B------:R-:W-:Y:S01]  /*20f0*/  WARPGROUP.ARRIVE ;  /* 0x00000000000079c5 */ /* 0x000fe20000000000 */
[----:B------:R-:W-:Y:S01]  /*2100*/  ULOP3.LUT UR28, UR57, 0x10000, URZ, 0xfc, !UPT ;  /* 0x00010000391c7892 */ /* 0x000fe2000f8efc3f */
[----:B01----:R-:W-:Y:S01]  /*2110*/  @!P0 VIADD R2, R2, 0x29840 ;  /* 0x0002984002028836 */ /* 0x003fe20000000000 */
[----:B------:R-:W-:Y:S01]  /*2120*/  USHF.R.U32.HI UR4, URZ, 0x4, UR4 ;  /* 0x000000043f047899 */ /* 0x000fe20008011604 */
[----:B------:R-:W-:Y:S01]  /*2130*/  UMOV UR25, 0x80000020 ;  /* 0x8000002000197882 */ /* 0x000fe20000000000 */
[----:B------:R-:W-:-:S02]  /*2140*/  UMOV UR27, 0x80000020 ;  /* 0x80000020001b7882 */ /* 0x000fc40000000000 */
[----:B------:R-:W-:Y:S01]  /*2150*/  ULOP3.LUT UR4, UR4, 0x3fff, URZ, 0xc0, !UPT ;  /* 0x00003fff04047892 */ /* 0x000fe2000f8ec03f */
[----:B------:R-:W-:Y:S01]  /*2160*/  UMOV UR24, UR28 ;  /* 0x0000001c00187c82 */ /* 0x000fe20008000000 */
[----:B------:R-:W-:Y:S02]  /*2170*/  UMOV UR5, UR25 ;  /* 0x0000001900057c82 */ /* 0x000fe40008000000 */
[----:B------:R-:W-:Y:S01]  /*2180*/  ULOP3.LUT UR50, UR4, 0x10000, URZ, 0xfc, !UPT ;  /* 0x0001000004327892 */ /* 0x000fe2000f8efc3f */
[----:B------:R-:W-:Y:S02]  /*2190*/  UMOV UR7, 0x80000020 ;  /* 0x8000002000077882 */ /* 0x000fe40000000000 */
[----:B------:R-:W-:Y:S01]  /*21a0*/  UMOV UR4, UR24 ;  /* 0x0000001800047c82 */ /* 0x000fe20008000000 */
[----:B------:R-:W-:Y:S01]  /*21b0*/  UIMAD UR32, UR53, 0x780, UR50 ;  /* 0x00000780352078a4 */ /* 0x000fe2000f8e0232 */
[----:B------:R-:W-:Y:S01]  /*21c0*/  UMOV UR8, UR24 ;  /* 0x0000001800087c82 */ /* 0x000fe20008000000 */
[----:B------:R-:W-:-:S02]  /*21d0*/  UMOV UR9, UR25 ;  /* 0x0000001900097c82 */ /* 0x000fc40008000000 */
[----:B------:R-:W-:Y:S02]  /*21e0*/  UIADD3 UR6, UR32, 0x100, URZ ;  /* 0x0000010020067890 */ /* 0x000fe4000fffe03f */
[----:B------:R-:W-:Y:S02]  /*21f0*/  UIADD3 UR10, UR32, 0x180, URZ ;  /* 0x00000180200a7890 */ /* 0x000fe4000fffe03f */
[----:B------:R-:W-:Y:S01]  /*2200*/  UMOV UR26, UR32 ;  /* 0x00000020001a7c82 */ /* 0x000fe20008000000 */
[----:B------:R-:W-:Y:S01]  /*2210*/  UMOV UR11, 0x80000020 ;  /* 0x80000020000b7882 */ /* 0x000fe20000000000 */
[----:B------:R-:W-:Y:S01]  /*2220*/  QGMMA.64x32x32.F32.E4M3.E4M3 R88, gdesc[UR24], RZ, !UPT, gsb0 ;  /* 0x00600000185879f3 */ /* 0x000fe2000c0008ff */
[----:B------:R-:W-:Y:S01]  /*2230*/  UIADD3 UR26, UR32, 0x80, URZ ;  /* 0x00000080201a7890 */ /* 0x000fe2000fffe03f */
[----:B------:R-:W-:Y:S01]  /*2240*/  UMOV UR27, 0x80000020 ;  /* 0x80000020001b7882 */ /* 0x000fe20000000000 */
[----:B------:R-:W-:Y:S02]  /*2250*/  UIADD3 UR12, UR28, 0x2, URZ ;  /* 0x000000021c0c7890 */ /* 0x000fe4000fffe03f */
[----:B------:R-:W-:Y:S01]  /*2260*/  UIADD3 UR14, UR32, 0x182, URZ ;  /* 0x00000182200e7890 */ /* 0x000fe2000fffe03f */
[----:B------:R-:W-:Y:S01]  /*2270*/  UMOV UR15, 0x80000020 ;  /* 0x80000020000f7882 */ /* 0x000fe20000000000 */
[----:B------:R-:W-:-:S02]  /*2280*/  UIADD3 UR16, UR28, 0x200, URZ ;  /* 0x000002001c107890 */ /* 0x000fc4000fffe03f */
[----:B------:R-:W-:Y:S01]  /*2290*/  UIADD3 UR18, UR32, 0x400, URZ ;  /* 0x0000040020127890 */ /* 0x000fe2000fffe03f */
[----:B------:R-:W-:Y:S01]  /*22a0*/  UMOV UR19, 0x80000020 ;  /* 0x8000002000137882 */ /* 0x000fe20000000000 */
[----:B------:R-:W-:Y:S01]  /*22b0*/  UIADD3 UR22, UR32, 0x402, URZ ;  /* 0x0000040220167890 */ /* 0x000fe2000fffe03f */
[----:B------:R-:W-:Y:S01]  /*22c0*/  UMOV UR23, 0x80000020 ;  /* 0x8000002000177882 */ /* 0x000fe20000000000 */
[----:B------:R-:W-:Y:S01]  /*22d0*/  UIADD3 UR30, UR32, 0x680, URZ ;  /* 0x00000680201e7890 */ /* 0x000fe2000fffe03f */
[----:B------:R-:W-:Y:S01]  /*22e0*/  UMOV UR31, 0x80000020 ;  /* 0x80000020001f7882 */ /* 0x000fe20000000000 */
[----:B------:R-:W-:Y:S01]  /*22f0*/  UIADD3 UR57, UR56, -0x2, URZ ;  /* 0xfffffffe38397890 */ /* 0x000fe2000fffe03f */
        /* <DEDUP_REMOVED lines=54> */
[----:B------:R-:W-:Y:S01]  /*2660*/  UIMAD UR7, UR56, -0xa0, UR51 ;  /* 0xffffff60380778a4 */ /* 0x000fe2000f8e0233 */
        /* <DEDUP_REMOVED lines=30> */
[----:B------:R-:W-:Y:S01]  /*2850*/  ULDC UR10, c[0x0][0x988] ;  /* 0x00026200000a7ab9 */ /* 0x000fe20000000800 */
[----:B------:R-:W-:Y:S01]  /*2860*/  UMOV UR11, UR36 ;  /* 0x00000024000b7c82 */ /* 0x000fe20008000000 */
        /* <DEDUP_REMOVED lines=47> */
[----:B------:R-:W-:Y:S02]  /*2b60*/  ULDC UR6, c[0x0][0x448] ;  /* 0x0001120000067ab9 */ /* 0x000fe40000000800 */
[----:B------:R-:W-:-:S06]  /*2b70*/  UISETP.NE.AND UP0, UPT, UR6, 0x1, UPT ;  /* 0x000000010600788c */ /* 0x000fcc000bf05270 */
[----:B------:R-:W-:-:S05]  /*2b80*/  PLOP3.LUT P2, PT, PT, PT, UP0, 0x80, 0x0 ;  /* 0x000000000000781c */ /* 0x000fca0003f4f008 */
[----:B------:R-:W-:Y:S01]  /*2b90*/  @UP0 ULDC UR6, c[0x0][0x44c] ;  /* 0x0001130000060ab9 */ /* 0x000fe20000000800 */
[----:B------:R-:W-:Y:S01]  /*2ba0*/  @UP0 ULDC UR14, c[0x0][0x450] ;  /* 0x00011400000e0ab9 */ /* 0x000fe20000000800 */
        /* <DEDUP_REMOVED lines=20> */
[----:B------:R0:W1:Y:S01]  /*2cf0*/  MUFU.TANH R104, R88 ;  /* 0x0000005800687308 */ /* 0x0000620000002400 */
[----:B------:R-:W-:Y:S01]  /*2d00*/  UMOV UR23, 0x80000020 ;  /* 0x8000002000177882 */ /* 0x000fe20000000000 */
[C---:B------:R-:W-:Y:S01]  /*2d10*/  FMUL.FTZ R93, R0.reuse, R93 ;  /* 0x0000005d005d7220 */ /* 0x040fe20000410000 */
[C---:B------:R-:W-:Y:S01]  /*2d20*/  FMUL.FTZ R96, R0.reuse, R96 ;  /* 0x0000006000607220 */ /* 0x040fe20000410000 */
[C---:B------:R-:W-:Y:S01]  /*2d30*/  FMUL.FTZ R97, R0.reuse, R97 ;  /* 0x0000006100617220 */ /* 0x040fe20000410000 */
[C---:B------:R-:W-:Y:S01]  /*2d40*/  FMUL.FTZ R100, R0.reuse, R100 ;  /* 0x0000006400647220 */ /* 0x040fe20000410000 */
[C---:B------:R-:W-:Y:S01]  /*2d50*/  FMUL.FTZ R5, R0.reuse, R94 ;  /* 0x0000005e00057220 */ /* 0x040fe20000410000 */
[C---:B------:R-:W-:Y:S01]  /*2d60*/  FMUL.FTZ R10, R0.reuse, R102 ;  /* 0x00000066000a7220 */ /* 0x040fe20000410000 */
[----:B------:R-:W2:Y:S01]  /*2d70*/  MUFU.TANH R89, R89 ;  /* 0x0000005900597308 */ /* 0x000ea20000002400 */
[C---:B0-----:R-:W-:Y:S01]  /*2d80*/  FMUL.FTZ R88, R0.reuse, R101 ;  /* 0x0000006500587220 */ /* 0x041fe20000410000 */
[C---:B------:R-:W-:Y:S01]  /*2d90*/  FMUL.FTZ R3, R0.reuse, R90 ;  /* 0x0000005a00037220 */ /* 0x040fe20000410000 */
[C---:B------:R-:W-:Y:S01]  /*2da0*/  FMUL.FTZ R4, R0.reuse, R91 ;  /* 0x0000005b00047220 */ /* 0x040fe20000410000 */
[C---:B------:R-:W-:Y:S01]  /*2db0*/  FMUL.FTZ R7, R0.reuse, R98 ;  /* 0x0000006200077220 */ /* 0x040fe20000410000 */
[----:B------:R-:W-:-:S03]  /*2dc0*/  FMUL.FTZ R8, R0, R99 ;  /* 0x0000006300087220 */ /* 0x000fc60000410000 */
[----:B------:R-:W0:Y:S08]  /*2dd0*/  MUFU.TANH R92, R92 ;  /* 0x0000005c005c7308 */ /* 0x000e300000002400 */
[----:B------:R-:W3:Y:S08]  /*2de0*/  MUFU.TANH R93, R93 ;  /* 0x0000005d005d7308 */ /* 0x000ef00000002400 */
[----:B------:R-:W4:Y:S08]  /*2df0*/  MUFU.TANH R96, R96 ;  /* 0x0000006000607308 */ /* 0x000f300000002400 */
[----:B------:R-:W5:Y:S08]  /*2e00*/  MUFU.TANH R97, R97 ;  /* 0x0000006100617308 */ /* 0x000f700000002400 */
[----:B------:R-:W5:Y:S08]  /*2e10*/  MUFU.TANH R105, R100 ;  /* 0x0000006400697308 */ /* 0x000f700000002400 */
[----:B------:R-:W5:Y:S01]  /*2e20*/  MUFU.TANH R88, R88 ;  /* 0x0000005800587308 */ /* 0x000f620000002400 */
[----:B------:R-:W-:-:S02]  /*2e30*/  WARPGROUP.DEPBAR.LE gsb0, 0x0 ;  /* 0x00008000000079c5 */ /* 0x000fc40000010000 */
[----:B------:R-:W-:Y:S01]  /*2e40*/  WARPGROUP.ARRIVE ;  /* 0x00000000000079c5 */ /* 0x000fe20000000000 */
[C---:B------:R-:W-:Y:S01]  /*2e50*/  FMUL.FTZ R77, R0.reuse, R77 ;  /* 0x0000004d004d7220 */ /* 0x040fe20000410000 */
[C---:B------:R-:W-:Y:S01]  /*2e60*/  FMUL.FTZ R15, R0.reuse, R83 ;  /* 0x00000053000f7220 */ /* 0x040fe20000410000 */
[C---:B------:R-:W-:Y:S01]  /*2e70*/  FMUL.FTZ R20, R0.reuse, R82 ;  /* 0x0000005200147220 */ /* 0x040fe20000410000 */
[C---:B------:R-:W-:Y:S01]  /*2e80*/  FMUL.FTZ R14, R0.reuse, R79 ;  /* 0x0000004f000e7220 */ /* 0x040fe20000410000 */
[----:B------:R1:W-:Y:S01]  /*2e90*/  MUFU.TANH R95, R77 ;  /* 0x0000004d005f7308 */ /* 0x0003e20000002400 */
[----:B------:R-:W-:Y:S01]  /*2ea0*/  QGMMA.64x32x32.F32.E4M3.E4M3 R56, gdesc[UR20], R56, gsb0 ;  /* 0x00600000143879f3 */ /* 0x000fe20008000838 */
[----:B------:R-:W-:Y:S01]  /*2eb0*/  UIADD3 UR22, UR32, 0x682, URZ ;  /* 0x0000068220167890 */ /* 0x000fe2000fffe03f */
[----:B------:R-:W-:Y:S01]  /*2ec0*/  IMAD.U32 R82, RZ, RZ, UR7 ;  /* 0x00000007ff527e24 */ /* 0x000fe2000f8e00ff */
[----:B------:R-:W-:Y:S01]  /*2ed0*/  UMOV UR23, 0x80000020 ;  /* 0x8000002000177882 */ /* 0x000fe20000000000 */
[C---:B------:R-:W-:Y:S01]  /*2ee0*/  FMUL.FTZ R72, R0.reuse, R72 ;  /* 0x0000004800487220 */ /* 0x040fe20000410000 */
[C---:B------:R-:W-:Y:S01]  /*2ef0*/  FMUL.FTZ R73, R0.reuse, R73 ;  /* 0x0000004900497220 */ /* 0x040fe20000410000 */
[----:B------:R-:W-:Y:S01]  /*2f00*/  FMUL.FTZ R76, R0, R76 ;  /* 0x0000004c004c7220 */ /* 0x000fe20000410000 */
[----:B------:R-:W-:Y:S01]  /*2f10*/  IADD3 R82, -R17, 0xa0, R82 ;  /* 0x000000a011527810 */ /* 0x000fe20007ffe152 */
[----:B-1----:R-:W-:Y:S01]  /*2f20*/  VIADD R77, R18, UR36 ;  /* 0x00000024124d7c36 */ /* 0x002fe20008000000 */
[----:B------:R1:W5:Y:S01]  /*2f30*/  MUFU.TANH R91, R72 ;  /* 0x00000048005b7308 */ /* 0x0003620000002400 */
        /* <DEDUP_REMOVED lines=8> */
[C---:B-1----:R-:W-:Y:S01]  /*2fc0*/  FMUL.FTZ R72, R0.reuse, R87 ;  /* 0x0000005700487220 */ /* 0x042fe20000410000 */
[----:B------:R-:W-:-:S06]  /*2fd0*/  FMUL.FTZ R12, R0, R74 ;  /* 0x0000004a000c7220 */ /* 0x000fcc0000410000 */
[----:B------:R-:W1:Y:S08]  /*2fe0*/  MUFU.TANH R76, R76 ;  /* 0x0000004c004c7308 */ /* 0x000e700000002400 */
[----:B------:R-:W1:Y:S08]  /*2ff0*/  MUFU.TANH R99, R80 ;  /* 0x0000005000637308 */ /* 0x000e700000002400 */
[----:B------:R-:W1:Y:S08]  /*3000*/  MUFU.TANH R81, R81 ;  /* 0x0000005100517308 */ /* 0x000e700000002400 */
[----:B------:R-:W1:Y:S08]  /*3010*/  MUFU.TANH R101, R84 ;  /* 0x0000005400657308 */ /* 0x000e700000002400 */
[----:B------:R-:W1:Y:S01]  /*3020*/  MUFU.TANH R85, R85 ;  /* 0x0000005500557308 */ /* 0x000e620000002400 */
        /* <DEDUP_REMOVED lines=14> */
[----:B------:R0:W-:Y:S01]  /*3110*/  MUFU.TANH R103, R57 ;  /* 0x0000003900677308 */ /* 0x0001e20000002400 */
[----:B--2---:R-:W-:Y:S01]  /*3120*/  @P2 IMAD.HI.U32 R60, R77, UR6, RZ ;  /* 0x000000064d3c2c27 */ /* 0x004fe2000f8e00ff */
[----:B------:R-:W-:-:S04]  /*3130*/  @UP0 ULDC UR6, c[0x0][0x450] ;  /* 0x0001140000060ab9 */ /* 0x000fc80000000800 */
[----:B------:R-:W-:Y:S01]  /*3140*/  @P2 SHF.R.U32.HI R77, RZ, UR6, R60 ;  /* 0x00000006ff4d2c19 */ /* 0x000fe2000801163c */
[----:B------:R-:W-:Y:S01]  /*3150*/  UIMAD UR6, UR56, -0xa0, URZ ;  /* 0xffffff60380678a4 */ /* 0x000fe2000f8e023f */
[----:B------:R2:W-:Y:S01]  /*3160*/  MUFU.TANH R107, R61 ;  /* 0x0000003d006b7308 */ /* 0x0005e20000002400 */
[C---:B0-----:R-:W-:Y:S01]  /*3170*/  FMUL.FTZ R57, R0.reuse, R58 ;  /* 0x0000003a00397220 */ /* 0x041fe20000410000 */
[C---:B------:R-:W-:Y:S01]  /*3180*/  FMUL.FTZ R58, R0.reuse, R62 ;  /* 0x0000003e003a7220 */ /* 0x040fe20000410000 */
[----:B------:R-:W0:Y:S01]  /*3190*/  SHFL.IDX PT, R83, R77, RZ, 0x1c1f ;  /* 0x001c1fff4d537589 */ /* 0x000e2200000e0000 */
[C---:B------:R-:W-:Y:S01]  /*31a0*/  FMUL.FTZ R60, R0.reuse, R67 ;  /* 0x00000043003c7220 */ /* 0x040fe20000410000 */
[----:B------:R-:W-:Y:S01]  /*31b0*/  IMAD.U32 R62, RZ, RZ, UR6 ;  /* 0x00000006ff3e7e24 */ /* 0x000fe2000f8e00ff */
[----:B------:R-:W-:Y:S01]  /*31c0*/  @UP0 ULDC UR6, c[0x0][0x44c] ;  /* 0x0001130000060ab9 */ /* 0x000fe20000000800 */
[----:B------:R-:W1:Y:S01]  /*31d0*/  SHFL.IDX PT, R77, R77, 0x1, 0x1c1f ;  /* 0x003c1f004d4d7f89 */ /* 0x000e6200000e0000 */
[----:B------:R-:W-:Y:S01]  /*31e0*/  MUFU.TANH R108, R65 ;  /* 0x00000041006c7308 */ /* 0x000fe20000002400 */
[C---:B--2---:R-:W-:Y:S01]  /*31f0*/  FMUL.FTZ R61, R0.reuse, R66 ;  /* 0x00000042003d7220 */ /* 0x044fe20000410000 */
[----:B------:R-:W-:Y:S01]  /*3200*/  IMAD.U32 R66, RZ, RZ, UR52 ;  /* 0x00000034ff427e24 */ /* 0x000fe2000f8e00ff */
[----:B------:R-:W-:Y:S01]  /*3210*/  IADD3 R79, -R17, 0xa1, R62 ;  /* 0x000000a1114f7810 */ /* 0x000fe20007ffe13e */
[----:B------:R-:W-:Y:S01]  /*3220*/  FMUL.FTZ R62, R0, R71 ;  /* 0x00000047003e7220 */ /* 0x000fe20000410000 */
[----:B------:R-:W-:-:S02]  /*3230*/  UIMAD.WIDE.U32 UR6, UR36, UR6, URZ ;  /* 0x00000006240672a5 */ /* 0x000fc4000f8e003f */
[----:B------:R-:W-:Y:S01]  /*3240*/  IADD3 R79, -R66, UR51, R79 ;  /* 0x00000033424f7c10 */ /* 0x000fe2000fffe14f */
[----:B------:R2:W1:Y:S01]  /*3250*/  MUFU.TANH R87, R56 ;  /* 0x0000003800577308 */ /* 0x0004620000002400 */
[----:B------:R-:W-:-:S04]  /*3260*/  @UP0 USHF.R.U32.HI UR11, URZ, UR14, UR7 ;  /* 0x0000000e3f0b0299 */ /* 0x000fc80008011607 */
[----:B------:R-:W-:-:S03]  /*3270*/  UIADD3 UR6, UR11, UR51, -UR52 ;  /* 0x000000330b067290 */ /* 0x000fc6000fffe834 */
[----:B------:R-:W1:Y:S01]  /*3280*/  MUFU.TANH R64, R64 ;  /* 0x0000004000407308 */ /* 0x000e620000002400 */
[C---:B--2---:R-:W-:Y:S01]  /*3290*/  FMUL.FTZ R56, R0.reuse, R59 ;  /* 0x0000003b00387220 */ /* 0x044fe20000410000 */
[C---:B------:R-:W-:Y:S01]  /*32a0*/  FMUL.FTZ R59, R0.reuse, R63 ;  /* 0x0000003f003b7220 */ /* 0x040fe20000410000 */
[----:B0-----:R-:W-:Y:S01]  /*32b0*/  VIADDMNMX R83, R83, R79, R82, PT ;  /* 0x0000004f53537246 */ /* 0x001fe20003800152 */
[----:B------:R-:W-:Y:S01]  /*32c0*/  FMUL.FTZ R63, R0, R70 ;  /* 0x00000046003f7220 */ /* 0x000fe20000410000 */
[----:B------:R-:W-:Y:S02]  /*32d0*/  UIMAD.WIDE UR6, UR6, 0x66666667, URZ ;  /* 0x66666667060678a5 */ /* 0x000fe4000f8e023f */
[C---:B------:R-:W-:Y:S01]  /*32e0*/  ISETP.GT.AND P5, PT, R83.reuse, RZ, PT ;  /* 0x000000ff5300720c */ /* 0x040fe20003fa4270 */
[----:B------:R-:W0:Y:S01]  /*32f0*/  MUFU.TANH R109, R68 ;  /* 0x00000044006d7308 */ /* 0x000e220000002400 */
[C---:B------:R-:W-:Y:S01]  /*3300*/  ISETP.GT.AND P6, PT, R83.reuse, 0x1, PT ;  /* 0x000000015300780c */ /* 0x040fe20003fc4270 */
[----:B------:R-:W-:Y:S01]  /*3310*/  USHF.R.U32.HI UR6, URZ, 0x1f, UR7 ;  /* 0x0000001f3f067899 */ /* 0x000fe20008011607 */
[----:B------:R-:W-:-:S02]  /*3320*/  ISETP.GT.AND P3, PT, R83, 0x8, PT ;  /* 0x000000085300780c */ /* 0x000fc40003f64270 */
[----:B------:R-:W-:Y:S01]  /*3330*/  FSEL R102, R104, -INF , P5 ;  /* 0xff80000068667808 */ /* 0x000fe20002800000 */
[----:B------:R-:W-:Y:S01]  /*3340*/  ULEA.HI.SX32 UR6, UR7, UR6, 0x1a ;  /* 0x0000000607067291 */ /* 0x000fe2000f8fd23f */
[----:B------:R-:W-:Y:S01]  /*3350*/  FSEL R94, R89, -INF , P6 ;  /* 0xff800000595e7808 */ /* 0x000fe20003000000 */
[----:B------:R2:W0:Y:S01]  /*3360*/  MUFU.TANH R110, R69 ;  /* 0x00000045006e7308 */ /* 0x0004220000002400 */
[C---:B------:R-:W-:Y:S01]  /*3370*/  ISETP.GT.AND P4, PT, R83.reuse, 0x9, PT ;  /* 0x000000095300780c */ /* 0x040fe20003f84270 */
[----:B------:R-:W-:Y:S01]  /*3380*/  UISETP.LT.AND UP1, UPT, UR39, UR6, UPT ;  /* 0x000000062700728c */ /* 0x000fe2000bf21270 */
[----:B------:R-:W-:Y:S02]  /*3390*/  FSEL R92, R92, -INF , P3 ;  /* 0xff8000005c5c7808 */ /* 0x000fe40001800000 */
[----:B------:R-:W-:Y:S01]  /*33a0*/  FMNMX.FTZ R65, R102, R94, !PT ;  /* 0x0000005e66417209 */ /* 0x000fe20007810000 */
[----:B------:R-:W-:Y:S02]  /*33b0*/  WARPGROUP.DEPBAR.LE gsb0, 0x0 ;  /* 0x00008000000079c5 */ /* 0x000fe40000010000 */
[----:B------:R-:W-:Y:S01]  /*33c0*/  ISETP.GT.AND P5, PT, R83, 0x10, PT ;  /* 0x000000105300780c */ /* 0x000fe20003fa4270 */
[----:B------:R-:W-:Y:S01]  /*33d0*/  WARPGROUP.ARRIVE ;  /* 0x00000000000079c5 */ /* 0x000fe20000000000 */
[----:B---3--:R-:W-:Y:S01]  /*33e0*/  FSEL R90, R93, -INF , P4 ;  /* 0xff8000005d5a7808 */ /* 0x008fe20002000000 */
[----:B------:R-:W-:Y:S01]  /*33f0*/  FMUL.FTZ R40, R0, R40 ;  /* 0x0000002800287220 */ /* 0x000fe20000410000 */
[----:B------:R-:W-:Y:S01]  /*3400*/  FMNMX.FTZ R65, R92, R65, !PT ;  /* 0x000000415c417209 */ /* 0x000fe20007810000 */
[----:B------:R-:W-:Y:S01]  /*3410*/  FMUL.FTZ R41, R0, R41 ;  /* 0x0000002900297220 */ /* 0x000fe20000410000 */
[C---:B------:R-:W-:Y:S01]  /*3420*/  ISETP.GT.AND P3, PT, R83.reuse, 0x11, PT ;  /* 0x000000115300780c */ /* 0x040fe20003f64270 */
[----:B------:R-:W-:Y:S01]  /*3430*/  QGMMA.64x32x32.F32.E4M3.E4M3 R24, gdesc[UR20], R24, gsb0 ;  /* 0x00600000141879f3 */ /* 0x000fe20008000818 */
[----:B----4-:R-:W-:Y:S01]  /*3440*/  FSEL R100, R96, -INF , P5 ;  /* 0xff80000060647808 */ /* 0x010fe20002800000 */
[----:B------:R3:W4:Y:S01]  /*3450*/  MUFU.TANH R111, R40 ;  /* 0x00000028006f7308 */ /* 0x0007220000002400 */
[----:B------:R-:W-:Y:S01]  /*3460*/  FMNMX.FTZ R65, R90, R65, !PT ;  /* 0x000000415a417209 */ /* 0x000fe20007810000 */
[C---:B------:R-:W-:Y:S01]  /*3470*/  FMUL.FTZ R44, R0.reuse, R44 ;  /* 0x0000002c002c7220 */ /* 0x040fe20000410000 */
[----:B------:R-:W-:Y:S01]  /*3480*/  ISETP.GT.AND P4, PT, R83, 0x18, PT ;  /* 0x000000185300780c */ /* 0x000fe20003f84270 */
[C---:B------:R-:W-:Y:S01]  /*3490*/  FMUL.FTZ R53, R0.reuse, R53 ;  /* 0x0000003500357220 */ /* 0x040fe20000410000 */
[----:B-----5:R-:W-:Y:S01]  /*34a0*/  FSEL R98, R97, -INF , P3 ;  /* 0xff80000061627808 */ /* 0x020fe20001800000 */
[----:B------:R-:W-:Y:S01]  /*34b0*/  FMUL.FTZ R45, R0, R45 ;  /* 0x0000002d002d7220 */ /* 0x000fe20000410000 */
[----:B------:R-:W-:Y:S01]  /*34c0*/  FMNMX.FTZ R65, R100, R65, !PT ;  /* 0x0000004164417209 */ /* 0x000fe20007810000 */
[----:B------:R5:W4:Y:S01]  /*34d0*/  MUFU.TANH R89, R41 ;  /* 0x0000002900597308 */ /* 0x000b220000002400 */
[----:B------:R-:W-:Y:S01]  /*34e0*/  ISETP.GT.AND P3, PT, R83, 0x19, PT ;  /* 0x000000195300780c */ /* 0x000fe20003f64270 */
[C---:B------:R-:W-:Y:S01]  /*34f0*/  FMUL.FTZ R52, R0.reuse, R52 ;  /* 0x0000003400347220 */ /* 0x040fe20000410000 */
[----:B------:R-:W-:Y:S01]  /*3500*/  FSEL R96, R105, -INF , P4 ;  /* 0xff80000069607808 */ /* 0x000fe20002000000 */
[----:B------:R-:W-:Y:S01]  /*3510*/  FMUL.FTZ R48, R0, R48 ;  /* 0x0000003000307220 */ /* 0x000fe20000410000 */
[----:B------:R-:W-:Y:S01]  /*3520*/  FMNMX.FTZ R65, R98, R65, !PT ;  /* 0x0000004162417209 */ /* 0x000fe20007810000 */
[----:B------:R-:W-:Y:S01]  /*3530*/  FMUL.FTZ R49, R0, R49 ;  /* 0x0000003100317220 */ /* 0x000fe20000410000 */
[C---:B------:R-:W-:Y:S01]  /*3540*/  ISETP.GT.AND P4, PT, R83.reuse, 0x20, PT ;  /* 0x000000205300780c */ /* 0x040fe20003f84270 */
[----:B------:R-:W4:Y:S01]  /*3550*/  MUFU.TANH R93, R44 ;  /* 0x0000002c005d7308 */ /* 0x000f220000002400 */
[----:B------:R-:W-:Y:S01]  /*3560*/  FSEL R88, R88, -INF , P3 ;  /* 0xff80000058587808 */ /* 0x000fe20001800000 */
[----:B--2---:R-:W-:Y:S01]  /*3570*/  FMUL.FTZ R69, R0, R42 ;  /* 0x0000002a00457220 */ /* 0x004fe20000410000 */
[----:B------:R-:W-:Y:S01]  /*3580*/  FMNMX.FTZ R65, R96, R65, !PT ;  /* 0x0000004160417209 */ /* 0x000fe20007810000 */
[----:B------:R-:W-:Y:S01]  /*3590*/  USEL UR56, UR39, UR6, !UP1 ;  /* 0x0000000627387287 */ /* 0x000fe2000c800000 */
[----:B------:R-:W-:-:S02]  /*35a0*/  ISETP.GT.AND P3, PT, R83, 0x21, PT ;  /* 0x000000215300780c */ /* 0x000fc40003f64270 */
[----:B------:R-:W-:Y:S01]  /*35b0*/  FSEL R86, R91, -INF , P4 ;  /* 0xff8000005b567808 */ /* 0x000fe20002000000 */
[----:B------:R-:W2:Y:S01]  /*35c0*/  MUFU.TANH R45, R45 ;  /* 0x0000002d002d7308 */ /* 0x000ea20000002400 */
[----:B------:R-:W-:Y:S01]  /*35d0*/  FMNMX.FTZ R65, R88, R65, !PT ;  /* 0x0000004158417209 */ /* 0x000fe20007810000 */
[----:B------:R-:W-:Y:S01]  /*35e0*/  UISETP.GE.AND UP1, UPT, UR57, UR56, UPT ;  /* 0x000000383900728c */ /* 0x000fe2000bf26270 */
[----:B------:R-:W-:Y:S02]  /*35f0*/  ISETP.GT.AND P4, PT, R83, 0x28, PT ;  /* 0x000000285300780c */ /* 0x000fe40003f84270 */
[----:B------:R-:W-:Y:S01]  /*3600*/  FSEL R84, R73, -INF , P3 ;  /* 0xff80000049547808 */ /* 0x000fe20001800000 */
[----:B------:R-:W-:Y:S01]  /*3610*/  FMUL.FTZ R73, R0, R43 ;  /* 0x0000002b00497220 */ /* 0x000fe20000410000 */
[----:B------:R-:W-:Y:S01]  /*3620*/  FMNMX.FTZ R65, R86, R65, !PT ;  /* 0x0000004156417209 */ /* 0x000fe20007810000 */
[----:B------:R-:W2:Y:S01]  /*3630*/  MUFU.TANH R48, R48 ;  /* 0x0000003000307308 */ /* 0x000ea20000002400 */
[----:B------:R-:W-:-:S02]  /*3640*/  ISETP.GT.AND P3, PT, R83, 0x29, PT ;  /* 0x000000295300780c */ /* 0x000fc40003f64270 */
[----:B-1----:R-:W-:Y:S02]  /*3650*/  FSEL R80, R76, -INF , P4 ;  /* 0xff8000004c507808 */ /* 0x002fe40002000000 */
[----:B------:R-:W-:Y:S02]  /*3660*/  FMNMX.FTZ R65, R84, R65, !PT ;  /* 0x0000004154417209 */ /* 0x000fe40007810000 */
[----:B------:R-:W-:Y:S01]  /*3670*/  ISETP.GT.AND P4, PT, R83, 0x30, PT ;  /* 0x000000305300780c */ /* 0x000fe20003f84270 */
[----:B------:R-:W1:Y:S01]  /*3680*/  MUFU.TANH R91, R49 ;  /* 0x00000031005b7308 */ /* 0x000e620000002400 */
[----:B------:R-:W-:Y:S02]  /*3690*/  FSEL R78, R95, -INF , P3 ;  /* 0xff8000005f4e7808 */ /* 0x000fe40001800000 */
[----:B------:R-:W-:Y:S02]  /*36a0*/  FMNMX.FTZ R65, R80, R65, !PT ;  /* 0x0000004150417209 */ /* 0x000fe40007810000 */
[----:B------:R-:W-:-:S02]  /*36b0*/  ISETP.GT.AND P3, PT, R83, 0x31, PT ;  /* 0x000000315300780c */ /* 0x000fc40003f64270 */
[----:B------:R-:W-:Y:S01]  /*36c0*/  FSEL R76, R99, -INF , P4 ;  /* 0xff800000634c7808 */ /* 0x000fe20002000000 */
[----:B------:R-:W1:Y:S01]  /*36d0*/  MUFU.TANH R95, R52 ;  /* 0x00000034005f7308 */ /* 0x000e620000002400 */
[----:B------:R-:W-:Y:S01]  /*36e0*/  FMNMX.FTZ R65, R78, R65, !PT ;  /* 0x000000414e417209 */ /* 0x000fe20007810000 */
[----:B------:R-:W-:Y:S01]  /*36f0*/  FMUL.FTZ R99, R0, R51 ;  /* 0x0000003300637220 */ /* 0x000fe20000410000 */
[----:B------:R-:W-:Y:S02]  /*3700*/  ISETP.GT.AND P4, PT, R83, 0x38, PT ;  /* 0x000000385300780c */ /* 0x000fe40003f84270 */
[----:B------:R-:W-:Y:S02]  /*3710*/  FSEL R75, R81, -INF , P3 ;  /* 0xff800000514b7808 */ /* 0x000fe40001800000 */
[----:B---3--:R-:W-:Y:S01]  /*3720*/  FMNMX.FTZ R40, R76, R65, !PT ;  /* 0x000000414c287209 */ /* 0x008fe20007810000 */
[----:B------:R-:W3:Y:S01]  /*3730*/  MUFU.TANH R81, R53 ;  /* 0x0000003500517308 */ /* 0x000ee20000002400 */
[----:B------:R-:W-:Y:S01]  /*3740*/  ISETP.GT.AND P3, PT, R83, 0x39, PT ;  /* 0x000000395300780c */ /* 0x000fe20003f64270 */
[----:B------:R-:W-:-:S02]  /*3750*/  WARPGROUP.DEPBAR.LE gsb0, 0x0 ;  /* 0x00008000000079c5 */ /* 0x000fc40000010000 */
[----:B------:R-:W-:Y:S01]  /*3760*/  FSEL R74, R101, -INF , P4 ;  /* 0xff800000654a7808 */ /* 0x000fe20002000000 */
[C---:B------:R-:W-:Y:S01]  /*3770*/  FMUL.FTZ R24, R0.reuse, R24 ;  /* 0x0000001800187220 */ /* 0x040fe20000410000 */
[----:B-----5:R-:W-:Y:S01]  /*3780*/  FMNMX.FTZ R41, R75, R40, !PT ;  /* 0x000000284b297209 */ /* 0x020fe20007810000 */
[C---:B------:R-:W-:Y:S01]  /*3790*/  FMUL.FTZ R25, R0.reuse, R25 ;  /* 0x0000001900197220 */ /* 0x040fe20000410000 */
[----:B------:R-:W-:Y:S01]  /*37a0*/  ISETP.GT.AND P4, PT, R83, 0x40, PT ;  /* 0x000000405300780c */ /* 0x000fe20003f84270 */
[C---:B------:R-:W-:Y:S01]  /*37b0*/  FMUL.FTZ R29, R0.reuse, R29 ;  /* 0x0000001d001d7220 */ /* 0x040fe20000410000 */
[----:B------:R-:W-:Y:S01]  /*37c0*/  FSEL R71, R85, -INF , P3 ;  /* 0xff80000055477808 */ /* 0x000fe20001800000 */
[----:B------:R-:W-:Y:S01]  /*37d0*/  FMUL.FTZ R32, R0, R32 ;  /* 0x0000002000207220 */ /* 0x000fe20000410000 */
[----:B------:R-:W-:Y:S01]  /*37e0*/  FMNMX.FTZ R40, R74, R41, !PT ;  /* 0x000000294a287209 */ /* 0x000fe20007810000 */
[----:B------:R5:W3:Y:S01]  /*37f0*/  MUFU.TANH R85, R24 ;  /* 0x0000001800557308 */ /* 0x000ae20000002400 */
[----:B------:R-:W-:Y:S01]  /*3800*/  ISETP.GT.AND P3, PT, R83, 0x41, PT ;  /* 0x000000415300780c */ /* 0x000fe20003f64270 */
[C---:B------:R-:W-:Y:S01]  /*3810*/  FMUL.FTZ R33, R0.reuse, R33 ;  /* 0x0000002100217220 */ /* 0x040fe20000410000 */
[----:B------:R-:W-:Y:S01]  /*3820*/  FSEL R70, R87, -INF , P4 ;  /* 0xff80000057467808 */ /* 0x000fe20002000000 */
[----:B------:R-:W-:Y:S01]  /*3830*/  FMUL.FTZ R101, R0, R39 ;  /* 0x0000002700657220 */ /* 0x000fe20000410000 */
[----:B------:R-:W-:-:S02]  /*3840*/  FMNMX.FTZ R41, R71, R40, !PT ;  /* 0x0000002847297209 */ /* 0x000fc40007810000 */
[----:B------:R-:W-:Y:S01]  /*3850*/  ISETP.GT.AND P4, PT, R83, 0x48, PT ;  /* 0x000000485300780c */ /* 0x000fe20003f84270 */
[----:B------:R-:W3:Y:S01]  /*3860*/  MUFU.TANH R87, R25 ;  /* 0x0000001900577308 */ /* 0x000ee20000002400 */
[----:B------:R-:W-:Y:S01]  /*3870*/  FSEL R68, R103, -INF , P3 ;  /* 0xff80000067447808 */ /* 0x000fe20001800000 */
[----:B-----5:R-:W-:Y:S01]  /*3880*/  FMUL.FTZ R24, R0, R28 ;  /* 0x0000001c00187220 */ /* 0x020fe20000410000 */
[----:B------:R-:W-:Y:S01]  /*3890*/  FMNMX.FTZ R41, R70, R41, !PT ;  /* 0x0000002946297209 */ /* 0x000fe20007810000 */
[C---:B------:R-:W-:Y:S01]  /*38a0*/  FMUL.FTZ R103, R0.reuse, R54 ;  /* 0x0000003600677220 */ /* 0x040fe20000410000 */
[----:B------:R-:W-:Y:S01]  /*38b0*/  ISETP.GT.AND P3, PT, R83, 0x49, PT ;  /* 0x000000495300780c */ /* 0x000fe20003f64270 */
[----:B------:R-:W-:Y:S01]  /*38c0*/  FMUL.FTZ R54, R0, R35 ;  /* 0x0000002300367220 */ /* 0x000fe20000410000 */
[----:B------:R-:W-:Y:S01]  /*38d0*/  FSEL R67, R106, -INF , P4 ;  /* 0xff8000006a437808 */ /* 0x000fe20002000000 */
[----:B------:R-:W5:Y:S01]  /*38e0*/  MUFU.TANH R97, R24 ;  /* 0x0000001800617308 */ /* 0x000f620000002400 */
[----:B------:R-:W-:-:S02]  /*38f0*/  FMNMX.FTZ R40, R68, R41, !PT ;  /* 0x0000002944287209 */ /* 0x000fc40007810000 */
[----:B------:R-:W-:Y:S02]  /*3900*/  ISETP.GT.AND P4, PT, R83, 0x50, PT ;  /* 0x000000505300780c */ /* 0x000fe40003f84270 */
[----:B------:R-:W-:Y:S02]  /*3910*/  FSEL R66, R107, -INF , P3 ;  /* 0xff8000006b427808 */ /* 0x000fe40001800000 */
[----:B------:R-:W-:Y:S01]  /*3920*/  FMNMX.FTZ R41, R67, R40, !PT ;  /* 0x0000002843297209 */ /* 0x000fe20007810000 */
[----:B------:R-:W-:Y:S01]  /*3930*/  MUFU.TANH R3, R3 ;  /* 0x0000000300037308 */ /* 0x000fe20000002400 */
[----:B------:R-:W-:Y:S02]  /*3940*/  ISETP.GT.AND P3, PT, R83, 0x51, PT ;  /* 0x000000515300780c */ /* 0x000fe40003f64270 */
[----:B------:R-:W-:Y:S02]  /*3950*/  FSEL R65, R64, -INF , P4 ;  /* 0xff80000040417808 */ /* 0x000fe40002000000 */
[----:B------:R-:W-:-:S02]  /*3960*/  FMNMX.FTZ R40, R66, R41, !PT ;  /* 0x0000002942287209 */ /* 0x000fc40007810000 */
[----:B------:R-:W-:Y:S01]  /*3970*/  ISETP.GT.AND P4, PT, R83, 0x58, PT ;  /* 0x000000585300780c */ /* 0x000fe20003f84270 */
[----:B------:R-:W-:Y:S01]  /*3980*/  MUFU.TANH R4, R4 ;  /* 0x0000000400047308 */ /* 0x000fe20000002400 */
[----:B------:R-:W-:Y:S02]  /*3990*/  FSEL R64, R108, -INF , P3 ;  /* 0xff8000006c407808 */ /* 0x000fe40001800000 */
[----:B------:R-:W-:Y:S02]  /*39a0*/  FMNMX.FTZ R41, R65, R40, !PT ;  /* 0x0000002841297209 */ /* 0x000fe40007810000 */
[----:B------:R-:W-:Y:S02]  /*39b0*/  ISETP.GT.AND P3, PT, R83, 0x59, PT ;  /* 0x000000595300780c */ /* 0x000fe40003f64270 */
[----:B0-----:R-:W-:Y:S01]  /*39c0*/  FSEL R53, R109, -INF , P4 ;  /* 0xff8000006d357808 */ /* 0x001fe20002000000 */
[----:B------:R-:W-:Y:S01]  /*39d0*/  MUFU.TANH R5, R5 ;  /* 0x0000000500057308 */ /* 0x000fe20000002400 */
[----:B------:R-:W-:-:S02]  /*39e0*/  FMNMX.FTZ R40, R64, R41, !PT ;  /* 0x0000002940287209 */ /* 0x000fc40007810000 */
[----:B------:R-:W-:Y:S02]  /*39f0*/  ISETP.GT.AND P4, PT, R83, 0x60, PT ;  /* 0x000000605300780c */ /* 0x000fe40003f84270 */
[----:B------:R-:W-:Y:S02]  /*3a00*/  FSEL R52, R110, -INF , P3 ;  /* 0xff8000006e347808 */ /* 0x000fe40001800000 */
[----:B------:R-:W-:Y:S01]  /*3a10*/  FMNMX.FTZ R41, R53, R40, !PT ;  /* 0x0000002835297209 */ /* 0x000fe20007810000 */
[----:B------:R-:W-:Y:S01]  /*3a20*/  MUFU.TANH R6, R6 ;  /* 0x0000000600067308 */ /* 0x000fe20000002400 */
[----:B------:R-:W-:Y:S02]  /*3a30*/  ISETP.GT.AND P3, PT, R83, 0x61, PT ;  /* 0x000000615300780c */ /* 0x000fe40003f64270 */
[----:B----4-:R-:W-:Y:S02]  /*3a40*/  FSEL R49, R111, -INF , P4 ;  /* 0xff8000006f317808 */ /* 0x010fe40002000000 */
[----:B------:R-:W-:-:S02]  /*3a50*/  FMNMX.FTZ R28, R52, R41, !PT ;  /* 0x00000029341c7209 */ /* 0x000fc40007810000 */
[----:B------:R-:W-:Y:S01]  /*3a60*/  ISETP.GT.AND P4, PT, R83, 0x68, PT ;  /* 0x000000685300780c */ /* 0x000fe20003f84270 */
[----:B------:R-:W-:Y:S01]  /*3a70*/  MUFU.TANH R7, R7 ;  /* 0x0000000700077308 */ /* 0x000fe20000002400 */
[----:B------:R-:W-:Y:S02]  /*3a80*/  FSEL R44, R89, -INF , P3 ;  /* 0xff800000592c7808 */ /* 0x000fe40001800000 */
[----:B------:R-:W-:Y:S02]  /*3a90*/  FMNMX.FTZ R41, R49, R28, !PT ;  /* 0x0000001c31297209 */ /* 0x000fe40007810000 */
[----:B------:R-:W-:Y:S02]  /*3aa0*/  ISETP.GT.AND P3, PT, R83, 0x69, PT ;  /* 0x000000695300780c */ /* 0x000fe40003f64270 */
[----:B------:R-:W-:Y:S01]  /*3ab0*/  FSEL R28, R93, -INF , P4 ;  /* 0xff8000005d1c7808 */ /* 0x000fe20002000000 */
[----:B------:R-:W0:Y:S01]  /*3ac0*/  MUFU.TANH R89, R29 ;  /* 0x0000001d00597308 */ /* 0x000e220000002400 */
[----:B------:R-:W-:-:S02]  /*3ad0*/  FMNMX.FTZ R41, R44, R41, !PT ;  /* 0x000000292c297209 */ /* 0x000fc40007810000 */
[----:B------:R-:W-:Y:S02]  /*3ae0*/  ISETP.GT.AND P4, PT, R83, 0x70, PT ;  /* 0x000000705300780c */ /* 0x000fe40003f84270 */
[----:B--2---:R-:W-:Y:S02]  /*3af0*/  FSEL R40, R45, -INF , P3 ;  /* 0xff8000002d287808 */ /* 0x004fe40001800000 */
[----:B------:R-:W-:Y:S01]  /*3b00*/  FMNMX.FTZ R41, R28, R41, !PT ;  /* 0x000000291c297209 */ /* 0x000fe20007810000 */
[----:B------:R2:W4:Y:S01]  /*3b10*/  MUFU.TANH R93, R32 ;  /* 0x00000020005d7308 */ /* 0x0005220000002400 */
[----:B------:R-:W-:Y:S02]  /*3b20*/  ISETP.GT.AND P3, PT, R83, 0x71, PT ;  /* 0x000000715300780c */ /* 0x000fe40003f64270 */
[----:B------:R-:W-:Y:S02]  /*3b30*/  FSEL R48, R48, -INF , P4 ;  /* 0xff80000030307808 */ /* 0x000fe40002000000 */
[----:B------:R-:W-:-:S02]  /*3b40*/  FMNMX.FTZ R41, R40, R41, !PT ;  /* 0x0000002928297209 */ /* 0x000fc40007810000 */
[----:B------:R-:W-:Y:S01]  /*3b50*/  ISETP.GT.AND P4, PT, R83, 0x78, PT ;  /* 0x000000785300780c */ /* 0x000fe20003f84270 */
[----:B------:R-:W-:Y:S01]  /*3b60*/  MUFU.TANH R8, R8 ;  /* 0x0000000800087308 */ /* 0x000fe20000002400 */
[----:B-1----:R-:W-:Y:S01]  /*3b70*/  FSEL R43, R91, -INF , P3 ;  /* 0xff8000005b2b7808 */ /* 0x002fe20001800000 */
[----:B--2---:R-:W-:Y:S01]  /*3b80*/  FMUL.FTZ R32, R0, R37 ;  /* 0x0000002500207220 */ /* 0x004fe20000410000 */
[----:B------:R-:W-:Y:S02]  /*3b90*/  FMNMX.FTZ R24, R48, R41, !PT ;  /* 0x0000002930187209 */ /* 0x000fe40007810000 */
[----:B------:R-:W-:Y:S02]  /*3ba0*/  ISETP.GT.AND P3, PT, R83, 0x79, PT ;  /* 0x000000795300780c */ /* 0x000fe40003f64270 */
[----:B------:R-:W-:Y:S01]  /*3bb0*/  FSEL R42, R95, -INF , P4 ;  /* 0xff8000005f2a7808 */ /* 0x000fe20002000000 */
[----:B------:R1:W2:Y:S01]  /*3bc0*/  MUFU.TANH R91, R33 ;  /* 0x00000021005b7308 */ /* 0x0002a20000002400 */
[----:B------:R-:W-:Y:S01]  /*3bd0*/  FMNMX.FTZ R25, R43, R24, !PT ;  /* 0x000000182b197209 */ /* 0x000fe20007810000 */
[C---:B------:R-:W-:Y:S01]  /*3be0*/  FMUL.FTZ R24, R0.reuse, R36 ;  /* 0x0000002400187220 */ /* 0x040fe20000410000 */
[----:B------:R-:W-:Y:S01]  /*3bf0*/  ISETP.GT.AND P4, PT, R83, 0x80, PT ;  /* 0x000000805300780c */ /* 0x000fe20003f84270 */
[C---:B------:R-:W-:Y:S01]  /*3c00*/  FMUL.FTZ R95, R0.reuse, R27 ;  /* 0x0000001b005f7220 */ /* 0x040fe20000410000 */
[----:B---3--:R-:W-:Y:S01]  /*3c10*/  FSEL R29, R81, -INF , P3 ;  /* 0xff800000511d7808 */ /* 0x008fe20001800000 */
[----:B------:R-:W-:Y:S01]  /*3c20*/  FMUL.FTZ R81, R0, R46 ;  /* 0x0000002e00517220 */ /* 0x000fe20000410000 */
[----:B------:R-:W-:Y:S01]  /*3c30*/  FMNMX.FTZ R104, R42, R25, !PT ;  /* 0x000000192a687209 */ /* 0x000fe20007810000 */
[----:B------:R-:W-:Y:S01]  /*3c40*/  MUFU.TANH R10, R10 ;  /* 0x0000000a000a7308 */ /* 0x000fe20000002400 */
[----:B------:R-:W-:-:S02]  /*3c50*/  ISETP.GT.AND P3, PT, R83, 0x81, PT ;  /* 0x000000815300780c */ /* 0x000fc40003f64270 */
[----:B------:R-:W-:Y:S02]  /*3c60*/  FSEL R45, R85, -INF , P4 ;  /* 0xff800000552d7808 */ /* 0x000fe40002000000 */
[----:B------:R-:W-:Y:S02]  /*3c70*/  FMNMX.FTZ R104, R29, R104, !PT ;  /* 0x000000681d687209 */ /* 0x000fe40007810000 */
[----:B------:R-:W-:Y:S01]  /*3c80*/  ISETP.GT.AND P4, PT, R83, 0x88, PT ;  /* 0x000000885300780c */ /* 0x000fe20003f84270 */
[----:B------:R2:W3:Y:S01]  /*3c90*/  MUFU.TANH R85, R24 ;  /* 0x0000001800557308 */ /* 0x0004e20000002400 */
[----:B------:R-:W-:Y:S02]  /*3ca0*/  FSEL R41, R87, -INF , P3 ;  /* 0xff80000057297808 */ /* 0x000fe40001800000 */
[----:B------:R-:W-:Y:S02]  /*3cb0*/  FMNMX.FTZ R104, R45, R104, !PT ;  /* 0x000000682d687209 */ /* 0x000fe40007810000 */
[----:B------:R-:W-:-:S02]  /*3cc0*/  ISETP.GT.AND P3, PT, R83, 0x89, PT ;  /* 0x000000895300780c */ /* 0x000fc40003f64270 */
[----:B-----5:R-:W-:Y:S01]  /*3cd0*/  FSEL R36, R97, -INF , P4 ;  /* 0xff80000061247808 */ /* 0x020fe20002000000 */
[----:B------:R3:W5:Y:S01]  /*3ce0*/  MUFU.TANH R87, R32 ;  /* 0x0000002000577308 */ /* 0x0007620000002400 */
[----:B-1----:R-:W-:Y:S01]  /*3cf0*/  FMNMX.FTZ R33, R41, R104, !PT ;  /* 0x0000006829217209 */ /* 0x002fe20007810000 */
[----:B------:R-:W-:Y:S01]  /*3d00*/  FMUL.FTZ R97, R0, R30 ;  /* 0x0000001e00617220 */ /* 0x000fe20000410000 */
[----:B------:R-:W-:Y:S02]  /*3d10*/  ISETP.GT.AND P4, PT, R83, 0x90, PT ;  /* 0x000000905300780c */ /* 0x000fe40003f84270 */
[----:B0-----:R-:W-:Y:S02]  /*3d20*/  FSEL R25, R89, -INF , P3 ;  /* 0xff80000059197808 */ /* 0x001fe40001800000 */
[----:B------:R-:W-:Y:S01]  /*3d30*/  FMNMX.FTZ R104, R36, R33, !PT ;  /* 0x0000002124687209 */ /* 0x000fe20007810000 */
[----:B------:R-:W0:Y:S01]  /*3d40*/  MUFU.TANH R9, R9 ;  /* 0x0000000900097308 */ /* 0x000e220000002400 */
[----:B------:R-:W-:-:S02]  /*3d50*/  ISETP.GT.AND P3, PT, R83, 0x91, PT ;  /* 0x000000915300780c */ /* 0x000fc40003f64270 */
[----:B----4-:R-:W-:Y:S01]  /*3d60*/  FSEL R37, R93, -INF , P4 ;  /* 0xff8000005d257808 */ /* 0x010fe20002000000 */
[C---:B------:R-:W-:Y:S01]  /*3d70*/  FMUL.FTZ R93, R0.reuse, R38 ;  /* 0x00000026005d7220 */ /* 0x040fe20000410000 */
[----:B------:R-:W-:Y:S02]  /*3d80*/  FMNMX.FTZ R104, R25, R104, !PT ;  /* 0x0000006819687209 */ /* 0x000fe40007810000 */
[----:B------:R-:W-:Y:S01]  /*3d90*/  ISETP.GT.AND P4, PT, R83, 0x98, PT ;  /* 0x000000985300780c */ /* 0x000fe20003f84270 */
[----:B------:R-:W1:Y:S01]  /*3da0*/  MUFU.TANH R12, R12 ;  /* 0x0000000c000c7308 */ /* 0x000e620000002400 */
[----:B--2---:R-:W-:Y:S01]  /*3db0*/  FSEL R24, R91, -INF , P3 ;  /* 0xff8000005b187808 */ /* 0x004fe20001800000 */
[C---:B------:R-:W-:Y:S01]  /*3dc0*/  FMUL.FTZ R91, R0.reuse, R34 ;  /* 0x00000022005b7220 */ /* 0x040fe20000410000 */
[----:B------:R-:W-:Y:S01]  /*3dd0*/  FMNMX.FTZ R33, R37, R104, !PT ;  /* 0x0000006825217209 */ /* 0x000fe20007810000 */
[C---:B------:R-:W-:Y:S01]  /*3de0*/  FMUL.FTZ R104, R0.reuse, R50 ;  /* 0x0000003200687220 */ /* 0x040fe20000410000 */
[----:B------:R-:W-:Y:S01]  /*3df0*/  ISETP.GT.AND P3, PT, R83, 0x99, PT ;  /* 0x000000995300780c */ /* 0x000fe20003f64270 */
[C---:B------:R-:W-:Y:S01]  /*3e00*/  FMUL.FTZ R83, R0.reuse, R47 ;  /* 0x0000002f00537220 */ /* 0x040fe20000410000 */
[----:B---3--:R-:W-:Y:S01]  /*3e10*/  FSEL R32, R85, -INF , P4 ;  /* 0xff80000055207808 */ /* 0x008fe20002000000 */
[----:B------:R-:W-:Y:S01]  /*3e20*/  FMUL.FTZ R85, R0, R26 ;  /* 0x0000001a00557220 */ /* 0x000fe20000410000 */
[----:B------:R-:W-:Y:S01]  /*3e30*/  FMNMX.FTZ R47, R24, R33, !PT ;  /* 0x00000021182f7209 */ /* 0x000fe20007810000 */
[----:B------:R-:W2:Y:S01]  /*3e40*/  MUFU.TANH R11, R11 ;  /* 0x0000000b000b7308 */ /* 0x000ea20000002400 */
[----:B-----5:R-:W-:Y:S01]  /*3e50*/  FSEL R33, R87, -INF , P3 ;  /* 0xff80000057217808 */ /* 0x020fe20001800000 */
[----:B------:R-:W-:Y:S01]  /*3e60*/  FMUL.FTZ R87, R0, R55 ;  /* 0x0000003700577220 */ /* 0x000fe20000410000 */
[----:B------:R-:W-:Y:S01]  /*3e70*/  FMNMX.FTZ R46, R32, R47, !PT ;  /* 0x0000002f202e7209 */ /* 0x000fe20007810000 */
[----:B------:R-:W-:Y:S01]  /*3e80*/  FMUL.FTZ R55, R0, R31 ;  /* 0x0000001f00377220 */ /* 0x000fe20000410000 */
[----:B------:R-:W-:-:S02]  /*3e90*/  VIADDMNMX R82, R77, R79, R82, PT ;  /* 0x0000004f4d527246 */ /* 0x000fc40003800152 */
[----:B------:R-:W-:Y:S01]  /*3ea0*/  FMNMX.FTZ R46, R33, R46, !PT ;  /* 0x0000002e212e7209 */ /* 0x000fe20007810000 */
[----:B------:R-:W3:Y:S01]  /*3eb0*/  MUFU.TANH R13, R13 ;  /* 0x0000000d000d7308 */ /* 0x000ee20000002400 */
[C---:B------:R-:W-:Y:S02]  /*3ec0*/  ISETP.GT.AND P4, PT, R82.reuse, 0x1, PT ;  /* 0x000000015200780c */ /* 0x040fe40003f84270 */
[----:B------:R-:W-:Y:S01]  /*3ed0*/  ISETP.GT.AND P5, PT, R82, 0x8, PT ;  /* 0x000000085200780c */ /* 0x000fe20003fa4270 */
[----:B------:R-:W4:Y:S04]  /*3ee0*/  SHFL.BFLY PT, R47, R46, 0x2, 0x1f ;  /* 0x0c401f002e2f7f89 */ /* 0x000f2800000e0000 */
[----:B------:R-:W5:Y:S08]  /*3ef0*/  MUFU.TANH R14, R14 ;  /* 0x0000000e000e7308 */ /* 0x000f700000002400 */
[----:B------:R-:W5:Y:S08]  /*3f00*/  MUFU.TANH R20, R20 ;  /* 0x0000001400147308 */ /* 0x000f700000002400 */
[----:B------:R-:W5:Y:S01]  /*3f10*/  MUFU.TANH R15, R15 ;  /* 0x0000000f000f7308 */ /* 0x000f620000002400 */
[----:B----4-:R-:W-:-:S02]  /*3f20*/  FMNMX.FTZ R47, R46, R47, !PT ;  /* 0x0000002f2e2f7209 */ /* 0x010fc40007810000 */
[----:B------:R-:W-:-:S05]  /*3f30*/  FSEL R46, R5, -INF , P5 ;  /* 0xff800000052e7808 */ /* 0x000fca0002800000 */
[----:B------:R-:W4:Y:S01]  /*3f40*/  MUFU.TANH R21, R21 ;  /* 0x0000001500157308 */ /* 0x000f220000002400 */
[----:B------:R-:W0:Y:S07]  /*3f50*/  SHFL.BFLY PT, R26, R47, 0x1, 0x1f ;  /* 0x0c201f002f1a7f89 */ /* 0x000e2e00000e0000 */
[----:B------:R-:W4:Y:S08]  /*3f60*/  MUFU.TANH R72, R72 ;  /* 0x0000004800487308 */ /* 0x000f300000002400 */
[----:B------:R-:W4:Y:S08]  /*3f70*/  MUFU.TANH R57, R57 ;  /* 0x0000003900397308 */ /* 0x000f300000002400 */
[----:B------:R-:W4:Y:S01]  /*3f80*/  MUFU.TANH R56, R56 ;  /* 0x0000003800387308 */ /* 0x000f220000002400 */
[----:B0-----:R-:W-:Y:S01]  /*3f90*/  FMNMX.FTZ R89, R47, R26, !PT ;  /* 0x0000001a2f597209 */ /* 0x001fe20007810000 */
[----:B------:R-:W-:Y:S01]  /*3fa0*/  IMAD.U32 R26, RZ, RZ, UR10 ;  /* 0x0000000aff1a7e24 */ /* 0x000fe2000f8e00ff */
[----:B------:R-:W-:-:S02]  /*3fb0*/  FSEL R47, R4, -INF , P4 ;  /* 0xff800000042f7808 */ /* 0x000fc40002000000 */
[C---:B------:R-:W-:Y:S01]  /*3fc0*/  FSETP.NEU.FTZ.AND P3, PT, R89.reuse, -INF , PT ;  /* 0xff8000005900780b */ /* 0x040fe20003f7d000 */
[----:B------:R-:W-:-:S01]  /*3fd0*/  FFMA.FTZ R26, R89, R26, -8 ;  /* 0xc1000000591a7423 */ /* 0x000fc2000001001a */
[----:B------:R-:W-:Y:S01]  /*3fe0*/  ISETP.GT.AND P4, PT, R82, 0x10, PT ;  /* 0x000000105200780c */ /* 0x000fe20003f84270 */
[----:B------:R-:W0:Y:S03]  /*3ff0*/  MUFU.TANH R58, R58 ;  /* 0x0000003a003a7308 */ /* 0x000e260000002400 */
[----:B------:R-:W-:Y:S02]  /*4000*/  FSEL R39, R26, RZ, P3 ;  /* 0x000000ff1a277208 */ /* 0x000fe40001800000 */
[----:B------:R-:W-:Y:S02]  /*4010*/  ISETP.GT.AND P3, PT, R82, RZ, PT ;  /* 0x000000ff5200720c */ /* 0x000fe40003f64270 */
[----:B------:R-:W-:Y:S01]  /*4020*/  FSEL R7, R7, -INF , P4 ;  /* 0xff80000007077808 */ /* 0x000fe20002000000 */
[----:B------:R-:W0:Y:S01]  /*4030*/  MUFU.TANH R59, R59 ;  /* 0x0000003b003b7308 */ /* 0x000e220000002400 */
[----:B------:R-:W-:Y:S01]  /*4040*/  FSEL R38, R3, -INF , P3 ;  /* 0xff80000003267808 */ /* 0x000fe20001800000 */
[--C-:B------:R-:W-:Y:S01]  /*4050*/  FFMA.FTZ R4, R88, UR10, -R39.reuse ;  /* 0x0000000a58047c23 */ /* 0x100fe20008010827 */
[----:B------:R-:W-:Y:S01]  /*4060*/  ISETP.GT.AND P3, PT, R82, 0x9, PT ;  /* 0x000000095200780c */ /* 0x000fe20003f64270 */
[--C-:B------:R-:W-:Y:S01]  /*4070*/  FFMA.FTZ R26, R102, UR10, -R39.reuse ;  /* 0x0000000a661a7c23 */ /* 0x100fe20008010827 */
[----:B------:R-:W-:Y:S01]  /*4080*/  FMNMX.FTZ R5, R38, R47, !PT ;  /* 0x0000002f26057209 */ /* 0x000fe20007810000 */
[--C-:B------:R-:W-:Y:S01]  /*4090*/  FFMA.FTZ R27, R94, UR10, -R39.reuse ;  /* 0x0000000a5e1b7c23 */ /* 0x100fe20008010827 */
[----:B------:R-:W-:Y:S01]  /*40a0*/  FSEL R50, R6, -INF , P3 ;  /* 0xff80000006327808 */ /* 0x000fe20001800000 */
[----:B------:R-:W0:Y:S01]  /*40b0*/  MUFU.TANH R61, R61 ;  /* 0x0000003d003d7308 */ /* 0x000e220000002400 */
[----:B------:R-:W-:Y:S01]  /*40c0*/  FMNMX.FTZ R5, R46, R5, !PT ;  /* 0x000000052e057209 */ /* 0x000fe20007810000 */
[--C-:B------:R-:W-:Y:S01]  /*40d0*/  FFMA.FTZ R30, R92, UR10, -R39.reuse ;  /* 0x0000000a5c1e7c23 */ /* 0x100fe20008010827 */
[----:B------:R-:W-:Y:S01]  /*40e0*/  ISETP.GT.AND P3, PT, R82, 0x11, PT ;  /* 0x000000115200780c */ /* 0x000fe20003f64270 */
[--C-:B------:R-:W-:Y:S01]  /*40f0*/  FFMA.FTZ R35, R90, UR10, -R39.reuse ;  /* 0x0000000a5a237c23 */ /* 0x100fe20008010827 */
[----:B------:R-:W-:Y:S01]  /*4100*/  FMNMX.FTZ R6, R50, R5, !PT ;  /* 0x0000000532067209 */ /* 0x000fe20007810000 */
[--C-:B------:R-:W-:Y:S01]  /*4110*/  FFMA.FTZ R31, R100, UR10, -R39.reuse ;  /* 0x0000000a641f7c23 */ /* 0x100fe20008010827 */
[----:B------:R-:W-:Y:S01]  /*4120*/  ISETP.GT.AND P4, PT, R82, 0x18, PT ;  /* 0x000000185200780c */ /* 0x000fe20003f84270 */
[----:B------:R-:W0:Y:S01]  /*4130*/  MUFU.TANH R60, R60 ;  /* 0x0000003c003c7308 */ /* 0x000e220000002400 */
[----:B------:R-:W-:Y:S01]  /*4140*/  FSEL R51, R8, -INF , P3 ;  /* 0xff80000008337808 */ /* 0x000fe20001800000 */
[--C-:B------:R-:W-:Y:S01]  /*4150*/  FFMA.FTZ R34, R98, UR10, -R39.reuse ;  /* 0x0000000a62227c23 */ /* 0x100fe20008010827 */
[----:B------:R-:W-:Y:S01]  /*4160*/  FMNMX.FTZ R6, R7, R6, !PT ;  /* 0x0000000607067209 */ /* 0x000fe20007810000 */
[--C-:B------:R-:W-:Y:S01]  /*4170*/  FFMA.FTZ R3, R96, UR10, -R39.reuse ;  /* 0x0000000a60037c23 */ /* 0x100fe20008010827 */
[----:B------:R-:W-:Y:S01]  /*4180*/  ISETP.GT.AND P3, PT, R82, 0x19, PT ;  /* 0x000000195200780c */ /* 0x000fe20003f64270 */
[--C-:B------:R-:W-:Y:S01]  /*4190*/  FFMA.FTZ R5, R86, UR10, -R39.reuse ;  /* 0x0000000a56057c23 */ /* 0x100fe20008010827 */
[----:B------:R-:W-:Y:S01]  /*41a0*/  FSEL R10, R10, -INF , P4 ;  /* 0xff8000000a0a7808 */ /* 0x000fe20002000000 */
[----:B------:R-:W0:Y:S01]  /*41b0*/  MUFU.TANH R63, R63 ;  /* 0x0000003f003f7308 */ /* 0x000e220000002400 */
[----:B------:R-:W-:Y:S01]  /*41c0*/  FMNMX.FTZ R77, R51, R6, !PT ;  /* 0x00000006334d7209 */ /* 0x000fe20007810000 */
[--C-:B------:R-:W-:Y:S01]  /*41d0*/  FFMA.FTZ R6, R84, UR10, -R39.reuse ;  /* 0x0000000a54067c23 */ /* 0x100fe20008010827 */
[----:B------:R-:W-:Y:S01]  /*41e0*/  ISETP.GT.AND P4, PT, R82, 0x20, PT ;  /* 0x000000205200780c */ /* 0x000fe20003f84270 */
[--C-:B------:R-:W-:Y:S01]  /*41f0*/  FFMA.FTZ R84, R75, UR10, -R39.reuse ;  /* 0x0000000a4b547c23 */ /* 0x100fe20008010827 */
[----:B------:R-:W-:Y:S01]  /*4200*/  FSEL R9, R9, -INF , P3 ;  /* 0xff80000009097808 */ /* 0x000fe20001800000 */
[--C-:B------:R-:W-:Y:S01]  /*4210*/  FFMA.FTZ R67, R67, UR10, -R39.reuse ;  /* 0x0000000a43437c23 */ /* 0x100fe20008010827 */
[----:B------:R-:W-:Y:S01]  /*4220*/  FMNMX.FTZ R8, R10, R77, !PT ;  /* 0x0000004d0a087209 */ /* 0x000fe20007810000 */
[----:B------:R-:W0:Y:S01]  /*4230*/  MUFU.TANH R62, R62 ;  /* 0x0000003e003e7308 */ /* 0x000e220000002400 */
[----:B------:R-:W-:Y:S01]  /*4240*/  ISETP.GT.AND P3, PT, R82, 0x21, PT ;  /* 0x000000215200780c */ /* 0x000fe20003f64270 */
[--C-:B------:R-:W-:Y:S01]  /*4250*/  FFMA.FTZ R66, R66, UR10, -R39.reuse ;  /* 0x0000000a42427c23 */ /* 0x100fe20008010827 */
[----:B-1----:R-:W-:Y:S01]  /*4260*/  FSEL R12, R12, -INF , P4 ;  /* 0xff8000000c0c7808 */ /* 0x002fe20002000000 */
[--C-:B------:R-:W-:Y:S01]  /*4270*/  FFMA.FTZ R65, R65, UR10, -R39.reuse ;  /* 0x0000000a41417c23 */ /* 0x100fe20008010827 */
[----:B------:R-:W-:Y:S01]  /*4280*/  FMNMX.FTZ R79, R9, R8, !PT ;  /* 0x00000008094f7209 */ /* 0x000fe20007810000 */
[--C-:B------:R-:W-:Y:S01]  /*4290*/  FFMA.FTZ R8, R80, UR10, -R39.reuse ;  /* 0x0000000a50087c23 */ /* 0x100fe20008010827 */
[----:B------:R-:W-:Y:S01]  /*42a0*/  ISETP.GT.AND P4, PT, R82, 0x28, PT ;  /* 0x000000285200780c */ /* 0x000fe20003f84270 */
[----:B------:R-:W1:Y:S01]  /*42b0*/  MUFU.TANH R69, R69 ;  /* 0x0000004500457308 */ /* 0x000e620000002400 */
[----:B--2---:R-:W-:Y:S01]  /*42c0*/  FSEL R77, R11, -INF , P3 ;  /* 0xff8000000b4d7808 */ /* 0x004fe20001800000 */
[--C-:B------:R-:W-:Y:S01]  /*42d0*/  FFMA.FTZ R11, R78, UR10, -R39.reuse ;  /* 0x0000000a4e0b7c23 */ /* 0x100fe20008010827 */
[----:B------:R-:W-:Y:S01]  /*42e0*/  FMNMX.FTZ R80, R12, R79, !PT ;  /* 0x0000004f0c507209 */ /* 0x000fe20007810000 */
[--C-:B------:R-:W-:Y:S01]  /*42f0*/  FFMA.FTZ R64, R64, UR10, -R39.reuse ;  /* 0x0000000a40407c23 */ /* 0x100fe20008010827 */
[----:B------:R-:W-:Y:S01]  /*4300*/  ISETP.GT.AND P3, PT, R82, 0x29, PT ;  /* 0x000000295200780c */ /* 0x000fe20003f64270 */
[--C-:B------:R-:W-:Y:S01]  /*4310*/  FFMA.FTZ R53, R53, UR10, -R39.reuse ;  /* 0x0000000a35357c23 */ /* 0x100fe20008010827 */
[----:B---3--:R-:W-:Y:S01]  /*4320*/  FSEL R79, R13, -INF , P4 ;  /* 0xff8000000d4f7808 */ /* 0x008fe20002000000 */
[----:B------:R-:W2:Y:S01]  /*4330*/  MUFU.TANH R73, R73 ;  /* 0x0000004900497308 */ /* 0x000ea20000002400 */
[----:B------:R-:W-:Y:S01]  /*4340*/  FMNMX.FTZ R80, R77, R80, !PT ;  /* 0x000000504d507209 */ /* 0x000fe20007810000 */
[--C-:B------:R-:W-:Y:S01]  /*4350*/  FFMA.FTZ R52, R52, UR10, -R39.reuse ;  /* 0x0000000a34347c23 */ /* 0x100fe20008010827 */
[----:B------:R-:W-:Y:S01]  /*4360*/  ISETP.GT.AND P4, PT, R82, 0x30, PT ;  /* 0x000000305200780c */ /* 0x000fe20003f84270 */
[--C-:B------:R-:W-:Y:S01]  /*4370*/  FFMA.FTZ R49, R49, UR10, -R39.reuse ;  /* 0x0000000a31317c23 */ /* 0x100fe20008010827 */
[----:B-----5:R-:W-:Y:S01]  /*4380*/  FSEL R14, R14, -INF , P3 ;  /* 0xff8000000e0e7808 */ /* 0x020fe20001800000 */
[--C-:B------:R-:W-:Y:S01]  /*4390*/  FFMA.FTZ R44, R44, UR10, -R39.reuse ;  /* 0x0000000a2c2c7c23 */ /* 0x100fe20008010827 */
[----:B------:R-:W-:Y:S01]  /*43a0*/  FMNMX.FTZ R13, R79, R80, !PT ;  /* 0x000000504f0d7209 */ /* 0x000fe20007810000 */
[--C-:B------:R-:W-:Y:S01]  /*43b0*/  FFMA.FTZ R80, R76, UR10, -R39.reuse ;  /* 0x0000000a4c507c23 */ /* 0x100fe20008010827 */
[----:B------:R-:W-:Y:S01]  /*43c0*/  ISETP.GT.AND P3, PT, R82, 0x31, PT ;  /* 0x000000315200780c */ /* 0x000fe20003f64270 */
[----:B------:R-:W3:Y:S01]  /*43d0*/  MUFU.TANH R81, R81 ;  /* 0x0000005100517308 */ /* 0x000ee20000002400 */
[----:B------:R-:W-:Y:S01]  /*43e0*/  FSEL R78, R20, -INF , P4 ;  /* 0xff800000144e7808 */ /* 0x000fe20002000000 */
[--C-:B------:R-:W-:Y:S01]  /*43f0*/  FFMA.FTZ R28, R28, UR10, -R39.reuse ;  /* 0x0000000a1c1c7c23 */ /* 0x100fe20008010827 */
[----:B------:R-:W-:Y:S01]  /*4400*/  FMNMX.FTZ R13, R14, R13, !PT ;  /* 0x0000000d0e0d7209 */ /* 0x000fe20007810000 */
[--C-:B------:R-:W-:Y:S01]  /*4410*/  FFMA.FTZ R43, R43, UR10, -R39.reuse ;  /* 0x0000000a2b2b7c23 */ /* 0x100fe20008010827 */
[----:B------:R-:W-:Y:S01]  /*4420*/  ISETP.GT.AND P4, PT, R82, 0x38, PT ;  /* 0x000000385200780c */ /* 0x000fe20003f84270 */
[--C-:B------:R-:W-:Y:S01]  /*4430*/  FFMA.FTZ R42, R42, UR10, -R39.reuse ;  /* 0x0000000a2a2a7c23 */ /* 0x100fe20008010827 */
[----:B------:R-:W-:Y:S01]  /*4440*/  FSEL R15, R15, -INF , P3 ;  /* 0xff8000000f0f7808 */ /* 0x000fe20001800000 */
[----:B------:R-:W5:Y:S01]  /*4450*/  MUFU.TANH R83, R83 ;  /* 0x0000005300537308 */ /* 0x000f620000002400 */
[----:B------:R-:W-:Y:S01]  /*4460*/  FMNMX.FTZ R20, R78, R13, !PT ;  /* 0x0000000d4e147209 */ /* 0x000fe20007810000 */
[--C-:B------:R-:W-:Y:S01]  /*4470*/  FFMA.FTZ R36, R36, UR10, -R39.reuse ;  /* 0x0000000a24247c23 */ /* 0x100fe20008010827 */
[C---:B------:R-:W-:Y:S01]  /*4480*/  ISETP.GT.AND P3, PT, R82.reuse, 0x39, PT ;  /* 0x000000395200780c */ /* 0x040fe20003f64270 */
[--C-:B------:R-:W-:Y:S01]  /*4490*/  FFMA.FTZ R25, R25, UR10, -R39.reuse ;  /* 0x0000000a19197c23 */ /* 0x100fe20008010827 */
[----:B----4-:R-:W-:Y:S01]  /*44a0*/  FSEL R21, R21, -INF , P4 ;  /* 0xff80000015157808 */ /* 0x010fe20002000000 */
[--C-:B------:R-:W-:Y:S01]  /*44b0*/  FFMA.FTZ R37, R37, UR10, -R39.reuse ;  /* 0x0000000a25257c23 */ /* 0x100fe20008010827 */
[----:B------:R-:W-:Y:S01]  /*44c0*/  FMNMX.FTZ R20, R15, R20, !PT ;  /* 0x000000140f147209 */ /* 0x000fe20007810000 */
[----:B------:R4:W-:Y:S01]  /*44d0*/  MUFU.EX2 R13, R80 ;  /* 0x00000050000d7308 */ /* 0x0009e20000000800 */
[----:B------:R-:W-:Y:S01]  /*44e0*/  ISETP.GT.AND P4, PT, R82, 0x40, PT ;  /* 0x000000405200780c */ /* 0x000fe20003f84270 */
[--C-:B------:R-:W-:Y:S01]  /*44f0*/  FFMA.FTZ R24, R24, UR10, -R39.reuse ;  /* 0x0000000a18187c23 */ /* 0x100fe20008010827 */
[----:B------:R-:W-:Y:S01]  /*4500*/  FSEL R72, R72, -INF , P3 ;  /* 0xff80000048487808 */ /* 0x000fe20001800000 */
[--C-:B------:R-:W-:Y:S01]  /*4510*/  FFMA.FTZ R32, R32, UR10, -R39.reuse ;  /* 0x0000000a20207c23 */ /* 0x100fe20008010827 */
[----:B------:R-:W-:Y:S01]  /*4520*/  FMNMX.FTZ R75, R21, R20, !PT ;  /* 0x00000014154b7209 */ /* 0x000fe20007810000 */
[--C-:B------:R-:W-:Y:S01]  /*4530*/  FFMA.FTZ R33, R33, UR10, -R39.reuse ;  /* 0x0000000a21217c23 */ /* 0x100fe20008010827 */
[----:B------:R-:W-:Y:S01]  /*4540*/  ISETP.GT.AND P3, PT, R82, 0x41, PT ;  /* 0x000000415200780c */ /* 0x000fe20003f64270 */
[----:B------:R-:W5:Y:S01]  /*4550*/  MUFU.TANH R104, R104 ;  /* 0x0000006800687308 */ /* 0x000f620000002400 */
[----:B------:R-:W-:Y:S01]  /*4560*/  FSEL R57, R57, -INF , P4 ;  /* 0xff80000039397808 */ /* 0x000fe20002000000 */
[----:B----4-:R-:W-:Y:S01]  /*4570*/  FFMA.FTZ R80, R68, UR10, -R39 ;  /* 0x0000000a44507c23 */ /* 0x010fe20008010827 */
[----:B------:R-:W-:-:S02]  /*4580*/  FMNMX.FTZ R76, R72, R75, !PT ;  /* 0x0000004b484c7209 */ /* 0x000fc40007810000 */
[----:B------:R-:W-:Y:S02]  /*4590*/  ISETP.GT.AND P4, PT, R82, 0x48, PT ;  /* 0x000000485200780c */ /* 0x000fe40003f84270 */
[----:B------:R-:W-:Y:S01]  /*45a0*/  FSEL R75, R56, -INF , P3 ;  /* 0xff800000384b7808 */ /* 0x000fe20001800000 */
[----:B------:R-:W-:Y:S01]  /*45b0*/  FFMA.FTZ R56, R74, UR10, -R39 ;  /* 0x0000000a4a387c23 */ /* 0x000fe20008010827 */
[----:B------:R-:W-:Y:S01]  /*45c0*/  FMNMX.FTZ R76, R57, R76, !PT ;  /* 0x0000004c394c7209 */ /* 0x000fe20007810000 */
[----:B------:R-:W4:Y:S01]  /*45d0*/  MUFU.TANH R99, R99 ;  /* 0x0000006300637308 */ /* 0x000f220000002400 */
[----:B------:R-:W-:Y:S02]  /*45e0*/  ISETP.GT.AND P3, PT, R82, 0x49, PT ;  /* 0x000000495200780c */ /* 0x000fe40003f64270 */
[----:B0-----:R-:W-:Y:S02]  /*45f0*/  FSEL R58, R58, -INF , P4 ;  /* 0xff8000003a3a7808 */ /* 0x001fe40002000000 */
[----:B------:R-:W-:-:S02]  /*4600*/  FMNMX.FTZ R105, R75, R76, !PT ;  /* 0x0000004c4b697209 */ /* 0x000fc40007810000 */
[----:B------:R-:W-:Y:S01]  /*4610*/  ISETP.GT.AND P4, PT, R82, 0x50, PT ;  /* 0x000000505200780c */ /* 0x000fe20003f84270 */
[----:B------:R-:W0:Y:S01]  /*4620*/  MUFU.TANH R103, R103 ;  /* 0x0000006700677308 */ /* 0x000e220000002400 */
[----:B------:R-:W-:Y:S01]  /*4630*/  FSEL R74, R59, -INF , P3 ;  /* 0xff8000003b4a7808 */ /* 0x000fe20001800000 */
[----:B------:R-:W-:Y:S01]  /*4640*/  FFMA.FTZ R59, R71, UR10, -R39 ;  /* 0x0000000a473b7c23 */ /* 0x000fe20008010827 */
[----:B------:R-:W-:Y:S02]  /*4650*/  FMNMX.FTZ R105, R58, R105, !PT ;  /* 0x000000693a697209 */ /* 0x000fe40007810000 */
[----:B------:R-:W-:Y:S02]  /*4660*/  ISETP.GT.AND P3, PT, R82, 0x51, PT ;  /* 0x000000515200780c */ /* 0x000fe40003f64270 */
[----:B------:R-:W-:Y:S01]  /*4670*/  FSEL R61, R61, -INF , P4 ;  /* 0xff8000003d3d7808 */ /* 0x000fe20002000000 */
[----:B------:R-:W0:Y:S01]  /*4680*/  MUFU.TANH R87, R87 ;  /* 0x0000005700577308 */ /* 0x000e220000002400 */
[----:B------:R-:W-:-:S02]  /*4690*/  FMNMX.FTZ R76, R74, R105, !PT ;  /* 0x000000694a4c7209 */ /* 0x000fc40007810000 */
[----:B------:R-:W-:Y:S02]  /*46a0*/  ISETP.GT.AND P4, PT, R82, 0x58, PT ;  /* 0x000000585200780c */ /* 0x000fe40003f84270 */
[----:B------:R-:W-:Y:S01]  /*46b0*/  FSEL R71, R60, -INF , P3 ;  /* 0xff8000003c477808 */ /* 0x000fe20001800000 */
[----:B------:R-:W-:Y:S01]  /*46c0*/  FFMA.FTZ R60, R70, UR10, -R39 ;  /* 0x0000000a463c7c23 */ /* 0x000fe20008010827 */
[----:B------:R-:W-:Y:S01]  /*46d0*/  FMNMX.FTZ R76, R61, R76, !PT ;  /* 0x0000004c3d4c7209 */ /* 0x000fe20007810000 */
[----:B------:R-:W0:Y:S01]  /*46e0*/  MUFU.TANH R85, R85 ;  /* 0x0000005500557308 */ /* 0x000e220000002400 */
[----:B------:R-:W-:Y:S02]  /*46f0*/  ISETP.GT.AND P3, PT, R82, 0x59, PT ;  /* 0x000000595200780c */ /* 0x000fe40003f64270 */
[----:B------:R-:W-:Y:S02]  /*4700*/  FSEL R63, R63, -INF , P4 ;  /* 0xff8000003f3f7808 */ /* 0x000fe40002000000 */
[----:B------:R-:W-:-:S02]  /*4710*/  FMNMX.FTZ R76, R71, R76, !PT ;  /* 0x0000004c474c7209 */ /* 0x000fc40007810000 */
[----:B------:R-:W-:Y:S01]  /*4720*/  ISETP.GT.AND P4, PT, R82, 0x60, PT ;  /* 0x000000605200780c */ /* 0x000fe20003f84270 */
[----:B------:R-:W0:Y:S01]  /*4730*/  MUFU.TANH R95, R95 ;  /* 0x0000005f005f7308 */ /* 0x000e220000002400 */
[----:B------:R-:W-:Y:S02]  /*4740*/  FSEL R62, R62, -INF , P3 ;  /* 0xff8000003e3e7808 */ /* 0x000fe40001800000 */
[----:B------:R-:W-:Y:S02]  /*4750*/  FMNMX.FTZ R105, R63, R76, !PT ;  /* 0x0000004c3f697209 */ /* 0x000fe40007810000 */
[----:B------:R-:W-:Y:S02]  /*4760*/  ISETP.GT.AND P3, PT, R82, 0x61, PT ;  /* 0x000000615200780c */ /* 0x000fe40003f64270 */
[----:B-1----:R-:W-:Y:S01]  /*4770*/  FSEL R68, R69, -INF , P4 ;  /* 0xff80000045447808 */ /* 0x002fe20002000000 */
[----:B------:R-:W1:Y:S01]  /*4780*/  MUFU.TANH R97, R97 ;  /* 0x0000006100617308 */ /* 0x000e620000002400 */
[----:B------:R-:W-:-:S02]  /*4790*/  FMNMX.FTZ R105, R62, R105, !PT ;  /* 0x000000693e697209 */ /* 0x000fc40007810000 */
[----:B------:R-:W-:Y:S02]  /*47a0*/  ISETP.GT.AND P4, PT, R82, 0x68, PT ;  /* 0x000000685200780c */ /* 0x000fe40003f84270 */
[----:B--2---:R-:W-:Y:S02]  /*47b0*/  FSEL R73, R73, -INF , P3 ;  /* 0xff80000049497808 */ /* 0x004fe40001800000 */
[----:B------:R-:W-:Y:S01]  /*47c0*/  FMNMX.FTZ R70, R68, R105, !PT ;  /* 0x0000006944467209 */ /* 0x000fe20007810000 */
[----:B------:R-:W2:Y:S01]  /*47d0*/  MUFU.TANH R55, R55 ;  /* 0x0000003700377308 */ /* 0x000ea20000002400 */
[----:B------:R-:W-:Y:S02]  /*47e0*/  ISETP.GT.AND P3, PT, R82, 0x69, PT ;  /* 0x000000695200780c */ /* 0x000fe40003f64270 */
[----:B---3--:R-:W-:Y:S02]  /*47f0*/  FSEL R81, R81, -INF , P4 ;  /* 0xff80000051517808 */ /* 0x008fe40002000000 */
[----:B------:R-:W-:-:S02]  /*4800*/  FMNMX.FTZ R70, R73, R70, !PT ;  /* 0x0000004649467209 */ /* 0x000fc40007810000 */
[C---:B------:R-:W-:Y:S01]  /*4810*/  ISETP.GT.AND P4, PT, R82.reuse, 0x70, PT ;  /* 0x000000705200780c */ /* 0x040fe20003f84270 */
[----:B------:R-:W3:Y:S01]  /*4820*/  MUFU.TANH R91, R91 ;  /* 0x0000005b005b7308 */ /* 0x000ee20000002400 */
[----:B-----5:R-:W-:Y:S02]  /*4830*/  FSEL R83, R83, -INF , P3 ;  /* 0xff80000053537808 */ /* 0x020fe40001800000 */
[----:B------:R-:W-:Y:S02]  /*4840*/  FMNMX.FTZ R70, R81, R70, !PT ;  /* 0x0000004651467209 */ /* 0x000fe40007810000 */
[----:B------:R-:W-:Y:S02]  /*4850*/  ISETP.GT.AND P3, PT, R82, 0x71, PT ;  /* 0x000000715200780c */ /* 0x000fe40003f64270 */
[----:B------:R-:W-:Y:S01]  /*4860*/  FSEL R104, R104, -INF , P4 ;  /* 0xff80000068687808 */ /* 0x000fe20002000000 */
[----:B------:R-:W5:Y:S01]  /*4870*/  MUFU.TANH R54, R54 ;  /* 0x0000003600367308 */ /* 0x000f620000002400 */
[----:B------:R-:W-:-:S02]  /*4880*/  FMNMX.FTZ R105, R83, R70, !PT ;  /* 0x0000004653697209 */ /* 0x000fc40007810000 */
[----:B------:R-:W-:Y:S02]  /*4890*/  ISETP.GT.AND P4, PT, R82, 0x78, PT ;  /* 0x000000785200780c */ /* 0x000fe40003f84270 */
[----:B----4-:R-:W-:Y:S02]  /*48a0*/  FSEL R99, R99, -INF , P3 ;  /* 0xff80000063637808 */ /* 0x010fe40001800000 */
[----:B------:R-:W-:Y:S01]  /*48b0*/  FMNMX.FTZ R70, R104, R105, !PT ;  /* 0x0000006968467209 */ /* 0x000fe20007810000 */
[----:B------:R-:W4:Y:S01]  /*48c0*/  MUFU.TANH R93, R93 ;  /* 0x0000005d005d7308 */ /* 0x000f220000002400 */
[----:B------:R-:W-:Y:S02]  /*48d0*/  ISETP.GT.AND P3, PT, R82, 0x79, PT ;  /* 0x000000795200780c */ /* 0x000fe40003f64270 */
[----:B0-----:R-:W-:Y:S02]  /*48e0*/  FSEL R103, R103, -INF , P4 ;  /* 0xff80000067677808 */ /* 0x001fe40002000000 */
[----:B------:R-:W-:-:S02]  /*48f0*/  FMNMX.FTZ R70, R99, R70, !PT ;  /* 0x0000004663467209 */ /* 0x000fc40007810000 */
[C---:B------:R-:W-:Y:S01]  /*4900*/  ISETP.GT.AND P4, PT, R82.reuse, 0x80, PT ;  /* 0x000000805200780c */ /* 0x040fe20003f84270 */
[----:B------:R-:W0:Y:S01]  /*4910*/  MUFU.TANH R101, R101 ;  /* 0x0000006500657308 */ /* 0x000e220000002400 */
[----:B------:R-:W-:Y:S02]  /*4920*/  FSEL R87, R87, -INF , P3 ;  /* 0xff80000057577808 */ /* 0x000fe40001800000 */
[----:B------:R-:W-:Y:S02]  /*4930*/  FMNMX.FTZ R70, R103, R70, !PT ;  /* 0x0000004667467209 */ /* 0x000fe40007810000 */
[----:B------:R-:W-:Y:S02]  /*4940*/  ISETP.GT.AND P3, PT, R82, 0x81, PT ;  /* 0x000000815200780c */ /* 0x000fe40003f64270 */
[----:B------:R-:W-:Y:S01]  /*4950*/  FSEL R85, R85, -INF , P4 ;  /* 0xff80000055557808 */ /* 0x000fe20002000000 */
[----:B------:R-:W-:Y:S01]  /*4960*/  MUFU.EX2 R69, R80 ;  /* 0x0000005000457308 */ /* 0x000fe20000000800 */
[----:B------:R-:W-:-:S02]  /*4970*/  FMNMX.FTZ R70, R87, R70, !PT ;  /* 0x0000004657467209 */ /* 0x000fc40007810000 */
[C---:B------:R-:W-:Y:S02]  /*4980*/  ISETP.GT.AND P4, PT, R82.reuse, 0x88, PT ;  /* 0x000000885200780c */ /* 0x040fe40003f84270 */
[----:B------:R-:W-:Y:S02]  /*4990*/  FSEL R95, R95, -INF , P3 ;  /* 0xff8000005f5f7808 */ /* 0x000fe40001800000 */
[----:B------:R-:W-:Y:S01]  /*49a0*/  FMNMX.FTZ R70, R85, R70, !PT ;  /* 0x0000004655467209 */ /* 0x000fe20007810000 */
[----:B------:R-:W-:Y:S01]  /*49b0*/  MUFU.EX2 R26, R26 ;  /* 0x0000001a001a7308 */ /* 0x000fe20000000800 */
[----:B------:R-:W-:Y:S02]  /*49c0*/  ISETP.GT.AND P3, PT, R82, 0x89, PT ;  /* 0x000000895200780c */ /* 0x000fe40003f64270 */
[----:B-1----:R-:W-:Y:S02]  /*49d0*/  FSEL R97, R97, -INF , P4 ;  /* 0xff80000061617808 */ /* 0x002fe40002000000 */
[----:B------:R-:W-:-:S02]  /*49e0*/  FMNMX.FTZ R70, R95, R70, !PT ;  /* 0x000000465f467209 */ /* 0x000fc40007810000 */
[C---:B------:R-:W-:Y:S01]  /*49f0*/  ISETP.GT.AND P4, PT, R82.reuse, 0x90, PT ;  /* 0x000000905200780c */ /* 0x040fe20003f84270 */
[----:B------:R-:W-:Y:S01]  /*4a00*/  MUFU.EX2 R27, R27 ;  /* 0x0000001b001b7308 */ /* 0x000fe20000000800 */
[----:B--2---:R-:W-:Y:S02]  /*4a10*/  FSEL R55, R55, -INF , P3 ;  /* 0xff80000037377808 */ /* 0x004fe40001800000 */
[----:B------:R-:W-:Y:S02]  /*4a20*/  FMNMX.FTZ R70, R97, R70, !PT ;  /* 0x0000004661467209 */ /* 0x000fe40007810000 */
[----:B------:R-:W-:Y:S02]  /*4a30*/  ISETP.GT.AND P3, PT, R82, 0x91, PT ;  /* 0x000000915200780c */ /* 0x000fe40003f64270 */
[----:B---3--:R-:W-:Y:S01]  /*4a40*/  FSEL R91, R91, -INF , P4 ;  /* 0xff8000005b5b7808 */ /* 0x008fe20002000000 */
[----:B------:R-:W-:Y:S01]  /*4a50*/  MUFU.EX2 R30, R30 ;  /* 0x0000001e001e7308 */ /* 0x000fe20000000800 */
[----:B------:R-:W-:-:S02]  /*4a60*/  FMNMX.FTZ R70, R55, R70, !PT ;  /* 0x0000004637467209 */ /* 0x000fc40007810000 */
[----:B------:R-:W-:Y:S02]  /*4a70*/  ISETP.GT.AND P4, PT, R82, 0x98, PT ;  /* 0x000000985200780c */ /* 0x000fe40003f84270 */
[----:B-----5:R-:W-:Y:S02]  /*4a80*/  FSEL R54, R54, -INF , P3 ;  /* 0xff80000036367808 */ /* 0x020fe40001800000 */
[----:B------:R-:W-:Y:S01]  /*4a90*/  FMNMX.FTZ R105, R91, R70, !PT ;  /* 0x000000465b697209 */ /* 0x000fe20007810000 */
[----:B------:R-:W1:Y:S01]  /*4aa0*/  MUFU.EX2 R35, R35 ;  /* 0x0000002300237308 */ /* 0x000e620000000800 */
[----:B------:R-:W-:Y:S01]  /*4ab0*/  ISETP.GT.AND P3, PT, R82, 0x99, PT ;  /* 0x000000995200780c */ /* 0x000fe20003f64270 */
[--C-:B------:R-:W-:Y:S01]  /*4ac0*/  FFMA.FTZ R82, R29, UR10, -R39.reuse ;  /* 0x0000000a1d527c23 */ /* 0x100fe20008010827 */
[----:B----4-:R-:W-:Y:S01]  /*4ad0*/  FSEL R93, R93, -INF , P4 ;  /* 0xff8000005d5d7808 */ /* 0x010fe20002000000 */
[----:B------:R-:W-:Y:S01]  /*4ae0*/  FFMA.FTZ R29, R45, UR10, -R39 ;  /* 0x0000000a2d1d7c23 */ /* 0x000fe20008010827 */
[----:B------:R-:W-:-:S02]  /*4af0*/  FMNMX.FTZ R76, R54, R105, !PT ;  /* 0x00000069364c7209 */ /* 0x000fc40007810000 */
[----:B0-----:R-:W-:Y:S01]  /*4b00*/  FSEL R70, R101, -INF , P3 ;  /* 0xff80000065467808 */ /* 0x001fe20001800000 */
[----:B------:R-:W-:Y:S01]  /*4b10*/  MUFU.EX2 R31, R31 ;  /* 0x0000001f001f7308 */ /* 0x000fe20000000800 */
[----:B------:R-:W-:-:S04]  /*4b20*/  FMNMX.FTZ R101, R93, R76, !PT ;  /* 0x0000004c5d657209 */ /* 0x000fc80007810000 */
[----:B------:R-:W-:Y:S01]  /*4b30*/  FMNMX.FTZ R76, R70, R101, !PT ;  /* 0x00000065464c7209 */ /* 0x000fe20007810000 */
[----:B------:R-:W-:-:S01]  /*4b40*/  FFMA.FTZ R101, R40, UR10, -R39 ;  /* 0x0000000a28657c23 */ /* 0x000fc20008010827 */
[--C-:B------:R-:W-:Y:S01]  /*4b50*/  FFMA.FTZ R40, R48, UR10, -R39.reuse ;  /* 0x0000000a30287c23 */ /* 0x100fe20008010827 */
[----:B------:R-:W-:-:S01]  /*4b60*/  FFMA.FTZ R48, R41, UR10, -R39 ;  /* 0x0000000a29307c23 */ /* 0x000fc20008010827 */
[----:B------:R-:W-:Y:S01]  /*4b70*/  IMAD.U32 R41, RZ, RZ, UR10 ;  /* 0x0000000aff297e24 */ /* 0x000fe2000f8e00ff */
[----:B------:R-:W0:Y:S01]  /*4b80*/  SHFL.BFLY PT, R105, R76, 0x2, 0x1f ;  /* 0x0c401f004c697f89 */ /* 0x000e2200000e0000 */
[----:B------:R-:W-:Y:S01]  /*4b90*/  MUFU.EX2 R34, R34 ;  /* 0x0000002200227308 */ /* 0x000fe20000000800 */
[----:B-1----:R-:W-:-:S04]  /*4ba0*/  F2FP.SATFINITE.E4M3.F32.PACK_AB_MERGE_C R184, R35, R30, RZ ;  /* 0x0000001e23b8723e */ /* 0x002fc800048070ff */
[----:B------:R-:W-:-:S03]  /*4bb0*/  F2FP.SATFINITE.E4M3.F32.PACK_AB_MERGE_C R184, R27, R26, R184 ;  /* 0x0000001a1bb8723e */ /* 0x000fc600048070b8 */
[----:B------:R-:W-:Y:S08]  /*4bc0*/  MUFU.EX2 R3, R3 ;  /* 0x0000000300037308 */ /* 0x000ff00000000800 */
[----:B------:R-:W1:Y:S01]  /*4bd0*/  MUFU.EX2 R4, R4 ;  /* 0x0000000400047308 */ /* 0x000e620000000800 */
[----:B0-----:R-:W-:-:S07]  /*4be0*/  FMNMX.FTZ R80, R76, R105, !PT ;  /* 0x000000694c507209 */ /* 0x001fce0007810000 */
[----:B------:R-:W-:Y:S01]  /*4bf0*/  MUFU.EX2 R5, R5 ;  /* 0x0000000500057308 */ /* 0x000fe20000000800 */
[----:B------:R-:W0:Y:S07]  /*4c00*/  SHFL.BFLY PT, R45, R80, 0x1, 0x1f ;  /* 0x0c201f00502d7f89 */ /* 0x000e2e00000e0000 */
[----:B------:R2:W-:Y:S01]  /*4c10*/  MUFU.EX2 R105, R82 ;  /* 0x0000005200697308 */ /* 0x0005e20000000800 */
[----:B-1----:R-:W-:-:S04]  /*4c20*/  F2FP.SATFINITE.E4M3.F32.PACK_AB_MERGE_C R186, R4, R3, RZ ;  /* 0x0000000304ba723e */ /* 0x002fc800048070ff */
[----:B------:R-:W-:-:S03]  /*4c30*/  F2FP.SATFINITE.E4M3.F32.PACK_AB_MERGE_C R186, R34, R31, R186 ;  /* 0x0000001f22ba723e */ /* 0x000fc600048070ba */
[----:B------:R-:W-:Y:S08]  /*4c40*/  MUFU.EX2 R6, R6 ;  /* 0x0000000600067308 */ /* 0x000ff00000000800 */
[----:B------:R-:W-:Y:S01]  /*4c50*/  MUFU.EX2 R8, R8 ;  /* 0x0000000800087308 */ /* 0x000fe20000000800 */
[----:B0-----:R-:W-:-:S04]  /*4c60*/  FMNMX.FTZ R88, R80, R45, !PT ;  /* 0x0000002d50587209 */ /* 0x001fc80007810000 */
        /* <DEDUP_REMOVED lines=14> */
[----:B--2---:R-:W-:-:S01]  /*4d50*/  FFMA.FTZ R82, R9, UR10, -R76 ;  /* 0x0000000a09527c23 */ /* 0x004fc2000801084c */
        /* <DEDUP_REMOVED lines=14> */
[----:B------:R1:W-:Y:S01]  /*4e40*/  MUFU.EX2 R47, R41 ;  /* 0x00000029002f7308 */ /* 0x0003e20000000800 */
        /* <DEDUP_REMOVED lines=8> */
[----:B-1----:R-:W-:-:S01]  /*4ed0*/  FFMA.FTZ R41, R14, UR10, -R76 ;  /* 0x0000000a0e297c23 */ /* 0x002fc2000801084c */
[----:B0-----:R-:W-:Y:S01]  /*4ee0*/  FADD.FTZ R78, R38, R39 ;  /* 0x00000027264e7221 */ /* 0x001fe20000010000 */
[----:B------:R-:W-:-:S01]  /*4ef0*/  FFMA.FTZ R14, R57, UR10, -R76 ;  /* 0x0000000a390e7c23 */ /* 0x000fc2000801084c */
[--C-:B------:R-:W-:Y:S01]  /*4f00*/  FFMA.FTZ R97, R97, UR10, -R76.reuse ;  /* 0x0000000a61617c23 */ /* 0x100fe2000801084c */
[----:B------:R-:W-:-:S01]  /*4f10*/  FFMA.FTZ R55, R55, UR10, -R76 ;  /* 0x0000000a37377c23 */ /* 0x000fc2000801084c */
[--C-:B------:R-:W-:Y:S01]  /*4f20*/  FFMA.FTZ R91, R91, UR10, -R76.reuse ;  /* 0x0000000a5b5b7c23 */ /* 0x100fe2000801084c */
[----:B------:R-:W-:-:S01]  /*4f30*/  FFMA.FTZ R54, R54, UR10, -R76 ;  /* 0x0000000a36367c23 */ /* 0x000fc2000801084c */
[----:B------:R-:W0:Y:S01]  /*4f40*/  MUFU.EX2 R7, R7 ;  /* 0x0000000700077308 */ /* 0x000e220000000800 */
[----:B--2---:R-:W-:-:S01]  /*4f50*/  FFMA.FTZ R50, R71, UR10, -R76 ;  /* 0x0000000a47327c23 */ /* 0x004fc2000801084c */
[--C-:B------:R-:W-:Y:S01]  /*4f60*/  FFMA.FTZ R93, R93, UR10, -R76.reuse ;  /* 0x0000000a5d5d7c23 */ /* 0x100fe2000801084c */
[----:B------:R-:W-:-:S05]  /*4f70*/  FFMA.FTZ R70, R70, UR10, -R76 ;  /* 0x0000000a46467c23 */ /* 0x000fca000801084c */
[----:B------:R1:W-:Y:S01]  /*4f80*/  MUFU.EX2 R51, R45 ;  /* 0x0000002d00337308 */ /* 0x0003e20000000800 */
[----:B---3--:R-:W-:-:S04]  /*4f90*/  F2FP.SATFINITE.E4M3.F32.PACK_AB_MERGE_C R185, R80, R47, RZ ;  /* 0x0000002f50b9723e */ /* 0x008fc800048070ff */
[----:B------:R-:W-:Y:S02]  /*4fa0*/  F2FP.SATFINITE.E4M3.F32.PACK_AB_MERGE_C R185, R39, R38, R185 ;  /* 0x0000002627b9723e */ /* 0x000fe400048070b9 */
[----:B------:R-:W-:Y:S01]  /*4fb0*/  CS2R R38, SRZ ;  /* 0x0000000000267805 */ /* 0x000fe2000001ff00 */
[----:B------:R-:W2:Y:S01]  /*4fc0*/  MUFU.EX2 R46, R46 ;  /* 0x0000002e002e7308 */ /* 0x000ea20000000800 */
[----:B-1----:R-:W-:-:S07]  /*4fd0*/  FADD.FTZ R45, R26, R27 ;  /* 0x0000001b1a2d7221 */ /* 0x002fce0000010000 */
[----:B------:R1:W-:Y:S08]  /*4fe0*/  MUFU.EX2 R77, R21 ;  /* 0x00000015004d7308 */ /* 0x0003f00000000800 */
[----:B------:R3:W-:Y:S01]  /*4ff0*/  MUFU.EX2 R57, R74 ;  /* 0x0000004a00397308 */ /* 0x0007e20000000800 */
[----:B-1----:R-:W-:-:S01]  /*5000*/  FFMA.FTZ R21, R61, UR10, -R76 ;  /* 0x0000000a3d157c23 */ /* 0x002fc2000801084c */
[----:B------:R-:W-:-:S04]  /*5010*/  FADD.FTZ R61, R47, R78 ;  /* 0x0000004e2f3d7221 */ /* 0x000fc80000010000 */
[----:B------:R-:W-:Y:S02]  /*5020*/  FADD.FTZ R78, R80, R61 ;  /* 0x0000003d504e7221 */ /* 0x000fe40000010000 */
[----:B------:R-:W1:Y:S01]  /*5030*/  MUFU.EX2 R82, R82 ;  /* 0x0000005200527308 */ /* 0x000e620000000800 */
[----:B---3--:R-:W-:-:S01]  /*5040*/  FADD.FTZ R74, R30, R45 ;  /* 0x0000002d1e4a7221 */ /* 0x008fc20000010000 */
[----:B0-----:R-:W-:Y:S01]  /*5050*/  FADD.FTZ R71, R7, R78 ;  /* 0x0000004e07477221 */ /* 0x001fe20000010000 */
[----:B------:R-:W-:Y:S02]  /*5060*/  @!P0 PRMT R45, RZ, 0x654, R2 ;  /* 0x00000654ff2d8816 */ /* 0x000fe40000000002 */
[----:B------:R-:W-:Y:S01]  /*5070*/  FADD.FTZ R74, R35, R74 ;  /* 0x0000004a234a7221 */ /* 0x000fe20000010000 */
[----:B--2---:R-:W-:-:S01]  /*5080*/  FADD.FTZ R78, R46, R71 ;  /* 0x000000472e4e7221 */ /* 0x004fc20000010000 */
[----:B------:R0:W-:Y:S01]  /*5090*/  @!P0 SYNCS.ARRIVE.TRANS64.RED.A1T0 RZ, [R45+URZ], RZ ;  /* 0x000000ff2dff89a7 */ /* 0x0001e2000810043f */
[----:B------:R-:W2:Y:S01]  /*50a0*/  MUFU.EX2 R9, R9 ;  /* 0x0000000900097308 */ /* 0x000ea20000000800 */
[----:B------:R-:W-:-:S01]  /*50b0*/  FADD.FTZ R61, R31, R74 ;  /* 0x0000004a1f3d7221 */ /* 0x000fc20000010000 */
[----:B------:R-:W-:-:S03]  /*50c0*/  FADD.FTZ R71, R51, R78 ;  /* 0x0000004e33477221 */ /* 0x000fc60000010000 */
[----:B------:R-:W-:Y:S01]  /*50d0*/  FADD.FTZ R74, R34, R61 ;  /* 0x0000003d224a7221 */ /* 0x000fe20000010000 */
[----:B0-----:R-:W-:-:S02]  /*50e0*/  FFMA.FTZ R45, R73, UR10, -R76 ;  /* 0x0000000a492d7c23 */ /* 0x001fc4000801084c */
[----:B------:R-:W0:Y:S01]  /*50f0*/  MUFU.EX2 R10, R10 ;  /* 0x0000000a000a7308 */ /* 0x000e220000000800 */
[----:B------:R-:W-:-:S01]  /*5100*/  FADD.FTZ R61, R3, R74 ;  /* 0x0000004a033d7221 */ /* 0x000fc20000010000 */
[C---:B-1----:R-:W-:Y:S01]  /*5110*/  FADD.FTZ R74, R82.reuse, R71 ;  /* 0x00000047524a7221 */ /* 0x042fe20000010000 */
[----:B------:R-:W-:-:S04]  /*5120*/  F2FP.SATFINITE.E4M3.F32.PACK_AB_MERGE_C R51, R82, R51, RZ ;  /* 0x000000335233723e */ /* 0x000fc800048070ff */
[----:B------:R-:W-:Y:S01]  /*5130*/  F2FP.SATFINITE.E4M3.F32.PACK_AB_MERGE_C R187, R46, R7, R51 ;  /* 0x000000072ebb723e */ /* 0x000fe20004807033 */
[----:B------:R-:W1:Y:S01]  /*5140*/  MUFU.EX2 R79, R79 ;  /* 0x0000004f004f7308 */ /* 0x000e620000000800 */
[----:B--2---:R-:W-:-:S01]  /*5150*/  FADD.FTZ R71, R9, R74 ;  /* 0x0000004a09477221 */ /* 0x004fc20000010000 */
[----:B------:R-:W-:-:S06]  /*5160*/  CS2R R46, SRZ ;  /* 0x00000000002e7805 */ /* 0x000fcc000001ff00 */
[----:B------:R2:W-:Y:S01]  /*5170*/  MUFU.EX2 R2, R68 ;  /* 0x0000004400027308 */ /* 0x0005e20000000800 */
[----:B0-----:R-:W-:-:S07]  /*5180*/  FADD.FTZ R74, R10, R71 ;  /* 0x000000470a4a7221 */ /* 0x001fce0000010000 */
[----:B------:R0:W3:Y:S01]  /*5190*/  MUFU.EX2 R84, R41 ;  /* 0x0000002900547308 */ /* 0x0000e20000000800 */
[----:B--2---:R-:W-:-:S04]  /*51a0*/  FADD.FTZ R68, R4, R61 ;  /* 0x0000003d04447221 */ /* 0x004fc80000010000 */
[----:B------:R-:W-:-:S03]  /*51b0*/  FADD.FTZ R61, R5, R68 ;  /* 0x00000044053d7221 */ /* 0x000fc60000010000 */
[----:B------:R-:W2:Y:S01]  /*51c0*/  MUFU.EX2 R12, R12 ;  /* 0x0000000c000c7308 */ /* 0x000ea20000000800 */
[----:B------:R-:W-:-:S01]  /*51d0*/  FADD.FTZ R61, R6, R61 ;  /* 0x0000003d063d7221 */ /* 0x000fc20000010000 */
[----:B0-----:R-:W-:-:S03]  /*51e0*/  FFMA.FTZ R41, R75, UR10, -R76 ;  /* 0x0000000a4b297c23 */ /* 0x001fc6000801084c */
[----:B------:R-:W-:Y:S01]  /*51f0*/  FADD.FTZ R78, R8, R61 ;  /* 0x0000003d084e7221 */ /* 0x000fe20000010000 */
[----:B-1----:R-:W-:-:S02]  /*5200*/  FADD.FTZ R61, R79, R74 ;  /* 0x0000004a4f3d7221 */ /* 0x002fc40000010000 */
[----:B------:R-:W0:Y:S01]  /*5210*/  MUFU.EX2 R15, R15 ;  /* 0x0000000f000f7308 */ /* 0x000e220000000800 */
[----:B------:R-:W-:-:S01]  /*5220*/  FADD.FTZ R78, R11, R78 ;  /* 0x0000004e0b4e7221 */ /* 0x000fc20000010000 */
[C---:B---3--:R-:W-:Y:S01]  /*5230*/  FADD.FTZ R61, R84.reuse, R61 ;  /* 0x0000003d543d7221 */ /* 0x048fe20000010000 */
[----:B------:R-:W-:Y:S02]  /*5240*/  F2FP.SATFINITE.E4M3.F32.PACK_AB_MERGE_C R79, R84, R79, RZ ;  /* 0x0000004f544f723e */ /* 0x000fe400048070ff */
[----:B------:R-:W-:Y:S02]  /*5250*/  FADD.FTZ R71, R13, R78 ;  /* 0x0000004e0d477221 */ /* 0x000fe40000010000 */
[----:B------:R-:W-:Y:S01]  /*5260*/  F2FP.SATFINITE.E4M3.F32.PACK_AB_MERGE_C R181, R10, R9, R79 ;  /* 0x000000090ab5723e */ /* 0x000fe2000480704f */
[----:B------:R-:W1:Y:S01]  /*5270*/  MUFU.EX2 R56, R56 ;  /* 0x0000003800387308 */ /* 0x000e620000000800 */
[----:B--2---:R-:W-:-:S01]  /*5280*/  FADD.FTZ R74, R12, R61 ;  /* 0x0000003d0c4a7221 */ /* 0x004fc20000010000 */
[----:B------:R-:W-:-:S06]  /*5290*/  FADD.FTZ R71, R20, R71 ;  /* 0x0000004714477221 */ /* 0x000fcc0000010000 */
[----:B------:R-:W2:Y:S01]  /*52a0*/  MUFU.EX2 R59, R59 ;  /* 0x0000003b003b7308 */ /* 0x000ea20000000800 */
[----:B0-----:R-:W-:-:S04]  /*52b0*/  FADD.FTZ R74, R15, R74 ;  /* 0x0000004a0f4a7221 */ /* 0x001fc80000010000 */
[----:B------:R-:W-:Y:S01]  /*52c0*/  FADD.FTZ R61, R77, R74 ;  /* 0x0000004a4d3d7221 */ /* 0x000fe20000010000 */
[----:B------:R-:W-:Y:S02]  /*52d0*/  CS2R R74, SRZ ;  /* 0x00000000004a7805 */ /* 0x000fe4000001ff00 */
[----:B------:R-:W0:Y:S01]  /*52e0*/  MUFU.EX2 R72, R72 ;  /* 0x0000004800487308 */ /* 0x000e220000000800 */
[----:B-1----:R-:W-:-:S07]  /*52f0*/  FADD.FTZ R78, R56, R71 ;  /* 0x00000047384e7221 */ /* 0x002fce0000010000 */
[----:B------:R-:W1:Y:S01]  /*5300*/  MUFU.EX2 R60, R60 ;  /* 0x0000003c003c7308 */ /* 0x000e620000000800 */
[----:B--2---:R-:W-:-:S01]  /*5310*/  FADD.FTZ R35, R59, R78 ;  /* 0x0000004e3b237221 */ /* 0x004fc20000010000 */
[----:B------:R-:W-:Y:S02]  /*5320*/  F2FP.SATFINITE.E4M3.F32.PACK_AB_MERGE_C R56, R59, R56, RZ ;  /* 0x000000383b38723e */ /* 0x000fe400048070ff */
[----:B------:R-:W-:Y:S02]  /*5330*/  CS2R R78, SRZ ;  /* 0x00000000004e7805 */ /* 0x000fe4000001ff00 */
[----:B------:R-:W-:Y:S02]  /*5340*/  F2FP.SATFINITE.E4M3.F32.PACK_AB_MERGE_C R182, R20, R13, R56 ;  /* 0x0000000d14b6723e */ /* 0x000fe40004807038 */
[----:B------:R-:W2:Y:S01]  /*5350*/  MUFU.EX2 R14, R14 ;  /* 0x0000000e000e7308 */ /* 0x000ea20000000800 */
[----:B0-----:R-:W-:-:S01]  /*5360*/  FADD.FTZ R61, R72, R61 ;  /* 0x0000003d483d7221 */ /* 0x001fc20000010000 */
[----:B------:R-:W-:-:S02]  /*5370*/  F2FP.SATFINITE.E4M3.F32.PACK_AB_MERGE_C R72, R72, R77, RZ ;  /* 0x0000004d4848723e */ /* 0x000fc400048070ff */
[----:B------:R-:W-:Y:S02]  /*5380*/  CS2R R76, SRZ ;  /* 0x00000000004c7805 */ /* 0x000fe4000001ff00 */
[----:B------:R-:W-:Y:S02]  /*5390*/  F2FP.SATFINITE.E4M3.F32.PACK_AB_MERGE_C R183, R15, R12, R72 ;  /* 0x0000000c0fb7723e */ /* 0x000fe40004807048 */
[----:B------:R-:W-:Y:S01]  /*53a0*/  CS2R R72, SRZ ;  /* 0x0000000000487805 */ /* 0x000fe2000001ff00 */
[----:B------:R-:W0:Y:S01]  /*53b0*/  MUFU.EX2 R41, R41 ;  /* 0x0000002900297308 */ /* 0x000e220000000800 */
[----:B-1----:R-:W-:-:S01]  /*53c0*/  FADD.FTZ R30, R60, R35 ;  /* 0x000000233c1e7221 */ /* 0x002fc20000010000 */
[----:B------:R-:W-:-:S03]  /*53d0*/  F2FP.SATFINITE.E4M3.F32.PACK_AB_MERGE_C R35, R11, R8, RZ ;  /* 0x000000080b23723e */ /* 0x000fc600048070ff */
[----:B------:R-:W-:Y:S01]  /*53e0*/  FADD.FTZ R30, R69, R30 ;  /* 0x0000001e451e7221 */ /* 0x000fe20000010000 */
[----:B------:R-:W-:Y:S02]  /*53f0*/  F2FP.SATFINITE.E4M3.F32.PACK_AB_MERGE_C R180, R6, R5, R35 ;  /* 0x0000000506b4723e */ /* 0x000fe40004807023 */
[----:B------:R-:W-:Y:S01]  /*5400*/  CS2R R34, SRZ ;  /* 0x0000000000227805 */ /* 0x000fe2000001ff00 */
[----:B------:R-:W1:Y:S01]  /*5410*/  MUFU.EX2 R67, R67 ;  /* 0x0000004300437308 */ /* 0x000e620000000800 */
[----:B--2---:R-:W-:-:S07]  /*5420*/  FADD.FTZ R4, R14, R61 ;  /* 0x0000003d0e047221 */ /* 0x004fce0000010000 */
        /* <DEDUP_REMOVED lines=8> */
[----:B------:R-:W-:Y:S01]  /*54b0*/  CS2R R58, SRZ ;  /* 0x00000000003a7805 */ /* 0x000fe2000001ff00 */
[----:B------:R-:W2:Y:S01]  /*54c0*/  MUFU.EX2 R21, R21 ;  /* 0x0000001500157308 */ /* 0x000ea20000000800 */
[----:B0-----:R-:W-:-:S01]  /*54d0*/  FADD.FTZ R30, R66, R11 ;  /* 0x0000000b421e7221 */ /* 0x001fc20000010000 */
[----:B------:R-:W-:Y:S02]  /*54e0*/  F2FP.SATFINITE.E4M3.F32.PACK_AB_MERGE_C R66, R66, R67, RZ ;  /* 0x000000434242723e */ /* 0x000fe400048070ff */
[----:B------:R-:W-:Y:S02]  /*54f0*/  F2FP.SATFINITE.E4M3.F32.PACK_AB_MERGE_C R177, R41, R14, R57 ;  /* 0x0000000e29b1723e */ /* 0x000fe40004807039 */
[----:B------:R-:W-:-:S02]  /*5500*/  CS2R R56, SRZ ;  /* 0x0000000000387805 */ /* 0x000fc4000001ff00 */
[----:B------:R-:W-:Y:S02]  /*5510*/  F2FP.SATFINITE.E4M3.F32.PACK_AB_MERGE_C R176, R69, R60, R66 ;  /* 0x0000003c45b0723e */ /* 0x000fe40004807042 */
[----:B------:R-:W-:Y:S01]  /*5520*/  CS2R R60, SRZ ;  /* 0x00000000003c7805 */ /* 0x000fe2000001ff00 */
[----:B------:R-:W0:Y:S01]  /*5530*/  MUFU.EX2 R64, R64 ;  /* 0x0000004000407308 */ /* 0x000e220000000800 */
[----:B-1----:R-:W-:-:S01]  /*5540*/  FADD.FTZ R3, R65, R30 ;  /* 0x0000001e41037221 */ /* 0x002fc20000010000 */
[----:B------:R-:W-:-:S06]  /*5550*/  CS2R R66, SRZ ;  /* 0x0000000000427805 */ /* 0x000fcc000001ff00 */
        /* <DEDUP_REMOVED lines=11> */
[C---:B-1----:R-:W-:Y:S01]  /*5610*/  F2FP.SATFINITE.E4M3.F32.PACK_AB_MERGE_C R53, R52.reuse, R53, RZ ;  /* 0x000000353435723e */ /* 0x042fe200048070ff */
[----:B------:R-:W-:-:S03]  /*5620*/  FADD.FTZ R52, R52, R3 ;  /* 0x0000000334347221 */ /* 0x000fc60000010000 */
[----:B------:R-:W-:Y:S02]  /*5630*/  F2FP.SATFINITE.E4M3.F32.PACK_AB_MERGE_C R178, R64, R65, R53 ;  /* 0x0000004140b2723e */ /* 0x000fe40004807035 */
[----:B------:R-:W-:Y:S01]  /*5640*/  CS2R R64, SRZ ;  /* 0x0000000000407805 */ /* 0x000fe2000001ff00 */
[----:B------:R-:W1:Y:S01]  /*5650*/  MUFU.EX2 R44, R44 ;  /* 0x0000002c002c7308 */ /* 0x000e620000000800 */
[----:B--2---:R-:W-:-:S01]  /*5660*/  FADD.FTZ R11, R62, R11 ;  /* 0x0000000b3e0b7221 */ /* 0x004fc20000010000 */
[----:B------:R-:W-:-:S03]  /*5670*/  F2FP.SATFINITE.E4M3.F32.PACK_AB_MERGE_C R63, R62, R63, RZ ;  /* 0x0000003f3e3f723e */ /* 0x000fc600048070ff */
[----:B------:R-:W-:Y:S01]  /*5680*/  FADD.FTZ R26, R2, R11 ;  /* 0x0000000b021a7221 */ /* 0x000fe20000010000 */
[----:B------:R-:W-:Y:S02]  /*5690*/  F2FP.SATFINITE.E4M3.F32.PACK_AB_MERGE_C R179, R50, R21, R63 ;  /* 0x0000001532b3723e */ /* 0x000fe4000480703f */
[----:B------:R-:W-:Y:S01]  /*56a0*/  CS2R R50, SRZ ;  /* 0x0000000000327805 */ /* 0x000fe2000001ff00 */
[----:B------:R-:W2:Y:S01]  /*56b0*/  MUFU.EX2 R45, R45 ;  /* 0x0000002d002d7308 */ /* 0x000ea20000000800 */
[----:B0-----:R-:W-:-:S01]  /*56c0*/  FADD.FTZ R3, R49, R52 ;  /* 0x0000003431037221 */ /* 0x001fc20000010000 */
[----:B------:R-:W-:Y:S02]  /*56d0*/  CS2R R52, SRZ ;  /* 0x0000000000347805 */ /* 0x000fe4000001ff00 */
[----:B------:R-:W-:-:S04]  /*56e0*/  CS2R R62, SRZ ;  /* 0x00000000003e7805 */ /* 0x000fc8000001ff00 */
[----:B------:R-:W0:Y:S01]  /*56f0*/  MUFU.EX2 R28, R28 ;  /* 0x0000001c001c7308 */ /* 0x000e220000000800 */
[----:B-1----:R-:W-:-:S07]  /*5700*/  FADD.FTZ R3, R44, R3 ;  /* 0x000000032c037221 */ /* 0x002fce0000010000 */
[----:B------:R-:W1:Y:S01]  /*5710*/  MUFU.EX2 R81, R81 ;  /* 0x0000005100517308 */ /* 0x000e620000000800 */
[----:B--2---:R-:W-:-:S07]  /*5720*/  FADD.FTZ R26, R45, R26 ;  /* 0x0000001a2d1a7221 */ /* 0x004fce0000010000 */
[----:B------:R-:W2:Y:S01]  /*5730*/  MUFU.EX2 R101, R101 ;  /* 0x0000006500657308 */ /* 0x000ea20000000800 */
[----:B0-----:R-:W-:-:S07]  /*5740*/  FADD.FTZ R30, R28, R3 ;  /* 0x000000031c1e7221 */ /* 0x001fce0000010000 */
[----:B------:R0:W3:Y:S01]  /*5750*/  MUFU.EX2 R68, R83 ;  /* 0x0000005300447308 */ /* 0x0000e20000000800 */
[----:B-1----:R-:W-:-:S01]  /*5760*/  FADD.FTZ R3, R81, R26 ;  /* 0x0000001a51037221 */ /* 0x002fc20000010000 */
[----:B------:R-:W-:-:S06]  /*5770*/  CS2R R26, SRZ ;  /* 0x00000000001a7805 */ /* 0x000fcc000001ff00 */
[----:B------:R-:W1:Y:S01]  /*5780*/  MUFU.EX2 R40, R40 ;  /* 0x0000002800287308 */ /* 0x000e620000000800 */
[C---:B--2---:R-:W-:Y:S01]  /*5790*/  F2FP.SATFINITE.E4M3.F32.PACK_AB_MERGE_C R28, R101.reuse, R28, RZ ;  /* 0x0000001c651c723e */ /* 0x044fe200048070ff */
[----:B------:R-:W-:Y:S01]  /*57a0*/  FADD.FTZ R101, R101, R30 ;  /* 0x0000001e65657221 */ /* 0x000fe20000010000 */
[----:B------:R-:W-:Y:S02]  /*57b0*/  CS2R R30, SRZ ;  /* 0x00000000001e7805 */ /* 0x000fe4000001ff00 */
[----:B0-----:R-:W-:Y:S02]  /*57c0*/  CS2R R82, SRZ ;  /* 0x0000000000527805 */ /* 0x001fe4000001ff00 */
[----:B------:R-:W-:Y:S01]  /*57d0*/  F2FP.SATFINITE.E4M3.F32.PACK_AB_MERGE_C R172, R44, R49, R28 ;  /* 0x000000312cac723e */ /* 0x000fe2000480701c */
[----:B------:R-:W0:Y:S01]  /*57e0*/  MUFU.EX2 R104, R104 ;  /* 0x0000006800687308 */ /* 0x000e220000000800 */
[----:B---3--:R-:W-:-:S01]  /*57f0*/  FADD.FTZ R3, R68, R3 ;  /* 0x0000000344037221 */ /* 0x008fc20000010000 */
[----:B------:R-:W-:-:S02]  /*5800*/  F2FP.SATFINITE.E4M3.F32.PACK_AB_MERGE_C R81, R68, R81, RZ ;  /* 0x000000514451723e */ /* 0x000fc400048070ff */
[----:B------:R-:W-:Y:S02]  /*5810*/  CS2R R68, SRZ ;  /* 0x0000000000447805 */ /* 0x000fe4000001ff00 */
[----:B------:R-:W-:Y:S02]  /*5820*/  F2FP.SATFINITE.E4M3.F32.PACK_AB_MERGE_C R173, R45, R2, R81 ;  /* 0x000000022dad723e */ /* 0x000fe40004807051 */
[----:B------:R-:W-:Y:S01]  /*5830*/  CS2R R44, SRZ ;  /* 0x00000000002c7805 */ /* 0x000fe2000001ff00 */
[----:B------:R-:W2:Y:S01]  /*5840*/  MUFU.EX2 R43, R43 ;  /* 0x0000002b002b7308 */ /* 0x000ea20000000800 */
[----:B-1----:R-:W-:-:S01]  /*5850*/  FADD.FTZ R10, R40, R101 ;  /* 0x00000065280a7221 */ /* 0x002fc20000010000 */
[----:B------:R-:W-:-:S06]  /*5860*/  CS2R R80, SRZ ;  /* 0x0000000000507805 */ /* 0x000fcc000001ff00 */
[----:B------:R-:W1:Y:S01]  /*5870*/  MUFU.EX2 R99, R99 ;  /* 0x0000006300637308 */ /* 0x000e620000000800 */
[----:B0-----:R-:W-:-:S07]  /*5880*/  FADD.FTZ R20, R104, R3 ;  /* 0x0000000368147221 */ /* 0x001fce0000010000 */
[----:B------:R-:W0:Y:S01]  /*5890*/  MUFU.EX2 R42, R42 ;  /* 0x0000002a002a7308 */ /* 0x000e220000000800 */
[----:B--2---:R-:W-:-:S07]  /*58a0*/  FADD.FTZ R3, R43, R10 ;  /* 0x0000000a2b037221 */ /* 0x004fce0000010000 */
[----:B------:R-:W2:Y:S01]  /*58b0*/  MUFU.EX2 R103, R103 ;  /* 0x0000006700677308 */ /* 0x000ea20000000800 */
[----:B-1----:R-:W-:-:S07]  /*58c0*/  FADD.FTZ R20, R99, R20 ;  /* 0x0000001463147221 */ /* 0x002fce0000010000 */
[----:B------:R1:W3:Y:S01]  /*58d0*/  MUFU.EX2 R4, R87 ;  /* 0x0000005700047308 */ /* 0x0002e20000000800 */
[----:B0-----:R-:W-:-:S01]  /*58e0*/  FADD.FTZ R10, R42, R3 ;  /* 0x000000032a0a7221 */ /* 0x001fc20000010000 */
[----:B------:R-:W-:-:S03]  /*58f0*/  F2FP.SATFINITE.E4M3.F32.PACK_AB_MERGE_C R42, R105, R42, RZ ;  /* 0x0000002a692a723e */ /* 0x000fc600048070ff */
[----:B------:R-:W-:Y:S01]  /*5900*/  FADD.FTZ R10, R105, R10 ;  /* 0x0000000a690a7221 */ /* 0x000fe20000010000 */
[----:B------:R-:W-:Y:S02]  /*5910*/  F2FP.SATFINITE.E4M3.F32.PACK_AB_MERGE_C R174, R43, R40, R42 ;  /* 0x000000282bae723e */ /* 0x000fe4000480702a */
[----:B------:R-:W-:Y:S01]  /*5920*/  CS2R R40, SRZ ;  /* 0x0000000000287805 */ /* 0x000fe2000001ff00 */
[----:B------:R-:W0:Y:S01]  /*5930*/  MUFU.EX2 R29, R29 ;  /* 0x0000001d001d7308 */ /* 0x000e220000000800 */
[----:B--2---:R-:W-:-:S01]  /*5940*/  FADD.FTZ R3, R103, R20 ;  /* 0x0000001467037221 */ /* 0x004fc20000010000 */
[----:B------:R-:W-:Y:S02]  /*5950*/  CS2R R42, SRZ ;  /* 0x00000000002a7805 */ /* 0x000fe4000001ff00 */
[----:B-1----:R-:W-:-:S04]  /*5960*/  CS2R R86, SRZ ;  /* 0x0000000000567805 */ /* 0x002fc8000001ff00 */
[----:B------:R-:W1:Y:S01]  /*5970*/  MUFU.EX2 R85, R85 ;  /* 0x0000005500557308 */ /* 0x000e620000000800 */
[C---:B---3--:R-:W-:Y:S01]  /*5980*/  F2FP.SATFINITE.E4M3.F32.PACK_AB_MERGE_C R103, R4.reuse, R103, RZ ;  /* 0x000000670467723e */ /* 0x048fe200048070ff */
[----:B------:R-:W-:-:S03]  /*5990*/  FADD.FTZ R4, R4, R3 ;  /* 0x0000000304047221 */ /* 0x000fc60000010000 */
[----:B------:R-:W-:-:S03]  /*59a0*/  F2FP.SATFINITE.E4M3.F32.PACK_AB_MERGE_C R175, R99, R104, R103 ;  /* 0x0000006863af723e */ /* 0x000fc60004807067 */
        /* <DEDUP_REMOVED lines=13> */
[C---:B0-----:R-:W-:Y:S01]  /*5a80*/  F2FP.SATFINITE.E4M3.F32.PACK_AB_MERGE_C R97, R6.reuse, R97, RZ ;  /* 0x000000610661723e */ /* 0x041fe200048070ff */
[----:B------:R-:W-:-:S03]  /*5a90*/  FADD.FTZ R6, R6, R3 ;  /* 0x0000000306067221 */ /* 0x000fc60000010000 */
[----:B------:R-:W-:Y:S02]  /*5aa0*/  F2FP.SATFINITE.E4M3.F32.PACK_AB_MERGE_C R169, R8, R85, R97 ;  /* 0x0000005508a9723e */ /* 0x000fe40004807061 */
[----:B------:R-:W-:Y:S01]  /*5ab0*/  CS2R R84, SRZ ;  /* 0x0000000000547805 */ /* 0x000fe2000001ff00 */
[----:B------:R-:W0:Y:S01]  /*5ac0*/  MUFU.EX2 R91, R91 ;  /* 0x0000005b005b7308 */ /* 0x000e220000000800 */
[----:B-1----:R-:W-:-:S01]  /*5ad0*/  FADD.FTZ R10, R25, R10 ;  /* 0x0000000a190a7221 */ /* 0x002fc20000010000 */
[----:B------:R-:W-:-:S04]  /*5ae0*/  F2FP.SATFINITE.E4M3.F32.PACK_AB_MERGE_C R36, R25, R36, RZ ;  /* 0x000000241924723e */ /* 0x000fc800048070ff */
[----:B------:R-:W-:Y:S02]  /*5af0*/  F2FP.SATFINITE.E4M3.F32.PACK_AB_MERGE_C R168, R48, R29, R36 ;  /* 0x0000001d30a8723e */ /* 0x000fe40004807024 */
[----:B------:R-:W-:Y:S01]  /*5b00*/  CS2R R28, SRZ ;  /* 0x00000000001c7805 */ /* 0x000fe2000001ff00 */
[----:B------:R-:W1:Y:S01]  /*5b10*/  MUFU.EX2 R24, R24 ;  /* 0x0000001800187308 */ /* 0x000e620000000800 */
[----:B--2---:R-:W-:-:S01]  /*5b20*/  FADD.FTZ R3, R37, R10 ;  /* 0x0000000a25037221 */ /* 0x004fc20000010000 */
[----:B------:R-:W-:-:S06]  /*5b30*/  CS2R R48, SRZ ;  /* 0x0000000000307805 */ /* 0x000fcc000001ff00 */
[----:B------:R-:W2:Y:S01]  /*5b40*/  MUFU.EX2 R54, R54 ;  /* 0x0000003600367308 */ /* 0x000ea20000000800 */
[----:B0-----:R-:W-:-:S07]  /*5b50*/  FADD.FTZ R5, R91, R6 ;  /* 0x000000065b057221 */ /* 0x001fce0000010000 */
[----:B------:R-:W-:Y:S01]  /*5b60*/  MUFU.EX2 R32, R32 ;  /* 0x0000002000207308 */ /* 0x000fe20000000800 */
[----:B-1----:R-:W-:-:S07]  /*5b70*/  FADD.FTZ R3, R24, R3 ;  /* 0x0000000318037221 */ /* 0x002fce0000010000 */
[----:B------:R-:W0:Y:S01]  /*5b80*/  MUFU.EX2 R33, R33 ;  /* 0x0000002100217308 */ /* 0x000e220000000800 */
[----:B--2---:R-:W-:-:S07]  /*5b90*/  FADD.FTZ R2, R54, R5 ;  /* 0x0000000536027221 */ /* 0x004fce0000010000 */
[----:B------:R-:W-:Y:S08]  /*5ba0*/  MUFU.EX2 R93, R93 ;  /* 0x0000005d005d7308 */ /* 0x000ff00000000800 */
[----:B------:R-:W1:Y:S01]  /*5bb0*/  MUFU.EX2 R70, R70 ;  /* 0x0000004600467308 */ /* 0x000e620000000800 */
[----:B0-----:R-:W-:Y:S01]  /*5bc0*/  F2FP.SATFINITE.E4M3.F32.PACK_AB_MERGE_C R4, R33, R32, RZ ;  /* 0x000000202104723e */ /* 0x001fe200048070ff */
[----:B------:R-:W-:-:S03]  /*5bd0*/  FADD.FTZ R32, R32, R3 ;  /* 0x0000000320207221 */ /* 0x000fc60000010000 */
[----:B------:R-:W-:Y:S01]  /*5be0*/  F2FP.SATFINITE.E4M3.F32.PACK_AB_MERGE_C R170, R24, R37, R4 ;  /* 0x0000002518aa723e */ /* 0x000fe20004807004 */
[----:B------:R-:W-:-:S01]  /*5bf0*/  FADD.FTZ R3, R33, R32 ;  /* 0x0000002021037221 */ /* 0x000fc20000010000 */
[----:B------:R-:W-:Y:S02]  /*5c00*/  CS2R R24, SRZ ;  /* 0x0000000000187805 */ /* 0x000fe4000001ff00 */
[----:B------:R-:W-:Y:S02]  /*5c10*/  CS2R R32, SRZ ;  /* 0x0000000000207805 */ /* 0x000fe4000001ff00 */
[----:B------:R-:W-:Y:S02]  /*5c20*/  CS2R R36, SRZ ;  /* 0x0000000000247805 */ /* 0x000fe4000001ff00 */
[----:B-1----:R-:W-:Y:S01]  /*5c30*/  F2FP.SATFINITE.E4M3.F32.PACK_AB_MERGE_C R5, R70, R93, RZ ;  /* 0x0000005d4605723e */ /* 0x002fe200048070ff */
[----:B------:R-:W-:-:S03]  /*5c40*/  FADD.FTZ R93, R93, R2 ;  /* 0x000000025d5d7221 */ /* 0x000fc60000010000 */
[----:B------:R-:W-:Y:S01]  /*5c50*/  F2FP.SATFINITE.E4M3.F32.PACK_AB_MERGE_C R171, R54, R91, R5 ;  /* 0x0000005b36ab723e */ /* 0x000fe20004807005 */
[----:B------:R-:W-:-:S01]  /*5c60*/  FADD.FTZ R2, R70, R93 ;  /* 0x0000005d46027221 */ /* 0x000fc20000010000 */
[----:B------:R-:W-:Y:S02]  /*5c70*/  CS2R R54, SRZ ;  /* 0x0000000000367805 */ /* 0x000fe4000001ff00 */
[----:B------:R-:W-:Y:S01]  /*5c80*/  CS2R R70, SRZ ;  /* 0x0000000000467805 */ /* 0x000fe2000001ff00 */
        /* <DEDUP_REMOVED lines=38> */
.L_x_2066:
[----:B------:R-:W-:Y:S01]  /*5ef0*/  ISETP.NE.AND P4, PT, RZ, UR45, PT ;  /* 0x0000002dff007c0c */ /* 0x000fe2000bf85270 */
[----:B------:R-:W-:-:S04]  /*5f00*/  UISETP.NE.AND UP1, UPT, UR59, 0x1, UPT ;  /* 0x000000013b00788c */ /* 0x000fc8000bf25270 */
[----:B------:R-:W-:-:S04]  /*5f10*/  USEL UR47, URZ, 0x1, UP1 ;  /* 0x000000013f2f7887 */ /* 0x000fc80008800000 */
[----:B------:R-:W-:-:S04]  /*5f20*/  ULOP3.LUT UR47, UR60, UR47, URZ, 0x3c, !UPT ;  /* 0x0000002f3c2f7292 */ /* 0x000fc8000f8e3c3f */
[----:B------:R-:W-:Y:S08]  /*5f30*/  @P4 BRA `(.L_x_2057) ;  /* 0x0000000000384947 */ /* 0x000ff00003800000 */
[----:B------:R-:W-:Y:S05]  /*5f40*/  @!P1 BRA `(.L_x_2058) ;  /* 0x0000000000049947 */ /* 0x000fea0003800000 */
[----:B------:R-:W-:Y:S01]  /*5f50*/  BPT.TRAP 0x1 ;  /* 0x000000040000795c */ /* 0x000fe20000300000 */
.L_x_2058:
        /* <DEDUP_REMOVED lines=9> */
.L_x_2059:
[----:B-1----:R-:W-:Y:S05]  /*5ff0*/  @P3 BRA `(.L_x_2057) ;  /* 0x0000000000083947 */ /* 0x002fea0003800000 */
[----:B------:R-:W1:Y:S02]  /*6000*/  SYNCS.PHASECHK.TRANS64.TRYWAIT P3, [UR6+0x29830], R6 ;  /* 0x02983006ff0075a7 */ /* 0x000e640008060146 */
[----:B-1----:R-:W-:Y:S05]  /*6010*/  @!P3 BRA `(.L_x_2060) ;  /* 0x00000120002cb947 */ /* 0x002fea0003800000 */
.L_x_2057:
        /* <DEDUP_REMOVED lines=191> */
.L_x_2062:
[----:B------:R-:W-:Y:S01]  /*6c10*/  ULEA UR6, UR59, UR41, 0x3 ;  /* 0x000000293b067291 */ /* 0x000fe2000f8e183f */
[----:B------:R-:W-:-:S05]  /*6c20*/  IMAD.U32 R6, RZ, RZ, UR60 ;  /* 0x0000003cff067e24 */ /* 0x000fca000f8e00ff */
[----:B------:R-:W-:-:S04]  /*6c30*/  SHF.L.U32 R6, R6, 0x1f, RZ ;  /* 0x0000001f06067819 */ /* 0x000fc800000006ff */
[----:B------:R0:W1:Y:S01]  /*6c40*/  SYNCS.PHASECHK.TRANS64.TRYWAIT P3, [UR6+0x29850], R6 ;  /* 0x02985006ff0075a7 */ /* 0x0000620008060146 */
[----:B------:R-:W-:Y:S05]  /*6c50*/  @!P1 BRA `(.L_x_2063) ;  /* 0x0000000000049947 */ /* 0x000fea0003800000 */
[----:B------:R-:W-:Y:S01]  /*6c60*/  BPT.TRAP 0x1 ;  /* 0x000000040000795c */ /* 0x000fe20000300000 */
.L_x_2063:
[----:B-1----:R-:W-:Y:S05]  /*6c70*/  @P3 BRA `(.L_x_2061) ;  /* 0x0000000000083947 */ /* 0x002fea0003800000 */
[----:B------:R-:W1:Y:S02]  /*6c80*/  SYNCS.PHASECHK.TRANS64.TRYWAIT P3, [UR6+0x29850], R6 ;  /* 0x02985006ff0075a7 */ /* 0x000e640008060146 */
[----:B-1----:R-:W-:Y:S05]  /*6c90*/  @!P3 BRA `(.L_x_2064) ;  /* 0x000001140024b947 */ /* 0x002fea0003800000 */
.L_x_2061:
[----:B------:R-:W-:Y:S01]  /*6ca0*/  FMUL.FTZ R11, R0, R157 ;  /* 0x0000009d000b7220 */ /* 0x000fe20000410000 */
[----:B------:R-:W-:Y:S01]  /*6cb0*/  VIADD R157, R18, UR36 ;  /* 0x00000024129d7c36 */ /* 0x000fe20008000000 */
[----:B------:R-:W-:Y:S01]  /*6cc0*/  @UP0 ULDC UR6, c[0x0][0x44c] ;  /* 0x0001130000060ab9 */ /* 0x000fe20000000800 */
[C---:B------:R-:W-:Y:S01]  /*6cd0*/  FMUL.FTZ R12, R0.reuse, R158 ;  /* 0x0000009e000c7220 */ /* 0x040fe20000410000 */
[----:B------:R-:W-:Y:S01]  /*6ce0*/  FMUL.FTZ R10, R0, R156 ;  /* 0x0000009c000a7220 */ /* 0x000fe20000410000 */
[----:B------:R-:W-:-:S04]  /*6cf0*/  @P2 IMAD.HI.U32 R158, R157, UR6, RZ ;  /* 0x000000069d9e2c27 */ /* 0x000fc8000f8e00ff */
[C---:B------:R-:W-:Y:S01]  /*6d00*/  FMUL.FTZ R156, R0.reuse, R130 ;  /* 0x00000082009c7220 */ /* 0x040fe20000410000 */
[----:B------:R-:W-:Y:S01]  /*6d10*/  @UP0 ULDC UR6, c[0x0][0x450] ;  /* 0x0001140000060ab9 */ /* 0x000fe20000000800 */
[C---:B------:R-:W-:Y:S01]  /*6d20*/  FMUL.FTZ R13, R0.reuse, R159 ;  /* 0x0000009f000d7220 */ /* 0x040fe20000410000 */
[----:B------:R-:W-:Y:S01]  /*6d30*/  IMAD.MOV.U32 R130, RZ, RZ, R157 ;  /* 0x000000ffff827224 */ /* 0x000fe200078e009d */
[----:B------:R-:W-:Y:S01]  /*6d40*/  @P2 SHF.R.U32.HI R130, RZ, UR6, R158 ;  /* 0x00000006ff822c19 */ /* 0x000fe2000801169e */
[----:B------:R-:W-:Y:S01]  /*6d50*/  UIMAD UR6, UR57, -0xa0, URZ ;  /* 0xffffff60390678a4 */ /* 0x000fe2000f8e023f */
[C---:B01----:R-:W-:Y:S01]  /*6d60*/  FMUL.FTZ R6, R0.reuse, R152 ;  /* 0x0000009800067220 */ /* 0x043fe20000410000 */
[C---:B------:R-:W-:Y:S01]  /*6d70*/  FMUL.FTZ R15, R0.reuse, R161 ;  /* 0x000000a1000f7220 */ /* 0x040fe20000410000 */
[C---:B------:R-:W-:Y:S01]  /*6d80*/  FMUL.FTZ R7, R0.reuse, R153 ;  /* 0x0000009900077220 */ /* 0x040fe20000410000 */
[----:B------:R-:W0:Y:S01]  /*6d90*/  SHFL.IDX PT, R159, R130, RZ, 0x1c1f ;  /* 0x001c1fff829f7589 */ /* 0x000e2200000e0000 */
[----:B------:R-:W-:Y:S01]  /*6da0*/  FMUL.FTZ R157, R0, R134 ;  /* 0x00000086009d7220 */ /* 0x000fe20000410000 */
[----:B------:R-:W-:Y:S01]  /*6db0*/  IMAD.U32 R158, RZ, RZ, UR6 ;  /* 0x00000006ff9e7e24 */ /* 0x000fe2000f8e00ff */
[----:B------:R-:W1:Y:S01]  /*6dc0*/  MUFU.TANH R6, R6 ;  /* 0x0000000600067308 */ /* 0x000e620000002400 */
[----:B------:R-:W-:-:S02]  /*6dd0*/  IMAD.U32 R161, RZ, RZ, UR52 ;  /* 0x00000034ffa17e24 */ /* 0x000fc4000f8e00ff */
[C---:B------:R-:W-:Y:S01]  /*6de0*/  FMUL.FTZ R14, R0.reuse, R160 ;  /* 0x000000a0000e7220 */ /* 0x040fe20000410000 */
[C---:B------:R-:W-:Y:S01]  /*6df0*/  FMUL.FTZ R152, R0.reuse, R164 ;  /* 0x000000a400987220 */ /* 0x040fe20000410000 */
[----:B------:R-:W-:Y:S01]  /*6e00*/  IADD3 R134, -R17, 0x1, R158 ;  /* 0x0000000111867810 */ /* 0x000fe20007ffe19e */
[C---:B------:R-:W-:Y:S01]  /*6e10*/  FMUL.FTZ R153, R0.reuse, R165 ;  /* 0x000000a500997220 */ /* 0x040fe20000410000 */
[C---:B------:R-:W-:Y:S01]  /*6e20*/  FMUL.FTZ R136, R0.reuse, R136 ;  /* 0x0000008800887220 */ /* 0x040fe20000410000 */
[C---:B------:R-:W-:Y:S01]  /*6e30*/  FMUL.FTZ R137, R0.reuse, R137 ;  /* 0x0000008900897220 */ /* 0x040fe20000410000 */
[----:B------:R-:W-:Y:S01]  /*6e40*/  IADD3 R134, -R161, UR51, R134 ;  /* 0x00000033a1867c10 */ /* 0x000fe2000fffe186 */
        /* <DEDUP_REMOVED lines=11> */
[----:B------:R-:W-:Y:S01]  /*6f00*/  FMUL.FTZ R125, R0, R125 ;  /* 0x0000007d007d7220 */ /* 0x000fe20000410000 */
[----:B0-----:R-:W-:-:S02]  /*6f10*/  IMAD.IADD R158, R134, 0x1, R159 ;  /* 0x00000001869e7824 */ /* 0x001fc400078e029f */
[C---:B------:R-:W-:Y:S01]  /*6f20*/  FMUL.FTZ R159, R0.reuse, R104 ;  /* 0x00000068009f7220 */ /* 0x040fe20000410000 */
[C---:B------:R-:W-:Y:S01]  /*6f30*/  FMUL.FTZ R104, R0.reuse, R105 ;  /* 0x0000006900687220 */ /* 0x040fe20000410000 */
[----:B------:R-:W-:Y:S01]  /*6f40*/  FMUL.FTZ R128, R0, R128 ;  /* 0x0000008000807220 */ /* 0x000fe20000410000 */
[----:B------:R-:W0:Y:S01]  /*6f50*/  MUFU.TANH R11, R11 ;  /* 0x0000000b000b7308 */ /* 0x000e220000002400 */
[----:B------:R-:W-:Y:S01]  /*6f60*/  ISETP.GT.AND P3, PT, R158, RZ, PT ;  /* 0x000000ff9e00720c */ /* 0x000fe20003f64270 */
[----:B------:R-:W-:Y:S01]  /*6f70*/  FMUL.FTZ R129, R0, R129 ;  /* 0x0000008100817220 */ /* 0x000fe20000410000 */
[----:B------:R-:W-:Y:S01]  /*6f80*/  ISETP.GT.AND P4, PT, R158, 0x1, PT ;  /* 0x000000019e00780c */ /* 0x000fe20003f84270 */
[----:B------:R-:W-:Y:S01]  /*6f90*/  FMUL.FTZ R132, R0, R132 ;  /* 0x0000008400847220 */ /* 0x000fe20000410000 */
[----:B-1----:R-:W-:Y:S01]  /*6fa0*/  FSEL R105, R6, -INF , P3 ;  /* 0xff80000006697808 */ /* 0x002fe20001800000 */
[----:B------:R-:W-:Y:S01]  /*6fb0*/  FMUL.FTZ R133, R0, R133 ;  /* 0x0000008500857220 */ /* 0x000fe20000410000 */
[----:B------:R-:W-:Y:S01]  /*6fc0*/  ISETP.GT.AND P3, PT, R158, 0x8, PT ;  /* 0x000000089e00780c */ /* 0x000fe20003f64270 */
[----:B------:R-:W1:Y:S01]  /*6fd0*/  MUFU.TANH R14, R14 ;  /* 0x0000000e000e7308 */ /* 0x000e620000002400 */
[----:B--2---:R-:W-:Y:S01]  /*6fe0*/  FSEL R7, R7, -INF , P4 ;  /* 0xff80000007077808 */ /* 0x004fe20002000000 */
[C---:B------:R-:W-:Y:S01]  /*6ff0*/  FMUL.FTZ R108, R0.reuse, R108 ;  /* 0x0000006c006c7220 */ /* 0x040fe20000410000 */
[----:B------:R-:W-:Y:S01]  /*7000*/  FMNMX.FTZ R160, R105, R4, !PT ;  /* 0x0000000469a07209 */ /* 0x000fe20007810000 */
[----:B------:R-:W-:Y:S01]  /*7010*/  FMUL.FTZ R109, R0, R109 ;  /* 0x0000006d006d7220 */ /* 0x000fe20000410000 */
[----:B------:R-:W-:Y:S01]  /*7020*/  ISETP.GT.AND P4, PT, R158, 0x9, PT ;  /* 0x000000099e00780c */ /* 0x000fe20003f84270 */
[----:B------:R-:W-:Y:S01]  /*7030*/  FMUL.FTZ R112, R0, R112 ;  /* 0x0000007000707220 */ /* 0x000fe20000410000 */
[----:B---3--:R-:W-:Y:S01]  /*7040*/  FSEL R10, R10, -INF , P3 ;  /* 0xff8000000a0a7808 */ /* 0x008fe20001800000 */
        /* <DEDUP_REMOVED lines=10> */
[----:B------:R-:W-:Y:S01]  /*70f0*/  FMUL.FTZ R117, R0, R117 ;  /* 0x0000007500757220 */ /* 0x000fe20000410000 */
[----:B-1----:R-:W-:Y:S01]  /*7100*/  FSEL R14, R14, -INF , P3 ;  /* 0xff8000000e0e7808 */ /* 0x002fe20001800000 */
[----:B------:R-:W-:Y:S01]  /*7110*/  FMUL.FTZ R89, R0, R89 ;  /* 0x0000005900597220 */ /* 0x000fe20000410000 */
[----:B------:R-:W-:Y:S01]  /*7120*/  ISETP.GT.AND P3, PT, R158, 0x18, PT ;  /* 0x000000189e00780c */ /* 0x000fe20003f64270 */
[C---:B------:R-:W-:Y:S01]  /*7130*/  FMUL.FTZ R20, R0.reuse, R162 ;  /* 0x000000a200147220 */ /* 0x040fe20000410000 */
[----:B------:R-:W-:Y:S01]  /*7140*/  FMUL.FTZ R162, R0, R96 ;  /* 0x0000006000a27220 */ /* 0x000fe20000410000 */
[----:B------:R-:W1:Y:S01]  /*7150*/  MUFU.TANH R153, R153 ;  /* 0x0000009900997308 */ /* 0x000e620000002400 */
[----:B--2---:R-:W-:Y:S01]  /*7160*/  FSEL R15, R15, -INF , P4 ;  /* 0xff8000000f0f7808 */ /* 0x004fe20002000000 */
[----:B------:R-:W-:Y:S01]  /*7170*/  UIADD3 UR6, UR41, 0x400, URZ ;  /* 0x0000040029067890 */ /* 0x000fe2000fffe03f */
[C---:B------:R-:W-:Y:S01]  /*7180*/  ISETP.GT.AND P4, PT, R158.reuse, 0x19, PT ;  /* 0x000000199e00780c */ /* 0x040fe20003f84270 */
[----:B------:R-:W-:Y:S01]  /*7190*/  WARPGROUP.ARRIVE ;  /* 0x00000000000079c5 */ /* 0x000fe20000000000 */
[----:B------:R-:W-:Y:S01]  /*71a0*/  UMOV UR7, 0xc0000010 ;  /* 0xc000001000077882 */ /* 0x000fe20000000000 */
[----:B------:R-:W-:Y:S01]  /*71b0*/  USHF.R.U32.HI UR6, URZ, 0x4, UR6 ;  /* 0x000000043f067899 */ /* 0x000fe20008011606 */
[----:B------:R-:W-:Y:S01]  /*71c0*/  ISETP.GT.AND P5, PT, R158, 0x98, PT ;  /* 0x000000989e00780c */ /* 0x000fe20003fa4270 */
[----:B------:R-:W2:Y:S01]  /*71d0*/  MUFU.TANH R136, R136 ;  /* 0x0000008800887308 */ /* 0x000ea20000002400 */
[----:B0-----:R-:W-:Y:S01]  /*71e0*/  FSEL R152, R152, -INF , P3 ;  /* 0xff80000098987808 */ /* 0x001fe20001800000 */
[----:B------:R-:W-:Y:S01]  /*71f0*/  ULOP3.LUT UR6, UR6, 0x3fff, URZ, 0xc0, !UPT ;  /* 0x00003fff06067892 */ /* 0x000fe2000f8ec03f */
[----:B------:R-:W-:Y:S01]  /*7200*/  ISETP.GT.AND P3, PT, R158, 0x20, PT ;  /* 0x000000209e00780c */ /* 0x000fe20003f64270 */
[----:B------:R-:W-:Y:S01]  /*7210*/  UMOV UR10, UR53 ;  /* 0x00000035000a7c82 */ /* 0x000fe20008000000 */
[C---:B------:R-:W-:Y:S01]  /*7220*/  FMUL.FTZ R8, R0.reuse, R154 ;  /* 0x0000009a00087220 */ /* 0x040fe20000410000 */
[----:B------:R-:W-:Y:S01]  /*7230*/  ULOP3.LUT UR6, UR6, 0x10000, URZ, 0xfc, !UPT ;  /* 0x0001000006067892 */ /* 0x000fe2000f8efc3f */
[----:B------:R-:W-:Y:S01]  /*7240*/  FMUL.FTZ R9, R0, R155 ;  /* 0x0000009b00097220 */ /* 0x000fe20000410000 */
[----:B------:R0:W-:Y:S01]  /*7250*/  MUFU.TANH R6, R159 ;  /* 0x0000009f00067308 */ /* 0x0001e20000002400 */
[----:B-1----:R-:W-:Y:S01]  /*7260*/  FSEL R153, R153, -INF , P4 ;  /* 0xff80000099997808 */ /* 0x002fe20002000000 */
[----:B------:R-:W-:Y:S01]  /*7270*/  UIMAD UR11, UR59, 0x500, UR6 ;  /* 0x000005003b0b78a4 */ /* 0x000fe2000f8e0206 */
[----:B------:R-:W-:Y:S01]  /*7280*/  ISETP.GT.AND P4, PT, R158, 0x21, PT ;  /* 0x000000219e00780c */ /* 0x000fe20003f84270 */
[C---:B------:R-:W-:Y:S01]  /*7290*/  FMUL.FTZ R154, R0.reuse, R166 ;  /* 0x000000a6009a7220 */ /* 0x040fe20000410000 */
[C---:B------:R-:W-:Y:S01]  /*72a0*/  FMUL.FTZ R155, R0.reuse, R167 ;  /* 0x000000a7009b7220 */ /* 0x040fe20000410000 */
[C---:B------:R-:W-:Y:S01]  /*72b0*/  FMUL.FTZ R138, R0.reuse, R138 ;  /* 0x0000008a008a7220 */ /* 0x040fe20000410000 */
[----:B------:R-:W-:Y:S01]  /*72c0*/  FMUL.FTZ R139, R0, R139 ;  /* 0x0000008b008b7220 */ /* 0x000fe20000410000 */
[----:B------:R-:W1:Y:S01]  /*72d0*/  MUFU.TANH R137, R137 ;  /* 0x0000008900897308 */ /* 0x000e620000002400 */
[----:B0-----:R-:W-:Y:S01]  /*72e0*/  FMNMX.FTZ R159, R11, R160, !PT ;  /* 0x000000a00b9f7209 */ /* 0x001fe20007810000 */
[----:B------:R-:W-:Y:S01]  /*72f0*/  UMOV UR6, UR11 ;  /* 0x0000000b00067c82 */ /* 0x000fe20008000000 */
[----:B--2---:R-:W-:Y:S01]  /*7300*/  FSEL R136, R136, -INF , P3 ;  /* 0xff80000088887808 */ /* 0x004fe20001800000 */
[----:B------:R-:W-:Y:S01]  /*7310*/  QGMMA.64x128x32.F32.E4M3.E4M3 R24, R184, gdesc[UR4], R24, gsb0 ;  /* 0x01e00004b8187df3 */ /* 0x000fe20008000818 */
[----:B------:R-:W-:Y:S01]  /*7320*/  FMNMX.FTZ R160, R14, R159, !PT ;  /* 0x0000009f0ea07209 */ /* 0x000fe20007810000 */
[----:B------:R-:W-:Y:S01]  /*7330*/  UIADD3 UR6, UR11, 0x100, URZ ;  /* 0x000001000b067890 */ /* 0x000fe2000fffe03f */
[----:B------:R-:W-:Y:S01]  /*7340*/  ISETP.GT.AND P3, PT, R158, 0x28, PT ;  /* 0x000000289e00780c */ /* 0x000fe20003f64270 */
[----:B------:R-:W0:Y:S01]  /*7350*/  MUFU.TANH R140, R140 ;  /* 0x0000008c008c7308 */ /* 0x000e220000002400 */
[----:B------:R-:W-:Y:S01]  /*7360*/  FMNMX.FTZ R159, R15, R160, !PT ;  /* 0x000000a00f9f7209 */ /* 0x000fe20007810000 */
[----:B------:R-:W-:Y:S01]  /*7370*/  UMOV UR7, 0xc0000010 ;  /* 0xc000001000077882 */ /* 0x000fe20000000000 */
[C---:B------:R-:W-:Y:S01]  /*7380*/  FMUL.FTZ R142, R0.reuse, R142 ;  /* 0x0000008e008e7220 */ /* 0x040fe20000410000 */
[----:B------:R-:W-:Y:S01]  /*7390*/  FMUL.FTZ R143, R0, R143 ;  /* 0x0000008f008f7220 */ /* 0x000fe20000410000 */
[----:B------:R-:W-:Y:S01]  /*73a0*/  FMNMX.FTZ R160, R152, R159, !PT ;  /* 0x0000009f98a07209 */ /* 0x000fe20007810000 */
[C---:B------:R-:W-:Y:S01]  /*73b0*/  FMUL.FTZ R146, R0.reuse, R146 ;  /* 0x0000009200927220 */ /* 0x040fe20000410000 */
[C---:B------:R-:W-:Y:S01]  /*73c0*/  FMUL.FTZ R147, R0.reuse, R147 ;  /* 0x0000009300937220 */ /* 0x040fe20000410000 */
[----:B------:R-:W2:Y:S01]  /*73d0*/  MUFU.TANH R141, R141 ;  /* 0x0000008d008d7308 */ /* 0x000ea20000002400 */
[----:B------:R-:W-:Y:S01]  /*73e0*/  FMNMX.FTZ R159, R153, R160, !PT ;  /* 0x000000a0999f7209 */ /* 0x000fe20007810000 */
[C---:B------:R-:W-:Y:S01]  /*73f0*/  FMUL.FTZ R150, R0.reuse, R150 ;  /* 0x0000009600967220 */ /* 0x040fe20000410000 */
[----:B-1----:R-:W-:Y:S01]  /*7400*/  FSEL R137, R137, -INF , P4 ;  /* 0xff80000089897808 */ /* 0x002fe20002000000 */
[----:B------:R-:W-:Y:S01]  /*7410*/  FMUL.FTZ R151, R0, R151 ;  /* 0x0000009700977220 */ /* 0x000fe20000410000 */
[----:B------:R-:W-:Y:S01]  /*7420*/  FMNMX.FTZ R160, R136, R159, !PT ;  /* 0x0000009f88a07209 */ /* 0x000fe20007810000 */
[----:B------:R-:W-:Y:S01]  /*7430*/  FMUL.FTZ R122, R0, R122 ;  /* 0x0000007a007a7220 */ /* 0x000fe20000410000 */
[----:B------:R-:W-:Y:S01]  /*7440*/  ISETP.GT.AND P4, PT, R158, 0x29, PT ;  /* 0x000000299e00780c */ /* 0x000fe20003f84270 */
[----:B------:R-:W1:Y:S01]  /*7450*/  MUFU.TANH R144, R144 ;  /* 0x0000009000907308 */ /* 0x000e620000002400 */
[----:B0-----:R-:W-:Y:S01]  /*7460*/  FSEL R140, R140, -INF , P3 ;  /* 0xff8000008c8c7808 */ /* 0x001fe20001800000 */
[C---:B------:R-:W-:Y:S01]  /*7470*/  FMUL.FTZ R123, R0.reuse, R123 ;  /* 0x0000007b007b7220 */ /* 0x040fe20000410000 */
[----:B------:R-:W-:Y:S01]  /*7480*/  FMNMX.FTZ R159, R137, R160, !PT ;  /* 0x000000a0899f7209 */ /* 0x000fe20007810000 */
[----:B------:R-:W-:Y:S01]  /*7490*/  FMUL.FTZ R126, R0, R126 ;  /* 0x0000007e007e7220 */ /* 0x000fe20000410000 */
[----:B------:R-:W-:Y:S01]  /*74a0*/  ISETP.GT.AND P3, PT, R158, 0x30, PT ;  /* 0x000000309e00780c */ /* 0x000fe20003f64270 */
[----:B------:R-:W-:Y:S01]  /*74b0*/  FMUL.FTZ R127, R0, R127 ;  /* 0x0000007f007f7220 */ /* 0x000fe20000410000 */
[----:B------:R-:W-:Y:S01]  /*74c0*/  FMNMX.FTZ R160, R140, R159, !PT ;  /* 0x0000009f8ca07209 */ /* 0x000fe20007810000 */
[----:B------:R-:W0:Y:S01]  /*74d0*/  MUFU.TANH R145, R145 ;  /* 0x0000009100917308 */ /* 0x000e220000002400 */
[----:B--2---:R-:W-:Y:S01]  /*74e0*/  FSEL R141, R141, -INF , P4 ;  /* 0xff8000008d8d7808 */ /* 0x004fe20002000000 */
[----:B------:R-:W-:Y:S01]  /*74f0*/  FMUL.FTZ R131, R0, R131 ;  /* 0x0000008300837220 */ /* 0x000fe20000410000 */
[----:B------:R-:W-:Y:S01]  /*7500*/  ISETP.GT.AND P4, PT, R158, 0x31, PT ;  /* 0x000000319e00780c */ /* 0x000fe20003f84270 */
[C---:B------:R-:W-:Y:S01]  /*7510*/  FMUL.FTZ R135, R0.reuse, R135 ;  /* 0x0000008700877220 */ /* 0x040fe20000410000 */
[----:B------:R-:W-:Y:S01]  /*7520*/  FMNMX.FTZ R159, R141, R160, !PT ;  /* 0x000000a08d9f7209 */ /* 0x000fe20007810000 */
[C---:B------:R-:W-:Y:S01]  /*7530*/  FMUL.FTZ R106, R0.reuse, R106 ;  /* 0x0000006a006a7220 */ /* 0x040fe20000410000 */
[----:B------:R-:W-:Y:S01]  /*7540*/  FMUL.FTZ R107, R0, R107 ;  /* 0x0000006b006b7220 */ /* 0x000fe20000410000 */
[----:B------:R-:W2:Y:S01]  /*7550*/  MUFU.TANH R148, R148 ;  /* 0x0000009400947308 */ /* 0x000ea20000002400 */
[----:B-1----:R-:W-:Y:S01]  /*7560*/  FSEL R144, R144, -INF , P3 ;  /* 0xff80000090907808 */ /* 0x002fe20001800000 */
[----:B------:R-:W-:Y:S01]  /*7570*/  FMUL.FTZ R110, R0, R110 ;  /* 0x0000006e006e7220 */ /* 0x000fe20000410000 */
[----:B------:R-:W-:Y:S01]  /*7580*/  ISETP.GT.AND P3, PT, R158, 0x38, PT ;  /* 0x000000389e00780c */ /* 0x000fe20003f64270 */
[----:B------:R-:W-:Y:S01]  /*7590*/  FMUL.FTZ R114, R0, R114 ;  /* 0x0000007200727220 */ /* 0x000fe20000410000 */
[----:B------:R-:W-:Y:S01]  /*75a0*/  FMNMX.FTZ R160, R144, R159, !PT ;  /* 0x0000009f90a07209 */ /* 0x000fe20007810000 */
[C---:B------:R-:W-:Y:S01]  /*75b0*/  FMUL.FTZ R115, R0.reuse, R115 ;  /* 0x0000007300737220 */ /* 0x040fe20000410000 */
[C---:B------:R-:W-:Y:S01]  /*75c0*/  FMUL.FTZ R118, R0.reuse, R118 ;  /* 0x0000007600767220 */ /* 0x040fe20000410000 */
[----:B------:R-:W1:Y:S01]  /*75d0*/  MUFU.TANH R149, R149 ;  /* 0x0000009500957308 */ /* 0x000e620000002400 */
[----:B0-----:R-:W-:Y:S01]  /*75e0*/  FSEL R145, R145, -INF , P4 ;  /* 0xff80000091917808 */ /* 0x001fe20002000000 */
[----:B------:R-:W-:Y:S01]  /*75f0*/  FMUL.FTZ R119, R0, R119 ;  /* 0x0000007700777220 */ /* 0x000fe20000410000 */
[----:B------:R-:W-:Y:S01]  /*7600*/  ISETP.GT.AND P4, PT, R158, 0x39, PT ;  /* 0x000000399e00780c */ /* 0x000fe20003f84270 */
[C---:B------:R-:W-:Y:S01]  /*7610*/  FMUL.FTZ R90, R0.reuse, R90 ;  /* 0x0000005a005a7220 */ /* 0x040fe20000410000 */
[----:B------:R-:W-:Y:S01]  /*7620*/  FMNMX.FTZ R159, R145, R160, !PT ;  /* 0x000000a0919f7209 */ /* 0x000fe20007810000 */
[C---:B------:R-:W-:Y:S01]  /*7630*/  FMUL.FTZ R91, R0.reuse, R91 ;  /* 0x0000005b005b7220 */ /* 0x040fe20000410000 */
[----:B------:R-:W-:Y:S01]  /*7640*/  FMUL.FTZ R94, R0, R94 ;  /* 0x0000005e005e7220 */ /* 0x000fe20000410000 */
[----:B------:R-:W0:Y:S01]  /*7650*/  MUFU.TANH R120, R120 ;  /* 0x0000007800787308 */ /* 0x000e220000002400 */
[----:B--2---:R-:W-:Y:S01]  /*7660*/  FSEL R148, R148, -INF , P3 ;  /* 0xff80000094947808 */ /* 0x004fe20001800000 */
[----:B------:R-:W-:Y:S01]  /*7670*/  FMUL.FTZ R95, R0, R95 ;  /* 0x0000005f005f7220 */ /* 0x000fe20000410000 */
[----:B------:R-:W-:Y:S01]  /*7680*/  ISETP.GT.AND P3, PT, R158, 0x40, PT ;  /* 0x000000409e00780c */ /* 0x000fe20003f64270 */
[----:B------:R-:W-:Y:S01]  /*7690*/  FMUL.FTZ R98, R0, R98 ;  /* 0x0000006200627220 */ /* 0x000fe20000410000 */
[----:B------:R-:W-:Y:S01]  /*76a0*/  FMNMX.FTZ R160, R148, R159, !PT ;  /* 0x0000009f94a07209 */ /* 0x000fe20007810000 */
[C---:B------:R-:W-:Y:S01]  /*76b0*/  FMUL.FTZ R99, R0.reuse, R99 ;  /* 0x0000006300637220 */ /* 0x040fe20000410000 */
[----:B------:R-:W-:Y:S01]  /*76c0*/  FMUL.FTZ R103, R0, R103 ;  /* 0x0000006700677220 */ /* 0x000fe20000410000 */
[----:B------:R-:W2:Y:S01]  /*76d0*/  MUFU.TANH R121, R121 ;  /* 0x0000007900797308 */ /* 0x000ea20000002400 */
[----:B-1----:R-:W-:Y:S01]  /*76e0*/  FSEL R149, R149, -INF , P4 ;  /* 0xff80000095957808 */ /* 0x002fe20002000000 */
[----:B------:R-:W1:Y:S01]  /*76f0*/  S2R R225, SR_TID.X ;  /* 0x0000000000e17919 */ /* 0x000e620000002100 */
[----:B------:R-:W-:-:S02]  /*7700*/  ISETP.GT.AND P4, PT, R158, 0x41, PT ;  /* 0x000000419e00780c */ /* 0x000fc40003f84270 */
[----:B------:R-:W-:-:S03]  /*7710*/  FMNMX.FTZ R159, R149, R160, !PT ;  /* 0x000000a0959f7209 */ /* 0x000fc60007810000 */
[----:B------:R-:W3:Y:S01]  /*7720*/  MUFU.TANH R124, R124 ;  /* 0x0000007c007c7308 */ /* 0x000ee20000002400 */
[----:B0-----:R-:W-:Y:S02]  /*7730*/  FSEL R120, R120, -INF , P3 ;  /* 0xff80000078787808 */ /* 0x001fe40001800000 */
[----:B------:R-:W-:Y:S02]  /*7740*/  ISETP.GT.AND P3, PT, R158, 0x48, PT ;  /* 0x000000489e00780c */ /* 0x000fe40003f64270 */
[----:B------:R-:W-:-:S03]  /*7750*/  FMNMX.FTZ R160, R120, R159, !PT ;  /* 0x0000009f78a07209 */ /* 0x000fc60007810000 */
[----:B------:R-:W0:Y:S01]  /*7760*/  MUFU.TANH R125, R125 ;  /* 0x0000007d007d7308 */ /* 0x000e220000002400 */
[----:B--2---:R-:W-:Y:S02]  /*7770*/  FSEL R121, R121, -INF , P4 ;  /* 0xff80000079797808 */ /* 0x004fe40002000000 */
[----:B------:R-:W-:Y:S02]  /*7780*/  ISETP.GT.AND P4, PT, R158, 0x49, PT ;  /* 0x000000499e00780c */ /* 0x000fe40003f84270 */
[----:B------:R-:W-:-:S03]  /*7790*/  FMNMX.FTZ R159, R121, R160, !PT ;  /* 0x000000a0799f7209 */ /* 0x000fc60007810000 */
[----:B------:R-:W2:Y:S01]  /*77a0*/  MUFU.TANH R128, R128 ;  /* 0x0000008000807308 */ /* 0x000ea20000002400 */
[----:B---3--:R-:W-:Y:S02]  /*77b0*/  FSEL R124, R124, -INF , P3 ;  /* 0xff8000007c7c7808 */ /* 0x008fe40001800000 */
[----:B------:R-:W-:Y:S02]  /*77c0*/  ISETP.GT.AND P3, PT, R158, 0x50, PT ;  /* 0x000000509e00780c */ /* 0x000fe40003f64270 */
[----:B------:R-:W-:Y:S01]  /*77d0*/  FMNMX.FTZ R160, R124, R159, !PT ;  /* 0x0000009f7ca07209 */ /* 0x000fe20007810000 */
[----:B------:R-:W-:Y:S02]  /*77e0*/  FMUL.FTZ R159, R0, R88 ;  /* 0x00000058009f7220 */ /* 0x000fe40000410000 */
[----:B------:R-:W3:Y:S01]  /*77f0*/  MUFU.TANH R129, R129 ;  /* 0x0000008100817308 */ /* 0x000ee20000002400 */
[----:B0-----:R-:W-:Y:S02]  /*7800*/  FSEL R125, R125, -INF , P4 ;  /* 0xff8000007d7d7808 */ /* 0x001fe40002000000 */
[----:B------:R-:W-:-:S02]  /*7810*/  ISETP.GT.AND P4, PT, R158, 0x51, PT ;  /* 0x000000519e00780c */ /* 0x000fc40003f84270 */
[----:B------:R-:W-:Y:S01]  /*7820*/  FMNMX.FTZ R161, R125, R160, !PT ;  /* 0x000000a07da17209 */ /* 0x000fe20007810000 */
[----:B------:R-:W-:Y:S01]  /*7830*/  FMUL.FTZ R160, R0, R92 ;  /* 0x0000005c00a07220 */ /* 0x000fe20000410000 */
[----:B-1----:R-:W-:Y:S01]  /*7840*/  SHF.R.U32.HI R225, RZ, 0x7, R225 ;  /* 0x00000007ffe17819 */ /* 0x002fe200000116e1 */
[----:B------:R-:W0:Y:S01]  /*7850*/  MUFU.TANH R132, R132 ;  /* 0x0000008400847308 */ /* 0x000e220000002400 */
[----:B--2---:R-:W-:Y:S02]  /*7860*/  FSEL R128, R128, -INF , P3 ;  /* 0xff80000080807808 */ /* 0x004fe40001800000 */
[----:B------:R-:W-:Y:S02]  /*7870*/  ISETP.GT.AND P3, PT, R158, 0x58, PT ;  /* 0x000000589e00780c */ /* 0x000fe40003f64270 */
[----:B------:R-:W-:-:S03]  /*7880*/  FMNMX.FTZ R88, R128, R161, !PT ;  /* 0x000000a180587209 */ /* 0x000fc60007810000 */
[----:B------:R-:W1:Y:S01]  /*7890*/  MUFU.TANH R133, R133 ;  /* 0x0000008500857308 */ /* 0x000e620000002400 */
[----:B---3--:R-:W-:Y:S02]  /*78a0*/  FSEL R129, R129, -INF , P4 ;  /* 0xff80000081817808 */ /* 0x008fe40002000000 */
[----:B------:R-:W-:Y:S02]  /*78b0*/  ISETP.GT.AND P4, PT, R158, 0x59, PT ;  /* 0x000000599e00780c */ /* 0x000fe40003f84270 */
[----:B------:R-:W-:-:S03]  /*78c0*/  FMNMX.FTZ R161, R129, R88, !PT ;  /* 0x0000005881a17209 */ /* 0x000fc60007810000 */
[----:B------:R-:W2:Y:S01]  /*78d0*/  MUFU.TANH R104, R104 ;  /* 0x0000006800687308 */ /* 0x000ea20000002400 */
[----:B0-----:R-:W-:Y:S02]  /*78e0*/  FSEL R132, R132, -INF , P3 ;  /* 0xff80000084847808 */ /* 0x001fe40001800000 */
[----:B------:R-:W-:Y:S02]  /*78f0*/  ISETP.GT.AND P3, PT, R158, 0x60, PT ;  /* 0x000000609e00780c */ /* 0x000fe40003f64270 */
[----:B------:R-:W-:Y:S02]  /*7900*/  FMNMX.FTZ R88, R132, R161, !PT ;  /* 0x000000a184587209 */ /* 0x000fe40007810000 */
[----:B------:R-:W-:Y:S01]  /*7910*/  FSEL R6, R6, -INF , P3 ;  /* 0xff80000006067808 */ /* 0x000fe20001800000 */
[----:B------:R-:W0:Y:S01]  /*7920*/  MUFU.TANH R108, R108 ;  /* 0x0000006c006c7308 */ /* 0x000e220000002400 */
[----:B-1----:R-:W-:Y:S02]  /*7930*/  FSEL R133, R133, -INF , P4 ;  /* 0xff80000085857808 */ /* 0x002fe40002000000 */
[----:B------:R-:W-:-:S02]  /*7940*/  ISETP.GT.AND P4, PT, R158, 0x61, PT ;  /* 0x000000619e00780c */ /* 0x000fc40003f84270 */
[----:B------:R-:W-:Y:S02]  /*7950*/  FMNMX.FTZ R161, R133, R88, !PT ;  /* 0x0000005885a17209 */ /* 0x000fe40007810000 */
[----:B------:R-:W-:Y:S01]  /*7960*/  ISETP.GT.AND P3, PT, R158, 0x68, PT ;  /* 0x000000689e00780c */ /* 0x000fe20003f64270 */
[----:B------:R-:W1:Y:S01]  /*7970*/  MUFU.TANH R109, R109 ;  /* 0x0000006d006d7308 */ /* 0x000e620000002400 */
[----:B--2---:R-:W-:Y:S02]  /*7980*/  FSEL R104, R104, -INF , P4 ;  /* 0xff80000068687808 */ /* 0x004fe40002000000 */
[----:B------:R-:W-:Y:S01]  /*7990*/  FMNMX.FTZ R163, R6, R161, !PT ;  /* 0x000000a106a37209 */ /* 0x000fe20007810000 */
[----:B------:R-:W-:Y:S01]  /*79a0*/  FMUL.FTZ R161, R0, R93 ;  /* 0x0000005d00a17220 */ /* 0x000fe20000410000 */
[----:B------:R-:W-:Y:S02]  /*79b0*/  ISETP.GT.AND P4, PT, R158, 0x69, PT ;  /* 0x000000699e00780c */ /* 0x000fe40003f84270 */
[----:B------:R-:W-:Y:S01]  /*79c0*/  FMNMX.FTZ R163, R104, R163, !PT ;  /* 0x000000a368a37209 */ /* 0x000fe20007810000 */
[----:B------:R-:W2:Y:S01]  /*79d0*/  MUFU.TANH R112, R112 ;  /* 0x0000007000707308 */ /* 0x000ea20000002400 */
[----:B0-----:R-:W-:Y:S01]  /*79e0*/  FSEL R88, R108, -INF , P3 ;  /* 0xff8000006c587808 */ /* 0x001fe20001800000 */
[----:B------:R-:W-:-:S02]  /*79f0*/  WARPGROUP.DEPBAR.LE gsb0, 0x0 ;  /* 0x00008000000079c5 */ /* 0x000fc40000010000 */
[----:B------:R-:W-:Y:S01]  /*7a00*/  ISETP.GT.AND P3, PT, R158, 0x70, PT ;  /* 0x000000709e00780c */ /* 0x000fe20003f64270 */
[----:B------:R-:W-:Y:S01]  /*7a10*/  WARPGROUP.ARRIVE ;  /* 0x00000000000079c5 */ /* 0x000fe20000000000 */
[----:B------:R-:W-:Y:S02]  /*7a20*/  FMNMX.FTZ R163, R88, R163, !PT ;  /* 0x000000a358a37209 */ /* 0x000fe40007810000 */
[----:B------:R-:W0:Y:S01]  /*7a30*/  MUFU.TANH R113, R113 ;  /* 0x0000007100717308 */ /* 0x000e220000002400 */
[----:B-1----:R-:W-:Y:S02]  /*7a40*/  FSEL R92, R109, -INF , P4 ;  /* 0xff8000006d5c7808 */ /* 0x002fe40002000000 */
[----:B------:R-:W-:Y:S01]  /*7a50*/  ISETP.GT.AND P4, PT, R158, 0x71, PT ;  /* 0x000000719e00780c */ /* 0x000fe20003f84270 */
[----:B------:R-:W-:Y:S01]  /*7a60*/  QGMMA.64x128x32.F32.E4M3.E4M3 R24, R180, gdesc[UR4], R24, gsb0 ;  /* 0x01e00004b4187df3 */ /* 0x000fe20008000818 */
[----:B------:R-:W-:Y:S01]  /*7a70*/  FMNMX.FTZ R108, R92, R163, !PT ;  /* 0x000000a35c6c7209 */ /* 0x000fe20007810000 */
[----:B------:R-:W-:-:S02]  /*7a80*/  UIADD3 UR6, UR11, 0x200, URZ ;  /* 0x000002000b067890 */ /* 0x000fc4000fffe03f */
[----:B------:R-:W1:Y:S01]  /*7a90*/  MUFU.TANH R116, R116 ;  /* 0x0000007400747308 */ /* 0x000e620000002400 */
[----:B--2---:R-:W-:Y:S01]  /*7aa0*/  FSEL R93, R112, -INF , P3 ;  /* 0xff800000705d7808 */ /* 0x004fe20001800000 */
[----:B------:R-:W-:Y:S01]  /*7ab0*/  FMUL.FTZ R112, R0, R97 ;  /* 0x0000006100707220 */ /* 0x000fe20000410000 */
[----:B------:R-:W-:Y:S01]  /*7ac0*/  ISETP.GT.AND P3, PT, R158, 0x78, PT ;  /* 0x000000789e00780c */ /* 0x000fe20003f64270 */
[----:B------:R-:W-:Y:S01]  /*7ad0*/  UMOV UR7, 0xc0000010 ;  /* 0xc000001000077882 */ /* 0x000fe20000000000 */
[----:B------:R-:W-:-:S03]  /*7ae0*/  FMNMX.FTZ R109, R93, R108, !PT ;  /* 0x0000006c5d6d7209 */ /* 0x000fc60007810000 */
[----:B------:R-:W2:Y:S01]  /*7af0*/  MUFU.TANH R117, R117 ;  /* 0x0000007500757308 */ /* 0x000ea20000002400 */
[----:B0-----:R-:W-:Y:S01]  /*7b00*/  FSEL R96, R113, -INF , P4 ;  /* 0xff80000071607808 */ /* 0x001fe20002000000 */
[----:B------:R-:W-:Y:S01]  /*7b10*/  FMUL.FTZ R113, R0, R100 ;  /* 0x0000006400717220 */ /* 0x000fe20000410000 */
[----:B------:R-:W-:-:S05]  /*7b20*/  ISETP.GT.AND P4, PT, R158, 0x79, PT ;  /* 0x000000799e00780c */ /* 0x000fca0003f84270 */
[----:B------:R-:W0:Y:S01]  /*7b30*/  MUFU.TANH R159, R159 ;  /* 0x0000009f009f7308 */ /* 0x000e220000002400 */
[----:B-1----:R-:W-:Y:S02]  /*7b40*/  FSEL R97, R116, -INF , P3 ;  /* 0xff80000074617808 */ /* 0x002fe40001800000 */
[----:B------:R-:W-:Y:S02]  /*7b50*/  FMNMX.FTZ R116, R96, R109, !PT ;  /* 0x0000006d60747209 */ /* 0x000fe40007810000 */
[C---:B------:R-:W-:Y:S02]  /*7b60*/  ISETP.GT.AND P3, PT, R158.reuse, 0x80, PT ;  /* 0x000000809e00780c */ /* 0x040fe40003f64270 */
[----:B------:R-:W-:Y:S01]  /*7b70*/  FMNMX.FTZ R109, R97, R116, !PT ;  /* 0x00000074616d7209 */ /* 0x000fe20007810000 */
[----:B------:R-:W1:Y:S01]  /*7b80*/  MUFU.TANH R89, R89 ;  /* 0x0000005900597308 */ /* 0x000e620000002400 */
[----:B--2---:R-:W-:Y:S02]  /*7b90*/  FSEL R108, R117, -INF , P4 ;  /* 0xff800000756c7808 */ /* 0x004fe40002000000 */
[----:B------:R-:W-:-:S02]  /*7ba0*/  ISETP.GT.AND P4, PT, R158, 0x81, PT ;  /* 0x000000819e00780c */ /* 0x000fc40003f84270 */
[----:B------:R-:W-:-:S03]  /*7bb0*/  FMNMX.FTZ R117, R108, R109, !PT ;  /* 0x0000006d6c757209 */ /* 0x000fc60007810000 */
[----:B------:R-:W2:Y:S01]  /*7bc0*/  MUFU.TANH R160, R160 ;  /* 0x000000a000a07308 */ /* 0x000ea20000002400 */
[----:B0-----:R-:W-:Y:S02]  /*7bd0*/  FSEL R100, R159, -INF , P3 ;  /* 0xff8000009f647808 */ /* 0x001fe40001800000 */
[----:B------:R-:W-:-:S05]  /*7be0*/  ISETP.GT.AND P3, PT, R158, 0x88, PT ;  /* 0x000000889e00780c */ /* 0x000fca0003f64270 */
[----:B------:R-:W0:Y:S01]  /*7bf0*/  MUFU.TANH R161, R161 ;  /* 0x000000a100a17308 */ /* 0x000e220000002400 */
[----:B-1----:R-:W-:Y:S01]  /*7c00*/  FSEL R109, R89, -INF , P4 ;  /* 0xff800000596d7808 */ /* 0x002fe20002000000 */
[----:B------:R-:W-:Y:S01]  /*7c10*/  FMUL.FTZ R89, R0, R101 ;  /* 0x0000006500597220 */ /* 0x000fe20000410000 */
[----:B------:R-:W-:-:S05]  /*7c20*/  ISETP.GT.AND P4, PT, R158, 0x89, PT ;  /* 0x000000899e00780c */ /* 0x000fca0003f84270 */
[----:B------:R-:W1:Y:S01]  /*7c30*/  MUFU.TANH R162, R162 ;  /* 0x000000a200a27308 */ /* 0x000e620000002400 */
[----:B--2---:R-:W-:Y:S02]  /*7c40*/  FSEL R101, R160, -INF , P3 ;  /* 0xff800000a0657808 */ /* 0x004fe40001800000 */
[----:B------:R-:W-:-:S05]  /*7c50*/  ISETP.GT.AND P3, PT, R158, 0x90, PT ;  /* 0x000000909e00780c */ /* 0x000fca0003f64270 */
[----:B------:R2:W3:Y:S08]  /*7c60*/  MUFU.TANH R163, R112 ;  /* 0x0000007000a37308 */ /* 0x0004f00000002400 */
[----:B------:R1:W4:Y:S01]  /*7c70*/  MUFU.TANH R159, R113 ;  /* 0x00000071009f7308 */ /* 0x0003220000002400 */
[----:B--2---:R-:W-:-:S04]  /*7c80*/  FMNMX.FTZ R112, R100, R117, !PT ;  /* 0x0000007564707209 */ /* 0x004fc80007810000 */
[----:B------:R-:W-:Y:S02]  /*7c90*/  FMNMX.FTZ R116, R109, R112, !PT ;  /* 0x000000706d747209 */ /* 0x000fe40007810000 */
[----:B0-----:R-:W-:Y:S01]  /*7ca0*/  FSEL R112, R161, -INF , P4 ;  /* 0xff800000a1707808 */ /* 0x001fe20002000000 */
[----:B------:R0:W2:Y:S01]  /*7cb0*/  MUFU.TANH R164, R89 ;  /* 0x0000005900a47308 */ /* 0x0000a20000002400 */
[----:B------:R-:W-:Y:S02]  /*7cc0*/  FMNMX.FTZ R117, R101, R116, !PT ;  /* 0x0000007465757209 */ /* 0x000fe40007810000 */
[----:B------:R-:W-:Y:S02]  /*7cd0*/  ISETP.GT.AND P4, PT, R158, 0x91, PT ;  /* 0x000000919e00780c */ /* 0x000fe40003f84270 */
[----:B-1----:R-:W-:Y:S02]  /*7ce0*/  FSEL R113, R162, -INF , P3 ;  /* 0xff800000a2717808 */ /* 0x002fe40001800000 */
[----:B------:R-:W-:Y:S01]  /*7cf0*/  FMNMX.FTZ R160, R112, R117, !PT ;  /* 0x0000007570a07209 */ /* 0x000fe20007810000 */
[----:B------:R-:W1:Y:S01]  /*7d00*/  MUFU.TANH R8, R8 ;  /* 0x0000000800087308 */ /* 0x000e620000002400 */
[----:B---3--:R-:W-:-:S02]  /*7d10*/  FSEL R116, R163, -INF , P4 ;  /* 0xff800000a3747808 */ /* 0x008fc40002000000 */
[----:B0-----:R-:W-:Y:S02]  /*7d20*/  FMNMX.FTZ R89, R113, R160, !PT ;  /* 0x000000a071597209 */ /* 0x001fe40007810000 */
[----:B------:R-:W-:Y:S01]  /*7d30*/  ISETP.GT.AND P3, PT, R158, 0x99, PT ;  /* 0x000000999e00780c */ /* 0x000fe20003f64270 */
[C---:B------:R-:W-:Y:S01]  /*7d40*/  FMUL.FTZ R158, R0.reuse, R111 ;  /* 0x0000006f009e7220 */ /* 0x040fe20000410000 */
[----:B----4-:R-:W-:Y:S01]  /*7d50*/  FSEL R111, R159, -INF , P5 ;  /* 0xff8000009f6f7808 */ /* 0x010fe20002800000 */
[----:B------:R-:W-:Y:S01]  /*7d60*/  FMUL.FTZ R159, R0, R102 ;  /* 0x00000066009f7220 */ /* 0x000fe20000410000 */
[----:B------:R-:W-:Y:S01]  /*7d70*/  FMNMX.FTZ R160, R116, R89, !PT ;  /* 0x0000005974a07209 */ /* 0x000fe20007810000 */
[----:B------:R-:W-:Y:S01]  /*7d80*/  IMAD.U32 R102, RZ, RZ, UR10 ;  /* 0x0000000aff667e24 */ /* 0x000fe2000f8e00ff */
[----:B--2---:R-:W-:Y:S01]  /*7d90*/  FSEL R117, R164, -INF , P3 ;  /* 0xff800000a4757808 */ /* 0x004fe20001800000 */
[----:B------:R-:W0:Y:S01]  /*7da0*/  MUFU.TANH R9, R9 ;  /* 0x0000000900097308 */ /* 0x000e220000002400 */
[----:B------:R-:W-:-:S04]  /*7db0*/  FMNMX.FTZ R160, R111, R160, !PT ;  /* 0x000000a06fa07209 */ /* 0x000fc80007810000 */
[----:B------:R-:W-:-:S03]  /*7dc0*/  FMNMX.FTZ R160, R117, R160, !PT ;  /* 0x000000a075a07209 */ /* 0x000fc60007810000 */
[----:B------:R-:W2:Y:S02]  /*7dd0*/  MUFU.TANH R12, R12 ;  /* 0x0000000c000c7308 */ /* 0x000ea40000002400 */
[----:B------:R-:W3:Y:S06]  /*7de0*/  SHFL.BFLY PT, R89, R160, 0x2, 0x1f ;  /* 0x0c401f00a0597f89 */ /* 0x000eec00000e0000 */
[----:B------:R-:W4:Y:S08]  /*7df0*/  MUFU.TANH R13, R13 ;  /* 0x0000000d000d7308 */ /* 0x000f300000002400 */
[----:B------:R-:W5:Y:S08]  /*7e00*/  MUFU.TANH R20, R20 ;  /* 0x0000001400147308 */ /* 0x000f700000002400 */
[----:B------:R-:W5:Y:S01]  /*7e10*/  MUFU.TANH R21, R21 ;  /* 0x0000001500157308 */ /* 0x000f620000002400 */
[----:B---3--:R-:W-:-:S05]  /*7e20*/  FMNMX.FTZ R160, R160, R89, !PT ;  /* 0x00000059a0a07209 */ /* 0x008fca0007810000 */
[----:B------:R-:W3:Y:S02]  /*7e30*/  SHFL.BFLY PT, R89, R160, 0x1, 0x1f ;  /* 0x0c201f00a0597f89 */ /* 0x000ee400000e0000 */
[----:B------:R-:W5:Y:S01]  /*7e40*/  MUFU.TANH R154, R154 ;  /* 0x0000009a009a7308 */ /* 0x000f620000002400 */
[----:B------:R-:W-:-:S07]  /*7e50*/  WARPGROUP.DEPBAR.LE gsb0, 0x0 ;  /* 0x00008000000079c5 */ /* 0x000fce0000010000 */
[----:B------:R-:W5:Y:S01]  /*7e60*/  MUFU.TANH R155, R155 ;  /* 0x0000009b009b7308 */ /* 0x000f620000002400 */
[----:B------:R-:W-:-:S06]  /*7e70*/  WARPGROUP.ARRIVE ;  /* 0x00000000000079c5 */ /* 0x000fcc0000000000 */
[----:B------:R-:W-:Y:S01]  /*7e80*/  QGMMA.64x128x32.F32.E4M3.E4M3 R24, R176, gdesc[UR4], R24, gsb0 ;  /* 0x01e00004b0187df3 */ /* 0x000fe20008000818 */
[----:B------:R-:W5:Y:S01]  /*7e90*/  MUFU.TANH R138, R138 ;  /* 0x0000008a008a7308 */ /* 0x000f620000002400 */
[----:B------:R-:W-:Y:S01]  /*7ea0*/  UIADD3 UR6, UR11, 0x300, URZ ;  /* 0x000003000b067890 */ /* 0x000fe2000fffe03f */
[----:B------:R-:W-:Y:S01]  /*7eb0*/  UMOV UR7, 0xc0000010 ;  /* 0xc000001000077882 */ /* 0x000fe20000000000 */
[----:B---3--:R-:W-:-:S05]  /*7ec0*/  FMNMX.FTZ R89, R160, R89, !PT ;  /* 0x00000059a0597209 */ /* 0x008fca0007810000 */
[----:B------:R-:W3:Y:S01]  /*7ed0*/  MUFU.TANH R139, R139 ;  /* 0x0000008b008b7308 */ /* 0x000ee20000002400 */
[C---:B------:R-:W-:Y:S01]  /*7ee0*/  FSETP.NEU.FTZ.AND P3, PT, R89.reuse, -INF , PT ;  /* 0xff8000005900780b */ /* 0x040fe20003f7d000 */
[----:B------:R-:W-:-:S06]  /*7ef0*/  FFMA.FTZ R102, R89, R102, -8 ;  /* 0xc100000059667423 */ /* 0x000fcc0000010066 */
[----:B------:R-:W3:Y:S01]  /*7f00*/  MUFU.TANH R142, R142 ;  /* 0x0000008e008e7308 */ /* 0x000ee20000002400 */
[----:B------:R-:W-:-:S05]  /*7f10*/  FSEL R102, R102, RZ, P3 ;  /* 0x000000ff66667208 */ /* 0x000fca0001800000 */
[--C-:B------:R-:W-:Y:S01]  /*7f20*/  FFMA.FTZ R160, R105, UR10, -R102.reuse ;  /* 0x0000000a69a07c23 */ /* 0x100fe20008010866 */
[----:B------:R-:W-:-:S01]  /*7f30*/  FFMA.FTZ R161, R124, UR10, -R102 ;  /* 0x0000000a7ca17c23 */ /* 0x000fc20008010866 */
[----:B------:R1:W0:Y:S01]  /*7f40*/  SHFL.IDX PT, R105, R130, 0x1, 0x1c1f ;  /* 0x003c1f0082697f89 */ /* 0x00022200000e0000 */
[----:B------:R-:W3:Y:S01]  /*7f50*/  MUFU.TANH R143, R143 ;  /* 0x0000008f008f7308 */ /* 0x000ee20000002400 */
[----:B------:R-:W-:-:S01]  /*7f60*/  FFMA.FTZ R7, R7, UR10, -R102 ;  /* 0x0000000a07077c23 */ /* 0x000fc20008010866 */
[--C-:B------:R-:W-:Y:S01]  /*7f70*/  FFMA.FTZ R10, R10, UR10, -R102.reuse ;  /* 0x0000000a0a0a7c23 */ /* 0x100fe20008010866 */
[----:B------:R-:W-:-:S01]  /*7f80*/  FFMA.FTZ R11, R11, UR10, -R102 ;  /* 0x0000000a0b0b7c23 */ /* 0x000fc20008010866 */
[--C-:B------:R-:W-:Y:S01]  /*7f90*/  FFMA.FTZ R14, R14, UR10, -R102.reuse ;  /* 0x0000000a0e0e7c23 */ /* 0x100fe20008010866 */
[----:B------:R-:W-:-:S01]  /*7fa0*/  FFMA.FTZ R15, R15, UR10, -R102 ;  /* 0x0000000a0f0f7c23 */ /* 0x000fc20008010866 */
[--C-:B------:R-:W-:Y:S01]  /*7fb0*/  FFMA.FTZ R136, R136, UR10, -R102.reuse ;  /* 0x0000000a88887c23 */ /* 0x100fe20008010866 */
[----:B-1----:R-:W-:-:S01]  /*7fc0*/  FFMA.FTZ R130, R153, UR10, -R102 ;  /* 0x0000000a99827c23 */ /* 0x002fc20008010866 */
[----:B------:R-:W1:Y:S01]  /*7fd0*/  MUFU.TANH R146, R146 ;  /* 0x0000009200927308 */ /* 0x000e620000002400 */
[----:B------:R-:W-:-:S01]  /*7fe0*/  FFMA.FTZ R137, R137, UR10, -R102 ;  /* 0x0000000a89897c23 */ /* 0x000fc20008010866 */
[--C-:B------:R-:W-:Y:S01]  /*7ff0*/  FFMA.FTZ R140, R140, UR10, -R102.reuse ;  /* 0x0000000a8c8c7c23 */ /* 0x100fe20008010866 */
[----:B------:R-:W-:-:S01]  /*8000*/  FFMA.FTZ R141, R141, UR10, -R102 ;  /* 0x0000000a8d8d7c23 */ /* 0x000fc20008010866 */
[--C-:B------:R-:W-:Y:S01]  /*8010*/  FFMA.FTZ R144, R144, UR10, -R102.reuse ;  /* 0x0000000a90907c23 */ /* 0x100fe20008010866 */
[----:B------:R-:W-:-:S01]  /*8020*/  FFMA.FTZ R145, R145, UR10, -R102 ;  /* 0x0000000a91917c23 */ /* 0x000fc20008010866 */
[--C-:B------:R-:W-:Y:S01]  /*8030*/  FFMA.FTZ R148, R148, UR10, -R102.reuse ;  /* 0x0000000a94947c23 */ /* 0x100fe20008010866 */
[----:B------:R-:W-:-:S01]  /*8040*/  FFMA.FTZ R149, R149, UR10, -R102 ;  /* 0x0000000a95957c23 */ /* 0x000fc20008010866 */
[----:B------:R-:W1:Y:S01]  /*8050*/  MUFU.TANH R147, R147 ;  /* 0x0000009300937308 */ /* 0x000e620000002400 */
[----:B------:R-:W-:-:S01]  /*8060*/  FFMA.FTZ R120, R120, UR10, -R102 ;  /* 0x0000000a78787c23 */ /* 0x000fc20008010866 */
[--C-:B------:R-:W-:Y:S01]  /*8070*/  FFMA.FTZ R121, R121, UR10, -R102.reuse ;  /* 0x0000000a79797c23 */ /* 0x100fe20008010866 */
[----:B------:R-:W-:-:S01]  /*8080*/  FFMA.FTZ R125, R125, UR10, -R102 ;  /* 0x0000000a7d7d7c23 */ /* 0x000fc20008010866 */
[--C-:B------:R-:W-:Y:S01]  /*8090*/  FFMA.FTZ R129, R129, UR10, -R102.reuse ;  /* 0x0000000a81817c23 */ /* 0x100fe20008010866 */
[----:B------:R-:W-:-:S01]  /*80a0*/  FFMA.FTZ R133, R133, UR10, -R102 ;  /* 0x0000000a85857c23 */ /* 0x000fc20008010866 */
[----:B------:R-:W-:Y:S01]  /*80b0*/  FFMA.FTZ R6, R6, UR10, -R102 ;  /* 0x0000000a06067c23 */ /* 0x000fe20008010866 */
[----:B0-----:R-:W-:-:S02]  /*80c0*/  IMAD.IADD R134, R134, 0x1, R105 ;  /* 0x0000000186867824 */ /* 0x001fc400078e0269 */
[--C-:B------:R-:W-:Y:S01]  /*80d0*/  FFMA.FTZ R105, R152, UR10, -R102.reuse ;  /* 0x0000000a98697c23 */ /* 0x100fe20008010866 */
[----:B------:R-:W0:Y:S01]  /*80e0*/  MUFU.TANH R150, R150 ;  /* 0x0000009600967308 */ /* 0x000e220000002400 */
[----:B------:R-:W-:-:S01]  /*80f0*/  FFMA.FTZ R100, R100, UR10, -R102 ;  /* 0x0000000a64647c23 */ /* 0x000fc20008010866 */
[--C-:B------:R-:W-:Y:S01]  /*8100*/  FFMA.FTZ R109, R109, UR10, -R102.reuse ;  /* 0x0000000a6d6d7c23 */ /* 0x100fe20008010866 */
[C---:B------:R-:W-:Y:S01]  /*8110*/  ISETP.GT.AND P4, PT, R134.reuse, RZ, PT ;  /* 0x000000ff8600720c */ /* 0x040fe20003f84270 */
[--C-:B------:R-:W-:Y:S01]  /*8120*/  FFMA.FTZ R101, R101, UR10, -R102.reuse ;  /* 0x0000000a65657c23 */ /* 0x100fe20008010866 */
[----:B------:R-:W-:Y:S01]  /*8130*/  ISETP.GT.AND P5, PT, R134, 0x1, PT ;  /* 0x000000018600780c */ /* 0x000fe20003fa4270 */
[----:B------:R-:W-:Y:S01]  /*8140*/  FFMA.FTZ R111, R111, UR10, -R102 ;  /* 0x0000000a6f6f7c23 */ /* 0x000fe20008010866 */
[----:B------:R-:W-:Y:S01]  /*8150*/  FSEL R8, R8, -INF , P4 ;  /* 0xff80000008087808 */ /* 0x000fe20002000000 */
[----:B------:R-:W0:Y:S01]  /*8160*/  MUFU.TANH R151, R151 ;  /* 0x0000009700977308 */ /* 0x000e220000002400 */
[----:B------:R-:W-:-:S02]  /*8170*/  ISETP.GT.AND P4, PT, R134, 0x8, PT ;  /* 0x000000088600780c */ /* 0x000fc40003f84270 */
[----:B------:R-:W-:Y:S02]  /*8180*/  FSEL R9, R9, -INF , P5 ;  /* 0xff80000009097808 */ /* 0x000fe40002800000 */
[----:B------:R-:W-:Y:S02]  /*8190*/  FMNMX.FTZ R152, R8, R5, !PT ;  /* 0x0000000508987209 */ /* 0x000fe40007810000 */
[----:B------:R-:W-:Y:S01]  /*81a0*/  ISETP.GT.AND P5, PT, R134, 0x9, PT ;  /* 0x000000098600780c */ /* 0x000fe20003fa4270 */
[----:B------:R-:W0:Y:S01]  /*81b0*/  MUFU.TANH R122, R122 ;  /* 0x0000007a007a7308 */ /* 0x000e220000002400 */
[----:B--2---:R-:W-:Y:S02]  /*81c0*/  FSEL R12, R12, -INF , P4 ;  /* 0xff8000000c0c7808 */ /* 0x004fe40002000000 */
[----:B------:R-:W-:Y:S02]  /*81d0*/  FMNMX.FTZ R153, R9, R152, !PT ;  /* 0x0000009809997209 */ /* 0x000fe40007810000 */
[----:B------:R-:W-:-:S02]  /*81e0*/  ISETP.GT.AND P4, PT, R134, 0x10, PT ;  /* 0x000000108600780c */ /* 0x000fc40003f84270 */
[----:B----4-:R-:W-:Y:S01]  /*81f0*/  FSEL R13, R13, -INF , P5 ;  /* 0xff8000000d0d7808 */ /* 0x010fe20002800000 */
[----:B------:R-:W2:Y:S01]  /*8200*/  MUFU.TANH R123, R123 ;  /* 0x0000007b007b7308 */ /* 0x000ea20000002400 */
[----:B------:R-:W-:Y:S02]  /*8210*/  FMNMX.FTZ R152, R12, R153, !PT ;  /* 0x000000990c987209 */ /* 0x000fe40007810000 */
[----:B------:R-:W-:Y:S02]  /*8220*/  ISETP.GT.AND P5, PT, R134, 0x11, PT ;  /* 0x000000118600780c */ /* 0x000fe40003fa4270 */
[----:B-----5:R-:W-:Y:S02]  /*8230*/  FSEL R20, R20, -INF , P4 ;  /* 0xff80000014147808 */ /* 0x020fe40002000000 */
[----:B------:R-:W-:Y:S01]  /*8240*/  FMNMX.FTZ R153, R13, R152, !PT ;  /* 0x000000980d997209 */ /* 0x000fe20007810000 */
[----:B------:R-:W4:Y:S01]  /*8250*/  MUFU.TANH R126, R126 ;  /* 0x0000007e007e7308 */ /* 0x000f220000002400 */
[----:B------:R-:W-:-:S02]  /*8260*/  ISETP.GT.AND P4, PT, R134, 0x18, PT ;  /* 0x000000188600780c */ /* 0x000fc40003f84270 */
[----:B------:R-:W-:Y:S02]  /*8270*/  FSEL R21, R21, -INF , P5 ;  /* 0xff80000015157808 */ /* 0x000fe40002800000 */
[----:B------:R-:W-:Y:S02]  /*8280*/  FMNMX.FTZ R152, R20, R153, !PT ;  /* 0x0000009914987209 */ /* 0x000fe40007810000 */
[----:B------:R-:W-:Y:S01]  /*8290*/  ISETP.GT.AND P5, PT, R134, 0x19, PT ;  /* 0x000000198600780c */ /* 0x000fe20003fa4270 */
[----:B------:R-:W5:Y:S01]  /*82a0*/  MUFU.TANH R127, R127 ;  /* 0x0000007f007f7308 */ /* 0x000f620000002400 */
[----:B------:R-:W-:Y:S02]  /*82b0*/  FSEL R154, R154, -INF , P4 ;  /* 0xff8000009a9a7808 */ /* 0x000fe40002000000 */
[----:B------:R-:W-:Y:S02]  /*82c0*/  FMNMX.FTZ R153, R21, R152, !PT ;  /* 0x0000009815997209 */ /* 0x000fe40007810000 */
[----:B------:R-:W-:-:S02]  /*82d0*/  ISETP.GT.AND P4, PT, R134, 0x20, PT ;  /* 0x000000208600780c */ /* 0x000fc40003f84270 */
[----:B------:R-:W-:Y:S01]  /*82e0*/  FSEL R155, R155, -INF , P5 ;  /* 0xff8000009b9b7808 */ /* 0x000fe20002800000 */
[----:B------:R-:W5:Y:S01]  /*82f0*/  MUFU.TANH R156, R156 ;  /* 0x0000009c009c7308 */ /* 0x000f620000002400 */
[----:B------:R-:W-:Y:S02]  /*8300*/  FMNMX.FTZ R152, R154, R153, !PT ;  /* 0x000000999a987209 */ /* 0x000fe40007810000 */
[----:B------:R-:W-:Y:S02]  /*8310*/  ISETP.GT.AND P5, PT, R134, 0x21, PT ;  /* 0x000000218600780c */ /* 0x000fe40003fa4270 */
[----:B------:R-:W-:Y:S02]  /*8320*/  FSEL R138, R138, -INF , P4 ;  /* 0xff8000008a8a7808 */ /* 0x000fe40002000000 */
[----:B------:R-:W-:Y:S01]  /*8330*/  FMNMX.FTZ R153, R155, R152, !PT ;  /* 0x000000989b997209 */ /* 0x000fe20007810000 */
[----:B------:R-:W5:Y:S01]  /*8340*/  MUFU.TANH R131, R131 ;  /* 0x0000008300837308 */ /* 0x000f620000002400 */
[----:B------:R-:W-:-:S02]  /*8350*/  ISETP.GT.AND P4, PT, R134, 0x28, PT ;  /* 0x000000288600780c */ /* 0x000fc40003f84270 */
[----:B---3--:R-:W-:Y:S02]  /*8360*/  FSEL R139, R139, -INF , P5 ;  /* 0xff8000008b8b7808 */ /* 0x008fe40002800000 */
[----:B------:R-:W-:Y:S02]  /*8370*/  FMNMX.FTZ R152, R138, R153, !PT ;  /* 0x000000998a987209 */ /* 0x000fe40007810000 */
[----:B------:R-:W-:Y:S01]  /*8380*/  ISETP.GT.AND P5, PT, R134, 0x29, PT ;  /* 0x000000298600780c */ /* 0x000fe20003fa4270 */
[----:B------:R-:W3:Y:S01]  /*8390*/  MUFU.TANH R157, R157 ;  /* 0x0000009d009d7308 */ /* 0x000ee20000002400 */
[----:B------:R-:W-:Y:S02]  /*83a0*/  FSEL R142, R142, -INF , P4 ;  /* 0xff8000008e8e7808 */ /* 0x000fe40002000000 */
[----:B------:R-:W-:Y:S02]  /*83b0*/  FMNMX.FTZ R153, R139, R152, !PT ;  /* 0x000000988b997209 */ /* 0x000fe40007810000 */
[----:B------:R-:W-:-:S02]  /*83c0*/  ISETP.GT.AND P4, PT, R134, 0x30, PT ;  /* 0x000000308600780c */ /* 0x000fc40003f84270 */
[----:B------:R-:W-:Y:S01]  /*83d0*/  FSEL R143, R143, -INF , P5 ;  /* 0xff8000008f8f7808 */ /* 0x000fe20002800000 */
[----:B------:R-:W3:Y:S01]  /*83e0*/  MUFU.TANH R135, R135 ;  /* 0x0000008700877308 */ /* 0x000ee20000002400 */
[----:B------:R-:W-:Y:S02]  /*83f0*/  FMNMX.FTZ R152, R142, R153, !PT ;  /* 0x000000998e987209 */ /* 0x000fe40007810000 */
[----:B------:R-:W-:Y:S02]  /*8400*/  ISETP.GT.AND P5, PT, R134, 0x31, PT ;  /* 0x000000318600780c */ /* 0x000fe40003fa4270 */
[----:B-1----:R-:W-:Y:S02]  /*8410*/  FSEL R146, R146, -INF , P4 ;  /* 0xff80000092927808 */ /* 0x002fe40002000000 */
[----:B------:R-:W-:Y:S01]  /*8420*/  FMNMX.FTZ R153, R143, R152, !PT ;  /* 0x000000988f997209 */ /* 0x000fe20007810000 */
[----:B------:R-:W1:Y:S01]  /*8430*/  MUFU.TANH R106, R106 ;  /* 0x0000006a006a7308 */ /* 0x000e620000002400 */
[----:B------:R-:W-:-:S02]  /*8440*/  ISETP.GT.AND P4, PT, R134, 0x38, PT ;  /* 0x000000388600780c */ /* 0x000fc40003f84270 */
[----:B------:R-:W-:Y:S02]  /*8450*/  FSEL R147, R147, -INF , P5 ;  /* 0xff80000093937808 */ /* 0x000fe40002800000 */
[----:B------:R-:W-:Y:S02]  /*8460*/  FMNMX.FTZ R152, R146, R153, !PT ;  /* 0x0000009992987209 */ /* 0x000fe40007810000 */
[----:B------:R-:W-:Y:S01]  /*8470*/  ISETP.GT.AND P5, PT, R134, 0x39, PT ;  /* 0x000000398600780c */ /* 0x000fe20003fa4270 */
[----:B------:R-:W1:Y:S01]  /*8480*/  MUFU.TANH R107, R107 ;  /* 0x0000006b006b7308 */ /* 0x000e620000002400 */
[----:B0-----:R-:W-:Y:S02]  /*8490*/  FSEL R150, R150, -INF , P4 ;  /* 0xff80000096967808 */ /* 0x001fe40002000000 */
[----:B------:R-:W-:Y:S01]  /*84a0*/  FMNMX.FTZ R153, R147, R152, !PT ;  /* 0x0000009893997209 */ /* 0x000fe20007810000 */
[----:B------:R-:W-:Y:S02]  /*84b0*/  WARPGROUP.DEPBAR.LE gsb0, 0x0 ;  /* 0x00008000000079c5 */ /* 0x000fe40000010000 */
[----:B------:R-:W-:Y:S01]  /*84c0*/  ISETP.GT.AND P4, PT, R134, 0x40, PT ;  /* 0x000000408600780c */ /* 0x000fe20003f84270 */
[----:B------:R-:W-:Y:S01]  /*84d0*/  WARPGROUP.ARRIVE ;  /* 0x00000000000079c5 */ /* 0x000fe20000000000 */
[----:B------:R-:W-:Y:S01]  /*84e0*/  FSEL R151, R151, -INF , P5 ;  /* 0xff80000097977808 */ /* 0x000fe20002800000 */
[----:B------:R-:W0:Y:S01]  /*84f0*/  MUFU.TANH R110, R110 ;  /* 0x0000006e006e7308 */ /* 0x000e220000002400 */
[----:B------:R-:W-:-:S02]  /*8500*/  FMNMX.FTZ R152, R150, R153, !PT ;  /* 0x0000009996987209 */ /* 0x000fc40007810000 */
[----:B------:R-:W-:Y:S01]  /*8510*/  ISETP.GT.AND P5, PT, R134, 0x41, PT ;  /* 0x000000418600780c */ /* 0x000fe20003fa4270 */
[----:B------:R-:W-:Y:S01]  /*8520*/  QGMMA.64x128x32.F32.E4M3.E4M3 R24, R172, gdesc[UR4], R24, gsb0 ;  /* 0x01e00004ac187df3 */ /* 0x000fe20008000818 */
[----:B------:R-:W-:Y:S01]  /*8530*/  FSEL R122, R122, -INF , P4 ;  /* 0xff8000007a7a7808 */ /* 0x000fe20002000000 */
[----:B------:R-:W-:Y:S01]  /*8540*/  UIADD3 UR6, UR11, 0x400, URZ ;  /* 0x000004000b067890 */ /* 0x000fe2000fffe03f */
[----:B------:R-:W-:Y:S01]  /*8550*/  FMNMX.FTZ R153, R151, R152, !PT ;  /* 0x0000009897997209 */ /* 0x000fe20007810000 */
[----:B------:R-:W0:Y:S01]  /*8560*/  MUFU.TANH R158, R158 ;  /* 0x0000009e009e7308 */ /* 0x000e220000002400 */
[----:B------:R-:W-:Y:S01]  /*8570*/  ISETP.GT.AND P4, PT, R134, 0x48, PT ;  /* 0x000000488600780c */ /* 0x000fe20003f84270 */
[----:B------:R-:W-:Y:S01]  /*8580*/  UMOV UR7, 0xc0000010 ;  /* 0xc000001000077882 */ /* 0x000fe20000000000 */
[----:B--2---:R-:W-:Y:S02]  /*8590*/  FSEL R123, R123, -INF , P5 ;  /* 0xff8000007b7b7808 */ /* 0x004fe40002800000 */
[----:B------:R-:W-:-:S02]  /*85a0*/  FMNMX.FTZ R152, R122, R153, !PT ;  /* 0x000000997a987209 */ /* 0x000fc40007810000 */
[----:B------:R-:W-:Y:S01]  /*85b0*/  ISETP.GT.AND P5, PT, R134, 0x49, PT ;  /* 0x000000498600780c */ /* 0x000fe20003fa4270 */
[----:B------:R-:W2:Y:S01]  /*85c0*/  MUFU.TANH R114, R114 ;  /* 0x0000007200727308 */ /* 0x000ea20000002400 */
[----:B----4-:R-:W-:Y:S02]  /*85d0*/  FSEL R126, R126, -INF , P4 ;  /* 0xff8000007e7e7808 */ /* 0x010fe40002000000 */
[----:B------:R-:W-:Y:S02]  /*85e0*/  FMNMX.FTZ R153, R123, R152, !PT ;  /* 0x000000987b997209 */ /* 0x000fe40007810000 */
[----:B------:R-:W-:Y:S02]  /*85f0*/  ISETP.GT.AND P4, PT, R134, 0x50, PT ;  /* 0x000000508600780c */ /* 0x000fe40003f84270 */
[----:B-----5:R-:W-:Y:S01]  /*8600*/  FSEL R127, R127, -INF , P5 ;  /* 0xff8000007f7f7808 */ /* 0x020fe20002800000 */
[----:B------:R-:W4:Y:S01]  /*8610*/  MUFU.TANH R115, R115 ;  /* 0x0000007300737308 */ /* 0x000f220000002400 */
[----:B------:R-:W-:-:S02]  /*8620*/  FMNMX.FTZ R152, R126, R153, !PT ;  /* 0x000000997e987209 */ /* 0x000fc40007810000 */
[----:B------:R-:W-:Y:S02]  /*8630*/  ISETP.GT.AND P5, PT, R134, 0x51, PT ;  /* 0x000000518600780c */ /* 0x000fe40003fa4270 */
[----:B------:R-:W-:Y:S02]  /*8640*/  FSEL R156, R156, -INF , P4 ;  /* 0xff8000009c9c7808 */ /* 0x000fe40002000000 */
[----:B------:R-:W-:Y:S01]  /*8650*/  FMNMX.FTZ R153, R127, R152, !PT ;  /* 0x000000987f997209 */ /* 0x000fe20007810000 */
[----:B------:R-:W5:Y:S01]  /*8660*/  MUFU.TANH R118, R118 ;  /* 0x0000007600767308 */ /* 0x000f620000002400 */
[----:B------:R-:W-:Y:S02]  /*8670*/  ISETP.GT.AND P4, PT, R134, 0x58, PT ;  /* 0x000000588600780c */ /* 0x000fe40003f84270 */
[----:B------:R-:W-:Y:S02]  /*8680*/  FSEL R131, R131, -INF , P5 ;  /* 0xff80000083837808 */ /* 0x000fe40002800000 */
[----:B------:R-:W-:-:S02]  /*8690*/  FMNMX.FTZ R152, R156, R153, !PT ;  /* 0x000000999c987209 */ /* 0x000fc40007810000 */
[C---:B------:R-:W-:Y:S01]  /*86a0*/  ISETP.GT.AND P5, PT, R134.reuse, 0x59, PT ;  /* 0x000000598600780c */ /* 0x040fe20003fa4270 */
[----:B------:R-:W5:Y:S01]  /*86b0*/  MUFU.TANH R119, R119 ;  /* 0x0000007700777308 */ /* 0x000f620000002400 */
[----:B---3--:R-:W-:Y:S02]  /*86c0*/  FSEL R157, R157, -INF , P4 ;  /* 0xff8000009d9d7808 */ /* 0x008fe40002000000 */
[----:B------:R-:W-:Y:S02]  /*86d0*/  FMNMX.FTZ R152, R131, R152, !PT ;  /* 0x0000009883987209 */ /* 0x000fe40007810000 */
[----:B------:R-:W-:Y:S02]  /*86e0*/  ISETP.GT.AND P4, PT, R134, 0x60, PT ;  /* 0x000000608600780c */ /* 0x000fe40003f84270 */
[----:B------:R-:W-:Y:S01]  /*86f0*/  FSEL R135, R135, -INF , P5 ;  /* 0xff80000087877808 */ /* 0x000fe20002800000 */
[----:B------:R-:W3:Y:S01]  /*8700*/  MUFU.TANH R90, R90 ;  /* 0x0000005a005a7308 */ /* 0x000ee20000002400 */
[----:B------:R-:W-:-:S02]  /*8710*/  FMNMX.FTZ R152, R157, R152, !PT ;  /* 0x000000989d987209 */ /* 0x000fc40007810000 */
[----:B------:R-:W-:Y:S02]  /*8720*/  ISETP.GT.AND P5, PT, R134, 0x61, PT ;  /* 0x000000618600780c */ /* 0x000fe40003fa4270 */
[----:B-1----:R-:W-:Y:S02]  /*8730*/  FSEL R124, R106, -INF , P4 ;  /* 0xff8000006a7c7808 */ /* 0x002fe40002000000 */
[----:B------:R-:W-:Y:S01]  /*8740*/  FMNMX.FTZ R153, R135, R152, !PT ;  /* 0x0000009887997209 */ /* 0x000fe20007810000 */
[----:B------:R1:W-:Y:S01]  /*8750*/  MUFU.EX2 R106, R161 ;  /* 0x000000a1006a7308 */ /* 0x0003e20000000800 */
[----:B------:R-:W-:Y:S02]  /*8760*/  ISETP.GT.AND P4, PT, R134, 0x68, PT ;  /* 0x000000688600780c */ /* 0x000fe40003f84270 */
[----:B------:R-:W-:Y:S02]  /*8770*/  FSEL R107, R107, -INF , P5 ;  /* 0xff8000006b6b7808 */ /* 0x000fe40002800000 */
[----:B------:R-:W-:-:S02]  /*8780*/  FMNMX.FTZ R152, R124, R153, !PT ;  /* 0x000000997c987209 */ /* 0x000fc40007810000 */
[----:B------:R-:W-:Y:S01]  /*8790*/  ISETP.GT.AND P5, PT, R134, 0x69, PT ;  /* 0x000000698600780c */ /* 0x000fe20003fa4270 */
[----:B------:R-:W3:Y:S01]  /*87a0*/  MUFU.TANH R91, R91 ;  /* 0x0000005b005b7308 */ /* 0x000ee20000002400 */
[----:B0-----:R-:W-:Y:S01]  /*87b0*/  FSEL R110, R110, -INF , P4 ;  /* 0xff8000006e6e7808 */ /* 0x001fe20002000000 */
[----:B-1----:R-:W-:Y:S01]  /*87c0*/  FFMA.FTZ R161, R128, UR10, -R102 ;  /* 0x0000000a80a17c23 */ /* 0x002fe20008010866 */
        /* <DEDUP_REMOVED lines=8> */
[----:B------:R-:W1:Y:S01]  /*8850*/  MUFU.TANH R95, R95 ;  /* 0x0000005f005f7308 */ /* 0x000e620000002400 */
[----:B------:R-:W-:Y:S02]  /*8860*/  ISETP.GT.AND P4, PT, R134, 0x78, PT ;  /* 0x000000788600780c */ /* 0x000fe40003f84270 */
[----:B----4-:R-:W-:Y:S02]  /*8870*/  FSEL R115, R115, -INF , P5 ;  /* 0xff80000073737808 */ /* 0x010fe40002800000 */
[----:B------:R-:W-:-:S02]  /*8880*/  FMNMX.FTZ R152, R128, R153, !PT ;  /* 0x0000009980987209 */ /* 0x000fc40007810000 */
[----:B------:R-:W-:Y:S01]  /*8890*/  ISETP.GT.AND P5, PT, R134, 0x79, PT ;  /* 0x000000798600780c */ /* 0x000fe20003fa4270 */
[----:B------:R2:W-:Y:S01]  /*88a0*/  MUFU.EX2 R114, R161 ;  /* 0x000000a100727308 */ /* 0x0005e20000000800 */
[----:B-----5:R-:W-:Y:S02]  /*88b0*/  FSEL R118, R118, -INF , P4 ;  /* 0xff80000076767808 */ /* 0x020fe40002000000 */
[----:B------:R-:W-:Y:S02]  /*88c0*/  FMNMX.FTZ R153, R115, R152, !PT ;  /* 0x0000009873997209 */ /* 0x000fe40007810000 */
[----:B------:R-:W-:Y:S02]  /*88d0*/  ISETP.GT.AND P4, PT, R134, 0x80, PT ;  /* 0x000000808600780c */ /* 0x000fe40003f84270 */
[----:B------:R-:W-:Y:S01]  /*88e0*/  FSEL R119, R119, -INF , P5 ;  /* 0xff80000077777808 */ /* 0x000fe20002800000 */
[----:B------:R-:W4:Y:S01]  /*88f0*/  MUFU.TANH R98, R98 ;  /* 0x0000006200627308 */ /* 0x000f220000002400 */
[----:B------:R-:W-:Y:S01]  /*8900*/  FMNMX.FTZ R152, R118, R153, !PT ;  /* 0x0000009976987209 */ /* 0x000fe20007810000 */
[----:B--2---:R-:W-:Y:S01]  /*8910*/  FFMA.FTZ R161, R132, UR10, -R102 ;  /* 0x0000000a84a17c23 */ /* 0x004fe20008010866 */
[----:B------:R-:W-:-:S02]  /*8920*/  ISETP.GT.AND P5, PT, R134, 0x81, PT ;  /* 0x000000818600780c */ /* 0x000fc40003fa4270 */
[----:B---3--:R-:W-:Y:S02]  /*8930*/  FSEL R132, R90, -INF , P4 ;  /* 0xff8000005a847808 */ /* 0x008fe40002000000 */
[----:B------:R-:W-:Y:S01]  /*8940*/  FMNMX.FTZ R153, R119, R152, !PT ;  /* 0x0000009877997209 */ /* 0x000fe20007810000 */
[----:B------:R-:W2:Y:S01]  /*8950*/  MUFU.TANH R99, R99 ;  /* 0x0000006300637308 */ /* 0x000ea20000002400 */
[----:B------:R-:W-:Y:S02]  /*8960*/  ISETP.GT.AND P4, PT, R134, 0x88, PT ;  /* 0x000000888600780c */ /* 0x000fe40003f84270 */
[----:B------:R-:W-:Y:S02]  /*8970*/  FSEL R91, R91, -INF , P5 ;  /* 0xff8000005b5b7808 */ /* 0x000fe40002800000 */
[----:B------:R-:W-:Y:S02]  /*8980*/  FMNMX.FTZ R152, R132, R153, !PT ;  /* 0x0000009984987209 */ /* 0x000fe40007810000 */
[----:B------:R-:W-:Y:S01]  /*8990*/  ISETP.GT.AND P5, PT, R134, 0x89, PT ;  /* 0x000000898600780c */ /* 0x000fe20003fa4270 */
[----:B------:R-:W3:Y:S01]  /*89a0*/  MUFU.TANH R159, R159 ;  /* 0x0000009f009f7308 */ /* 0x000ee20000002400 */
[----:B0-----:R-:W-:-:S02]  /*89b0*/  FSEL R94, R94, -INF , P4 ;  /* 0xff8000005e5e7808 */ /* 0x001fc40002000000 */
[----:B------:R-:W-:Y:S02]  /*89c0*/  FMNMX.FTZ R153, R91, R152, !PT ;  /* 0x000000985b997209 */ /* 0x000fe40007810000 */
[----:B------:R-:W-:Y:S02]  /*89d0*/  ISETP.GT.AND P4, PT, R134, 0x90, PT ;  /* 0x000000908600780c */ /* 0x000fe40003f84270 */
[----:B-1----:R-:W-:Y:S01]  /*89e0*/  FSEL R95, R95, -INF , P5 ;  /* 0xff8000005f5f7808 */ /* 0x002fe20002800000 */
[----:B------:R-:W0:Y:S01]  /*89f0*/  MUFU.TANH R103, R103 ;  /* 0x0000006700677308 */ /* 0x000e220000002400 */
[----:B------:R-:W-:Y:S02]  /*8a00*/  FMNMX.FTZ R152, R94, R153, !PT ;  /* 0x000000995e987209 */ /* 0x000fe40007810000 */
[----:B------:R-:W-:Y:S02]  /*8a10*/  ISETP.GT.AND P5, PT, R134, 0x91, PT ;  /* 0x000000918600780c */ /* 0x000fe40003fa4270 */
[----:B----4-:R-:W-:-:S02]  /*8a20*/  FSEL R98, R98, -INF , P4 ;  /* 0xff80000062627808 */ /* 0x010fc40002000000 */
[----:B------:R-:W-:Y:S01]  /*8a30*/  FMNMX.FTZ R153, R95, R152, !PT ;  /* 0x000000985f997209 */ /* 0x000fe20007810000 */
[----:B------:R-:W-:-:S01]  /*8a40*/  FFMA.FTZ R152, R104, UR10, -R102 ;  /* 0x0000000a68987c23 */ /* 0x000fc20008010866 */
[----:B------:R-:W-:Y:S01]  /*8a50*/  ISETP.GT.AND P4, PT, R134, 0x98, PT ;  /* 0x000000988600780c */ /* 0x000fe20003f84270 */
[----:B------:R1:W-:Y:S01]  /*8a60*/  MUFU.EX2 R90, R161 ;  /* 0x000000a1005a7308 */ /* 0x0003e20000000800 */
[----:B--2---:R-:W-:Y:S02]  /*8a70*/  FSEL R99, R99, -INF , P5 ;  /* 0xff80000063637808 */ /* 0x004fe40002800000 */
[----:B------:R-:W-:Y:S02]  /*8a80*/  FMNMX.FTZ R104, R98, R153, !PT ;  /* 0x0000009962687209 */ /* 0x000fe40007810000 */
[----:B------:R-:W-:Y:S01]  /*8a90*/  ISETP.GT.AND P5, PT, R134, 0x99, PT ;  /* 0x000000998600780c */ /* 0x000fe20003fa4270 */
[--C-:B------:R-:W-:Y:S01]  /*8aa0*/  FFMA.FTZ R134, R88, UR10, -R102.reuse ;  /* 0x0000000a58867c23 */ /* 0x100fe20008010866 */
[----:B---3--:R-:W-:Y:S01]  /*8ab0*/  FSEL R159, R159, -INF , P4 ;  /* 0xff8000009f9f7808 */ /* 0x008fe20002000000 */
[----:B------:R2:W-:Y:S01]  /*8ac0*/  MUFU.EX2 R153, R152 ;  /* 0x0000009800997308 */ /* 0x0005e20000000800 */
[----:B------:R-:W-:Y:S01]  /*8ad0*/  FMNMX.FTZ R104, R99, R104, !PT ;  /* 0x0000006863687209 */ /* 0x000fe20007810000 */
[--C-:B-1----:R-:W-:Y:S01]  /*8ae0*/  FFMA.FTZ R161, R92, UR10, -R102.reuse ;  /* 0x0000000a5ca17c23 */ /* 0x102fe20008010866 */
[----:B0-----:R-:W-:Y:S01]  /*8af0*/  FSEL R103, R103, -INF , P5 ;  /* 0xff80000067677808 */ /* 0x001fe20002800000 */
        /* <DEDUP_REMOVED lines=9> */
[----:B------:R0:W-:Y:S01]  /*8b90*/  MUFU.EX2 R104, R134 ;  /* 0x0000008600687308 */ /* 0x0001e20000000800 */
[----:B------:R-:W1:Y:S01]  /*8ba0*/  SHFL.BFLY PT, R163, R88, 0x2, 0x1f ;  /* 0x0c401f0058a37f89 */ /* 0x000e6200000e0000 */
[----:B------:R-:W-:-:S01]  /*8bb0*/  FFMA.FTZ R102, R117, UR10, -R102 ;  /* 0x0000000a75667c23 */ /* 0x000fc20008010866 */
[----:B------:R-:W-:-:S02]  /*8bc0*/  WARPGROUP.DEPBAR.LE gsb0, 0x0 ;  /* 0x00008000000079c5 */ /* 0x000fc40000010000 */
[----:B------:R-:W-:-:S03]  /*8bd0*/  WARPGROUP.ARRIVE ;  /* 0x00000000000079c5 */ /* 0x000fc60000000000 */
[----:B------:R-:W-:Y:S03]  /*8be0*/  MUFU.EX2 R160, R160 ;  /* 0x000000a000a07308 */ /* 0x000fe60000000800 */
[----:B------:R-:W-:Y:S05]  /*8bf0*/  QGMMA.64x128x32.F32.E4M3.E4M3 R24, R168, gdesc[UR4], R24, gsb0 ;  /* 0x01e00004a8187df3 */ /* 0x000fea0008000818 */
[----:B------:R-:W-:Y:S08]  /*8c00*/  MUFU.EX2 R7, R7 ;  /* 0x0000000700077308 */ /* 0x000ff00000000800 */
[----:B------:R-:W-:Y:S01]  /*8c10*/  MUFU.EX2 R10, R10 ;  /* 0x0000000a000a7308 */ /* 0x000fe20000000800 */
[----:B-1----:R-:W-:-:S05]  /*8c20*/  FMNMX.FTZ R163, R88, R163, !PT ;  /* 0x000000a358a37209 */ /* 0x002fca0007810000 */
[----:B------:R-:W1:Y:S02]  /*8c30*/  SHFL.BFLY PT, R88, R163, 0x1, 0x1f ;  /* 0x0c201f00a3587f89 */ /* 0x000e6400000e0000 */
[----:B------:R-:W-:Y:S08]  /*8c40*/  MUFU.EX2 R11, R11 ;  /* 0x0000000b000b7308 */ /* 0x000ff00000000800 */
[----:B------:R-:W-:Y:S08]  /*8c50*/  MUFU.EX2 R14, R14 ;  /* 0x0000000e000e7308 */ /* 0x000ff00000000800 */
[----:B------:R-:W-:Y:S01]  /*8c60*/  MUFU.EX2 R15, R15 ;  /* 0x0000000f000f7308 */ /* 0x000fe20000000800 */
[----:B-1----:R-:W-:Y:S01]  /*8c70*/  FMNMX.FTZ R88, R163, R88, !PT ;  /* 0x00000058a3587209 */ /* 0x002fe20007810000 */
[----:B------:R-:W-:-:S06]  /*8c80*/  IMAD.U32 R163, RZ, RZ, UR10 ;  /* 0x0000000affa37e24 */ /* 0x000fcc000f8e00ff */
[----:B------:R-:W-:Y:S01]  /*8c90*/  MUFU.EX2 R105, R105 ;  /* 0x0000006900697308 */ /* 0x000fe20000000800 */
[C---:B------:R-:W-:Y:S01]  /*8ca0*/  FSETP.NEU.FTZ.AND P4, PT, R88.reuse, -INF , PT ;  /* 0xff8000005800780b */ /* 0x040fe20003f9d000 */
[----:B------:R-:W-:-:S05]  /*8cb0*/  FFMA.FTZ R116, R88, R163, -8 ;  /* 0xc100000058747423 */ /* 0x000fca00000100a3 */
[----:B------:R-:W-:Y:S01]  /*8cc0*/  FSEL R116, R116, RZ, P4 ;  /* 0x000000ff74747208 */ /* 0x000fe20002000000 */
[----:B------:R-:W-:Y:S04]  /*8cd0*/  MUFU.EX2 R130, R130 ;  /* 0x0000008200827308 */ /* 0x000fe80000000800 */
[----:B--2---:R-:W-:-:S01]  /*8ce0*/  FFMA.FTZ R152, R126, UR10, -R116 ;  /* 0x0000000a7e987c23 */ /* 0x004fc20008010874 */
[--C-:B0-----:R-:W-:Y:S01]  /*8cf0*/  FFMA.FTZ R134, R155, UR10, -R116.reuse ;  /* 0x0000000a9b867c23 */ /* 0x101fe20008010874 */
[----:B------:R-:W-:Y:S01]  /*8d00*/  FSEL R126, R88, RZ, P4 ;  /* 0x000000ff587e7208 */ /* 0x000fe20002000000 */
[--C-:B------:R-:W-:Y:S01]  /*8d10*/  FFMA.FTZ R117, R8, UR10, -R116.reuse ;  /* 0x0000000a08757c23 */ /* 0x100fe20008010874 */
[----:B------:R-:W-:Y:S01]  /*8d20*/  FSEL R155, R89, RZ, P3 ;  /* 0x000000ff599b7208 */ /* 0x000fe20001800000 */
[--C-:B------:R-:W-:Y:S01]  /*8d30*/  FFMA.FTZ R8, R9, UR10, -R116.reuse ;  /* 0x0000000a09087c23 */ /* 0x100fe20008010874 */
[----:B------:R-:W-:-:S01]  /*8d40*/  FFMA.FTZ R9, R12, UR10, -R116 ;  /* 0x0000000a0c097c23 */ /* 0x000fc20008010874 */
[----:B------:R-:W-:Y:S01]  /*8d50*/  FADD.FTZ R126, -R126, R5 ;  /* 0x000000057e7e7221 */ /* 0x000fe20000010100 */
[----:B------:R-:W-:-:S01]  /*8d60*/  FFMA.FTZ R12, R13, UR10, -R116 ;  /* 0x0000000a0d0c7c23 */ /* 0x000fc20008010874 */
[----:B------:R-:W-:Y:S01]  /*8d70*/  FADD.FTZ R155, -R155, R4 ;  /* 0x000000049b9b7221 */ /* 0x000fe20000010100 */
[----:B------:R-:W-:Y:S01]  /*8d80*/  MUFU.EX2 R117, R117 ;  /* 0x0000007500757308 */ /* 0x000fe20000000800 */
[----:B------:R-:W-:Y:S01]  /*8d90*/  FMUL.FTZ R126, R126, UR10 ;  /* 0x0000000a7e7e7c20 */ /* 0x000fe20008410000 */
[--C-:B------:R-:W-:Y:S01]  /*8da0*/  FFMA.FTZ R13, R20, UR10, -R116.reuse ;  /* 0x0000000a140d7c23 */ /* 0x100fe20008010874 */
[----:B------:R-:W-:Y:S01]  /*8db0*/  FMUL.FTZ R155, R155, UR10 ;  /* 0x0000000a9b9b7c20 */ /* 0x000fe20008410000 */
        /* <DEDUP_REMOVED lines=21> */
[----:B0-----:R-:W-:-:S01]  /*8f10*/  FFMA.FTZ R162, R5, R3, R160 ;  /* 0x0000000305a27223 */ /* 0x001fc200000100a0 */
[--C-:B------:R-:W-:Y:S01]  /*8f20*/  FFMA.FTZ R107, R107, UR10, -R116.reuse ;  /* 0x0000000a6b6b7c23 */ /* 0x100fe20008010874 */
[----:B------:R-:W-:-:S01]  /*8f30*/  FFMA.FTZ R110, R110, UR10, -R116 ;  /* 0x0000000a6e6e7c23 */ /* 0x000fc20008010874 */
[----:B------:R-:W-:Y:S01]  /*8f40*/  FFMA.FTZ R128, R128, UR10, -R116 ;  /* 0x0000000a80807c23 */ /* 0x000fe20008010874 */
[----:B------:R-:W-:-:S01]  /*8f50*/  FADD.FTZ R155, R7, R162 ;  /* 0x000000a2079b7221 */ /* 0x000fc20000010000 */
[--C-:B------:R-:W-:Y:S01]  /*8f60*/  FFMA.FTZ R115, R115, UR10, -R116.reuse ;  /* 0x0000000a73737c23 */ /* 0x100fe20008010874 */
[----:B------:R-:W-:-:S01]  /*8f70*/  FFMA.FTZ R118, R118, UR10, -R116 ;  /* 0x0000000a76767c23 */ /* 0x000fc20008010874 */
[----:B------:R-:W0:Y:S01]  /*8f80*/  MUFU.EX2 R9, R9 ;  /* 0x0000000900097308 */ /* 0x000e220000000800 */
[----:B-1----:R-:W-:-:S01]  /*8f90*/  FFMA.FTZ R3, R126, R2, R117 ;  /* 0x000000027e037223 */ /* 0x002fc20000010075 */
[----:B------:R-:W-:Y:S01]  /*8fa0*/  FADD.FTZ R162, R10, R155 ;  /* 0x0000009b0aa27221 */ /* 0x000fe20000010000 */
[----:B------:R-:W-:-:S01]  /*8fb0*/  FFMA.FTZ R119, R119, UR10, -R116 ;  /* 0x0000000a77777c23 */ /* 0x000fc20008010874 */
[--C-:B------:R-:W-:Y:S01]  /*8fc0*/  FFMA.FTZ R132, R132, UR10, -R116.reuse ;  /* 0x0000000a84847c23 */ /* 0x100fe20008010874 */
[----:B------:R-:W-:-:S01]  /*8fd0*/  FFMA.FTZ R91, R91, UR10, -R116 ;  /* 0x0000000a5b5b7c23 */ /* 0x000fc20008010874 */
[----:B------:R-:W-:Y:S01]  /*8fe0*/  FADD.FTZ R155, R11, R162 ;  /* 0x000000a20b9b7221 */ /* 0x000fe20000010000 */
[----:B------:R-:W-:-:S01]  /*8ff0*/  FFMA.FTZ R94, R94, UR10, -R116 ;  /* 0x0000000a5e5e7c23 */ /* 0x000fc20008010874 */
[----:B------:R-:W1:Y:S01]  /*9000*/  MUFU.EX2 R12, R12 ;  /* 0x0000000c000c7308 */ /* 0x000e620000000800 */
[----:B--2---:R-:W-:-:S01]  /*9010*/  FADD.FTZ R2, R8, R3 ;  /* 0x0000000308027221 */ /* 0x004fc20000010000 */
[--C-:B------:R-:W-:Y:S01]  /*9020*/  FFMA.FTZ R95, R95, UR10, -R116.reuse ;  /* 0x0000000a5f5f7c23 */ /* 0x100fe20008010874 */
[----:B------:R-:W-:-:S01]  /*9030*/  FFMA.FTZ R98, R98, UR10, -R116 ;  /* 0x0000000a62627c23 */ /* 0x000fc20008010874 */
[----:B------:R-:W-:-:S02]  /*9040*/  IMAD.U32 R162, RZ, RZ, UR58 ;  /* 0x0000003affa27e24 */ /* 0x000fc4000f8e00ff */
[----:B------:R-:W-:-:S01]  /*9050*/  FFMA.FTZ R99, R99, UR10, -R116 ;  /* 0x0000000a63637c23 */ /* 0x000fc20008010874 */
[--C-:B------:R-:W-:Y:S01]  /*9060*/  FFMA.FTZ R159, R159, UR10, -R116.reuse ;  /* 0x0000000a9f9f7c23 */ /* 0x100fe20008010874 */
[----:B------:R-:W-:-:S01]  /*9070*/  FFMA.FTZ R103, R103, UR10, -R116 ;  /* 0x0000000a67677c23 */ /* 0x000fc20008010874 */
[----:B------:R-:W2:Y:S01]  /*9080*/  MUFU.EX2 R13, R13 ;  /* 0x0000000d000d7308 */ /* 0x000ea20000000800 */
[----:B0-----:R-:W-:-:S01]  /*9090*/  FADD.FTZ R3, R9, R2 ;  /* 0x0000000209037221 */ /* 0x001fc20000010000 */
[----:B------:R-:W-:-:S06]  /*90a0*/  @!P0 LEA R162, R162, UR41, 0x3 ;  /* 0x00000029a2a28c11 */ /* 0x000fcc000f8e18ff */
[----:B------:R-:W0:Y:S01]  /*90b0*/  MUFU.EX2 R20, R20 ;  /* 0x0000001400147308 */ /* 0x000e220000000800 */
[----:B-1----:R-:W-:-:S07]  /*90c0*/  FADD.FTZ R2, R12, R3 ;  /* 0x000000030c027221 */ /* 0x002fce0000010000 */
[----:B------:R-:W1:Y:S01]  /*90d0*/  MUFU.EX2 R21, R21 ;  /* 0x0000001500157308 */ /* 0x000e620000000800 */
[----:B--2---:R-:W-:-:S07]  /*90e0*/  FADD.FTZ R3, R13, R2 ;  /* 0x000000020d037221 */ /* 0x004fce0000010000 */
[----:B------:R-:W2:Y:S01]  /*90f0*/  MUFU.EX2 R134, R134 ;  /* 0x0000008600867308 */ /* 0x000ea20000000800 */
[----:B0-----:R-:W-:-:S01]  /*9100*/  FADD.FTZ R2, R20, R3 ;  /* 0x0000000314027221 */ /* 0x001fc20000010000 */
[----:B------:R-:W-:-:S06]  /*9110*/  WARPGROUP.DEPBAR.LE gsb0, 0x0 ;  /* 0x00008000000079c5 */ /* 0x000fcc0000010000 */
[----:B------:R-:W-:Y:S08]  /*9120*/  MUFU.EX2 R4, R152 ;  /* 0x0000009800047308 */ /* 0x000ff00000000800 */
[----:B------:R-:W-:Y:S08]  /*9130*/  MUFU.EX2 R136, R136 ;  /* 0x0000008800887308 */ /* 0x000ff00000000800 */
[----:B------:R-:W0:Y:S08]  /*9140*/  MUFU.EX2 R138, R138 ;  /* 0x0000008a008a7308 */ /* 0x000e300000000800 */
[----:B------:R3:W-:Y:S08]  /*9150*/  MUFU.EX2 R152, R156 ;  /* 0x0000009c00987308 */ /* 0x0007f00000000800 */
[----:B------:R-:W4:Y:S01]  /*9160*/  MUFU.EX2 R137, R137 ;  /* 0x0000008900897308 */ /* 0x000f220000000800 */
[----:B---3--:R-:W-:-:S01]  /*9170*/  FADD.FTZ R156, R14, R155 ;  /* 0x0000009b0e9c7221 */ /* 0x008fc20000010000 */
[----:B-1----:R-:W-:-:S03]  /*9180*/  FADD.FTZ R155, R21, R2 ;  /* 0x00000002159b7221 */ /* 0x002fc60000010000 */
[----:B------:R-:W-:Y:S01]  /*9190*/  FADD.FTZ R156, R15, R156 ;  /* 0x0000009c0f9c7221 */ /* 0x000fe20000010000 */
[----:B--2---:R-:W-:-:S02]  /*91a0*/  FADD.FTZ R155, R134, R155 ;  /* 0x0000009b869b7221 */ /* 0x004fc40000010000 */
[----:B------:R-:W1:Y:S01]  /*91b0*/  MUFU.EX2 R139, R139 ;  /* 0x0000008b008b7308 */ /* 0x000e620000000800 */
[----:B------:R-:W-:-:S01]  /*91c0*/  FADD.FTZ R3, R105, R156 ;  /* 0x0000009c69037221 */ /* 0x000fc20000010000 */
[----:B0-----:R-:W-:Y:S01]  /*91d0*/  FADD.FTZ R156, R138, R155 ;  /* 0x0000009b8a9c7221 */ /* 0x001fe20000010000 */
[----:B------:R-:W-:-:S02]  /*91e0*/  FFMA.FTZ R155, R158, UR10, -R116 ;  /* 0x0000000a9e9b7c23 */ /* 0x000fc40008010874 */
[----:B------:R-:W-:-:S03]  /*91f0*/  FADD.FTZ R3, R130, R3 ;  /* 0x0000000382037221 */ /* 0x000fc60000010000 */
[----:B------:R-:W0:Y:S01]  /*9200*/  MUFU.EX2 R140, R140 ;  /* 0x0000008c008c7308 */ /* 0x000e220000000800 */
[----:B------:R-:W-:-:S04]  /*9210*/  FADD.FTZ R2, R136, R3 ;  /* 0x0000000388027221 */ /* 0x000fc80000010000 */
[----:B----4-:R-:W-:-:S03]  /*9220*/  FADD.FTZ R3, R137, R2 ;  /* 0x0000000289037221 */ /* 0x010fc60000010000 */
        /* <DEDUP_REMOVED lines=34> */
[----:B0-----:R-:W-:-:S04]  /*9450*/  FADD.FTZ R157, R123, R156 ;  /* 0x0000009c7b9d7221 */ /* 0x001fc80000010000 */
[----:B------:R-:W-:-:S03]  /*9460*/  FADD.FTZ R156, R4, R157 ;  /* 0x0000009d049c7221 */ /* 0x000fc60000010000 */
[----:B------:R-:W0:Y:S01]  /*9470*/  MUFU.EX2 R129, R129 ;  /* 0x0000008100817308 */ /* 0x000e220000000800 */
[----:B--2---:R-:W-:-:S04]  /*9480*/  FADD.FTZ R3, R125, R2 ;  /* 0x000000027d037221 */ /* 0x004fc80000010000 */
[----:B------:R-:W-:-:S03]  /*9490*/  FADD.FTZ R2, R114, R3 ;  /* 0x0000000372027221 */ /* 0x000fc60000010000 */
[----:B------:R-:W2:Y:S01]  /*94a0*/  MUFU.EX2 R131, R131 ;  /* 0x0000008300837308 */ /* 0x000ea20000000800 */
[----:B-1----:R-:W-:-:S04]  /*94b0*/  FADD.FTZ R157, R127, R156 ;  /* 0x0000009c7f9d7221 */ /* 0x002fc80000010000 */
[----:B------:R-:W-:-:S03]  /*94c0*/  FADD.FTZ R156, R152, R157 ;  /* 0x0000009d989c7221 */ /* 0x000fc60000010000 */
[----:B------:R-:W1:Y:S01]  /*94d0*/  MUFU.EX2 R154, R154 ;  /* 0x0000009a009a7308 */ /* 0x000e620000000800 */
[----:B0-----:R-:W-:-:S04]  /*94e0*/  FADD.FTZ R3, R129, R2 ;  /* 0x0000000281037221 */ /* 0x001fc80000010000 */
[----:B------:R-:W-:-:S03]  /*94f0*/  FADD.FTZ R2, R90, R3 ;  /* 0x000000035a027221 */ /* 0x000fc60000010000 */
        /* <DEDUP_REMOVED lines=19> */
[----:B0-----:R-:W-:-:S01]  /*9630*/  FADD.FTZ R3, R161, R2 ;  /* 0x00000002a1037221 */ /* 0x001fc20000010000 */
[----:B------:R-:W-:-:S05]  /*9640*/  IADD3 R2, -R225, 0xb, RZ ;  /* 0x0000000be1027810 */ /* 0x000fca0007ffe1ff */
[----:B------:R0:W-:Y:S06]  /*9650*/  BAR.ARV R2, 0x100 ;  /* 0x000400020000751d */ /* 0x0001ec0000002000 */
[----:B------:R-:W3:Y:S01]  /*9660*/  MUFU.EX2 R128, R128 ;  /* 0x0000008000807308 */ /* 0x000ee20000000800 */
[----:B--2---:R-:W-:-:S01]  /*9670*/  FADD.FTZ R157, R155, R156 ;  /* 0x0000009c9b9d7221 */ /* 0x004fc20000010000 */
[----:B0-----:R-:W-:Y:S02]  /*9680*/  @!P0 VIADD R2, R162, 0x29840 ;  /* 0x00029840a2028836 */ /* 0x001fe40000000000 */
[----:B-1----:R-:W-:-:S03]  /*9690*/  FADD.FTZ R156, R92, R3 ;  /* 0x000000035c9c7221 */ /* 0x002fc60000010000 */
[----:B------:R-:W-:Y:S01]  /*96a0*/  @!P0 PRMT R2, RZ, 0x654, R2 ;  /* 0x00000654ff028816 */ /* 0x000fe20000000002 */
[----:B------:R-:W0:Y:S03]  /*96b0*/  MUFU.EX2 R93, R93 ;  /* 0x0000005d005d7308 */ /* 0x000e260000000800 */
[----:B------:R1:W-:Y:S05]  /*96c0*/  @!P0 SYNCS.ARRIVE.TRANS64.RED.A1T0 RZ, [R2+URZ], RZ ;  /* 0x000000ff02ff89a7 */ /* 0x0003ea000810043f */
[----:B------:R-:W2:Y:S01]  /*96d0*/  MUFU.EX2 R115, R115 ;  /* 0x0000007300737308 */ /* 0x000ea20000000800 */
[----:B---3--:R-:W-:-:S07]  /*96e0*/  FADD.FTZ R158, R128, R157 ;  /* 0x0000009d809e7221 */ /* 0x008fce0000010000 */
[----:B------:R-:W3:Y:S01]  /*96f0*/  MUFU.EX2 R96, R96 ;  /* 0x0000006000607308 */ /* 0x000ee20000000800 */
[----:B0-----:R-:W-:-:S07]  /*9700*/  FADD.FTZ R3, R93, R156 ;  /* 0x0000009c5d037221 */ /* 0x001fce0000010000 */
[----:B------:R-:W0:Y:S01]  /*9710*/  MUFU.EX2 R118, R118 ;  /* 0x0000007600767308 */ /* 0x000e220000000800 */
[----:B--2---:R-:W-:-:S07]  /*9720*/  FADD.FTZ R157, R115, R158 ;  /* 0x0000009e739d7221 */ /* 0x004fce0000010000 */
        /* <DEDUP_REMOVED lines=40> */
.L_x_2065:
[----:B------:R-:W-:Y:S01]  /*99b0*/  UISETP.GT.AND UP1, UPT, UR57, UR56, UPT ;  /* 0x000000383900728c */ /* 0x000fe2000bf24270 */
[----:B------:R-:W-:Y:S01]  /*99c0*/  F2FP.SATFINITE.E4M3.F32.PACK_AB_MERGE_C R10, R11, R10, RZ ;  /* 0x0000000a0b0a723e */ /* 0x000fe200048070ff */
[----:B------:R-:W-:Y:S01]  /*99d0*/  ULEA UR6, UR59, UR41, 0x3 ;  /* 0x000000293b067291 */ /* 0x000fe2000f8e183f */
[----:B------:R-:W-:Y:S01]  /*99e0*/  F2FP.SATFINITE.E4M3.F32.PACK_AB_MERGE_C R4, R127, R4, RZ ;  /* 0x000000047f04723e */ /* 0x000fe200048070ff */
[----:B------:R-:W-:Y:S01]  /*99f0*/  UIADD3 UR57, UR57, -0x1, URZ ;  /* 0xffffffff39397890 */ /* 0x000fe2000fffe03f */
[----:B------:R-:W-:Y:S01]  /*9a00*/  F2FP.SATFINITE.E4M3.F32.PACK_AB_MERGE_C R9, R12, R9, RZ ;  /* 0x000000090c09723e */ /* 0x000fe200048070ff */
[----:B------:R-:W-:Y:S01]  /*9a10*/  UIADD3 UR6, UR6, 0x29860, URZ ;  /* 0x0002986006067890 */ /* 0x000fe2000fffe03f */
[----:B------:R-:W-:Y:S01]  /*9a20*/  PLOP3.LUT P3, PT, PT, PT, UP1, 0x80, 0x0 ;  /* 0x000000000000781c */ /* 0x000fe20003f6f018 */
[----:B------:R-:W-:Y:S01]  /*9a30*/  UMOV UR60, UR47 ;  /* 0x0000002f003c7c82 */ /* 0x000fe20008000000 */
[----:B------:R-:W-:Y:S01]  /*9a40*/  F2FP.SATFINITE.E4M3.F32.PACK_AB_MERGE_C R105, R130, R105, RZ ;  /* 0x000000698269723e */ /* 0x000fe200048070ff */
[----:B------:R-:W-:Y:S01]  /*9a50*/  UPRMT UR6, UR40, 0x654, UR6 ;  /* 0x0000065428067896 */ /* 0x000fe20008000006 */
[----:B------:R-:W-:Y:S01]  /*9a60*/  F2FP.SATFINITE.E4M3.F32.PACK_AB_MERGE_C R21, R134, R21, RZ ;  /* 0x000000158615723e */ /* 0x000fe200048070ff */
[----:B------:R-:W-:Y:S01]  /*9a70*/  UMOV UR59, UR58 ;  /* 0x0000003a003b7c82 */ /* 0x000fe20008000000 */
        /* <DEDUP_REMOVED lines=100> */
[----:B------:R-:W-:-:S02]  /*a0c0*/  IMAD.MOV.U32 R5, RZ, RZ, R88 ;  /* 0x000000ffff057224 */ /* 0x000fc400078e0058 */
[----:B------:R-:W-:Y:S01]  /*a0d0*/  IMAD.MOV.U32 R4, RZ, RZ, R89 ;  /* 0x000000ffff047224 */ /* 0x000fe200078e0059 */
[----:B------:R-:W-:Y:S06]  /*a0e0*/  @P3 BRA `(.L_x_2066) ;  /* 0xffffffbc00803947 */ /* 0x000fec000383ffff */
[----:B------:R-:W-:-:S05]  /*a0f0*/  UMOV UR53, UR58 ;  /* 0x0000003a00357c82 */ /* 0x000fca0008000000 */
.L_x_2056:
[----:B------:R-:W-:-:S06]  /*a100*/  UISETP.GE.AND UP0, UPT, UR57, UR39, UPT ;  /* 0x000000273900728c */ /* 0x000fcc000bf06270 */
[----:B------:R-:W-:-:S13]  /*a110*/  PLOP3.LUT P2, PT, PT, PT, UP0, 0x80, 0x0 ;  /* 0x000000000000781c */ /* 0x000fda0003f4f008 */
[----:B------:R-:W-:Y:S05]  /*a120*/  @!P2 BRA `(.L_x_2067) ;  /* 0x0000003400b0a947 */ /* 0x000fea0003800000 */
[----:B------:R-:W-:Y:S01]  /*a130*/  IMAD.MOV.U32 R5, RZ, RZ, R88 ;  /* 0x000000ffff057224 */ /* 0x000fe200078e0058 */
[----:B------:R-:W-:Y:S01]  /*a140*/  UMOV UR56, UR47 ;  /* 0x0000002f00387c82 */ /* 0x000fe20008000000 */
[----:B------:R-:W-:Y:S01]  /*a150*/  IMAD.MOV.U32 R4, RZ, RZ, R89 ;  /* 0x000000ffff047224 */ /* 0x000fe200078e0059 */
[----:B------:R-:W-:Y:S01]  /*a160*/  UMOV UR52, UR53 ;  /* 0x0000003500347c82 */ /* 0x000fe20008000000 */
[----:B------:R-:W-:-:S05]  /*a170*/  ULDC UR51, c[0x0][0x988] ;  /* 0x0002620000337ab9 */ /* 0x000fca0000000800 */
.L_x_2077:
        /* <DEDUP_REMOVED lines=9> */
.L_x_2069:
[----:B------:R-:W-:Y:S01]  /*a210*/  ULEA UR6, UR53, UR41, 0x3 ;  /* 0x0000002935067291 */ /* 0x000fe2000f8e183f */
[----:B------:R-:W-:-:S05]  /*a220*/  IMAD.U32 R6, RZ, RZ, UR47 ;  /* 0x0000002fff067e24 */ /* 0x000fca000f8e00ff */
[----:B------:R-:W-:-:S04]  /*a230*/  SHF.L.U32 R6, R6, 0x1f, RZ ;  /* 0x0000001f06067819 */ /* 0x000fc800000006ff */
[----:B------:R0:W1:Y:S01]  /*a240*/  SYNCS.PHASECHK.TRANS64.TRYWAIT P2, [UR6+0x29830], R6 ;  /* 0x02983006ff0075a7 */ /* 0x0000620008040146 */
[----:B------:R-:W-:Y:S05]  /*a250*/  @!P1 BRA `(.L_x_2070) ;  /* 0x0000000000049947 */ /* 0x000fea0003800000 */
[----:B------:R-:W-:Y:S01]  /*a260*/  BPT.TRAP 0x1 ;  /* 0x000000040000795c */ /* 0x000fe20000300000 */
.L_x_2070:
[----:B-1----:R-:W-:Y:S05]  /*a270*/  @P2 BRA `(.L_x_2068) ;  /* 0x0000000000082947 */ /* 0x002fea0003800000 */
[----:B------:R-:W1:Y:S02]  /*a280*/  SYNCS.PHASECHK.TRANS64.TRYWAIT P2, [UR6+0x29830], R6 ;  /* 0x02983006ff0075a7 */ /* 0x000e640008040146 */
[----:B-1----:R-:W-:Y:S05]  /*a290*/  @!P2 BRA `(.L_x_2071) ;  /* 0x000000dc00bca947 */ /* 0x002fea0003800000 */
.L_x_2068:
[----:B-1----:R-:W1:Y:S01]  /*a2a0*/  S2R R7, SR_TID.X ;  /* 0x0000000000077919 */ /* 0x002e620000002100 */
[----:B------:R-:W-:Y:S01]  /*a2b0*/  UIMAD UR58, UR53, 0x780, UR50 ;  /* 0x00000780353a78a4 */ /* 0x000fe2000f8e0232 */
[----:B------:R-:W-:Y:S01]  /*a2c0*/  UMOV UR27, 0x80000020 ;  /* 0x80000020001b7882 */ /* 0x000fe20000000000 */
[----:B------:R-:W-:Y:S02]  /*a2d0*/  UMOV UR28, UR24 ;  /* 0x00000018001c7c82 */ /* 0x000fe40008000000 */
[----:B------:R-:W-:Y:S01]  /*a2e0*/  UIADD3 UR30, UR58, 0x80, URZ ;  /* 0x000000803a1e7890 */ /* 0x000fe2000fffe03f */
[----:B------:R-:W-:Y:S02]  /*a2f0*/  UMOV UR29, UR25 ;  /* 0x00000019001d7c82 */ /* 0x000fe40008000000 */
[----:B------:R-:W-:Y:S01]  /*a300*/  UMOV UR26, UR58 ;  /* 0x0000003a001a7c82 */ /* 0x000fe20008000000 */
[----:B------:R-:W-:Y:S01]  /*a310*/  UMOV UR31, 0x80000020 ;  /* 0x80000020001f7882 */ /* 0x000fe20000000000 */
[----:B------:R-:W-:Y:S01]  /*a320*/  UIADD3 UR34, UR58, 0x100, URZ ;  /* 0x000001003a227890 */ /* 0x000fe2000fffe03f */
[----:B------:R-:W-:Y:S01]  /*a330*/  UMOV UR32, UR24 ;  /* 0x0000001800207c82 */ /* 0x000fe20008000000 */
[----:B------:R-:W-:Y:S01]  /*a340*/  UMOV UR33, UR25 ;  /* 0x0000001900217c82 */ /* 0x000fe20008000000 */
        /* <DEDUP_REMOVED lines=177> */
.L_x_2073:
[----:B------:R-:W-:Y:S01]  /*ae60*/  ULEA UR6, UR52, UR41, 0x3 ;  /* 0x0000002934067291 */ /* 0x000fe2000f8e183f */
[----:B------:R-:W-:-:S05]  /*ae70*/  IMAD.U32 R6, RZ, RZ, UR56 ;  /* 0x00000038ff067e24 */ /* 0x000fca000f8e00ff */
[----:B------:R-:W-:-:S04]  /*ae80*/  SHF.L.U32 R6, R6, 0x1f, RZ ;  /* 0x0000001f06067819 */ /* 0x000fc800000006ff */
[----:B------:R0:W1:Y:S01]  /*ae90*/  SYNCS.PHASECHK.TRANS64.TRYWAIT P2, [UR6+0x29850], R6 ;  /* 0x02985006ff0075a7 */ /* 0x0000620008040146 */
[----:B------:R-:W-:Y:S05]  /*aea0*/  @!P1 BRA `(.L_x_2074) ;  /* 0x0000000000049947 */ /* 0x000fea0003800000 */
[----:B------:R-:W-:Y:S01]  /*aeb0*/  BPT.TRAP 0x1 ;  /* 0x000000040000795c */ /* 0x000fe20000300000 */
.L_x_2074:
[----:B-1----:R-:W-:Y:S05]  /*aec0*/  @P2 BRA `(.L_x_2072) ;  /* 0x0000000000082947 */ /* 0x002fea0003800000 */
[----:B------:R-:W1:Y:S02]  /*aed0*/  SYNCS.PHASECHK.TRANS64.TRYWAIT P2, [UR6+0x29850], R6 ;  /* 0x02985006ff0075a7 */ /* 0x000e640008040146 */
[----:B-1----:R-:W-:Y:S05]  /*aee0*/  @!P2 BRA `(.L_x_2075) ;  /* 0x000000d000c0a947 */ /* 0x002fea0003800000 */
.L_x_2072:
[----:B------:R-:W-:Y:S01]  /*aef0*/  UIADD3 UR6, UR41, 0x400, URZ ;  /* 0x0000040029067890 */ /* 0x000fe2000fffe03f */
[----:B------:R-:W-:Y:S01]  /*af00*/  WARPGROUP.ARRIVE ;  /* 0x00000000000079c5 */ /* 0x000fe20000000000 */
[----:B------:R-:W-:Y:S01]  /*af10*/  UMOV UR7, 0xc0000010 ;  /* 0xc000001000077882 */ /* 0x000fe20000000000 */
[C---:B-1----:R-:W-:Y:S01]  /*af20*/  FMUL.FTZ R7, R0.reuse, R152 ;  /* 0x0000009800077220 */ /* 0x042fe20000410000 */
[----:B------:R-:W-:Y:S01]  /*af30*/  USHF.R.U32.HI UR6, URZ, 0x4, UR6 ;  /* 0x000000043f067899 */ /* 0x000fe20008011606 */
[C---:B0-----:R-:W-:Y:S01]  /*af40*/  FMUL.FTZ R6, R0.reuse, R153 ;  /* 0x0000009900067220 */ /* 0x041fe20000410000 */
[C---:B------:R-:W-:Y:S01]  /*af50*/  FMUL.FTZ R8, R0.reuse, R154 ;  /* 0x0000009a00087220 */ /* 0x040fe20000410000 */
        /* <DEDUP_REMOVED lines=26> */
[----:B------:R-:W-:Y:S01]  /*b100*/  FMUL.FTZ R138, R0, R138 ;  /* 0x0000008a008a7220 */ /* 0x000fe20000410000 */
        /* <DEDUP_REMOVED lines=83> */
[----:B------:R-:W-:Y:S01]  /*b640*/  UMOV UR10, UR51 ;  /* 0x00000033000a7c82 */ /* 0x000fe20008000000 */
[----:B------:R-:W2:Y:S05]  /*b650*/  S2R R225, SR_TID.X ;  /* 0x0000000000e17919 */ /* 0x000eaa0000002100 */
[----:B------:R-:W3:Y:S01]  /*b660*/  MUFU.TANH R154, R154 ;  /* 0x0000009a009a7308 */ /* 0x000ee20000002400 */
[----:B0-----:R-:W-:-:S07]  /*b670*/  FMNMX.FTZ R159, R21, R88, !PT ;  /* 0x00000058159f7209 */ /* 0x001fce0007810000 */
[----:B------:R-:W0:Y:S01]  /*b680*/  MUFU.TANH R136, R136 ;  /* 0x0000008800887308 */ /* 0x000e220000002400 */
[----:B-1----:R-:W-:-:S07]  /*b690*/  FMNMX.FTZ R161, R153, R158, !PT ;  /* 0x0000009e99a17209 */ /* 0x002fce0007810000 */
[----:B------:R-:W1:Y:S01]  /*b6a0*/  MUFU.TANH R155, R155 ;  /* 0x0000009b009b7308 */ /* 0x000e620000002400 */
[----:B---3--:R-:W-:-:S07]  /*b6b0*/  FMNMX.FTZ R88, R154, R159, !PT ;  /* 0x0000009f9a587209 */ /* 0x008fce0007810000 */
[----:B------:R-:W3:Y:S01]  /*b6c0*/  MUFU.TANH R137, R137 ;  /* 0x0000008900897308 */ /* 0x000ee20000002400 */
[----:B0-----:R-:W-:Y:S02]  /*b6d0*/  FMNMX.FTZ R158, R136, R161, !PT ;  /* 0x000000a1889e7209 */ /* 0x001fe40007810000 */
[----:B--2---:R-:W-:-:S04]  /*b6e0*/  SHF.R.U32.HI R225, RZ, 0x7, R225 ;  /* 0x00000007ffe17819 */ /* 0x004fc800000116e1 */
[----:B------:R-:W-:Y:S01]  /*b6f0*/  IADD3 R162, -R225, 0xb, RZ ;  /* 0x0000000be1a27810 */ /* 0x000fe20007ffe1ff */
[----:B------:R-:W0:Y:S01]  /*b700*/  MUFU.TANH R138, R138 ;  /* 0x0000008a008a7308 */ /* 0x000e220000002400 */
[----:B-1----:R-:W-:-:S07]  /*b710*/  FMNMX.FTZ R89, R155, R88, !PT ;  /* 0x000000589b597209 */ /* 0x002fce0007810000 */
[----:B------:R-:W1:Y:S01]  /*b720*/  MUFU.TANH R140, R140 ;  /* 0x0000008c008c7308 */ /* 0x000e620000002400 */
[----:B---3--:R-:W-:Y:S01]  /*b730*/  FMNMX.FTZ R159, R137, R158, !PT ;  /* 0x0000009e899f7209 */ /* 0x008fe20007810000 */
        /* <DEDUP_REMOVED lines=49> */
[----:B------:R-:W-:-:S04]  /*ba50*/  UMOV UR7, 0xc0000010 ;  /* 0xc000001000077882 */ /* 0x000fc80000000000 */
        /* <DEDUP_REMOVED lines=83> */
[----:B------:R-:W-:Y:S06]  /*bf90*/  QGMMA.64x128x32.F32.E4M3.E4M3 R24, R168, gdesc[UR4], R24, gsb0 ;  /* 0x01e00004a8187df3 */ /* 0x000fec0008000818 */
[----:B------:R-:W0:Y:S01]  /*bfa0*/  MUFU.TANH R102, R102 ;  /* 0x0000006600667308 */ /* 0x000e220000002400 */
[----:B-1----:R-:W-:-:S07]  /*bfb0*/  FMNMX.FTZ R89, R99, R88, !PT ;  /* 0x0000005863597209 */ /* 0x002fce0007810000 */
[----:B------:R-:W1:Y:S01]  /*bfc0*/  MUFU.TANH R103, R103 ;  /* 0x0000006700677308 */ /* 0x000e620000002400 */
[----:B--2---:R-:W-:Y:S02]  /*bfd0*/  FMNMX.FTZ R158, R101, R158, !PT ;  /* 0x0000009e659e7209 */ /* 0x004fe40007810000 */
[----:B0-----:R-:W-:-:S03]  /*bfe0*/  FMNMX.FTZ R88, R102, R89, !PT ;  /* 0x0000005966587209 */ /* 0x001fc60007810000 */
[----:B------:R-:W0:Y:S01]  /*bff0*/  SHFL.BFLY PT, R89, R158, 0x2, 0x1f ;  /* 0x0c401f009e597f89 */ /* 0x000e2200000e0000 */
[----:B-1----:R-:W-:-:S05]  /*c000*/  FMNMX.FTZ R159, R103, R88, !PT ;  /* 0x00000058679f7209 */ /* 0x002fca0007810000 */
[----:B------:R-:W1:Y:S01]  /*c010*/  SHFL.BFLY PT, R88, R159, 0x2, 0x1f ;  /* 0x0c401f009f587f89 */ /* 0x000e6200000e0000 */
[----:B0-----:R-:W-:Y:S01]  /*c020*/  FMNMX.FTZ R160, R158, R89, !PT ;  /* 0x000000599ea07209 */ /* 0x001fe20007810000 */
[----:B------:R-:W-:-:S04]  /*c030*/  IMAD.U32 R158, RZ, RZ, UR10 ;  /* 0x0000000aff9e7e24 */ /* 0x000fc8000f8e00ff */
[----:B------:R-:W0:Y:S01]  /*c040*/  SHFL.BFLY PT, R89, R160, 0x1, 0x1f ;  /* 0x0c201f00a0597f89 */ /* 0x000e2200000e0000 */
[----:B-1----:R-:W-:Y:S01]  /*c050*/  FMNMX.FTZ R161, R159, R88, !PT ;  /* 0x000000589fa17209 */ /* 0x002fe20007810000 */
[----:B------:R-:W-:-:S04]  /*c060*/  IMAD.U32 R159, RZ, RZ, UR10 ;  /* 0x0000000aff9f7e24 */ /* 0x000fc8000f8e00ff */
[----:B------:R-:W1:Y:S01]  /*c070*/  SHFL.BFLY PT, R88, R161, 0x1, 0x1f ;  /* 0x0c201f00a1587f89 */ /* 0x000e6200000e0000 */
[----:B0-----:R-:W-:-:S05]  /*c080*/  FMNMX.FTZ R89, R160, R89, !PT ;  /* 0x00000059a0597209 */ /* 0x001fca0007810000 */
[C---:B------:R-:W-:Y:S01]  /*c090*/  FFMA.FTZ R158, R89.reuse, R158, -8 ;  /* 0xc1000000599e7423 */ /* 0x040fe2000001009e */
[----:B------:R-:W-:-:S03]  /*c0a0*/  FADD.FTZ R4, -R89, R4 ;  /* 0x0000000459047221 */ /* 0x000fc60000010100 */
[--C-:B------:R-:W-:Y:S01]  /*c0b0*/  FFMA.FTZ R7, R7, UR10, -R158.reuse ;  /* 0x0000000a07077c23 */ /* 0x100fe2000801089e */
[----:B------:R-:W-:-:S01]  /*c0c0*/  FFMA.FTZ R6, R6, UR10, -R158 ;  /* 0x0000000a06067c23 */ /* 0x000fc2000801089e */
[----:B-1----:R-:W-:Y:S01]  /*c0d0*/  FMNMX.FTZ R88, R161, R88, !PT ;  /* 0x00000058a1587209 */ /* 0x002fe20007810000 */
        /* <DEDUP_REMOVED lines=39> */
[----:B------:R-:W-:Y:S01]  /*c350*/  FFMA.FTZ R158, R88, R159, -8 ;  /* 0xc1000000589e7423 */ /* 0x000fe2000001009f */
[----:B------:R-:W-:Y:S01]  /*c360*/  FMUL.FTZ R4, R4, UR10 ;  /* 0x0000000a04047c20 */ /* 0x000fe20008410000 */
[----:B------:R-:W-:Y:S01]  /*c370*/  MUFU.EX2 R7, R7 ;  /* 0x0000000700077308 */ /* 0x000fe20000000800 */
[----:B------:R-:W-:Y:S01]  /*c380*/  FMUL.FTZ R5, R5, UR10 ;  /* 0x0000000a05057c20 */ /* 0x000fe20008410000 */
        /* <DEDUP_REMOVED lines=42> */
[----:B------:R-:W-:-:S02]  /*c630*/  WARPGROUP.DEPBAR.LE gsb0, 0x0 ;  /* 0x00008000000079c5 */ /* 0x000fc40000010000 */
[----:B------:R-:W-:-:S01]  /*c640*/  FFMA.FTZ R102, R102, UR10, -R158 ;  /* 0x0000000a66667c23 */ /* 0x000fc2000801089e */
[----:B------:R-:W-:Y:S01]  /*c650*/  FFMA.FTZ R103, R103, UR10, -R158 ;  /* 0x0000000a67677c23 */ /* 0x000fe2000801089e */
        /* <DEDUP_REMOVED lines=122> */
[----:B-1----:R-:W-:-:S01]  /*ce00*/  FADD.FTZ R160, R118, R161 ;  /* 0x000000a176a07221 */ /* 0x002fc20000010000 */
[----:B------:R-:W-:-:S06]  /*ce10*/  IMAD.U32 R161, RZ, RZ, UR53 ;  /* 0x00000035ffa17e24 */ /* 0x000fcc000f8e00ff */
[----:B------:R-:W1:Y:S01]  /*ce20*/  MUFU.EX2 R156, R156 ;  /* 0x0000009c009c7308 */ /* 0x000e620000000800 */
[----:B0-----:R-:W-:-:S01]  /*ce30*/  FADD.FTZ R3, R117, R2 ;  /* 0x0000000275037221 */ /* 0x001fc20000010000 */
[----:B------:R-:W-:-:S05]  /*ce40*/  @!P0 LEA R2, R161, UR41, 0x3 ;  /* 0x00000029a1028c11 */ /* 0x000fca000f8e18ff */
[----:B------:R-:W-:Y:S01]  /*ce50*/  @!P0 VIADD R2, R2, 0x29840 ;  /* 0x0002984002028836 */ /* 0x000fe20000000000 */
[----:B------:R-:W0:Y:S01]  /*ce60*/  MUFU.EX2 R90, R90 ;  /* 0x0000005a005a7308 */ /* 0x000e220000000800 */
[----:B--2---:R-:W-:-:S01]  /*ce70*/  FADD.FTZ R99, R119, R160 ;  /* 0x000000a077637221 */ /* 0x004fc20000010000 */
[----:B------:R0:W-:Y:S06]  /*ce80*/  BAR.ARV R162, 0x100 ;  /* 0x000400a20000751d */ /* 0x0001ec0000002000 */
[----:B------:R-:W2:Y:S01]  /*ce90*/  MUFU.EX2 R157, R157 ;  /* 0x0000009d009d7308 */ /* 0x000ea20000000800 */
[----:B-1----:R-:W-:-:S01]  /*cea0*/  FADD.FTZ R160, R156, R3 ;  /* 0x000000039ca07221 */ /* 0x002fc20000010000 */
[----:B------:R-:W-:-:S04]  /*ceb0*/  @!P0 PRMT R2, RZ, 0x654, R2 ;  /* 0x00000654ff028816 */ /* 0x000fc80000000002 */
[----:B------:R1:W-:Y:S02]  /*cec0*/  @!P0 SYNCS.ARRIVE.TRANS64.RED.A1T0 RZ, [R2+URZ], RZ ;  /* 0x000000ff02ff89a7 */ /* 0x0003e4000810043f */
        /* <DEDUP_REMOVED lines=26> */
[----:B-1----:R-:W-:-:S03]  /*d070*/  FADD.FTZ R3, R101, R2 ;  /* 0x0000000265037221 */ /* 0x002fc60000010000 */
[----:B--2---:R-:W-:Y:S01]  /*d080*/  FADD.FTZ R2, R103, R99 ;  /* 0x0000006367027221 */ /* 0x004fe20000010000 */
[----:B------:R-:W-:Y:S06]  /*d090*/  @!P1 BRA `(.L_x_2076) ;  /* 0x0000000000049947 */ /* 0x000fec0003800000 */
[----:B------:R-:W-:Y:S01]  /*d0a0*/  BPT.TRAP 0x1 ;  /* 0x000000040000795c */ /* 0x000fe20000300000 */
.L_x_2076:
        /* <DEDUP_REMOVED lines=114> */
[----:B------:R-:W-:Y:S01]  /*d7d0*/  F2FP.SATFINITE.E4M3.F32.PACK_AB_MERGE_C R171, R98, R95, R11 ;  /* 0x0000005f62ab723e */ /* 0x000fe2000480700b */
[----:B------:R-:W-:Y:S06]  /*d7e0*/  @P2 BRA `(.L_x_2077) ;  /* 0xffffffc800642947 */ /* 0x000fec000383ffff */
.L_x_2067:
[----:B------:R-:W-:Y:S06]  /*d7f0*/  BAR.ARV 0x8, 0x180 ;  /* 0x0206000000007b1d */ /* 0x000fec0000002000 */
[----:B------:R-:W-:Y:S05]  /*d800*/  @!P1 BRA `(.L_x_2078) ;  /* 0x0000000000049947 */ /* 0x000fea0003800000 */
[----:B------:R-:W-:Y:S01]  /*d810*/  BPT.TRAP 0x1 ;  /* 0x000000040000795c */ /* 0x000fe20000300000 */
.L_x_2078:
[----:B------:R-:W-:Y:S01]  /*d820*/  ULEA UR5, UR53, UR41, 0x3 ;  /* 0x0000002935057291 */ /* 0x000fe2000f8e183f */
[----:B------:R-:W-:-:S05]  /*d830*/  IMAD.U32 R0, RZ, RZ, UR47 ;  /* 0x0000002fff007e24 */ /* 0x000fca000f8e00ff */
[----:B------:R-:W-:-:S04]  /*d840*/  SHF.L.U32 R0, R0, 0x1f, RZ ;  /* 0x0000001f00007819 */ /* 0x000fc800000006ff */
[----:B------:R0:W1:Y:S01]  /*d850*/  SYNCS.PHASECHK.TRANS64.TRYWAIT P0, [UR5+0x29850], R0 ;  /* 0x02985000ff0075a7 */ /* 0x0000620008000145 */
[----:B------:R-:W-:Y:S05]  /*d860*/  @!P1 BRA `(.L_x_2079) ;  /* 0x0000000000049947 */ /* 0x000fea0003800000 */
[----:B------:R-:W-:Y:S01]  /*d870*/  BPT.TRAP 0x1 ;  /* 0x000000040000795c */ /* 0x000fe20000300000 */
.L_x_2079:
[----:B-1----:R-:W-:Y:S05]  /*d880*/  @P0 BRA `(.L_x_2080) ;  /* 0x0000000000080947 */ /* 0x002fea0003800000 */
[----:B------:R-:W1:Y:S02]  /*d890*/  SYNCS.PHASECHK.TRANS64.TRYWAIT P0, [UR5+0x29850], R0 ;  /* 0x02985000ff0075a7 */ /* 0x000e640008000145 */
[----:B-1----:R-:W-:Y:S05]  /*d8a0*/  @!P0 BRA `(.L_x_2081) ;  /* 0x000000a800688947 */ /* 0x002fea0003800000 */
.L_x_2080:
[----:B------:R-:W-:Y:S01]  /*d8b0*/  UIADD3 UR41, UR41, 0x400, URZ ;  /* 0x0000040029297890 */ /* 0x000fe2000fffe03f */
[----:B------:R-:W-:Y:S01]  /*d8c0*/  WARPGROUP.ARRIVE ;  /* 0x00000000000079c5 */ /* 0x000fe20000000000 */
[----:B------:R-:W-:Y:S02]  /*d8d0*/  UMOV UR7, 0xc0000010 ;  /* 0xc000001000077882 */ /* 0x000fe40000000000 */
[----:B------:R-:W-:-:S04]  /*d8e0*/  USHF.R.U32.HI UR41, URZ, 0x4, UR41 ;  /* 0x000000043f297899 */ /* 0x000fc80008011629 */
[----:B------:R-:W-:-:S04]  /*d8f0*/  ULOP3.LUT UR41, UR41, 0x3fff, URZ, 0xc0, !UPT ;  /* 0x00003fff29297892 */ /* 0x000fc8000f8ec03f */
[----:B------:R-:W-:-:S04]  /*d900*/  ULOP3.LUT UR4, UR41, 0x10000, URZ, 0xfc, !UPT ;  /* 0x0001000029047892 */ /* 0x000fc8000f8efc3f */
[----:B------:R-:W-:-:S07]  /*d910*/  UIMAD UR4, UR53, 0x500, UR4 ;  /* 0x00000500350478a4 */ /* 0x000fce000f8e0204 */
[----:B------:R-:W-:Y:S02]  /*d920*/  UMOV UR6, UR4 ;  /* 0x0000000400067c82 */ /* 0x000fe40008000000 */
[----:B------:R-:W-:Y:S01]  /*d930*/  QGMMA.64x128x32.F32.E4M3.E4M3 R24, R184, gdesc[UR4], R24, gsb0 ;  /* 0x01e00004b8187df3 */ /* 0x000fe20008000818 */
[----:B------:R-:W-:Y:S01]  /*d940*/  UIADD3 UR6, UR4, 0x100, URZ ;  /* 0x0000010004067890 */ /* 0x000fe2000fffe03f */
[----:B------:R-:W-:Y:S01]  /*d950*/  UMOV UR7, 0xc0000010 ;  /* 0xc000001000077882 */ /* 0x000fe20000000000 */
[----:B------:R-:W-:Y:S02]  /*d960*/  WARPGROUP.DEPBAR.LE gsb0, 0x0 ;  /* 0x00008000000079c5 */ /* 0x000fe40000010000 */
[----:B------:R-:W-:-:S07]  /*d970*/  WARPGROUP.ARRIVE ;  /* 0x00000000000079c5 */ /* 0x000fce0000000000 */
[----:B------:R-:W-:Y:S01]  /*d980*/  QGMMA.64x128x32.F32.E4M3.E4M3 R24, R180, gdesc[UR4], R24, gsb0 ;  /* 0x01e00004b4187df3 */ /* 0x000fe20008000818 */
[----:B------:R-:W-:Y:S02]  /*d990*/  ULDC.64 UR6, c[0x0][0x9a0] ;  /* 0x0002680000067ab9 */ /* 0x000fe40000000a00 */
[----:B------:R-:W-:-:S04]  /*d9a0*/  ISETP.NE.U32.AND P0, PT, RZ, UR6, PT ;  /* 0x00000006ff007c0c */ /* 0x000fc8000bf05070 */
[----:B------:R-:W-:-:S13]  /*d9b0*/  ISETP.NE.AND.EX P0, PT, RZ, UR7, PT, P0 ;  /* 0x00000007ff007c0c */ /* 0x000fda000bf05300 */
[----:B------:R-:W0:Y:S08]  /*d9c0*/  @P0 LDC.64 R6, c[0x0][0x9c8] ;  /* 0x00027200ff060b82 */ /* 0x000e300000000a00 */
[----:B------:R-:W2:Y:S01]  /*d9d0*/  @P0 LDC.64 R8, c[0x0][0x9d0] ;  /* 0x00027400ff080b82 */ /* 0x000ea20000000a00 */
[C---:B01----:R-:W-:Y:S02]  /*d9e0*/  @P0 IMAD R0, R6.reuse, UR42, RZ ;  /* 0x0000002a06000c24 */ /* 0x043fe4000f8e02ff */
[----:B------:R-:W-:-:S04]  /*d9f0*/  @P0 IMAD.WIDE.U32 R4, R6, UR43, RZ ;  /* 0x0000002b06040c25 */ /* 0x000fc8000f8e00ff */
[----:B------:R-:W-:-:S04]  /*da00*/  @P0 IMAD R7, R7, UR43, R0 ;  /* 0x0000002b07070c24 */ /* 0x000fc8000f8e0200 */
[----:B------:R-:W-:Y:S02]  /*da10*/  @P0 IMAD.IADD R5, R5, 0x1, R7 ;  /* 0x0000000105050824 */ /* 0x000fe400078e0207 */
[----:B--2---:R-:W-:-:S04]  /*da20*/  @P0 IMAD.WIDE.U32 R4, R8, UR44, R4 ;  /* 0x0000002c08040c25 */ /* 0x004fc8000f8e0004 */
[----:B------:R-:W-:Y:S01]  /*da30*/  @P0 IMAD R5, R9, UR44, R5 ;  /* 0x0000002c09050c24 */ /* 0x000fe2000f8e0205 */
[----:B------:R-:W-:Y:S01]  /*da40*/  @P0 LEA R6, P2, R4, UR6, 0x2 ;  /* 0x0000000604060c11 */ /* 0x000fe2000f8410ff */
[----:B------:R-:W-:-:S03]  /*da50*/  UIADD3 UR6, UR4, 0x200, URZ ;  /* 0x0000020004067890 */ /* 0x000fc6000fffe03f */
[----:B------:R-:W-:Y:S01]  /*da60*/  @P0 LEA.HI.X R7, R4, UR7, R5, 0x2, P2 ;  /* 0x0000000704070c11 */ /* 0x000fe200090f1405 */
[----:B------:R-:W-:Y:S01]  /*da70*/  UMOV UR7, 0xc0000010 ;  /* 0xc000001000077882 */ /* 0x000fe20000000000 */
[----:B------:R-:W-:-:S06]  /*da80*/  IMAD.MOV.U32 R4, RZ, RZ, 0x3f800000 ;  /* 0x3f800000ff047424 */ /* 0x000fcc00078e00ff */
[----:B------:R0:W2:Y:S01]  /*da90*/  @P0 LDG.E R4, desc[UR54][R6.64] ;  /* 0x0000003606040981 */ /* 0x0000a2000c1e1900 */
[----:B------:R-:W-:Y:S02]  /*daa0*/  WARPGROUP.DEPBAR.LE gsb0, 0x0 ;  /* 0x00008000000079c5 */ /* 0x000fe40000010000 */
[----:B------:R-:W-:-:S06]  /*dab0*/  WARPGROUP.ARRIVE ;  /* 0x00000000000079c5 */ /* 0x000fcc0000000000 */
[----:B------:R-:W-:Y:S01]  /*dac0*/  QGMMA.64x128x32.F32.E4M3.E4M3 R24, R176, gdesc[UR4], R24, gsb0 ;  /* 0x01e00004b0187df3 */ /* 0x000fe20008000818 */
[----:B------:R-:W-:Y:S01]  /*dad0*/  UIADD3 UR6, UR4, 0x300, URZ ;  /* 0x0000030004067890 */ /* 0x000fe2000fffe03f */
[----:B------:R-:W-:Y:S01]  /*dae0*/  UMOV UR7, 0xc0000010 ;  /* 0xc000001000077882 */ /* 0x000fe20000000000 */
[----:B------:R-:W1:Y:S04]  /*daf0*/  SHFL.BFLY PT, R0, R3, 0x2, 0x1f ;  /* 0x0c401f0003007f89 */ /* 0x000e6800000e0000 */
[----:B------:R-:W3:Y:S01]  /*db00*/  SHFL.BFLY PT, R9, R2, 0x2, 0x1f ;  /* 0x0c401f0002097f89 */ /* 0x000ee200000e0000 */
[----:B------:R-:W-:Y:S02]  /*db10*/  WARPGROUP.DEPBAR.LE gsb0, 0x0 ;  /* 0x00008000000079c5 */ /* 0x000fe40000010000 */
[----:B------:R-:W-:-:S06]  /*db20*/  WARPGROUP.ARRIVE ;  /* 0x00000000000079c5 */ /* 0x000fcc0000000000 */
[----:B------:R-:W-:Y:S01]  /*db30*/  QGMMA.64x128x32.F32.E4M3.E4M3 R24, R172, gdesc[UR4], R24, gsb0 ;  /* 0x01e00004ac187df3 */ /* 0x000fe20008000818 */
[----:B------:R-:W-:Y:S01]  /*db40*/  UIADD3 UR6, UR4, 0x400, URZ ;  /* 0x0000040004067890 */ /* 0x000fe2000fffe03f */
[----:B------:R-:W-:Y:S01]  /*db50*/  UMOV UR7, 0xc0000010 ;  /* 0xc000001000077882 */ /* 0x000fe20000000000 */
[----:B-1----:R-:W-:-:S01]  /*db60*/  FADD.FTZ R0, R0, R3 ;  /* 0x0000000300007221 */ /* 0x002fc20000010000 */
[----:B---3--:R-:W-:-:S04]  /*db70*/  FADD.FTZ R9, R9, R2 ;  /* 0x0000000209097221 */ /* 0x008fc80000010000 */
[----:B------:R-:W1:Y:S04]  /*db80*/  SHFL.BFLY PT, R5, R0, 0x1, 0x1f ;  /* 0x0c201f0000057f89 */ /* 0x000e6800000e0000 */
[----:B0-----:R-:W0:Y:S01]  /*db90*/  SHFL.BFLY PT, R6, R9, 0x1, 0x1f ;  /* 0x0c201f0009067f89 */ /* 0x001e2200000e0000 */
        /* <DEDUP_REMOVED lines=24> */
[----:B--2---:R-:W-:Y:S01]  /*dd20*/  FMUL.FTZ R3, R3, R4 ;  /* 0x0000000403037220 */ /* 0x004fe20000410000 */
[----:B------:R-:W-:Y:S02]  /*dd30*/  IMAD.MOV.U32 R0, RZ, RZ, -0x800000 ;  /* 0xff800000ff007424 */ /* 0x000fe400078e00ff */
[----:B------:R-:W-:Y:S01]  /*dd40*/  @P2 FFMA.FTZ R2, R6, R89, R5 ;  /* 0x0000005906022223 */ /* 0x000fe20000010005 */
[----:B------:R-:W-:-:S01]  /*dd50*/  @P3 FFMA.FTZ R0, R10, R88, R9 ;  /* 0x000000580a003223 */ /* 0x000fc20000010009 */
[----:B---3--:R-:W-:Y:S01]  /*dd60*/  FMUL.FTZ R4, R7, R4 ;  /* 0x0000000407047220 */ /* 0x008fe20000410000 */
[----:B------:R-:W-:-:S02]  /*dd70*/  WARPGROUP.DEPBAR.LE gsb0, 0x0 ;  /* 0x00008000000079c5 */ /* 0x000fc40000010000 */
[----:B------:R-:W-:Y:S05]  /*dd80*/  @!P1 BRA `(.L_x_2082) ;  /* 0x0000000000049947 */ /* 0x000fea0003800000 */
[----:B------:R-:W-:Y:S01]  /*dd90*/  BPT.TRAP 0x1 ;  /* 0x000000040000795c */ /* 0x000fe20000300000 */
.L_x_2082:
        /* <DEDUP_REMOVED lines=74> */
.L_x_2049:
        /* <DEDUP_REMOVED lines=51> */
[----:B------:R-:W-:Y:S02]  /*e570*/  SEL R73, R58, R59, P0 ;  /* 0x0000003b3a497207 */ /* 0x000fe40000000000 */
[----:B------:R-:W-:Y:S02]  /*e580*/  SEL R50, R59, R58, P0 ;  /* 0x0000003a3b327207 */ /* 0x000fe40000000000 */
[C---:B------:R-:W-:Y:S02]  /*e590*/  IADD3 R55, P6, R10.reuse, 0x20, RZ ;  /* 0x000000200a377810 */ /* 0x040fe40007fde0ff */
[----:B------:R-:W-:Y:S02]  /*e5a0*/  IADD3 R59, P1, R10, 0x40, RZ ;  /* 0x000000400a3b7810 */ /* 0x000fe40007f3e0ff */
[----:B------:R-:W-:Y:S01]  /*e5b0*/  SEL R153, R6, R9, P0 ;  /* 0x0000000906997207 */ /* 0x000fe20000000000 */
[----:B------:R-:W-:Y:S01]  /*e5c0*/  IMAD.X R101, RZ, RZ, R11, P6 ;  /* 0x000000ffff657224 */ /* 0x000fe200030e060b */
[----:B------:R-:W-:-:S02]  /*e5d0*/  SEL R27, R9, R6, P0 ;  /* 0x00000006091b7207 */ /* 0x000fc40000000000 */
[----:B------:R-:W-:Y:S02]  /*e5e0*/  LOP3.LUT R4, R55, 0x380, RZ, 0xc0, !PT ;  /* 0x0000038037047812 */ /* 0x000fe400078ec0ff */
[----:B------:R-:W-:Y:S02]  /*e5f0*/  LOP3.LUT R6, R59, 0x380, RZ, 0xc0, !PT ;  /* 0x000003803b067812 */ /* 0x000fe400078ec0ff */
        /* <DEDUP_REMOVED lines=18> */
[----:B------:R-:W-:Y:S02]  /*e720*/  IADD3 R63, P2, R10, 0x60, RZ ;  /* 0x000000600a3f7810 */ /* 0x000fe40007f5e0ff */
[----:B------:R-:W-:Y:S02]  /*e730*/  SHF.R.U64 R4, R4, 0x3, RZ ;  /* 0x0000000304047819 */ /* 0x000fe400000012ff */
[----:B------:R-:W-:Y:S02]  /*e740*/  SHF.R.U64 R6, R6, 0x3, RZ ;  /* 0x0000000306067819 */ /* 0x000fe400000012ff */
[----:B------:R-:W-:-:S02]  /*e750*/  SEL R105, R78, R79, P0 ;  /* 0x0000004f4e697207 */ /* 0x000fc40000000000 */
[----:B------:R-:W-:Y:S02]  /*e760*/  SEL R85, R79, R78, P0 ;  /* 0x0000004e4f557207 */ /* 0x000fe40000000000 */
[C---:B------:R-:W-:Y:S02]  /*e770*/  IADD3 R71, P3, R10.reuse, 0x4000, RZ ;  /* 0x000040000a477810 */ /* 0x040fe40007f7e0ff */
[C---:B------:R-:W-:Y:S02]  /*e780*/  IADD3 R75, P4, R10.reuse, 0x4020, RZ ;  /* 0x000040200a4b7810 */ /* 0x040fe40007f9e0ff */
[----:B------:R-:W-:Y:S01]  /*e790*/  SEL R119, R47, R14, P0 ;  /* 0x0000000e2f777207 */ /* 0x000fe20000000000 */
[--C-:B------:R-:W-:Y:S01]  /*e7a0*/  IMAD.X R95, RZ, RZ, R11.reuse, P3 ;  /* 0x000000ffff5f7224 */ /* 0x100fe200018e060b */
[----:B------:R-:W-:Y:S01]  /*e7b0*/  IADD3 R79, P5, R10, 0x4040, RZ ;  /* 0x000040400a4f7810 */ /* 0x000fe20007fbe0ff */
[----:B------:R-:W-:Y:S01]  /*e7c0*/  IMAD.X R9, RZ, RZ, R11, P4 ;  /* 0x000000ffff097224 */ /* 0x000fe200020e060b */
[----:B------:R-:W-:-:S02]  /*e7d0*/  SEL R151, R7, R8, P0 ;  /* 0x0000000807977207 */ /* 0x000fc40000000000 */
[----:B------:R-:W-:Y:S01]  /*e7e0*/  SEL R25, R8, R7, P0 ;  /* 0x0000000708197207 */ /* 0x000fe20000000000 */
[----:B------:R-:W-:Y:S01]  /*e7f0*/  IMAD.X R7, RZ, RZ, R11, P5 ;  /* 0x000000ffff077224 */ /* 0x000fe200028e060b */
[----:B------:R-:W-:Y:S02]  /*e800*/  SEL R47, R14, R47, P0 ;  /* 0x0000002f0e2f7207 */ /* 0x000fe40000000000 */
[----:B------:R-:W-:Y:S02]  /*e810*/  LOP3.LUT R8, R63, 0x380, RZ, 0xc0, !PT ;  /* 0x000003803f087812 */ /* 0x000fe400078ec0ff */
[----:B------:R-:W-:Y:S02]  /*e820*/  LOP3.LUT R100, R4, R55, RZ, 0x3c, !PT ;  /* 0x0000003704647212 */ /* 0x000fe400078e3cff */
[----:B------:R-:W-:Y:S02]  /*e830*/  LOP3.LUT R14, R6, R59, RZ, 0x3c, !PT ;  /* 0x0000003b060e7212 */ /* 0x000fe400078e3cff */
[----:B------:R-:W-:-:S02]  /*e840*/  SEL R123, R80, R81, P0 ;  /* 0x00000051507b7207 */ /* 0x000fc40000000000 */
[----:B------:R-:W-:Y:S02]  /*e850*/  SEL R39, R81, R80, P0 ;  /* 0x0000005051277207 */ /* 0x000fe40000000000 */
[----:B------:R-:W-:Y:S02]  /*e860*/  LOP3.LUT R4, R71, 0x380, RZ, 0xc0, !PT ;  /* 0x0000038047047812 */ /* 0x000fe400078ec0ff */
[----:B------:R-:W-:Y:S02]  /*e870*/  LOP3.LUT R6, R75, 0x380, RZ, 0xc0, !PT ;  /* 0x000003804b067812 */ /* 0x000fe400078ec0ff */
[----:B------:R-:W-:Y:S02]  /*e880*/  SEL R109, R82, R83, P0 ;  /* 0x00000053526d7207 */ /* 0x000fe40000000000 */
[----:B------:R-:W-:Y:S02]  /*e890*/  SEL R81, R83, R82, P0 ;  /* 0x0000005253517207 */ /* 0x000fe40000000000 */
[----:B------:R-:W-:-:S02]  /*e8a0*/  LOP3.LUT R30, R79, 0x380, RZ, 0xc0, !PT ;  /* 0x000003804f1e7812 */ /* 0x000fc400078ec0ff */
[----:B------:R-:W-:Y:S02]  /*e8b0*/  IADD3 R83, P6, R10, 0x4060, RZ ;  /* 0x000040600a537810 */ /* 0x000fe40007fde0ff */
[----:B------:R-:W-:Y:S02]  /*e8c0*/  SHF.R.U64 R8, R8, 0x3, RZ ;  /* 0x0000000308087819 */ /* 0x000fe400000012ff */
[----:B------:R-:W-:Y:S02]  /*e8d0*/  SHF.R.U64 R4, R4, 0x3, RZ ;  /* 0x0000000304047819 */ /* 0x000fe400000012ff */
[----:B------:R-:W-:Y:S02]  /*e8e0*/  SHF.R.U64 R6, R6, 0x3, RZ ;  /* 0x0000000306067819 */ /* 0x000fe400000012ff */
[----:B------:R-:W-:Y:S02]  /*e8f0*/  LOP3.LUT R5, R10, 0x380, RZ, 0xc0, !PT ;  /* 0x000003800a057812 */ /* 0x000fe400078ec0ff */
[----:B------:R-:W-:-:S02]  /*e900*/  SHF.R.U64 R30, R30, 0x3, RZ ;  /* 0x000000031e1e7819 */ /* 0x000fc400000012ff */
[----:B------:R-:W-:Y:S02]  /*e910*/  SEL R117, R12, R13, P0 ;  /* 0x0000000d0c757207 */ /* 0x000fe40000000000 */
[----:B------:R-:W-:Y:S01]  /*e920*/  SEL R43, R13, R12, P0 ;  /* 0x0000000c0d2b7207 */ /* 0x000fe20000000000 */
[----:B------:R-:W-:Y:S01]  /*e930*/  IMAD.X R13, RZ, RZ, R11, P2 ;  /* 0x000000ffff0d7224 */ /* 0x000fe200010e060b */
[----:B------:R-:W-:Y:S02]  /*e940*/  LOP3.LUT R52, R83, 0x380, RZ, 0xc0, !PT ;  /* 0x0000038053347812 */ /* 0x000fe400078ec0ff */
[----:B------:R-:W-:Y:S02]  /*e950*/  LOP3.LUT R12, R8, R63, RZ, 0x3c, !PT ;  /* 0x0000003f080c7212 */ /* 0x000fe400078e3cff */
[----:B------:R-:W-:Y:S02]  /*e960*/  LOP3.LUT R94, R4, R71, RZ, 0x3c, !PT ;  /* 0x00000047045e7212 */ /* 0x000fe400078e3cff */
[----:B------:R-:W-:-:S02]  /*e970*/  LOP3.LUT R8, R6, R75, RZ, 0x3c, !PT ;  /* 0x0000004b06087212 */ /* 0x000fc400078e3cff */
[----:B------:R-:W-:Y:S02]  /*e980*/  SHF.R.U64 R5, R5, 0x3, RZ ;  /* 0x0000000305057819 */ /* 0x000fe400000012ff */
[----:B------:R-:W-:Y:S02]  /*e990*/  LOP3.LUT R6, R30, R79, RZ, 0x3c, !PT ;  /* 0x0000004f1e067212 */ /* 0x000fe400078e3cff */
[----:B------:R-:W-:Y:S02]  /*e9a0*/  SHF.R.U64 R52, R52, 0x3, RZ ;  /* 0x0000000334347819 */ /* 0x000fe400000012ff */
[----:B------:R-:W-:Y:S02]  /*e9b0*/  MOV R94, R94 ;  /* 0x0000005e005e7202 */ /* 0x000fe40000000f00 */
[----:B------:R-:W-:Y:S01]  /*e9c0*/  LOP3.LUT R10, R5, R10, RZ, 0x3c, !PT ;  /* 0x0000000a050a7212 */ /* 0x000fe200078e3cff */
[----:B------:R-:W-:Y:S01]  /*e9d0*/  IMAD.X R5, RZ, RZ, R11, P6 ;  /* 0x000000ffff057224 */ /* 0x000fe200030e060b */
[----:B------:R-:W-:-:S02]  /*e9e0*/  MOV R95, R6 ;  /* 0x00000006005f7202 */ /* 0x000fc40000000f00 */
[----:B------:R-:W-:Y:S02]  /*e9f0*/  LOP3.LUT R4, R52, R83, RZ, 0x3c, !PT ;  /* 0x0000005334047212 */ /* 0x000fe400078e3cff */
[----:B------:R-:W-:Y:S02]  /*ea00*/  SEL R129, R76, R77, P0 ;  /* 0x0000004d4c817207 */ /* 0x000fe40000000000 */
[----:B------:R-:W-:Y:S02]  /*ea10*/  SEL R41, R77, R76, P0 ;  /* 0x0000004c4d297207 */ /* 0x000fe40000000000 */
[----:B------:R-:W-:Y:S02]  /*ea20*/  SEL R137, R60, R61, P0 ;  /* 0x0000003d3c897207 */ /* 0x000fe40000000000 */
[----:B------:R-:W-:Y:S02]  /*ea30*/  SEL R37, R61, R60, P0 ;  /* 0x0000003c3d257207 */ /* 0x000fe40000000000 */
[----:B------:R-:W-:-:S02]  /*ea40*/  SEL R77, R87, R86, P0 ;  /* 0x00000056574d7207 */ /* 0x000fc40000000000 */
[----:B------:R-:W-:Y:S02]  /*ea50*/  SEL R145, R15, R88, P0 ;  /* 0x000000580f917207 */ /* 0x000fe40000000000 */
[----:B------:R-:W-:Y:S01]  /*ea60*/  SEL R34, R88, R15, P0 ;  /* 0x0000000f58227207 */ /* 0x000fe20000000000 */
[----:B------:R-:W-:Y:S01]  /*ea70*/  IMAD.X R15, RZ, RZ, R11, P1 ;  /* 0x000000ffff0f7224 */ /* 0x000fe200008e060b */
[----:B------:R-:W-:Y:S02]  /*ea80*/  SEL R61, R86, R87, P0 ;  /* 0x00000057563d7207 */ /* 0x000fe40000000000 */
        /* <DEDUP_REMOVED lines=25> */
[----:B------:R-:W-:Y:S04]  /*ec20*/  SHFL.IDX PT, R55, R117, R24, 0x1c1f ;  /* 0x001c1f1875377589 */ /* 0x000fe800000e0000 */
[----:B------:R-:W-:Y:S01]  /*ec30*/  SHFL.IDX PT, R54, R119, R24, 0x1c1f ;  /* 0x001c1f1877367589 */ /* 0x000fe200000e0000 */
[----:B0-----:R-:W-:-:S02]  /*ec40*/  SEL R84, R82, R83, P0 ;  /* 0x0000005352547207 */ /* 0x001fc40000000000 */
[----:B------:R-:W-:Y:S01]  /*ec50*/  SEL R82, R83, R82, P0 ;  /* 0x0000005253527207 */ /* 0x000fe20000000000 */
        /* <DEDUP_REMOVED lines=13> */
[----:B------:R0:W-:Y:S04]  /*ed30*/  SHFL.IDX PT, R64, R91, R24, 0x1c1f ;  /* 0x001c1f185b407589 */ /* 0x0001e800000e0000 */
[----:B------:R-:W-:Y:S04]  /*ed40*/  SHFL.IDX PT, R102, R69, R24, 0x1c1f ;  /* 0x001c1f1845667589 */ /* 0x000fe800000e0000 */
[----:B------:R-:W-:Y:S01]  /*ed50*/  SHFL.IDX PT, R106, R65, R24, 0x1c1f ;  /* 0x001c1f18416a7589 */ /* 0x000fe200000e0000 */
[----:B0-----:R-:W-:-:S03]  /*ed60*/  SEL R91, R27, R4, P0 ;  /* 0x000000041b5b7207 */ /* 0x001fc60000000000 */
        /* <DEDUP_REMOVED lines=13> */
[----:B------:R-:W-:Y:S01]  /*ee40*/  SHFL.IDX PT, R70, R131, R24, 0x1c1f ;  /* 0x001c1f1883467589 */ /* 0x000fe200000e0000 */
[----:B----4-:R-:W-:Y:S02]  /*ee50*/  SEL R76, R74, R75, P0 ;  /* 0x0000004b4a4c7207 */ /* 0x010fe40000000000 */
[----:B------:R-:W-:Y:S01]  /*ee60*/  SEL R74, R75, R74, P0 ;  /* 0x0000004a4b4a7207 */ /* 0x000fe20000000000 */
[----:B------:R-:W-:Y:S01]  /*ee70*/  SHFL.IDX PT, R68, R127, R24, 0x1c1f ;  /* 0x001c1f187f447589 */ /* 0x000fe200000e0000 */
[----:B0-----:R-:W-:-:S03]  /*ee80*/  SEL R43, R56, R49, P0 ;  /* 0x00000031382b7207 */ /* 0x001fc60000000000 */
[----:B------:R-:W-:Y:S04]  /*ee90*/  SHFL.IDX PT, R62, R123, R24, 0x1c1f ;  /* 0x001c1f187b3e7589 */ /* 0x000fe800000e0000 */
[----:B------:R0:W-:Y:S04]  /*eea0*/  SHFL.IDX PT, R60, R93, R24, 0x1c1f ;  /* 0x001c1f185d3c7589 */ /* 0x0001e800000e0000 */
[----:B------:R-:W-:Y:S01]  /*eeb0*/  SHFL.IDX PT, R59, R113, R24, 0x1c1f ;  /* 0x001c1f18713b7589 */ /* 0x000fe200000e0000 */
[----:B------:R-:W-:-:S03]  /*eec0*/  SEL R50, R66, R73, P0 ;  /* 0x0000004942327207 */ /* 0x000fc60000000000 */
[----:B------:R1:W2:Y:S01]  /*eed0*/  SHFL.IDX PT, R12, R36, R6, 0x1c1f ;  /* 0x001c1f06240c7589 */ /* 0x0002a200000e0000 */
[----:B0-----:R-:W-:-:S03]  /*eee0*/  SEL R93, R4, R27, P0 ;  /* 0x0000001b045d7207 */ /* 0x001fc60000000000 */
[----:B------:R0:W3:Y:S01]  /*eef0*/  SHFL.IDX PT, R71, R35, R6, 0x1c1f ;  /* 0x001c1f0623477589 */ /* 0x0000e200000e0000 */
[----:B------:R-:W-:-:S03]  /*ef00*/  F2FP.BF16.F32.PACK_AB R4, R93, R92 ;  /* 0x0000005c5d04723e */ /* 0x000fc600000010ff */
[----:B------:R4:W-:Y:S01]  /*ef10*/  SHFL.IDX PT, R69, R38, R6, 0x1c1f ;  /* 0x001c1f0626457589 */ /* 0x0009e200000e0000 */
[----:B-1----:R-:W-:-:S03]  /*ef20*/  SEL R36, R44, R53, P0 ;  /* 0x000000352c247207 */ /* 0x002fc60000000000 */
[----:B------:R1:W3:Y:S01]  /*ef30*/  SHFL.IDX PT, R65, R39, R6, 0x1c1f ;  /* 0x001c1f0627417589 */ /* 0x0002e200000e0000 */
[----:B------:R-:W-:Y:S02]  /*ef40*/  SEL R44, R46, R57, P0 ;  /* 0x000000392e2c7207 */ /* 0x000fe40000000000 */
[----:B0-----:R-:W-:Y:S01]  /*ef50*/  SEL R35, R52, R45, P0 ;  /* 0x0000002d34237207 */ /* 0x001fe20000000000 */
[----:B------:R0:W-:Y:S01]  /*ef60*/  SHFL.IDX PT, R32, R51, R6, 0x1c1f ;  /* 0x001c1f0633207589 */ /* 0x0001e200000e0000 */
[----:B------:R-:W-:Y:S02]  /*ef70*/  SEL R53, R67, R64, P0 ;  /* 0x0000004043357207 */ /* 0x000fe40000000000 */
[----:B----4-:R-:W-:Y:S01]  /*ef80*/  SEL R38, R55, R28, P0 ;  /* 0x0000001c37267207 */ /* 0x010fe20000000000 */
[----:B------:R-:W4:Y:S01]  /*ef90*/  SHFL.IDX PT, R61, R48, R6, 0x1c1f ;  /* 0x001c1f06303d7589 */ /* 0x000f2200000e0000 */
[----:B-1----:R-:W-:-:S03]  /*efa0*/  SEL R39, R54, R47, P0 ;  /* 0x0000002f36277207 */ /* 0x002fc60000000000 */
[----:B------:R-:W-:Y:S01]  /*efb0*/  SHFL.IDX PT, R11, R137, R24, 0x1c1f ;  /* 0x001c1f18890b7589 */ /* 0x000fe200000e0000 */
[----:B--2---:R-:W-:Y:S02]  /*efc0*/  SEL R79, R12, R9, P0 ;  /* 0x000000090c4f7207 */ /* 0x004fe40000000000 */
[----:B0-----:R-:W-:Y:S01]  /*efd0*/  SEL R51, R64, R67, P0 ;  /* 0x0000004340337207 */ /* 0x001fe20000000000 */
[----:B------:R-:W-:Y:S01]  /*efe0*/  SHFL.IDX PT, R13, R133, R24, 0x1c1f ;  /* 0x001c1f18850d7589 */ /* 0x000fe200000e0000 */
[----:B---3--:R-:W-:Y:S02]  /*eff0*/  SEL R72, R70, R71, P0 ;  /* 0x0000004746487207 */ /* 0x008fe40000000000 */
[----:B------:R-:W-:Y:S01]  /*f000*/  SEL R70, R71, R70, P0 ;  /* 0x0000004647467207 */ /* 0x000fe20000000000 */
[----:B------:R-:W-:Y:S04]  /*f010*/  SHFL.IDX PT, R15, R129, R24, 0x1c1f ;  /* 0x001c1f18810f7589 */ /* 0x000fe800000e0000 */
[----:B------:R-:W-:Y:S01]  /*f020*/  SHFL.IDX PT, R63, R125, R24, 0x1c1f ;  /* 0x001c1f187d3f7589 */ /* 0x000fe200000e0000 */
[----:B------:R-:W-:-:S02]  /*f030*/  SEL R64, R62, R65, P0 ;  /* 0x000000413e407207 */ /* 0x000fc40000000000 */
[----:B------:R-:W-:Y:S01]  /*f040*/  SEL R62, R65, R62, P0 ;  /* 0x0000003e413e7207 */ /* 0x000fe20000000000 */
[----:B------:R-:W-:Y:S04]  /*f050*/  SHFL.IDX PT, R105, R105, R24, 0x1c1f ;  /* 0x001c1f1869697589 */ /* 0x000fe800000e0000 */
[----:B------:R-:W-:Y:S01]  /*f060*/  SHFL.IDX PT, R109, R109, R24, 0x1c1f ;  /* 0x001c1f186d6d7589 */ /* 0x000fe200000e0000 */
[----:B----4-:R-:W-:-:S03]  /*f070*/  SEL R48, R61, R60, P0 ;  /* 0x0000003c3d307207 */ /* 0x010fc60000000000 */
[----:B------:R0:W1:Y:S04]  /*f080*/  SHFL.IDX PT, R14, R37, R6, 0x1c1f ;  /* 0x001c1f06250e7589 */ /* 0x00006800000e0000 */
[----:B------:R2:W3:Y:S04]  /*f090*/  SHFL.IDX PT, R24, R40, R6, 0x1c1f ;  /* 0x001c1f0628187589 */ /* 0x0004e800000e0000 */
[----:B------:R4:W3:Y:S01]  /*f0a0*/  SHFL.IDX PT, R58, R41, R6, 0x1c1f ;  /* 0x001c1f06293a7589 */ /* 0x0008e200000e0000 */
[----:B0-----:R-:W-:-:S03]  /*f0b0*/  SEL R37, R45, R52, P0 ;  /* 0x000000342d257207 */ /* 0x001fc60000000000 */
[----:B------:R0:W3:Y:S01]  /*f0c0*/  SHFL.IDX PT, R26, R42, R6, 0x1c1f ;  /* 0x001c1f062a1a7589 */ /* 0x0000e200000e0000 */
[----:B------:R-:W-:Y:S02]  /*f0d0*/  SEL R45, R49, R56, P0 ;  /* 0x00000038312d7207 */ /* 0x000fe40000000000 */
[----:B--2---:R-:W-:Y:S01]  /*f0e0*/  SEL R40, R28, R55, P0 ;  /* 0x000000371c287207 */ /* 0x004fe20000000000 */
[----:B------:R2:W-:Y:S01]  /*f0f0*/  SHFL.IDX PT, R104, R89, R6, 0x1c1f ;  /* 0x001c1f0659687589 */ /* 0x0005e200000e0000 */
[----:B------:R-:W-:Y:S02]  /*f100*/  SEL R52, R73, R66, P0 ;  /* 0x0000004249347207 */ /* 0x000fe40000000000 */
[----:B----4-:R-:W-:Y:S01]  /*f110*/  SEL R41, R47, R54, P0 ;  /* 0x000000362f297207 */ /* 0x010fe20000000000 */
[----:B------:R-:W4:Y:S01]  /*f120*/  SHFL.IDX PT, R103, R103, R6, 0x1c1f ;  /* 0x001c1f0667677589 */ /* 0x000f2200000e0000 */
[----:B------:R-:W-:Y:S02]  /*f130*/  SEL R47, R59, R32, P0 ;  /* 0x000000203b2f7207 */ /* 0x000fe40000000000 */
[----:B0-----:R-:W-:Y:S01]  /*f140*/  SEL R42, R57, R46, P0 ;  /* 0x0000002e392a7207 */ /* 0x001fe20000000000 */
[----:B------:R0:W-:Y:S01]  /*f150*/  SHFL.IDX PT, R108, R85, R6, 0x1c1f ;  /* 0x001c1f06556c7589 */ /* 0x0001e200000e0000 */
[----:B------:R-:W-:-:S02]  /*f160*/  SEL R46, R60, R61, P0 ;  /* 0x0000003d3c2e7207 */ /* 0x000fc40000000000 */
[----:B--2---:R-:W-:Y:S01]  /*f170*/  SEL R89, R5, R8, P0 ;  /* 0x0000000805597207 */ /* 0x004fe20000000000 */
[----:B------:R-:W2:Y:S01]  /*f180*/  SHFL.IDX PT, R107, R107, R6, 0x1c1f ;  /* 0x001c1f066b6b7589 */ /* 0x000ea200000e0000 */
[----:B------:R-:W-:Y:S02]  /*f190*/  SEL R49, R32, R59, P0 ;  /* 0x0000003b20317207 */ /* 0x000fe40000000000 */
[----:B------:R-:W-:Y:S01]  /*f1a0*/  SEL R66, R68, R69, P0 ;  /* 0x0000004544427207 */ /* 0x000fe20000000000 */
[----:B------:R3:W2:Y:S01]  /*f1b0*/  SHFL.IDX PT, R110, R81, R6, 0x1c1f ;  /* 0x001c1f06516e7589 */ /* 0x0006a200000e0000 */
[----:B-1----:R-:W-:Y:S02]  /*f1c0*/  SEL R77, R11, R14, P0 ;  /* 0x0000000e0b4d7207 */ /* 0x002fe40000000000 */
[----:B0-----:R-:W-:Y:S02]  /*f1d0*/  SEL R85, R7, R10, P0 ;  /* 0x0000000a07557207 */ /* 0x001fe40000000000 */
[----:B------:R-:W-:-:S02]  /*f1e0*/  SEL R75, R14, R11, P0 ;  /* 0x0000000b0e4b7207 */ /* 0x000fc40000000000 */
[----:B------:R-:W-:Y:S02]  /*f1f0*/  SEL R68, R69, R68, P0 ;  /* 0x0000004445447207 */ /* 0x000fe40000000000 */
[----:B------:R-:W-:Y:S02]  /*f200*/  F2FP.BF16.F32.PACK_AB R5, R35, R34 ;  /* 0x000000222305723e */ /* 0x000fe400000010ff */
[----:B---3--:R-:W-:Y:S02]  /*f210*/  SEL R81, R9, R12, P0 ;  /* 0x0000000c09517207 */ /* 0x008fe40000000000 */
[----:B------:R-:W-:Y:S02]  /*f220*/  F2FP.BF16.F32.PACK_AB R6, R91, R90 ;  /* 0x0000005a5b06723e */ /* 0x000fe400000010ff */
[----:B------:R-:W-:Y:S02]  /*f230*/  F2FP.BF16.F32.PACK_AB R7, R37, R36 ;  /* 0x000000242507723e */ /* 0x000fe400000010ff */
[----:B------:R-:W-:-:S02]  /*f240*/  SEL R73, R13, R24, P0 ;  /* 0x000000180d497207 */ /* 0x000fc40000000000 */
[----:B------:R-:W-:Y:S01]  /*f250*/  SEL R71, R24, R13, P0 ;  /* 0x0000000d18477207 */ /* 0x000fe20000000000 */
[----:B------:R0:W-:Y:S01]  /*f260*/  STSM.16.M88.4 [R99], R4 ;  /* 0x0000000463007844 */ /* 0x0001e20000000200 */
[----:B------:R-:W-:Y:S02]  /*f270*/  SEL R67, R15, R58, P0 ;  /* 0x0000003a0f437207 */ /* 0x000fe40000000000 */
[----:B------:R-:W-:Y:S02]  /*f280*/  SEL R69, R58, R15, P0 ;  /* 0x0000000f3a457207 */ /* 0x000fe40000000000 */
[----:B------:R-:W-:Y:S02]  /*f290*/  SEL R65, R63, R26, P0 ;  /* 0x0000001a3f417207 */ /* 0x000fe40000000000 */
[----:B------:R-:W-:Y:S02]  /*f2a0*/  F2FP.BF16.F32.PACK_AB R8, R89, R88 ;  /* 0x000000585908723e */ /* 0x000fe400000010ff */
[----:B------:R-:W-:-:S02]  /*f2b0*/  F2FP.BF16.F32.PACK_AB R9, R39, R38 ;  /* 0x000000262709723e */ /* 0x000fc400000010ff */
[----:B------:R-:W-:Y:S02]  /*f2c0*/  F2FP.BF16.F32.PACK_AB R10, R87, R86 ;  /* 0x00000056570a723e */ /* 0x000fe400000010ff */
[----:B------:R-:W-:Y:S02]  /*f2d0*/  F2FP.BF16.F32.PACK_AB R11, R41, R40 ;  /* 0x00000028290b723e */ /* 0x000fe400000010ff */
[----:B------:R-:W-:Y:S01]  /*f2e0*/  SEL R63, R26, R63, P0 ;  /* 0x0000003f1a3f7207 */ /* 0x000fe20000000000 */
[----:B0-----:R-:W-:Y:S01]  /*f2f0*/  IMAD.U32 R99, RZ, RZ, UR9 ;  /* 0x00000009ff637e24 */ /* 0x001fe2000f8e00ff */
[----:B------:R-:W-:Y:S01]  /*f300*/  F2FP.BF16.F32.PACK_AB R12, R85, R84 ;  /* 0x00000054550c723e */ /* 0x000fe200000010ff */
[----:B------:R-:W-:Y:S01]  /*f310*/  STSM.16.M88.4 [R100], R8 ;  /* 0x0000000864007844 */ /* 0x000fe20000000200 */
[----:B------:R-:W-:Y:S02]  /*f320*/  F2FP.BF16.F32.PACK_AB R13, R43, R42 ;  /* 0x0000002a2b0d723e */ /* 0x000fe400000010ff */
[----:B------:R-:W-:-:S02]  /*f330*/  F2FP.BF16.F32.PACK_AB R14, R83, R82 ;  /* 0x00000052530e723e */ /* 0x000fc400000010ff */
[----:B------:R-:W-:Y:S02]  /*f340*/  F2FP.BF16.F32.PACK_AB R15, R45, R44 ;  /* 0x0000002c2d0f723e */ /* 0x000fe400000010ff */
[----:B----4-:R-:W-:Y:S02]  /*f350*/  SEL R54, R102, R103, P0 ;  /* 0x0000006766367207 */ /* 0x010fe40000000000 */
[----:B------:R-:W-:Y:S01]  /*f360*/  SEL R56, R103, R102, P0 ;  /* 0x0000006667387207 */ /* 0x000fe20000000000 */
[----:B------:R-:W-:Y:S01]  /*f370*/  STSM.16.M88.4 [R97], R12 ;  /* 0x0000000c61007844 */ /* 0x000fe20000000200 */
[----:B------:R-:W-:Y:S02]  /*f380*/  SEL R55, R101, R104, P0 ;  /* 0x0000006865377207 */ /* 0x000fe40000000000 */
[----:B------:R-:W-:Y:S02]  /*f390*/  SEL R57, R104, R101, P0 ;  /* 0x0000006568397207 */ /* 0x000fe40000000000 */
[----:B------:R-:W-:-:S02]  /*f3a0*/  F2FP.BF16.F32.PACK_AB R24, R81, R80 ;  /* 0x000000505118723e */ /* 0x000fc400000010ff */
[----:B------:R-:W-:Y:S02]  /*f3b0*/  F2FP.BF16.F32.PACK_AB R25, R47, R46 ;  /* 0x0000002e2f19723e */ /* 0x000fe400000010ff */
[----:B------:R-:W-:Y:S02]  /*f3c0*/  F2FP.BF16.F32.PACK_AB R26, R79, R78 ;  /* 0x0000004e4f1a723e */ /* 0x000fe400000010ff */
[----:B------:R-:W-:Y:S02]  /*f3d0*/  F2FP.BF16.F32.PACK_AB R27, R49, R48 ;  /* 0x00000030311b723e */ /* 0x000fe400000010ff */
[----:B--2---:R-:W-:Y:S02]  /*f3e0*/  SEL R58, R106, R107, P0 ;  /* 0x0000006b6a3a7207 */ /* 0x004fe40000000000 */
[----:B------:R-:W-:Y:S01]  /*f3f0*/  SEL R60, R107, R106, P0 ;  /* 0x0000006a6b3c7207 */ /* 0x000fe20000000000 */
[----:B------:R0:W-:Y:S01]  /*f400*/  STSM.16.M88.4 [R98], R24 ;  /* 0x0000001862007844 */ /* 0x0001e20000000200 */
[----:B------:R-:W-:-:S02]  /*f410*/  SEL R59, R105, R108, P0 ;  /* 0x0000006c693b7207 */ /* 0x000fc40000000000 */
[----:B------:R-:W-:Y:S02]  /*f420*/  SEL R61, R108, R105, P0 ;  /* 0x000000696c3d7207 */ /* 0x000fe40000000000 */
[----:B------:R-:W-:Y:S02]  /*f430*/  SEL R28, R109, R110, P0 ;  /* 0x0000006e6d1c7207 */ /* 0x000fe40000000000 */
[----:B------:R-:W-:Y:S02]  /*f440*/  SEL R32, R110, R109, P0 ;  /* 0x0000006d6e207207 */ /* 0x000fe40000000000 */
[----:B------:R-:W-:Y:S02]  /*f450*/  F2FP.BF16.F32.PACK_AB R4, R77, R76 ;  /* 0x0000004c4d04723e */ /* 0x000fe400000010ff */
[----:B------:R-:W-:Y:S02]  /*f460*/  F2FP.BF16.F32.PACK_AB R5, R51, R50 ;  /* 0x000000323305723e */ /* 0x000fe400000010ff */
[----:B------:R-:W-:-:S02]  /*f470*/  F2FP.BF16.F32.PACK_AB R6, R75, R74 ;  /* 0x0000004a4b06723e */ /* 0x000fc400000010ff */
[----:B------:R-:W-:Y:S01]  /*f480*/  F2FP.BF16.F32.PACK_AB R7, R53, R52 ;  /* 0x000000343507723e */ /* 0x000fe200000010ff */
[----:B0-----:R-:W-:Y:S01]  /*f490*/  IMAD.U32 R98, RZ, RZ, UR8 ;  /* 0x00000008ff627e24 */ /* 0x001fe2000f8e00ff */
[----:B------:R-:W-:Y:S01]  /*f4a0*/  F2FP.BF16.F32.PACK_AB R8, R73, R72 ;  /* 0x000000484908723e */ /* 0x000fe200000010ff */
[----:B------:R-:W-:Y:S01]  /*f4b0*/  ULDC.64 UR8, c[0x0][0xc08] ;  /* 0x0003020000087ab9 */ /* 0x000fe20000000a00 */
[----:B------:R-:W-:Y:S01]  /*f4c0*/  F2FP.BF16.F32.PACK_AB R9, R55, R54 ;  /* 0x000000363709723e */ /* 0x000fe200000010ff */
[----:B------:R0:W-:Y:S01]  /*f4d0*/  STSM.16.M88.4 [R94], R4 ;  /* 0x000000045e007844 */ /* 0x0001e20000000200 */
        /* <DEDUP_REMOVED lines=10> */
[----:B------:R-:W-:Y:S01]  /*f580*/  F2FP.BF16.F32.PACK_AB R26, R63, R62 ;  /* 0x0000003e3f1a723e */ /* 0x000fe200000010ff */
[----:B0-----:R-:W0:Y:S01]  /*f590*/  LDC R94, c[0x0][0xbe8] ;  /* 0x0002fa00ff5e7b82 */ /* 0x001e220000000800 */
[----:B------:R-:W-:-:S02]  /*f5a0*/  F2FP.BF16.F32.PACK_AB R27, R33, R32 ;  /* 0x00000020211b723e */ /* 0x000fc400000010ff */
[----:B------:R-:W-:-:S03]  /*f5b0*/  ISETP.NE.U32.AND P0, PT, RZ, UR10, PT ;  /* 0x0000000aff007c0c */ /* 0x000fc6000bf05070 */
[----:B------:R3:W-:Y:S02]  /*f5c0*/  STSM.16.M88.4 [R96], R24 ;  /* 0x0000001860007844 */ /* 0x0007e40000000200 */
[----:B------:R-:W-:Y:S01]  /*f5d0*/  BAR.SYNC.DEFER_BLOCKING 0x1, 0x100 ;  /* 0x0044000000007b1d */ /* 0x000fe20000010000 */
[----:B------:R-:W-:-:S13]  /*f5e0*/  ISETP.NE.AND.EX P0, PT, RZ, UR11, PT, P0 ;  /* 0x0000000bff007c0c */ /* 0x000fda000bf05300 */
[----:B------:R-:W4:Y:S01]  /*f5f0*/  @P0 LDG.E R97, desc[UR54][R98.64] ;  /* 0x0000003662610981 */ /* 0x000f22000c1e1900 */
[----:B------:R-:W-:Y:S01]  /*f600*/  UISETP.NE.U32.AND UP0, UPT, UR8, URZ, UPT ;  /* 0x0000003f0800728c */ /* 0x000fe2000bf05070 */
[----:B0-----:R-:W-:Y:S01]  /*f610*/  ISETP.NE.AND P1, PT, R94, 0x1, PT ;  /* 0x000000015e00780c */ /* 0x001fe20003f25270 */
[----:B------:R-:W-:Y:S02]  /*f620*/  ULDC UR4, c[0x0][0xa88] ;  /* 0x0002a20000047ab9 */ /* 0x000fe40000000800 */
[----:B------:R-:W-:Y:S01]  /*f630*/  UISETP.NE.AND.EX UP0, UPT, UR9, URZ, UPT, UP0 ;  /* 0x0000003f0900728c */ /* 0x000fe2000bf05300 */
[----:B-1----:R-:W-:Y:S01]  /*f640*/  IMAD.U32 R9, RZ, RZ, UR4 ;  /* 0x00000004ff097e24 */ /* 0x002fe2000f8e00ff */
[----:B------:R-:W-:-:S04]  /*f650*/  UMOV UR16, 0x9b8 ;  /* 0x000009b800107882 */ /* 0x000fc80000000000 */
[----:B------:R-:W-:-:S04]  /*f660*/  PLOP3.LUT P4, PT, PT, PT, UP0, 0x80, 0x0 ;  /* 0x000000000000781c */ /* 0x000fc80003f8f008 */
[----:B------:R-:W0:Y:S01]  /*f670*/  @P1 LDC R6, c[0x0][0xbec] ;  /* 0x0002fb00ff061b82 */ /* 0x000e220000000800 */
[----:B------:R-:W-:-:S04]  /*f680*/  @UP0 ULEA UR8, UP1, UR43, UR8, 0x2 ;  /* 0x000000082b080291 */ /* 0x000fc8000f82103f */
[----:B------:R-:W-:Y:S02]  /*f690*/  @UP0 ULEA.HI.X UR9, UR43, UR9, UR42, 0x2, UP1 ;  /* 0x000000092b090291 */ /* 0x000fe400088f142a */
[----:B------:R-:W-:Y:S01]  /*f6a0*/  UISETP.GT.AND UP1, UPT, UR46, 0x1, UPT ;  /* 0x000000012e00788c */ /* 0x000fe2000bf24270 */
[----:B------:R-:W1:Y:S01]  /*f6b0*/  @P1 LDC R11, c[0x0][0xbf0] ;  /* 0x0002fc00ff0b1b82 */ /* 0x000e620000000800 */
[----:B------:R-:W-:Y:S02]  /*f6c0*/  IMAD.U32 R4, RZ, RZ, UR8 ;  /* 0x00000008ff047e24 */ /* 0x000fe4000f8e00ff */
[----:B------:R-:W-:Y:S01]  /*f6d0*/  USEL UR16, UR16, 0x978, UP1 ;  /* 0x0000097810107887 */ /* 0x000fe20008800000 */
[----:B------:R-:W-:Y:S01]  /*f6e0*/  IMAD.U32 R5, RZ, RZ, UR9 ;  /* 0x00000009ff057e24 */ /* 0x000fe2000f8e00ff */
[----:B------:R-:W-:Y:S01]  /*f6f0*/  UISETP.NE.U32.AND UP0, UPT, UR10, URZ, UPT ;  /* 0x0000003f0a00728c */ /* 0x000fe2000bf05070 */
[----:B--2---:R-:W-:Y:S01]  /*f700*/  VIADD R15, R18, UR36 ;  /* 0x00000024120f7c36 */ /* 0x004fe20008000000 */
[----:B------:R-:W-:-:S02]  /*f710*/  UMOV UR4, URZ ;  /* 0x0000003f00047c82 */ /* 0x000fc40008000000 */
[----:B------:R-:W-:Y:S01]  /*f720*/  UISETP.NE.AND.EX UP0, UPT, UR11, URZ, UPT, UP0 ;  /* 0x0000003f0b00728c */ /* 0x000fe2000bf05300 */
[----:B------:R0:W5:Y:S01]  /*f730*/  @P4 LDG.E R9, desc[UR54][R4.64] ;  /* 0x0000003604094981 */ /* 0x000162000c1e1900 */
[----:B------:R-:W-:Y:S01]  /*f740*/  USEL UR7, UR37, URZ, UP1 ;  /* 0x0000003f25077287 */ /* 0x000fe20008800000 */
[----:B------:R-:W-:Y:S01]  /*f750*/  IMAD.MOV.U32 R7, RZ, RZ, R15 ;  /* 0x000000ffff077224 */ /* 0x000fe200078e000f */
[----:B------:R-:W-:Y:S02]  /*f760*/  USEL UR43, UR43, URZ, !UP0 ;  /* 0x0000003f2b2b7287 */ /* 0x000fe4000c000000 */
[----:B------:R-:W-:Y:S01]  /*f770*/  ULDC.64 UR10, c[0x0][UR16+0x218] ;  /* 0x00008600100a7abb */ /* 0x000fe20008000a00 */
[----:B------:R-:W-:Y:S01]  /*f780*/  ULDC.64 UR14, c[0x0][UR16+0x228] ;  /* 0x00008a00100e7abb */ /* 0x000fe20008000a00 */
[----:B------:R-:W-:Y:S01]  /*f790*/  ULDC.64 UR12, c[0x0][UR16+0x220] ;  /* 0x00008800100c7abb */ /* 0x000fe20008000a00 */
[----:B------:R-:W-:Y:S02]  /*f7a0*/  UIMAD.WIDE.U32 UR8, UR10, UR44, URZ ;  /* 0x0000002c0a0872a5 */ /* 0x000fe4000f8e003f */
[----:B------:R-:W-:Y:S01]  /*f7b0*/  UIMAD.WIDE.U32 UR18, UR14, UR7, URZ ;  /* 0x000000070e1272a5 */ /* 0x000fe2000f8e003f */
[----:B0-----:R-:W-:Y:S01]  /*f7c0*/  @P1 IMAD.HI.U32 R4, R15, R6, RZ ;  /* 0x000000060f041227 */ /* 0x001fe200078e00ff */
[----:B------:R-:W-:-:S02]  /*f7d0*/  UIMAD UR10, UR11, UR44, URZ ;  /* 0x0000002c0b0a72a4 */ /* 0x000fc4000f8e023f */
[----:B------:R-:W-:Y:S02]  /*f7e0*/  UIMAD UR14, UR15, UR7, URZ ;  /* 0x000000070f0e72a4 */ /* 0x000fe4000f8e023f */
[----:B------:R-:W-:Y:S01]  /*f7f0*/  USEL UR42, UR42, URZ, !UP0 ;  /* 0x0000003f2a2a7287 */ /* 0x000fe2000c000000 */
[----:B-1----:R-:W-:Y:S01]  /*f800*/  @P1 SHF.R.U32.HI R7, RZ, R11, R4 ;  /* 0x0000000bff071219 */ /* 0x002fe20000011604 */
[----:B------:R-:W-:Y:S01]  /*f810*/  UIMAD UR7, UR13, UR43, URZ ;  /* 0x0000002b0d0772a4 */ /* 0x000fe2000f8e023f */
[----:B------:R-:W-:Y:S01]  /*f820*/  IMAD.U32 R4, RZ, RZ, UR18 ;  /* 0x00000012ff047e24 */ /* 0x000fe2000f8e00ff */
[----:B------:R-:W-:Y:S01]  /*f830*/  UIADD3 UR9, UR9, UR10, URZ ;  /* 0x0000000a09097290 */ /* 0x000fe2000fffe03f */
[----:B------:R-:W-:Y:S01]  /*f840*/  IMAD.U32 R5, RZ, RZ, UR19 ;  /* 0x00000013ff057e24 */ /* 0x000fe2000f8e00ff */
[----:B------:R-:W-:Y:S01]  /*f850*/  UIMAD.WIDE.U32 UR10, UR12, UR43, URZ ;  /* 0x0000002b0c0a72a5 */ /* 0x000fe2000f8e003f */
[--C-:B------:R-:W-:Y:S01]  /*f860*/  IMAD.MOV R11, RZ, RZ, -R7.reuse ;  /* 0x000000ffff0b7224 */ /* 0x100fe200078e0a07 */
[----:B------:R-:W-:Y:S01]  /*f870*/  UIMAD UR7, UR12, UR42, UR7 ;  /* 0x0000002a0c0772a4 */ /* 0x000fe2000f8e0207 */
[----:B------:R-:W-:Y:S01]  /*f880*/  SHF.R.S32.HI R5, RZ, 0x1f, R7 ;  /* 0x0000001fff057819 */ /* 0x000fe20000011407 */
[----:B------:R-:W-:Y:S01]  /*f890*/  UIADD3 UR14, UR19, UR14, URZ ;  /* 0x0000000e130e7290 */ /* 0x000fe2000fffe03f */
[----:B------:R-:W-:Y:S01]  /*f8a0*/  IMAD R11, R94, R11, R15 ;  /* 0x0000000b5e0b7224 */ /* 0x000fe200078e020f */
[----:B------:R-:W-:-:S04]  /*f8b0*/  UIADD3 UR7, UR11, UR7, URZ ;  /* 0x000000070b077290 */ /* 0x000fc8000fffe03f */
[----:B------:R-:W-:Y:S01]  /*f8c0*/  IMAD.U32 R8, RZ, RZ, UR14 ;  /* 0x0000000eff087e24 */ /* 0x000fe2000f8e00ff */
        /* <DEDUP_REMOVED lines=22> */
.L_x_2085:
        /* <DEDUP_REMOVED lines=61> */
[----:B------:R-:W-:Y:S01]  /*fe00*/  IMAD R0, R22, 0x20, R202 ;  /* 0x0000002016007824 */ /* 0x000fe200078e02ca */
[----:B------:R-:W-:-:S02]  /*fe10*/  ULDC.64 UR10, c[0x0][0xae8] ;  /* 0x0002ba00000a7ab9 */ /* 0x000fc40000000a00 */
[----:B------:R-:W5:Y:S04]  /*fe20*/  LD.E.128 R12, desc[UR54][R12.64] ;  /* 0x000000360c0c7980 */ /* 0x000f68000c101d00 */
[----:B------:R-:W5:Y:S01]  /*fe30*/  LD.E.128 R24, desc[UR54][R24.64] ;  /* 0x0000003618187980 */ /* 0x000f62000c101d00 */
[----:B-1----:R-:W1:Y:S01]  /*fe40*/  @P1 LDC R21, c[0x0][0xbec] ;  /* 0x0002fb00ff151b82 */ /* 0x002e620000000800 */
[----:B------:R-:W-:Y:S01]  /*fe50*/  UIADD3 UR9, UR9, UR7, URZ ;  /* 0x0000000709097290 */ /* 0x000fe2000fffe03f */
[----:B------:R-:W-:Y:S01]  /*fe60*/  VIADD R2, R0, UR36 ;  /* 0x0000002400027c36 */ /* 0x000fe20008000000 */
[----:B------:R-:W5:Y:S02]  /*fe70*/  LD.E.128 R32, desc[UR54][R32.64] ;  /* 0x0000003620207980 */ /* 0x000f64000c101d00 */
[----:B------:R-:W-:-:S02]  /*fe80*/  UIMAD.WIDE.U32 UR8, UR44, UR10, UR8 ;  /* 0x0000000a2c0872a5 */ /* 0x000fc4000f8e0008 */
[----:B------:R-:W-:Y:S01]  /*fe90*/  USHF.R.S32.HI UR4, URZ, 0x1f, UR43 ;  /* 0x0000001f3f047899 */ /* 0x000fe2000801142b */
[----:B------:R-:W5:Y:S01]  /*fea0*/  LD.E.128 R36, desc[UR54][R36.64] ;  /* 0x0000003624247980 */ /* 0x000f62000c101d00 */
[----:B------:R-:W-:-:S03]  /*feb0*/  UIMAD UR9, UR44, UR11, UR9 ;  /* 0x0000000b2c0972a4 */ /* 0x000fc6000f8e0209 */
[----:B------:R-:W-:Y:S01]  /*fec0*/  ULDC.64 UR10, c[0x0][0xaf0] ;  /* 0x0002bc00000a7ab9 */ /* 0x000fe20000000a00 */
[----:B------:R-:W5:Y:S01]  /*fed0*/  LD.E.128 R40, desc[UR54][R40.64] ;  /* 0x0000003628287980 */ /* 0x000f62000c101d00 */
[----:B------:R-:W-:Y:S01]  /*fee0*/  UIMAD UR4, UR4, UR10, URZ ;  /* 0x0000000a040472a4 */ /* 0x000fe2000f8e023f */
[----:B------:R-:W-:Y:S01]  /*fef0*/  IMAD.MOV.U32 R29, RZ, RZ, R2 ;  /* 0x000000ffff1d7224 */ /* 0x000fe200078e0002 */
[----:B------:R-:W-:Y:S01]  /*ff00*/  UIMAD.WIDE.U32 UR8, UR43, UR10, UR8 ;  /* 0x0000000a2b0872a5 */ /* 0x000fe2000f8e0008 */
[----:B------:R-:W5:Y:S01]  /*ff10*/  LD.E.128 R44, desc[UR54][R44.64] ;  /* 0x000000362c2c7980 */ /* 0x000f62000c101d00 */
[----:B------:R-:W-:-:S03]  /*ff20*/  UIMAD UR4, UR43, UR11, UR4 ;  /* 0x0000000b2b0472a4 */ /* 0x000fc6000f8e0204 */
[----:B------:R-:W-:Y:S01]  /*ff30*/  ULDC.64 UR10, c[0x0][0xae0] ;  /* 0x0002b800000a7ab9 */ /* 0x000fe20000000a00 */
[----:B-1----:R-:W-:Y:S01]  /*ff40*/  @P1 IMAD.HI.U32 R0, R2, R21, RZ ;  /* 0x0000001502001227 */ /* 0x002fe200078e00ff */
[----:B------:R-:W-:Y:S01]  /*ff50*/  @!PT LDS RZ, [RZ] ;  /* 0x00000000fffff984 */ /* 0x000fe20000000800 */
[----:B------:R-:W-:Y:S01]  /*ff60*/  @!PT LDS RZ, [RZ] ;  /* 0x00000000fffff984 */ /* 0x000fe20000000800 */
[----:B------:R-:W-:Y:S01]  /*ff70*/  @!PT LDS RZ, [RZ] ;  /* 0x00000000fffff984 */ /* 0x000fe20000000800 */
[----:B------:R-:W-:Y:S01]  /*ff80*/  @!PT LDS RZ, [RZ] ;  /* 0x00000000fffff984 */ /* 0x000fe20000000800 */
[----:B------:R1:W-:Y:S06]  /*ff90*/  MEMBAR.ALL.CTA ;  /* 0x0000000000007992 */ /* 0x0003ec0000008000 */
[----:B-1----:R-:W1:Y:S01]  /*ffa0*/  FENCE.VIEW.ASYNC.S ;  /* 0x00000000000073c6 */ /* 0x002e620000000000 */
        /* <DEDUP_REMOVED lines=43> */
.L_x_2088:
[----:B------:R-:W-:Y:S05]  /*10260*/  BSYNC B1 ;  /* 0x0000000000017941 */ /* 0x000fea0003800000 */
.L_x_2087:
        /* <DEDUP_REMOVED lines=13> */
.L_x_2090:
[----:B------:R-:W-:Y:S05]  /*10340*/  BSYNC B1 ;  /* 0x0000000000017941 */ /* 0x000fea0003800000 */
.L_x_2089:
        /* <DEDUP_REMOVED lines=13> */
.L_x_2092:
[----:B------:R-:W-:Y:S05]  /*10420*/  BSYNC B1 ;  /* 0x0000000000017941 */ /* 0x000fea0003800000 */
.L_x_2091:
        /* <DEDUP_REMOVED lines=16> */
.L_x_2086:
        /* <DEDUP_REMOVED lines=18> */
[----:B------:R-:W-:Y:S02]  /*10650*/  UIMAD UR4, UR4, UR10, URZ ;  /* 0x0000000a040472a4 */ /* 0x000fe4000f8e023f */
[----:B------:R-:W-:Y:S01]  /*10660*/  UIMAD.WIDE.U32 UR8, UR43, UR10, UR8 ;  /* 0x0000000a2b0872a5 */ /* 0x000fe2000f8e0008 */
[----:B0-----:R-:W-:Y:S01]  /*10670*/  @P1 IMAD.HI.U32 R0, R15, R0, RZ ;  /* 0x000000000f001227 */ /* 0x001fe200078e00ff */
        /* <DEDUP_REMOVED lines=8> */
[----:B------:R-:W-:Y:S01]  /*10700*/  IMAD.U32 R5, RZ, RZ, UR9 ;  /* 0x00000009ff057e24 */ /* 0x000fe2000f8e00ff */
[----:B------:R-:W-:Y:S01]  /*10710*/  ULDC.64 UR10, c[0x0][0xb30] ;  /* 0x0002cc00000a7ab9 */ /* 0x000fe20000000a00 */
[----:B------:R-:W-:Y:S02]  /*10720*/  IMAD R9, R94, R9, R15 ;  /* 0x000000095e097224 */ /* 0x000fe400078e020f */
        /* <DEDUP_REMOVED lines=14> */
[----:B------:R-:W-:Y:S02]  /*10810*/  LEA.HI.X R20, R4, UR9, R3, 0x2, P1 ;  /* 0x0000000904147c11 */ /* 0x000fe400088f1403 */
        /* <DEDUP_REMOVED lines=9> */
[-C--:B0-----:R-:W-:Y:S02]  /*108b0*/  @!P3 LEA R6, P5, R201, R4.reuse, 0x2 ;  /* 0x00000004c906b211 */ /* 0x081fe400078a10ff */
[----:B-12---:R-:W-:Y:S02]  /*108c0*/  @!P2 IMAD.WIDE R2, R17, 0x4, R4 ;  /* 0x000000041102a825 */ /* 0x006fe400078e0204 */
        /* <DEDUP_REMOVED lines=56> */
.L_x_2095:
[----:B------:R-:W-:Y:S05]  /*10c50*/  BSYNC B1 ;  /* 0x0000000000017941 */ /* 0x000fea0003800000 */
.L_x_2094:
[----:B------:R-:W-:Y:S01]  /*10c60*/  ISETP.GE.AND P0, PT, R25, R30, PT ;  /* 0x0000001e1900720c */ /* 0x000fe20003f06270 */
[----:B-1-3--:R1:W3:Y:S04]  /*10c70*/  SHFL.IDX PT, R5, R20, 0x1, 0x1c1f ;  /* 0x003c1f0014057f89 */ /* 0x00a2e800000e0000 */
        /* <DEDUP_REMOVED lines=8> */
[-C--:B0-----:R-:W-:Y:S02]  /*10d00*/  @!P1 LEA R6, P4, R201, R4.reuse, 0x2 ;  /* 0x00000004c9069211 */ /* 0x081fe400078810ff */
[----:B--23--:R-:W-:Y:S02]  /*10d10*/  @!P6 IMAD.WIDE R2, R17, 0x4, R4 ;  /* 0x000000041102e825 */ /* 0x00cfe400078e0204 */
        /* <DEDUP_REMOVED lines=24> */
[CC--:B--2---:R-:W-:Y:S01]  /*10ea0*/  @!P2 LEA R8, P6, R194.reuse, R4.reuse, 0x2 ;  /* 0x00000004c208a211 */ /* 0x0c4fe200078c10ff */
[----:B------:R0:W-:Y:S01]  /*10eb0*/  @!P0 ST.E.64 desc[UR54][R2.64], R46 ;  /* 0x0000002e02008985 */ /* 0x0001e2000c101b36 */
[-C--:B------:R-:W-:Y:S02]  /*10ec0*/  @!P1 LEA.HI.X R7, R195, R5.reuse, R212, 0x2, P5 ;  /* 0x00000005c3079211 */ /* 0x080fe400028f14d4 */
[----:B------:R-:W-:Y:S02]  /*10ed0*/  @!P2 LEA.HI.X R9, R194, R5, R211, 0x2, P6 ;  /* 0x00000005c209a211 */ /* 0x000fe400030f14d3 */
[----:B------:R-:W-:Y:S01]  /*10ee0*/  ISETP.GE.AND P0, PT, R191, UR4, PT ;  /* 0x00000004bf007c0c */ /* 0x000fe2000bf06270 */
[----:B------:R1:W-:Y:S01]  /*10ef0*/  @!P1 ST.E.64 desc[UR54][R6.64], R48 ;  /* 0x0000003006009985 */ /* 0x0003e2000c101b36 */
[----:B---3--:R-:W-:-:S02]  /*10f00*/  @!P4 LEA R10, P1, R193, R4, 0x2 ;  /* 0x00000004c10ac211 */ /* 0x008fc400078210ff */
[----:B------:R-:W-:Y:S01]  /*10f10*/  ISETP.GE.AND P5, PT, R190, UR4, PT ;  /* 0x00000004be007c0c */ /* 0x000fe2000bfa6270 */
[----:B------:R2:W-:Y:S01]  /*10f20*/  @!P2 ST.E.64 desc[UR54][R8.64], R50 ;  /* 0x000000320800a985 */ /* 0x0005e2000c101b36 */
[----:B------:R-:W-:Y:S02]  /*10f30*/  @!P4 LEA.HI.X R11, R193, R5, R210, 0x2, P1 ;  /* 0x00000005c10bc211 */ /* 0x000fe400008f14d2 */
[----:B------:R-:W-:Y:S02]  /*10f40*/  ISETP.GE.AND P2, PT, R189, UR4, PT ;  /* 0x00000004bd007c0c */ /* 0x000fe4000bf46270 */
[----:B------:R-:W-:Y:S01]  /*10f50*/  ISETP.GE.AND P1, PT, R188, UR4, PT ;  /* 0x00000004bc007c0c */ /* 0x000fe2000bf26270 */
[----:B------:R3:W-:Y:S01]  /*10f60*/  @!P4 ST.E.64 desc[UR54][R10.64], R52 ;  /* 0x000000340a00c985 */ /* 0x0007e2000c101b36 */
[-C--:B----4-:R-:W-:Y:S02]  /*10f70*/  @!P3 LEA R12, P6, R192, R4.reuse, 0x2 ;  /* 0x00000004c00cb211 */ /* 0x090fe400078c10ff */
[----:B0-----:R-:W-:-:S02]  /*10f80*/  @!P0 LEA R2, P4, R191, R4, 0x2 ;  /* 0x00000004bf028211 */ /* 0x001fc400078810ff */
        /* <DEDUP_REMOVED lines=15> */
[----:B---3--:R-:W-:-:S04]  /*11080*/  LEA R2, P0, R23, R4, 0x2 ;  /* 0x0000000417027211 */ /* 0x008fc800078010ff */
[----:B------:R-:W-:-:S05]  /*11090*/  LEA.HI.X R3, R23, R5, R204, 0x2, P0 ;  /* 0x0000000517037211 */ /* 0x000fca00000f14cc */
[----:B------:R0:W-:Y:S01]  /*110a0*/  ST.E.64 desc[UR54][R2.64], R32 ;  /* 0x0000002002007985 */ /* 0x0001e2000c101b36 */
[----:B------:R-:W-:Y:S05]  /*110b0*/  BRA `(.L_x_2093) ;  /* 0x0000000c000c7947 */ /* 0x000fea0003800000 */
.L_x_2084:
        /* <DEDUP_REMOVED lines=29> */
.L_x_2096:
[----:B------:R-:W-:Y:S01]  /*11290*/  USEL UR43, UR43, URZ, !UP0 ;  /* 0x0000003f2b2b7287 */ /* 0x000fe2000c000000 */
[----:B------:R-:W-:Y:S01]  /*112a0*/  BSSY B1, `(.L_x_2097) ;  /* 0x0000038000017945 */ /* 0x000fe20003800000 */
[----:B------:R-:W-:-:S03]  /*112b0*/  USEL UR42, UR42, URZ, !UP0 ;  /* 0x0000003f2a2a7287 */ /* 0x000fc6000c000000 */
[----:B------:R-:W-:Y:S09]  /*112c0*/  @P0 BRA `(.L_x_2098) ;  /* 0x0000000000d40947 */ /* 0x000ff20003800000 */
        /* <DEDUP_REMOVED lines=32> */
[----:B------:R-:W-:Y:S01]  /*114d0*/  UIADD3.X UR7, UR7, UR11, UR16, UP0, UP1 ;  /* 0x0000000b07077290 */ /* 0x000fe200087e2410 */
[----:B-1----:R-:W-:Y:S01]  /*114e0*/  @P0 SHF.R.U32.HI R5, RZ, R7, R2 ;  /* 0x00000007ff050219 */ /* 0x002fe20000011602 */
[----:B------:R-:W-:Y:S01]  /*114f0*/  IMAD.U32 R2, RZ, RZ, UR20 ;  /* 0x00000014ff027e24 */ /* 0x000fe2000f8e00ff */
[----:B------:R-:W-:Y:S01]  /*11500*/  ULDC.64 UR8, c[0x0][UR17+0x210] ;  /* 0x0000840011087abb */ /* 0x000fe20008000a00 */
[----:B------:R-:W-:Y:S01]  /*11510*/  ULDC.64 UR10, c[0x0][0xba8] ;  /* 0x0002ea00000a7ab9 */ /* 0x000fe20000000a00 */
[----:B------:R-:W-:Y:S01]  /*11520*/  @!UP2 ULDC UR10, c[0x0][0xb50] ;  /* 0x0002d400000aaab9 */ /* 0x000fe20000000800 */
[--C-:B------:R-:W-:Y:S01]  /*11530*/  IMAD.MOV R7, RZ, RZ, -R5.reuse ;  /* 0x000000ffff077224 */ /* 0x100fe200078e0a05 */
[----:B------:R-:W-:Y:S01]  /*11540*/  IADD3 R2, P0, P1, R5, UR14, R2 ;  /* 0x0000000e05027c10 */ /* 0x000fe2000f91e002 */
[----:B------:R-:W-:Y:S01]  /*11550*/  @!UP2 ULDC UR11, c[0x0][0xb54] ;  /* 0x0002d500000baab9 */ /* 0x000fe20000000800 */
[----:B------:R-:W-:Y:S01]  /*11560*/  SHF.R.S32.HI R5, RZ, 0x1f, R5 ;  /* 0x0000001fff057819 */ /* 0x000fe20000011405 */
[----:B------:R-:W-:-:S03]  /*11570*/  IMAD R7, R9, R7, R4 ;  /* 0x0000000709077224 */ /* 0x000fc600078e0204 */
[----:B------:R-:W-:Y:S01]  /*11580*/  IADD3.X R3, R5, UR7, R6, P0, P1 ;  /* 0x0000000705037c10 */ /* 0x000fe200087e2406 */
        /* <DEDUP_REMOVED lines=9> */
.L_x_2098:
[----:B------:R-:W-:Y:S05]  /*11620*/  BSYNC B1 ;  /* 0x0000000000017941 */ /* 0x000fea0003800000 */
.L_x_2097:
        /* <DEDUP_REMOVED lines=11> */
[----:B------:R-:W-:Y:S01]  /*116e0*/  ULDC.64 UR10, c[0x0][0xae8] ;  /* 0x0002ba00000a7ab9 */ /* 0x000fe20000000a00 */
[----:B------:R-:W-:Y:S01]  /*116f0*/  UIADD3 UR9, UR9, UR7, URZ ;  /* 0x0000000709097290 */ /* 0x000fe2000fffe03f */
[----:B0-----:R-:W-:-:S03]  /*11700*/  IMAD.MOV.U32 R5, RZ, RZ, R6 ;  /* 0x000000ffff057224 */ /* 0x001fc600078e0006 */
        /* <DEDUP_REMOVED lines=51> */
.L_x_2100:
[----:B------:R-:W-:Y:S05]  /*11a40*/  BSYNC B1 ;  /* 0x0000000000017941 */ /* 0x000fea0003800000 */
.L_x_2099:
        /* <DEDUP_REMOVED lines=13> */
.L_x_2102:
[----:B------:R-:W-:Y:S05]  /*11b20*/  BSYNC B1 ;  /* 0x0000000000017941 */ /* 0x000fea0003800000 */
.L_x_2101:
        /* <DEDUP_REMOVED lines=13> */
.L_x_2104:
[----:B------:R-:W-:Y:S05]  /*11c00*/  BSYNC B1 ;  /* 0x0000000000017941 */ /* 0x000fea0003800000 */
.L_x_2103:
        /* <DEDUP_REMOVED lines=14> */
.L_x_2093:
[----:B------:R-:W-:Y:S05]  /*11cf0*/  BSYNC B0 ;  /* 0x0000000000007941 */ /* 0x000fea0003800000 */
.L_x_2083:
[----:B------:R-:W-:Y:S02]  /*11d00*/  ULDC UR4, c[0x0][0xc3c] ;  /* 0x00030f0000047ab9 */ /* 0x000fe40000000800 */
[----:B------:R-:W-:-:S13]  /*11d10*/  ISETP.GE.AND P0, PT, R31, UR4, PT ;  /* 0x000000041f007c0c */ /* 0x000fda000bf06270 */
[----:B------:R-:W-:Y:S05]  /*11d20*/  @!P0 BRA `(.L_x_2105) ;  /* 0xfffffef000b08947 */ /* 0x000fea000383ffff */
[----:B------:R-:W-:Y:S05]  /*11d30*/  EXIT ;  /* 0x000000000000794d */ /* 0x000fea0003800000 */
.L_x_2043:
[----:B------:R-:W-:-:S08]  /*11d40*/  NOP ;  /* 0x0000000000007918 */ /* 0x000fd00000000000 */
[----:B------:R-:W0:-:S00]  /*11d50*/  USETMAXREG.DEALLOC.CTAPOOL 0x18 ;  /* 0x00000018000079c8 */ /* 0x000e0000080e0500 */
[----:B0-----:R-:W-:Y:S01]  /*11d60*/  LOP3.LUT R0, R0, 0x3, RZ, 0xc0, !PT ;  /* 0x0000000300007812 */ /* 0x001fe200078ec0ff */
[----:B------:R-:W-:-:S05]  /*11d70*/  IMAD.MOV.U32 R6, RZ, RZ, RZ ;  /* 0x000000ffff067224 */ /* 0x000fca00078e00ff */
[----:B------:R-:W0:Y:S02]  /*11d80*/  SHFL.IDX PT, R0, R0, RZ, 0x1f ;  /* 0x00001fff00007589 */ /* 0x000e2400000e0000 */
[----:B0-----:R-:W-:-:S04]  /*11d90*/  ISETP.NE.AND P0, PT, R0, RZ, PT ;  /* 0x000000ff0000720c */ /* 0x001fc80003f05270 */
[----:B------:R-:W-:-:S05]  /*11da0*/  P2R R0, PR, RZ, 0x1 ;  /* 0x00000001ff007803 */ /* 0x000fca0000000000 */
[----:B------:R0:W-:Y:S04]  /*11db0*/  STL [R1+0x34], R0 ;  /* 0x0000340001007387 */ /* 0x0001e80000100800 */
[----:B------:R-:W-:Y:S05]  /*11dc0*/  @!P0 BRA `(.L_x_2106) ;  /* 0x00000000002c8947 */ /* 0x000fea0003800000 */
[----:B------:R-:W1:Y:S08]  /*11dd0*/  S2UR UR5, SR_CgaCtaId ;  /* 0x00000000000579c3 */ /* 0x000e700000008800 */
[----:B------:R-:W-:Y:S06]  /*11de0*/  BAR.SYNC.DEFER_BLOCKING 0x5, 0x180 ;  /* 0x0146000000007b1d */ /* 0x000fec0000010000 */
[----:B------:R-:W-:-:S02]  /*11df0*/  UMOV UR4, 0x400 ;  /* 0x0000040000047882 */ /* 0x000fc40000000000 */
[----:B-1----:R-:W-:-:S09]  /*11e00*/  ULEA UR4, UR5, UR4, 0x18 ;  /* 0x0000000405047291 */ /* 0x002fd2000f8ec03f */
[----:B------:R-:W1:Y:S04]  /*11e10*/  LDS.128 R4, [UR4+0x298d0] ;  /* 0x0298d004ff047984 */ /* 0x000e680008000c00 */
[----:B-1----:R1:W-:Y:S01]  /*11e20*/  STL.64 [R1+0x10], R4 ;  /* 0x0000100401007387 */ /* 0x0023e20000100a00 */
[----:B0-----:R-:W-:-:S03]  /*11e30*/  IMAD.MOV.U32 R0, RZ, RZ, R7 ;  /* 0x000000ffff007224 */ /* 0x001fc600078e0007 */
[----:B------:R1:W-:Y:S02]  /*11e40*/  STL [R1+0x18], R6 ;  /* 0x0000180601007387 */ /* 0x0003e40000100800 */
[----:B------:R-:W-:Y:S01]  /*11e50*/  R2UR UR42, R0 ;  /* 0x00000000002a72ca */ /* 0x000fe200000e0000 */
[----:B------:R-:W-:Y:S06]  /*11e60*/  BAR.ARV 0x4, 0x180 ;  /* 0x0106000000007b1d */ /* 0x000fec0000002000 */
[----:B------:R-:W-:Y:S08]  /*11e70*/  BRA `(.L_x_2107) ;  /* 0x0000000c00c47947 */ /* 0x000ff00003800000 */
.L_x_2106:
[----:B0-----:R-:W0:Y:S01]  /*11e80*/  S2R R0, SR_TID.X ;  /* 0x0000000000007919 */ /* 0x001e220000002100 */
[----:B------:R-:W-:Y:S01]  /*11e90*/  ULDC UR4, c[0x0][0xc3c] ;  /* 0x00030f0000047ab9 */ /* 0x000fe20000000800 */
[----:B0-----:R-:W-:-:S04]  /*11ea0*/  LOP3.LUT R0, R0, 0x1f, RZ, 0xc0, !PT ;  /* 0x0000001f00007812 */ /* 0x001fc800078ec0ff */
[----:B------:R-:W-:-:S04]  /*11eb0*/  ISETP.NE.AND P0, PT, R0, 0x1f, PT ;  /* 0x0000001f0000780c */ /* 0x000fc80003f05270 */
[----:B------:R-:W-:-:S13]  /*11ec0*/  ISETP.GE.OR P1, PT, R0, UR4, !P0 ;  /* 0x0000000400007c0c */ /* 0x000fda000c726670 */
[----:B------:R-:W0:Y:S08]  /*11ed0*/  @!P1 LDC.64 R2, c[0x0][0xc80] ;  /* 0x00032000ff029b82 */ /* 0x000e300000000a00 */
        /* <DEDUP_REMOVED lines=38> */
.L_x_2110:
        /* <DEDUP_REMOVED lines=39> */
.L_x_2108:
        /* <DEDUP_REMOVED lines=15> */
.L_x_2111:
        /* <DEDUP_REMOVED lines=62> */
.L_x_2112:
        /* <DEDUP_REMOVED lines=63> */
.L_x_2113:
[----:B01----:R-:W-:-:S05]  /*12c70*/  LOP3.LUT R3, RZ, R2, RZ, 0x33, !PT ;  /* 0x00000002ff037212 */ /* 0x003fca00078e33ff */
[----:B------:R-:W-:-:S05]  /*12c80*/  IMAD.IADD R2, R6, 0x1, R3 ;  /* 0x0000000106027824 */ /* 0x000fca00078e0203 */
[----:B------:R1:W-:Y:S01]  /*12c90*/  STL [R1+0x14], R2 ;  /* 0x0000140201007387 */ /* 0x0003e20000100800 */
[----:B------:R-:W-:Y:S05]  /*12ca0*/  BRA `(.L_x_2114) ;  /* 0x00000000000c7947 */ /* 0x000fea0003800000 */
.L_x_2109:
[----:B------:R0:W-:Y:S04]  /*12cb0*/  STL [R1+0x10], R7 ;  /* 0x0000100701007387 */ /* 0x0001e80000100800 */
[----:B------:R0:W-:Y:S04]  /*12cc0*/  STL [R1+0x14], RZ ;  /* 0x000014ff01007387 */ /* 0x0001e80000100800 */
[----:B------:R0:W-:Y:S02]  /*12cd0*/  STL [R1+0x18], RZ ;  /* 0x000018ff01007387 */ /* 0x0001e40000100800 */
.L_x_2114:
        /* <DEDUP_REMOVED lines=11> */
.L_x_2107:
        /* <DEDUP_REMOVED lines=49> */
[----:B------:R-:W-:-:S03]  /*130a0*/  IMAD.MOV.U32 R0, RZ, RZ, 0x1 ;  /* 0x00000001ff007424 */ /* 0x000fc600078e00ff */
[----:B------:R0:W-:Y:S04]  /*130b0*/  STL [R1+0x28], R2 ;  /* 0x0000280201007387 */ /* 0x0001e80000100800 */
[----:B------:R-:W-:Y:S04]  /*130c0*/  STL [R1+0x30], RZ ;  /* 0x000030ff01007387 */ /* 0x000fe80000100800 */
[----:B------:R1:W-:Y:S01]  /*130d0*/  STL [R1], R0 ;  /* 0x0000000001007387 */ /* 0x0003e20000100800 */
[C---:B0-----:R-:W-:Y:S02]  /*130e0*/  LOP3.LUT R2, R4.reuse, 0x40, RZ, 0xfc, !PT ;  /* 0x0000004004027812 */ /* 0x041fe400078efcff */
[----:B-1----:R-:W-:-:S07]  /*130f0*/  LOP3.LUT R0, R4, 0x80, RZ, 0xfc, !PT ;  /* 0x0000008004007812 */ /* 0x002fce00078efcff */
.L_x_2187:
[----:B------:R-:W-:Y:S01]  /*13100*/  ULDC.64 UR4, c[0x0][0xc88] ;  /* 0x0003220000047ab9 */ /* 0x000fe20000000a00 */
[----:B------:R-:W-:Y:S01]  /*13110*/  IMAD.MOV.U32 R0, RZ, RZ, RZ ;  /* 0x000000ffff007224 */ /* 0x000fe200078e00ff */
[----:B------:R-:W-:Y:S01]  /*13120*/  UIMAD.WIDE UR4, UR42, 0x4, UR4 ;  /* 0x000000042a0478a5 */ /* 0x000fe2000f8e0204 */
[----:B------:R-:W2:Y:S01]  /*13130*/  LDL.LU R12, [R1+0x18] ;  /* 0x00001800010c7983 */ /* 0x000ea20000300800 */
[----:B------:R-:W-:Y:S01]  /*13140*/  ULDC.64 UR6, c[0x0][0xa08] ;  /* 0x0002820000067ab9 */ /* 0x000fe20000000a00 */
[----:B------:R-:W-:Y:S01]  /*13150*/  IMAD.MOV.U32 R9, RZ, RZ, RZ ;  /* 0x000000ffff097224 */ /* 0x000fe200078e00ff */
[----:B------:R-:W-:Y:S01]  /*13160*/  ULDC.64 UR8, c[0x0][0xa18] ;  /* 0x0002860000087ab9 */ /* 0x000fe20000000a00 */
[----:B0-----:R-:W0:Y:S01]  /*13170*/  LDC R19, c[0x0][0x288] ;  /* 0x0000a200ff137b82 */ /* 0x001e220000000800 */
[----:B------:R-:W-:Y:S02]  /*13180*/  IMAD.U32 R2, RZ, RZ, UR4 ;  /* 0x00000004ff027e24 */ /* 0x000fe4000f8e00ff */
[----:B------:R-:W-:Y:S01]  /*13190*/  IMAD.U32 R3, RZ, RZ, UR5 ;  /* 0x00000005ff037e24 */ /* 0x000fe2000f8e00ff */
[----:B------:R-:W-:-:S04]  /*131a0*/  ULDC.64 UR4, c[0x0][0xa28] ;  /* 0x00028a0000047ab9 */ /* 0x000fc80000000a00 */
[----:B------:R-:W3:Y:S01]  /*131b0*/  LDG.E R2, desc[UR54][R2.64] ;  /* 0x0000003602027981 */ /* 0x000ee2000c1e1900 */
[----:B------:R-:W-:Y:S01]  /*131c0*/  UISETP.NE.U32.AND UP0, UPT, UR4, URZ, UPT ;  /* 0x0000003f0400728c */ /* 0x000fe2000bf05070 */
[----:B-1----:R-:W1:Y:S03]  /*131d0*/  LDC R10, c[0x0][0x424] ;  /* 0x00010900ff0a7b82 */ /* 0x002e660000000800 */
[----:B------:R-:W-:-:S05]  /*131e0*/  UISETP.NE.AND.EX UP0, UPT, UR5, URZ, UPT, UP0 ;  /* 0x0000003f0500728c */ /* 0x000fca000bf05300 */
[----:B------:R-:W4:Y:S01]  /*131f0*/  LDC R11, c[0x0][0x2f0] ;  /* 0x0000bc00ff0b7b82 */ /* 0x000f220000000800 */
[----:B------:R-:W-:Y:S02]  /*13200*/  PLOP3.LUT P0, PT, PT, PT, UP0, 0x80, 0x0 ;  /* 0x000000000000781c */ /* 0x000fe40003f0f008 */
[----:B---3--:R-:W-:-:S13]  /*13210*/  R2UR UR46, R2 ;  /* 0x00000000022e72ca */ /* 0x008fda00000e0000 */
[----:B------:R-:W-:Y:S02]  /*13220*/  USHF.R.S32.HI UR45, URZ, 0x1f, UR46 ;  /* 0x0000001f3f2d7899 */ /* 0x000fe4000801142e */
[----:B------:R-:W-:-:S04]  /*13230*/  @UP0 ULEA UR4, UP1, UR46, UR4, 0x2 ;  /* 0x000000042e040291 */ /* 0x000fc8000f82103f */
[----:B------:R-:W-:Y:S02]  /*13240*/  @UP0 ULEA.HI.X UR5, UR46, UR5, UR45, 0x2, UP1 ;  /* 0x000000052e050291 */ /* 0x000fe400088f142d */
[----:B------:R-:W-:-:S04]  /*13250*/  IMAD.U32 R2, RZ, RZ, UR4 ;  /* 0x00000004ff027e24 */ /* 0x000fc8000f8e00ff */
[----:B------:R-:W-:Y:S01]  /*13260*/  IMAD.U32 R3, RZ, RZ, UR5 ;  /* 0x00000005ff037e24 */ /* 0x000fe2000f8e00ff */
[----:B------:R-:W-:Y:S01]  /*13270*/  ULDC.64 UR4, c[0x0][0xa00] ;  /* 0x0002800000047ab9 */ /* 0x000fe20000000a00 */
[----:B------:R-:W-:-:S03]  /*13280*/  USHF.L.U32 UR43, UR46, 0x2, URZ ;  /* 0x000000022e2b7899 */ /* 0x000fc6000800063f */
[----:B------:R3:W5:Y:S01]  /*13290*/  @P0 LDG.E R0, desc[UR54][R2.64] ;  /* 0x0000003602000981 */ /* 0x000762000c1e1900 */
[----:B------:R-:W-:Y:S01]  /*132a0*/  ISETP.NE.U32.AND P0, PT, RZ, UR4, PT ;  /* 0x00000004ff007c0c */ /* 0x000fe2000bf05070 */
[----:B------:R-:W-:Y:S02]  /*132b0*/  USHF.L.U64.HI UR44, UR46, 0x2, UR45 ;  /* 0x000000022e2c7899 */ /* 0x000fe4000801022d */
[----:B------:R-:W-:Y:S01]  /*132c0*/  UIADD3 UR4, UP0, UR43, UR4, URZ ;  /* 0x000000042b047290 */ /* 0x000fe2000ff1e03f */
[----:B------:R-:W-:Y:S02]  /*132d0*/  ISETP.NE.AND.EX P2, PT, RZ, UR5, PT, P0 ;  /* 0x00000005ff007c0c */ /* 0x000fe4000bf45300 */
[----:B------:R-:W-:Y:S01]  /*132e0*/  ISETP.NE.U32.AND P0, PT, RZ, UR6, PT ;  /* 0x00000006ff007c0c */ /* 0x000fe2000bf05070 */
[----:B------:R-:W-:Y:S02]  /*132f0*/  UIADD3.X UR5, UR44, UR5, URZ, UP0, !UPT ;  /* 0x000000052c057290 */ /* 0x000fe400087fe43f */
[----:B------:R-:W-:Y:S01]  /*13300*/  IMAD.U32 R4, RZ, RZ, UR4 ;  /* 0x00000004ff047e24 */ /* 0x000fe2000f8e00ff */
[----:B------:R-:W-:Y:S01]  /*13310*/  UIADD3 UR4, UP0, UR43, UR6, URZ ;  /* 0x000000062b047290 */ /* 0x000fe2000ff1e03f */
[----:B------:R-:W-:-:S02]  /*13320*/  ISETP.NE.AND.EX P0, PT, RZ, UR7, PT, P0 ;  /* 0x00000007ff007c0c */ /* 0x000fc4000bf05300 */
[----:B------:R-:W-:Y:S01]  /*13330*/  IMAD.U32 R5, RZ, RZ, UR5 ;  /* 0x00000005ff057e24 */ /* 0x000fe2000f8e00ff */
[----:B------:R-:W-:-:S04]  /*13340*/  UIADD3.X UR5, UR44, UR7, URZ, UP0, !UPT ;  /* 0x000000072c057290 */ /* 0x000fc800087fe43f */
[----:B------:R-:W4:Y:S01]  /*13350*/  @P2 LDG.E R8, desc[UR54][R4.64] ;  /* 0x0000003604082981 */ /* 0x000f22000c1e1900 */
[----:B------:R-:W-:Y:S01]  /*13360*/  IMAD.U32 R6, RZ, RZ, UR4 ;  /* 0x00000004ff067e24 */ /* 0x000fe2000f8e00ff */
[----:B------:R-:W-:Y:S01]  /*13370*/  UISETP.NE.U32.AND UP0, UPT, UR8, URZ, UPT ;  /* 0x0000003f0800728c */ /* 0x000fe2000bf05070 */
[----:B------:R-:W-:-:S03]  /*13380*/  IMAD.U32 R7, RZ, RZ, UR5 ;  /* 0x00000005ff077e24 */ /* 0x000fc6000f8e00ff */
[----:B------:R-:W-:Y:S02]  /*13390*/  UISETP.NE.AND.EX UP0, UPT, UR9, URZ, UPT, UP0 ;  /* 0x0000003f0900728c */ /* 0x000fe4000bf05300 */
[----:B------:R-:W5:Y:S04]  /*133a0*/  @P0 LDG.E R9, desc[UR54][R6.64] ;  /* 0x0000003606090981 */ /* 0x000f68000c1e1900 */
[----:B------:R-:W-:-:S05]  /*133b0*/  PLOP3.LUT P3, PT, PT, PT, UP0, 0x80, 0x0 ;  /* 0x000000000000781c */ /* 0x000fca0003f6f008 */
[----:B------:R-:W-:-:S04]  /*133c0*/  @UP0 UIADD3 UR4, UP1, UR43, UR8, URZ ;  /* 0x000000082b040290 */ /* 0x000fc8000ff3e03f */
[----:B------:R-:W-:Y:S02]  /*133d0*/  @UP0 UIADD3.X UR5, UR44, UR9, URZ, UP1, !UPT ;  /* 0x000000092c050290 */ /* 0x000fe40008ffe43f */
[----:B---3--:R-:W-:-:S04]  /*133e0*/  IMAD.U32 R2, RZ, RZ, UR4 ;  /* 0x00000004ff027e24 */ /* 0x008fc8000f8e00ff */
[----:B------:R-:W-:-:S05]  /*133f0*/  IMAD.U32 R3, RZ, RZ, UR5 ;  /* 0x00000005ff037e24 */ /* 0x000fca000f8e00ff */
[----:B0-----:R0:W5:Y:S01]  /*13400*/  @P3 LDG.E R19, desc[UR54][R2.64] ;  /* 0x0000003602133981 */ /* 0x001162000c1e1900 */
[----:B------:R-:W-:Y:S01]  /*13410*/  UMOV UR47, URZ ;  /* 0x0000003f002f7c82 */ /* 0x000fe20008000000 */
[----:B--2---:R-:W-:Y:S01]  /*13420*/  R2UR UR36, R12 ;  /* 0x000000000c2472ca */ /* 0x004fe200000e0000 */
[----:B0-----:R-:W0:Y:S02]  /*13430*/  LDC.64 R2, c[0x0][0x418] ;  /* 0x00010600ff027b82 */ /* 0x001e240000000a00 */
[----:B0-----:R-:W-:Y:S02]  /*13440*/  ISETP.NE.U32.AND P1, PT, R2, RZ, PT ;  /* 0x000000ff0200720c */ /* 0x001fe40003f25070 */
[----:B------:R-:W-:Y:S02]  /*13450*/  LOP3.LUT R2, R12, 0xff000000, RZ, 0xc0, !PT ;  /* 0xff0000000c027812 */ /* 0x000fe400078ec0ff */
[----:B------:R-:W-:Y:S02]  /*13460*/  ISETP.NE.AND.EX P1, PT, R3, RZ, PT, P1 ;  /* 0x000000ff0300720c */ /* 0x000fe40003f25310 */
[----:B------:R-:W-:-:S02]  /*13470*/  SHF.R.U32.HI R2, RZ, 0x8, R2 ;  /* 0x00000008ff027819 */ /* 0x000fc40000011602 */
[----:B----4-:R-:W-:Y:S02]  /*13480*/  @P2 R2UR UR47, R8 ;  /* 0x00000000082f22ca */ /* 0x010fe400000e0000 */
[----:B------:R-:W-:-:S04]  /*13490*/  LOP3.LUT R8, R12, 0xff0000, RZ, 0xc0, !PT ;  /* 0x00ff00000c087812 */ /* 0x000fc800078ec0ff */
[----:B------:R-:W-:Y:S01]  /*134a0*/  LEA.HI R8, R8, R2, RZ, 0x10 ;  /* 0x0000000208087211 */ /* 0x000fe200078f80ff */
[----:B-1----:R-:W-:Y:S08]  /*134b0*/  @P3 BRA `(.L_x_2116) ;  /* 0x0000000000103947 */ /* 0x002ff00003800000 */
[----:B------:R-:W-:Y:S05]  /*134c0*/  @!P2 BRA `(.L_x_2116) ;  /* 0x00000000000ca947 */ /* 0x000fea0003800000 */
[----:B-----5:R-:W2:Y:S04]  /*134d0*/  LDG.E R19, desc[UR54][R4.64] ;  /* 0x0000003604137981 */ /* 0x020ea8000c1e1900 */
[----:B------:R-:W2:Y:S02]  /*134e0*/  LDG.E R4, desc[UR54][R4.64+0x4] ;  /* 0x0000043604047981 */ /* 0x000ea4000c1e1900 */
[----:B--2---:R-:W-:-:S07]  /*134f0*/  IMAD.IADD R19, R4, 0x1, -R19 ;  /* 0x0000000104137824 */ /* 0x004fce00078e0a13 */
.L_x_2116:
[----:B------:R-:W-:Y:S01]  /*13500*/  IMAD.U32 R3, RZ, RZ, UR46 ;  /* 0x0000002eff037e24 */ /* 0x000fe2000f8e00ff */
[----:B------:R-:W-:Y:S01]  /*13510*/  ULDC.64 UR4, c[0x0][0xa20] ;  /* 0x0002880000047ab9 */ /* 0x000fe20000000a00 */
[----:B-----5:R-:W-:Y:S01]  /*13520*/  IMAD.IADD R4, R9, 0x1, R0 ;  /* 0x0000000109047824 */ /* 0x020fe200078e0200 */
[----:B------:R-:W-:Y:S01]  /*13530*/  ISETP.NE.U32.AND P2, PT, RZ, UR4, PT ;  /* 0x00000004ff007c0c */ /* 0x000fe2000bf45070 */
[----:B------:R-:W-:Y:S01]  /*13540*/  ULOP3.LUT UR36, UR36, 0xffff, URZ, 0xc0, !UPT ;  /* 0x0000ffff24247892 */ /* 0x000fe2000f8ec03f */
[----:B------:R0:W-:Y:S01]  /*13550*/  STL [R1+0x4], R3 ;  /* 0x0000040301007387 */ /* 0x0001e20000100800 */
[----:B------:R-:W-:Y:S02]  /*13560*/  SEL R2, R10, 0x1, P1 ;  /* 0x000000010a027807 */ /* 0x000fe40000800000 */
[----:B------:R-:W-:Y:S01]  /*13570*/  ISETP.NE.AND.EX P2, PT, RZ, UR5, PT, P2 ;  /* 0x00000005ff007c0c */ /* 0x000fe2000bf45320 */
[----:B------:R0:W-:Y:S02]  /*13580*/  STL [R1+0x1c], R4 ;  /* 0x00001c0401007387 */ /* 0x0001e40000100800 */
[----:B------:R-:W-:-:S10]  /*13590*/  IMAD R2, R2, R11, RZ ;  /* 0x0000000b02027224 */ /* 0x000fd400078e02ff */
[----:B0-----:R-:W-:Y:S05]  /*135a0*/  @!P2 BRA `(.L_x_2117) ;  /* 0x000000000018a947 */ /* 0x001fea0003800000 */
[----:B------:R-:W-:-:S04]  /*135b0*/  UIADD3 UR4, UP0, UR43, UR4, URZ ;  /* 0x000000042b047290 */ /* 0x000fc8000ff1e03f */
[----:B------:R-:W-:Y:S02]  /*135c0*/  UIADD3.X UR5, UR44, UR5, URZ, UP0, !UPT ;  /* 0x000000052c057290 */ /* 0x000fe400087fe43f */
[----:B------:R-:W-:-:S04]  /*135d0*/  IMAD.U32 R2, RZ, RZ, UR4 ;  /* 0x00000004ff027e24 */ /* 0x000fc8000f8e00ff */
[----:B------:R-:W-:-:S05]  /*135e0*/  IMAD.U32 R3, RZ, RZ, UR5 ;  /* 0x00000005ff037e24 */ /* 0x000fca000f8e00ff */
[----:B------:R0:W5:Y:S01]  /*135f0*/  LDG.E R2, desc[UR54][R2.64] ;  /* 0x0000003602027981 */ /* 0x000162000c1e1900 */
[----:B------:R-:W-:Y:S05]  /*13600*/  BRA `(.L_x_2118) ;  /* 0x0000000000107947 */ /* 0x000fea0003800000 */
.L_x_2117:
[----:B------:R-:W-:Y:S05]  /*13610*/  @!P0 BRA `(.L_x_2118) ;  /* 0x00000000000c8947 */ /* 0x000fea0003800000 */
[----:B------:R-:W2:Y:S04]  /*13620*/  LDG.E R2, desc[UR54][R6.64] ;  /* 0x0000003606027981 */ /* 0x000ea8000c1e1900 */
[----:B------:R-:W2:Y:S02]  /*13630*/  LDG.E R6, desc[UR54][R6.64+0x4] ;  /* 0x0000043606067981 */ /* 0x000ea4000c1e1900 */
[----:B--2---:R-:W-:-:S07]  /*13640*/  IMAD.IADD R2, R6, 0x1, -R2 ;  /* 0x0000000106027824 */ /* 0x004fce00078e0a02 */
.L_x_2118:
[----:B0-----:R-:W2:Y:S01]  /*13650*/  LDL R3, [R1+0x14] ;  /* 0x0000140001037983 */ /* 0x001ea20000100800 */
[----:B-----5:R-:W-:Y:S02]  /*13660*/  IMAD.IADD R2, R2, 0x1, -R0 ;  /* 0x0000000102027824 */ /* 0x020fe400078e0a00 */
[----:B------:R-:W0:Y:S02]  /*13670*/  LDC R0, c[0x0][0x448] ;  /* 0x00011200ff007b82 */ /* 0x000e240000000800 */
[----:B0-----:R-:W-:-:S13]  /*13680*/  ISETP.NE.AND P0, PT, R0, 0x1, PT ;  /* 0x000000010000780c */ /* 0x001fda0003f05270 */
[----:B------:R-:W0:Y:S08]  /*13690*/  @P0 LDC R4, c[0x0][0x44c] ;  /* 0x00011300ff040b82 */ /* 0x000e300000000800 */
[----:B------:R-:W1:Y:S01]  /*136a0*/  @P0 LDC R0, c[0x0][0x450] ;  /* 0x00011400ff000b82 */ /* 0x000e620000000800 */
[----:B--2---:R-:W-:-:S04]  /*136b0*/  IMAD.SHL.U32 R3, R3, 0x80, RZ ;  /* 0x0000008003037824 */ /* 0x004fc800078e00ff */
[----:B------:R-:W-:-:S04]  /*136c0*/  VIADD R3, R3, 0x7f ;  /* 0x0000007f03037836 */ /* 0x000fc80000000000 */
[----:B0-----:R-:W-:-:S05]  /*136d0*/  @P0 IMAD.HI.U32 R4, R3, R4, RZ ;  /* 0x0000000403040227 */ /* 0x001fca00078e00ff */
[----:B-1----:R-:W-:Y:S01]  /*136e0*/  @P0 SHF.R.U32.HI R3, RZ, R0, R4 ;  /* 0x00000000ff030219 */ /* 0x002fe20000011604 */
[C---:B------:R-:W-:Y:S01]  /*136f0*/  VIADD R0, R2.reuse, 0x9f ;  /* 0x0000009f02007836 */ /* 0x040fe20000000000 */
[----:B------:R-:W-:Y:S02]  /*13700*/  IADD3 R2, R2, 0xa0, -R19 ;  /* 0x000000a002027810 */ /* 0x000fe40007ffe813 */
[----:B------:R-:W-:Y:S01]  /*13710*/  SHF.R.U32.HI R4, RZ, 0x10, R8 ;  /* 0x00000010ff047819 */ /* 0x000fe20000011608 */
[----:B------:R-:W-:-:S03]  /*13720*/  IMAD.HI R0, R0, 0x66666667, RZ ;  /* 0x6666666700007827 */ /* 0x000fc600078e02ff */
[----:B------:R-:W-:Y:S01]  /*13730*/  ISETP.NE.AND P0, PT, R4, RZ, PT ;  /* 0x000000ff0400720c */ /* 0x000fe20003f05270 */
[----:B------:R-:W-:Y:S01]  /*13740*/  IMAD.IADD R2, R2, 0x1, R3 ;  /* 0x0000000102027824 */ /* 0x000fe200078e0203 */
[----:B------:R-:W-:-:S03]  /*13750*/  SHF.R.U32.HI R3, RZ, 0x1f, R0 ;  /* 0x0000001fff037819 */ /* 0x000fc60000011600 */
[----:B------:R-:W-:Y:S01]  /*13760*/  IMAD.HI R2, R2, 0x66666667, RZ ;  /* 0x6666666702027827 */ /* 0x000fe200078e02ff */
[----:B------:R-:W-:-:S04]  /*13770*/  LEA.HI.SX32 R0, R0, R3, 0x1a ;  /* 0x0000000300007211 */ /* 0x000fc800078fd2ff */
[----:B------:R-:W-:-:S03]  /*13780*/  SHF.R.U32.HI R3, RZ, 0x1f, R2 ;  /* 0x0000001fff037819 */ /* 0x000fc60000011602 */
[----:B------:R-:W0:Y:S01]  /*13790*/  @!P0 LDC R4, c[0x0][0x9f0] ;  /* 0x00027c00ff048b82 */ /* 0x000e220000000800 */
[----:B------:R-:W-:Y:S01]  /*137a0*/  LEA.HI.SX32 R3, R2, R3, 0x1a ;  /* 0x0000000302037211 */ /* 0x000fe200078fd2ff */
[----:B------:R-:W-:-:S03]  /*137b0*/  IMAD.MOV.U32 R2, RZ, RZ, RZ ;  /* 0x000000ffff027224 */ /* 0x000fc600078e00ff */
[----:B------:R-:W-:-:S04]  /*137c0*/  VIMNMX R0, R0, R3, PT ;  /* 0x0000000300007248 */ /* 0x000fc80003fe0100 */
[----:B------:R-:W-:-:S13]  /*137d0*/  ISETP.GE.AND P1, PT, R0, 0x1, PT ;  /* 0x000000010000780c */ /* 0x000fda0003f26270 */
[----:B------:R-:W-:Y:S05]  /*137e0*/  @!P1 BRA `(.L_x_2119) ;  /* 0x0000000000689947 */ /* 0x000fea0003800000 */
[-C--:B0-----:R-:W-:Y:S02]  /*137f0*/  IABS R5, R4.reuse ;  /* 0x0000000400057213 */ /* 0x081fe40000000000 */
        /* <DEDUP_REMOVED lines=10> */
[----:B------:R-:W-:-:S04]  /*138a0*/  IADD3 R3, R4, -0x1, R0 ;  /* 0xffffffff04037810 */ /* 0x000fc80007ffe000 */
        /* <DEDUP_REMOVED lines=14> */
.L_x_2119:
[----:B------:R-:W-:Y:S01]  /*13990*/  LOP3.LUT R8, R8, 0xff, RZ, 0xc0, !PT ;  /* 0x000000ff08087812 */ /* 0x000fe200078ec0ff */
[----:B------:R-:W-:Y:S04]  /*139a0*/  BSSY B7, `(.L_x_2120) ;  /* 0x0000319000077945 */ /* 0x000fe80003800000 */
[----:B------:R-:W-:-:S05]  /*139b0*/  IMAD R3, R8, R2, RZ ;  /* 0x0000000208037224 */ /* 0x000fca00078e02ff */
[----:B------:R-:W-:Y:S01]  /*139c0*/  VIADDMNMX R0, R3, R2, R0, PT ;  /* 0x0000000203007246 */ /* 0x000fe20003800100 */
[----:B------:R1:W-:Y:S03]  /*139d0*/  STL [R1+0x8], R3 ;  /* 0x0000080301007387 */ /* 0x0003e60000100800 */
[----:B------:R-:W-:Y:S01]  /*139e0*/  ISETP.GT.AND P0, PT, R0, R3, PT ;  /* 0x000000030000720c */ /* 0x000fe20003f04270 */
[----:B------:R1:W-:-:S12]  /*139f0*/  STL [R1+0x2c], R0 ;  /* 0x00002c0001007387 */ /* 0x0003d80000100800 */
[----:B-1----:R-:W-:Y:S05]  /*13a00*/  @P0 BRA `(.L_x_2121) ;  /* 0x0000000000480947 */ /* 0x002fea0003800000 */
[----:B------:R-:W1:Y:S02]  /*13a10*/  S2R R3, SR_TID.X ;  /* 0x0000000000037919 */ /* 0x000e640000002100 */
[----:B-1----:R-:W-:-:S04]  /*13a20*/  LOP3.LUT R3, R3, 0x7f, RZ, 0xc0, !PT ;  /* 0x0000007f03037812 */ /* 0x002fc800078ec0ff */
[----:B------:R-:W-:-:S13]  /*13a30*/  ISETP.NE.AND P0, PT, R3, RZ, PT ;  /* 0x000000ff0300720c */ /* 0x000fda0003f05270 */
[----:B------:R-:W-:Y:S05]  /*13a40*/  @P0 BRA `(.L_x_2122) ;  /* 0x0000003000380947 */ /* 0x000fea0003800000 */
[----:B------:R-:W1:Y:S01]  /*13a50*/  S2R R3, SR_LANEID ;  /* 0x0000000000037919 */ /* 0x000e620000000000 */
[----:B------:R-:W-:Y:S02]  /*13a60*/  VOTEU.ANY UR4, UPT, PT ;  /* 0x0000000000047886 */ /* 0x000fe400038e0100 */
[----:B------:R-:W1:Y:S08]  /*13a70*/  FLO.U32 R0, UR4 ;  /* 0x0000000400007d00 */ /* 0x000e7000080e0000 */
[----:B------:R-:W2:Y:S01]  /*13a80*/  POPC R5, UR4 ;  /* 0x0000000400057d09 */ /* 0x000ea20008000000 */
[----:B-1----:R-:W-:-:S02]  /*13a90*/  ISETP.EQ.U32.AND P0, PT, R0, R3, PT ;  /* 0x000000030000720c */ /* 0x002fc40003f02070 */
[----:B------:R-:W2:Y:S11]  /*13aa0*/  LDC.64 R2, c[0x0][0xc60] ;  /* 0x00031800ff027b82 */ /* 0x000eb60000000a00 */
[----:B--2---:R-:W2:Y:S01]  /*13ab0*/  @P0 ATOMG.E.ADD.STRONG.GPU PT, R3, desc[UR54][R2.64], R5 ;  /* 0x00000005020309a8 */ /* 0x004ea200081ee1f6 */
[----:B0-----:R-:W0:Y:S02]  /*13ac0*/  S2R R4, SR_LTMASK ;  /* 0x0000000000047919 */ /* 0x001e240000003900 */
[----:B0-----:R-:W-:-:S04]  /*13ad0*/  LOP3.LUT R4, R4, UR4, RZ, 0xc0, !PT ;  /* 0x0000000404047c12 */ /* 0x001fc8000f8ec0ff */
[----:B------:R-:W0:Y:S01]  /*13ae0*/  POPC R7, R4 ;  /* 0x0000000400077309 */ /* 0x000e220000000000 */
[----:B--2---:R-:W0:Y:S02]  /*13af0*/  SHFL.IDX PT, R0, R3, R0, 0x1f ;  /* 0x00001f0003007589 */ /* 0x004e2400000e0000 */
[----:B0-----:R-:W-:-:S05]  /*13b00*/  IADD3 R0, R0, UR40, R7 ;  /* 0x0000002800007c10 */ /* 0x001fca000fffe007 */
[----:B------:R1:W-:Y:S01]  /*13b10*/  STL [R1+0x10], R0 ;  /* 0x0000100001007387 */ /* 0x0003e20000100800 */
[----:B------:R-:W-:Y:S05]  /*13b20*/  BRA `(.L_x_2122) ;  /* 0x0000003000007947 */ /* 0x000fea0003800000 */
.L_x_2121:
        /* <DEDUP_REMOVED lines=8> */
[----:B0-----:R-:W-:Y:S02]  /*13bb0*/  IMAD.U32 R4, RZ, RZ, UR6 ;  /* 0x00000006ff047e24 */ /* 0x001fe4000f8e00ff */
        /* <DEDUP_REMOVED lines=11> */
.L_x_2124:
[----:B------:R-:W-:Y:S05]  /*13c70*/  BSYNC B6 ;  /* 0x0000000000067941 */ /* 0x000fea0003800000 */
.L_x_2123:
[----:B------:R-:W-:Y:S01]  /*13c80*/  VIADD R0, R17, 0xa400 ;  /* 0x0000a40011007836 */ /* 0x000fe20000000000 */
[----:B------:R-:W-:Y:S04]  /*13c90*/  BSSY B6, `(.L_x_2125) ;  /* 0x0000014000067945 */ /* 0x000fe80003800000 */
[----:B------:R-:W-:-:S04]  /*13ca0*/  LOP3.LUT P0, RZ, R0, 0x3ff, RZ, 0xc0, !PT ;  /* 0x000003ff00ff7812 */ /* 0x000fc8000780c0ff */
[----:B------:R-:W-:-:S09]  /*13cb0*/  P2R R16, PR, RZ, 0x1 ;  /* 0x00000001ff107803 */ /* 0x000fd20000000000 */
        /* <DEDUP_REMOVED lines=17> */
.L_x_2126:
[----:B------:R-:W-:Y:S05]  /*13dd0*/  BSYNC B6 ;  /* 0x0000000000067941 */ /* 0x000fea0003800000 */
.L_x_2125:
        /* <DEDUP_REMOVED lines=20> */
.L_x_2128:
[----:B------:R-:W-:Y:S05]  /*13f20*/  BSYNC B6 ;  /* 0x0000000000067941 */ /* 0x000fea0003800000 */
.L_x_2127:
[----:B------:R-:W-:Y:S01]  /*13f30*/  ISETP.NE.AND P6, PT, R16, RZ, PT ;  /* 0x000000ff1000720c */ /* 0x000fe20003fc5270 */
[----:B------:R-:W-:-:S12]  /*13f40*/  BSSY B6, `(.L_x_2129) ;  /* 0x0000012000067945 */ /* 0x000fd80003800000 */
        /* <DEDUP_REMOVED lines=17> */
.L_x_2130:
[----:B------:R-:W-:Y:S05]  /*14060*/  BSYNC B6 ;  /* 0x0000000000067941 */ /* 0x000fea0003800000 */
.L_x_2129:
        /* <DEDUP_REMOVED lines=21> */
[----:B------:R-:W-:Y:S01]  /*141c0*/  SEL R16, R8, RZ, !P0 ;  /* 0x000000ff08107207 */ /* 0x000fe20004000000 */
[----:B------:R-:W-:Y:S08]  /*141d0*/  BRA.DIV UR4, `(.L_x_2131) ;  /* 0x0000004204347947 */ /* 0x000ff0000b800000 */
[----:B------:R1:W3:Y:S02]  /*141e0*/  SHFL.IDX PT, R14, R0, RZ, 0x1f ;  /* 0x00001fff000e7589 */ /* 0x0002e400000e0000 */
.L_x_2206:
[----:B------:R-:W-:Y:S02]  /*141f0*/  PLOP3.LUT P1, PT, PT, PT, PT, 0x8, 0x0 ;  /* 0x000000000000781c */ /* 0x000fe40003f2e170 */
[----:B---3--:R-:W-:Y:S02]  /*14200*/  ISETP.NE.AND P0, PT, R14, RZ, PT ;  /* 0x000000ff0e00720c */ /* 0x008fe40003f05270 */
[----:B-1----:R-:W-:-:S05]  /*14210*/  P2R R0, PR, RZ, 0x2 ;  /* 0x00000002ff007803 */ /* 0x002fca0000000000 */
[----:B------:R1:W-:Y:S06]  /*14220*/  STL [R1+0x18], R0 ;  /* 0x0000180001007387 */ /* 0x0003ec0000100800 */
[----:B------:R-:W-:Y:S05]  /*14230*/  @P0 BRA `(.L_x_2132) ;  /* 0x00000004008c0947 */ /* 0x000fea0003800000 */
[----:B-1----:R-:W3:Y:S01]  /*14240*/  LDL R0, [R1+0x2c] ;  /* 0x00002c0001007983 */ /* 0x002ee20000100800 */
[----:B------:R-:W-:Y:S01]  /*14250*/  UMOV UR4, 0xffffffff ;  /* 0xffffffff00047882 */ /* 0x000fe20000000000 */
[----:B---3--:R-:W-:Y:S02]  /*14260*/  VIADD R0, R0, 0xffffffff ;  /* 0xffffffff00007836 */ /* 0x008fe40000000000 */
[----:B------:R-:W-:Y:S05]  /*14270*/  BRA.DIV UR4, `(.L_x_2133) ;  /* 0x00000042042c7947 */ /* 0x000fea000b800000 */
[----:B------:R-:W-:-:S13]  /*14280*/  ELECT P6, URZ, PT ;  /* 0x00000000003f782f */ /* 0x000fda00038c0000 */
.L_x_2209:
[----:B------:R-:W-:Y:S05]  /*14290*/  @!P6 BRA `(.L_x_2132) ;  /* 0x000000040074e947 */ /* 0x000fea0003800000 */
[----:B------:R-:W-:-:S04]  /*142a0*/  ISETP.NE.U32.AND P0, PT, R2, RZ, PT ;  /* 0x000000ff0200720c */ /* 0x000fc80003f05070 */
[----:B------:R-:W-:-:S13]  /*142b0*/  ISETP.NE.AND.EX P0, PT, R3, RZ, PT, P0 ;  /* 0x000000ff0300720c */ /* 0x000fda0003f05300 */
[----:B------:R-:W-:Y:S05]  /*142c0*/  @!P0 BRA `(.L_x_2134) ;  /* 0x0000000000448947 */ /* 0x000fea0003800000 */
[----:B------:R-:W1:Y:S01]  /*142d0*/  LDC R7, c[0x0][0x43c] ;  /* 0x00010f00ff077b82 */ /* 0x000e620000000800 */
[----:B------:R-:W-:Y:S01]  /*142e0*/  ULDC.64 UR4, c[0x0][0x428] ;  /* 0x00010a0000047ab9 */ /* 0x000fe20000000a00 */
[----:B-1----:R-:W-:-:S13]  /*142f0*/  ISETP.NE.AND P0, PT, R7, 0x1, PT ;  /* 0x000000010700780c */ /* 0x002fda0003f05270 */
[----:B0-----:R-:W0:Y:S02]  /*14300*/  @P0 LDC.64 R4, c[0x0][0x440] ;  /* 0x00011000ff040b82 */ /* 0x001e240000000a00 */
        /* <DEDUP_REMOVED lines=13> */
.L_x_2134:
[----:B-1----:R-:W3:Y:S01]  /*143e0*/  LDL R3, [R1] ;  /* 0x0000000001037983 */ /* 0x002ee20000100800 */
[----:B------:R-:W-:Y:S01]  /*143f0*/  IMAD R2, R18, 0x8, R17 ;  /* 0x0000000812027824 */ /* 0x000fe200078e0211 */
[----:B--2---:R-:W1:Y:S02]  /*14400*/  S2R R8, SR_TID.X ;  /* 0x0000000000087919 */ /* 0x004e640000002100 */
[----:B-1----:R-:W-:-:S04]  /*14410*/  LOP3.LUT R8, R8, 0x7f, RZ, 0xc0, !PT ;  /* 0x0000007f08087812 */ /* 0x002fc800078ec0ff */
[----:B------:R-:W-:Y:S02]  /*14420*/  ISETP.NE.AND P1, PT, R8, RZ, PT ;  /* 0x000000ff0800720c */ /* 0x000fe40003f25270 */
[----:B---3--:R-:W-:-:S04]  /*14430*/  SHF.L.U32 R3, R3, 0x1f, RZ ;  /* 0x0000001f03037819 */ /* 0x008fc800000006ff */
[----:B------:R-:W1:Y:S02]  /*14440*/  SYNCS.PHASECHK.TRANS64.TRYWAIT P0, [R2+URZ+0x29880], R3 ;  /* 0x02988003020075a7 */ /* 0x000e64000800017f */
[----:B-1----:R-:W-:Y:S05]  /*14450*/  @!P0 BRA `(.L_x_2135) ;  /* 0x0000003c00d48947 */ /* 0x002fea0003800000 */
.L_x_2210:
[----:B------:R-:W-:Y:S05]  /*14460*/  @P1 BRA `(.L_x_2136) ;  /* 0x00000000001c1947 */ /* 0x000fea0003800000 */
[----:B0-----:R-:W0:Y:S02]  /*14470*/  S2R R4, SR_TID.X ;  /* 0x0000000000047919 */ /* 0x001e240000002100 */
[----:B0-----:R-:W-:Y:S01]  /*14480*/  LOP3.LUT R5, R4, 0x1f, RZ, 0xc0, !PT ;  /* 0x0000001f04057812 */ /* 0x001fe200078ec0ff */
[----:B------:R-:W-:-:S03]  /*14490*/  IMAD.MOV.U32 R4, RZ, RZ, 0x5000 ;  /* 0x00005000ff047424 */ /* 0x000fc600078e00ff */
[----:B------:R-:W-:Y:S01]  /*144a0*/  ISETP.NE.AND P0, PT, R5, RZ, PT ;  /* 0x000000ff0500720c */ /* 0x000fe20003f05270 */
[----:B------:R2:W-:-:S12]  /*144b0*/  SYNCS.ARRIVE.TRANS64 RZ, [R2+URZ+0x29870], R4 ;  /* 0x0298700402ff79a7 */ /* 0x0005d8000800003f */
[----:B--2---:R-:W-:Y:S05]  /*144c0*/  @!P0 BRA `(.L_x_2136) ;  /* 0x0000000000048947 */ /* 0x004fea0003800000 */
[----:B------:R-:W-:Y:S01]  /*144d0*/  BPT.TRAP 0x1 ;  /* 0x000000040000795c */ /* 0x000fe20000300000 */
.L_x_2136:
[----:B------:R-:W2:Y:S01]  /*144e0*/  LDL R5, [R1+0x1c] ;  /* 0x00001c0001057983 */ /* 0x000ea20000100800 */
[----:B0-----:R-:W-:Y:S01]  /*144f0*/  IMAD R4, R18, 0x5000, R17 ;  /* 0x0000500012047824 */ /* 0x001fe200078e0211 */
        /* <DEDUP_REMOVED lines=14> */
[----:B0-2---:R-:W-:Y:S05]  /*145e0*/  @!P0 BRA `(.L_x_2137) ;  /* 0x0000003c00848947 */ /* 0x005fea0003800000 */
.L_x_2211:
        /* <DEDUP_REMOVED lines=8> */
.L_x_2138:
[----:B------:R-:W-:Y:S01]  /*14670*/  R2UR UR27, R0 ;  /* 0x00000000001b72ca */ /* 0x000fe200000e0000 */
[----:B------:R-:W-:Y:S01]  /*14680*/  IMAD R0, R18, 0x7800, R17 ;  /* 0x0000780012007824 */ /* 0x000fe200078e0211 */
[----:B------:R-:W-:Y:S01]  /*14690*/  R2UR UR25, R2 ;  /* 0x00000000021972ca */ /* 0x000fe200000e0000 */
[----:B------:R-:W-:Y:S01]  /*146a0*/  UIADD3 UR4, UP0, UR48, 0x370, URZ ;  /* 0x0000037030047890 */ /* 0x000fe2000ff1e03f */
[----:B------:R-:W-:Y:S01]  /*146b0*/  R2UR UR29, R16 ;  /* 0x00000000101d72ca */ /* 0x000fe200000e0000 */
[----:B------:R-:W-:Y:S01]  /*146c0*/  UMOV UR6, 0x0 ;  /* 0x0000000000067882 */ /* 0x000fe20000000000 */
[----:B------:R-:W-:Y:S01]  /*146d0*/  R2UR UR8, R0 ;  /* 0x00000000000872ca */ /* 0x000fe200000e0000 */
[----:B------:R-:W-:Y:S01]  /*146e0*/  UIADD3.X UR5, URZ, UR49, URZ, UP0, !UPT ;  /* 0x000000313f057290 */ /* 0x000fe200087fe43f */
[----:B------:R-:W-:Y:S01]  /*146f0*/  PLOP3.LUT P0, PT, PT, PT, PT, 0x80, 0x0 ;  /* 0x000000000000781c */ /* 0x000fe20003f0f070 */
[----:B------:R-:W-:Y:S01]  /*14700*/  UMOV UR7, 0x14f00000 ;  /* 0x14f0000000077882 */ /* 0x000fe20000000000 */
[----:B------:R-:W-:Y:S01]  /*14710*/  UMOV UR26, URZ ;  /* 0x0000003f001a7c82 */ /* 0x000fe20008000000 */
[----:B------:R-:W-:Y:S01]  /*14720*/  UMOV UR28, UR36 ;  /* 0x00000024001c7c82 */ /* 0x000fe20008000000 */
[----:B------:R-:W-:Y:S01]  /*14730*/  P2R R0, PR, RZ, 0x1 ;  /* 0x00000001ff007803 */ /* 0x000fe20000000000 */
[----:B------:R-:W-:Y:S01]  /*14740*/  UMOV UR18, 0x40 ;  /* 0x0000004000127882 */ /* 0x000fe20000000000 */
[----:B------:R-:W-:Y:S01]  /*14750*/  UMOV UR20, UR36 ;  /* 0x0000002400147c82 */ /* 0x000fe20008000000 */
[----:B------:R-:W-:Y:S01]  /*14760*/  UIADD3 UR25, UR25, 0x29830, URZ ;  /* 0x0002983019197890 */ /* 0x000fe2000fffe03f */
[----:B------:R-:W-:Y:S01]  /*14770*/  UMOV UR19, UR27 ;  /* 0x0000001b00137c82 */ /* 0x000fe20008000000 */
[----:B------:R-:W-:-:S02]  /*14780*/  UMOV UR21, UR29 ;  /* 0x0000001d00157c82 */ /* 0x000fc40008000000 */
[----:B------:R-:W-:Y:S01]  /*14790*/  UIADD3 UR24, UR8, 0x1a400, URZ ;  /* 0x0001a40008187890 */ /* 0x000fe2000fffe03f */
[----:B------:R3:W-:Y:S01]  /*147a0*/  STL [R1+0x18], R0 ;  /* 0x0000180001007387 */ /* 0x0007e20000100800 */
[----:B------:R-:W-:Y:S02]  /*147b0*/  UIADD3 UR16, UR8, 0x1cc00, URZ ;  /* 0x0001cc0008107890 */ /* 0x000fe4000fffe03f */
[----:B------:R-:W-:Y:S01]  /*147c0*/  UIADD3 UR8, UR8, 0x1f400, URZ ;  /* 0x0001f40008087890 */ /* 0x000fe2000fffe03f */
[----:B------:R-:W-:Y:S01]  /*147d0*/  UMOV UR17, UR25 ;  /* 0x0000001900117c82 */ /* 0x000fe20008000000 */
[----:B------:R-:W-:Y:S01]  /*147e0*/  UMOV UR10, 0x80 ;  /* 0x00000080000a7882 */ /* 0x000fe20000000000 */
[----:B------:R-:W-:Y:S01]  /*147f0*/  UMOV UR12, UR36 ;  /* 0x00000024000c7c82 */ /* 0x000fe20008000000 */
[----:B------:R-:W-:Y:S01]  /*14800*/  UMOV UR11, UR27 ;  /* 0x0000001b000b7c82 */ /* 0x000fe20008000000 */
[----:B------:R-:W-:Y:S01]  /*14810*/  UMOV UR13, UR29 ;  /* 0x0000001d000d7c82 */ /* 0x000fe20008000000 */
[----:B------:R3:W-:Y:S01]  /*14820*/  UTMALDG.4D [UR24], [UR4], desc[UR6] ;  /* 0x00000618040075b4 */ /* 0x0007e20008019000 */
[----:B------:R-:W-:Y:S01]  /*14830*/  UMOV UR9, UR25 ;  /* 0x0000001900097c82 */ /* 0x000fe20008000000 */
[----:B------:R3:W-:Y:S01]  /*14840*/  UTMALDG.4D [UR16], [UR4], desc[UR6] ;  /* 0x00000610040075b4 */ /* 0x0007e20008019000 */
[----:B------:R3:W-:Y:S02]  /*14850*/  UTMALDG.4D [UR8], [UR4], desc[UR6] ;  /* 0x00000608040075b4 */ /* 0x0007e40008019000 */
[----:B---3--:R-:W-:Y:S01]  /*14860*/  NOP ;  /* 0x0000000000007918 */ /* 0x008fe20000000000 */
.L_x_2132:
[----:B------:R-:W-:Y:S05]  /*14870*/  WARPSYNC.ALL ;  /* 0x0000000000007948 */ /* 0x000fea0003800000 */
[----:B-1----:R-:W-:Y:S01]  /*14880*/  VIADD R0, R17, 0x14400 ;  /* 0x0001440011007836 */ /* 0x002fe20000000000 */
[----:B------:R-:W-:Y:S01]  /*14890*/  USHF.R.S32.HI UR4, URZ, 0x1f, UR47 ;  /* 0x0000001f3f047899 */ /* 0x000fe2000801142f */
        /* <DEDUP_REMOVED lines=14> */
[----:B0-----:R-:W-:Y:S01]  /*14980*/  MOV R2, 0x0 ;  /* 0x0000000000027802 */ /* 0x001fe20000000f00 */
        /* <DEDUP_REMOVED lines=15> */
.L_x_2140:
[----:B------:R-:W-:Y:S05]  /*14a80*/  BSYNC B6 ;  /* 0x0000000000067941 */ /* 0x000fea0003800000 */
.L_x_2139:
[----:B------:R-:W3:Y:S01]  /*14a90*/  LDL R10, [R1+0x14] ;  /* 0x00001400010a7983 */ /* 0x000ee20000100800 */
[----:B------:R-:W1:Y:S01]  /*14aa0*/  LDC R5, c[0x0][0x448] ;  /* 0x00011200ff057b82 */ /* 0x000e620000000800 */
[----:B------:R-:W-:Y:S01]  /*14ab0*/  ULDC.64 UR6, c[0x0][0x2d8] ;  /* 0x0000b60000067ab9 */ /* 0x000fe20000000a00 */
[----:B0-----:R-:W0:Y:S01]  /*14ac0*/  S2R R2, SR_TID.X ;  /* 0x0000000000027919 */ /* 0x001e220000002100 */
[----:B------:R-:W-:Y:S01]  /*14ad0*/  UMOV UR4, UR50 ;  /* 0x0000003200047c82 */ /* 0x000fe20008000000 */
[----:B------:R-:W-:Y:S01]  /*14ae0*/  UMOV UR5, UR37 ;  /* 0x0000002500057c82 */ /* 0x000fe20008000000 */
[----:B------:R-:W-:Y:S01]  /*14af0*/  ULDC.64 UR8, c[0x0][0x2e0] ;  /* 0x0000b80000087ab9 */ /* 0x000fe20000000a00 */
[----:B-1----:R-:W-:Y:S01]  /*14b00*/  ISETP.NE.AND P0, PT, R5, 0x1, PT ;  /* 0x000000010500780c */ /* 0x002fe20003f05270 */
[----:B------:R-:W1:Y:S01]  /*14b10*/  S2R R6, SR_TID.X ;  /* 0x0000000000067919 */ /* 0x000e620000002100 */
[----:B0-----:R-:W-:-:S11]  /*14b20*/  LOP3.LUT R0, R2, 0x7f, RZ, 0xc0, !PT ;  /* 0x0000007f02007812 */ /* 0x001fd600078ec0ff */
[----:B------:R-:W0:Y:S01]  /*14b30*/  @P0 LDC R3, c[0x0][0x44c] ;  /* 0x00011300ff030b82 */ /* 0x000e220000000800 */
[----:B------:R-:W-:Y:S01]  /*14b40*/  IMAD.SHL.U32 R2, R2, 0x20, RZ ;  /* 0x0000002002027824 */ /* 0x000fe200078e00ff */
[----:B------:R-:W-:-:S06]  /*14b50*/  SHF.R.U32.HI R0, RZ, 0x2, R0 ;  /* 0x00000002ff007819 */ /* 0x000fcc0000011600 */
[----:B------:R-:W4:Y:S01]  /*14b60*/  @P0 LDC R4, c[0x0][0x450] ;  /* 0x00011400ff040b82 */ /* 0x000f220000000800 */
[----:B------:R-:W-:Y:S01]  /*14b70*/  LOP3.LUT R2, R0, 0x60, R2, 0xf8, !PT ;  /* 0x0000006000027812 */ /* 0x000fe200078ef802 */
[----:B------:R-:W-:Y:S02]  /*14b80*/  UIMAD.WIDE.U32 UR4, UR36, UR6, UR4 ;  /* 0x00000006240472a5 */ /* 0x000fe4000f8e0004 */
[----:B------:R-:W-:Y:S02]  /*14b90*/  UIMAD UR6, UR45, UR8, URZ ;  /* 0x000000082d0672a4 */ /* 0x000fe4000f8e023f */
[----:B------:R-:W-:Y:S02]  /*14ba0*/  UIMAD UR5, UR36, UR7, UR5 ;  /* 0x00000007240572a4 */ /* 0x000fe4000f8e0205 */
[----:B------:R-:W-:Y:S02]  /*14bb0*/  UIMAD UR6, UR46, UR9, UR6 ;  /* 0x000000092e0672a4 */ /* 0x000fe4000f8e0206 */
[----:B------:R-:W-:-:S03]  /*14bc0*/  UIMAD.WIDE.U32 UR4, UR46, UR8, UR4 ;  /* 0x000000082e0472a5 */ /* 0x000fc6000f8e0004 */
[----:B------:R-:W-:Y:S01]  /*14bd0*/  ULDC.64 UR8, c[0x0][0x2d0] ;  /* 0x0000b40000087ab9 */ /* 0x000fe20000000a00 */
[----:B------:R-:W-:Y:S01]  /*14be0*/  UIADD3 UR5, UR5, UR6, URZ ;  /* 0x0000000605057290 */ /* 0x000fe2000fffe03f */
[----:B-1----:R-:W-:-:S05]  /*14bf0*/  IMAD.SHL.U32 R6, R6, 0x10, RZ ;  /* 0x0000001006067824 */ /* 0x002fca00078e00ff */
[----:B------:R-:W-:-:S04]  /*14c00*/  LOP3.LUT R6, R6, 0x30, RZ, 0xc0, !PT ;  /* 0x0000003006067812 */ /* 0x000fc800078ec0ff */
[----:B--2---:R-:W-:Y:S01]  /*14c10*/  LOP3.LUT R8, R6, 0x40, RZ, 0xfc, !PT ;  /* 0x0000004006087812 */ /* 0x004fe200078efcff */
[----:B---3--:R-:W-:-:S04]  /*14c20*/  IMAD R0, R10, 0x80, R2 ;  /* 0x000000800a007824 */ /* 0x008fc800078e0202 */
[----:B0-----:R-:W-:-:S04]  /*14c30*/  @P0 IMAD.HI.U32 R3, R0, R3, RZ ;  /* 0x0000000300030227 */ /* 0x001fc800078e00ff */
[----:B------:R-:W-:Y:S01]  /*14c40*/  IMAD.MOV.U32 R2, RZ, RZ, R0 ;  /* 0x000000ffff027224 */ /* 0x000fe200078e0000 */
[----:B----4-:R-:W-:-:S04]  /*14c50*/  @P0 SHF.R.U32.HI R2, RZ, R4, R3 ;  /* 0x00000004ff020219 */ /* 0x010fc80000011603 */
        /* <DEDUP_REMOVED lines=27> */
[----:B------:R-:W0:Y:S01]  /*14e10*/  S2R R6, SR_TID.X ;  /* 0x0000000000067919 */ /* 0x000e220000002100 */
[----:B------:R-:W-:Y:S02]  /*14e20*/  IMAD R0, R19, R5, RZ ;  /* 0x0000000513007224 */ /* 0x000fe400078e02ff */
[----:B------:R-:W1:Y:S01]  /*14e30*/  SHFL.IDX PT, R5, R4, RZ, 0x1c1f ;  /* 0x001c1fff04057589 */ /* 0x000e6200000e0000 */
[----:B0-----:R-:W-:-:S04]  /*14e40*/  LOP3.LUT R6, R6, 0x7f, RZ, 0xc0, !PT ;  /* 0x0000007f06067812 */ /* 0x001fc800078ec0ff */
[----:B------:R-:W-:Y:S02]  /*14e50*/  SHF.R.U32.HI R7, RZ, 0x2, R6 ;  /* 0x00000002ff077819 */ /* 0x000fe40000011606 */
[----:B------:R-:W0:Y:S03]  /*14e60*/  SHFL.IDX PT, R6, R3, RZ, 0x1c1f ;  /* 0x001c1fff03067589 */ /* 0x000e2600000e0000 */
[----:B------:R-:W-:-:S05]  /*14e70*/  IMAD R2, R10, 0x80, R7 ;  /* 0x000000800a027824 */ /* 0x000fca00078e0207 */
[----:B------:R-:W-:-:S13]  /*14e80*/  ISETP.GE.AND P4, PT, R2, R0, PT ;  /* 0x000000000200720c */ /* 0x000fda0003f86270 */
[----:B-1----:R-:W-:-:S05]  /*14e90*/  @!P4 IADD3 R5, P3, R9, R5, RZ ;  /* 0x000000050905c210 */ /* 0x002fca0007f7e0ff */
[----:B0-----:R-:W-:-:S04]  /*14ea0*/  @!P4 IMAD.X R6, RZ, RZ, R6, P3 ;  /* 0x000000ffff06c224 */ /* 0x001fc800018e0606 */
[----:B------:R-:W-:Y:S02]  /*14eb0*/  @!P4 IMAD.MOV.U32 R7, RZ, RZ, R6 ;  /* 0x000000ffff07c224 */ /* 0x000fe400078e0006 */
[----:B------:R-:W-:Y:S02]  /*14ec0*/  @!P4 IMAD.MOV.U32 R6, RZ, RZ, R5 ;  /* 0x000000ffff06c224 */ /* 0x000fe400078e0005 */
[----:B------:R-:W-:-:S03]  /*14ed0*/  VIADD R5, R2, 0x20 ;  /* 0x0000002002057836 */ /* 0x000fc60000000000 */
[----:B------:R-:W-:Y:S01]  /*14ee0*/  @!PT LDS RZ, [RZ] ;  /* 0x00000000fffff984 */ /* 0x000fe20000000800 */
[----:B-----5:R-:W-:Y:S02]  /*14ef0*/  @!P4 LDGSTS.E.BYPASS.LTC128B.128 [R8+0x14400], desc[UR54][R6.64], !P0 ;  /* 0x144000000608cfae */ /* 0x020fe4000c101d76 */
[----:B------:R-:W-:Y:S02]  /*14f00*/  ISETP.GE.AND P3, PT, R5, R0, PT ;  /* 0x000000000500720c */ /* 0x000fe40003f66270 */
[----:B------:R-:W-:Y:S04]  /*14f10*/  @!P4 LDGSTS.E.BYPASS.LTC128B.128 [R8+0x16400], desc[UR54][R6.64+0x40], !P1 ;  /* 0x164000400608cfae */ /* 0x000fe8000c901d76 */
[----:B------:R0:W-:Y:S04]  /*14f20*/  @!P4 LDGSTS.E.BYPASS.LTC128B.128 [R8+0x18400], desc[UR54][R6.64+0x80], !P2 ;  /* 0x184000800608cfae */ /* 0x0001e8000d101d76 */
[----:B------:R-:W-:Y:S04]  /*14f30*/  SHFL.IDX PT, R5, R3, 0x1, 0x1c1f ;  /* 0x003c1f0003057f89 */ /* 0x000fe800000e0000 */
        /* <DEDUP_REMOVED lines=19> */
.L_x_2220:
        /* <DEDUP_REMOVED lines=12> */
.L_x_2143:
[----:B------:R-:W-:Y:S05]  /*15130*/  BSYNC B0 ;  /* 0x0000000000007941 */ /* 0x000fea0003800000 */
.L_x_2142:
[----:B------:R-:W-:Y:S01]  /*15140*/  NOP ;  /* 0x0000000000007918 */ /* 0x000fe20000000000 */
[----:B------:R-:W-:-:S13]  /*15150*/  PLOP3.LUT P0, PT, PT, PT, PT, 0x80, 0x0 ;  /* 0x000000000000781c */ /* 0x000fda0003f0f070 */
.L_x_2144:
        /* <DEDUP_REMOVED lines=18> */
.L_x_2221:
[----:B------:R-:W-:Y:S05]  /*15280*/  BSYNC B0 ;  /* 0x0000000000007941 */ /* 0x000fea0003800000 */
.L_x_2145:
[----:B------:R-:W2:Y:S04]  /*15290*/  LDL.LU R2, [R1+0x2c] ;  /* 0x00002c0001027983 */ /* 0x000ea80000300800 */
[----:B------:R-:W3:Y:S01]  /*152a0*/  LDL R3, [R1+0x8] ;  /* 0x0000080001037983 */ /* 0x000ee20000100800 */
[----:B--2---:R-:W-:-:S05]  /*152b0*/  VIADD R2, R2, 0xfffffffe ;  /* 0xfffffffe02027836 */ /* 0x004fca0000000000 */
[----:B---3--:R-:W-:-:S13]  /*152c0*/  ISETP.GE.AND P0, PT, R2, R3, PT ;  /* 0x000000030200720c */ /* 0x008fda0003f06270 */
[----:B------:R-:W-:Y:S05]  /*152d0*/  @!P0 BRA `(.L_x_2147) ;  /* 0x0000001000048947 */ /* 0x000fea0003800000 */
[----:B-1----:R1:W5:Y:S01]  /*152e0*/  LDL.LU R0, [R1] ;  /* 0x0000000001007983 */ /* 0x0023620000300800 */
[----:B------:R-:W-:-:S07]  /*152f0*/  IMAD.MOV.U32 R3, RZ, RZ, R18 ;  /* 0x000000ffff037224 */ /* 0x000fce00078e0012 */
.L_x_2169:
[----:B0-----:R-:W2:Y:S01]  /*15300*/  LDL R4, [R1+0x18] ;  /* 0x0000180001047983 */ /* 0x001ea20000100800 */
[----:B------:R-:W-:Y:S01]  /*15310*/  VIADD R18, R3, 0x1 ;  /* 0x0000000103127836 */ /* 0x000fe20000000000 */
[----:B------:R-:W-:Y:S05]  /*15320*/  YIELD ;  /* 0x0000000000007946 */ /* 0x000fea0003800000 */
[C---:B------:R-:W-:Y:S01]  /*15330*/  ISETP.NE.AND P0, PT, R18.reuse, 0x2, PT ;  /* 0x000000021200780c */ /* 0x040fe20003f05270 */
[----:B------:R-:W-:Y:S03]  /*15340*/  BSSY B0, `(.L_x_2148) ;  /* 0x0000089000007945 */ /* 0x000fe60003800000 */
[----:B------:R-:W-:-:S02]  /*15350*/  SEL R18, R18, RZ, P0 ;  /* 0x000000ff12127207 */ /* 0x000fc40000000000 */
[----:B--2---:R-:W-:Y:S02]  /*15360*/  ISETP.NE.AND P1, PT, R4, RZ, PT ;  /* 0x000000ff0400720c */ /* 0x004fe40003f25270 */
[----:B------:R-:W-:-:S04]  /*15370*/  SEL R4, RZ, 0x1, P0 ;  /* 0x00000001ff047807 */ /* 0x000fc80000000000 */
[----:B-----5:R-:W-:-:S05]  /*15380*/  LOP3.LUT R9, R0, R4, RZ, 0x3c, !PT ;  /* 0x0000000400097212 */ /* 0x020fca00078e3cff */
[----:B------:R2:W-:Y:S02]  /*15390*/  STL [R1], R9 ;  /* 0x0000000901007387 */ /* 0x0005e40000100800 */
[----:B------:R-:W-:Y:S05]  /*153a0*/  @!P1 BRA `(.L_x_2149) ;  /* 0x0000000800089947 */ /* 0x000fea0003800000 */
[----:B------:R-:W-:Y:S01]  /*153b0*/  ULDC.64 UR4, c[0x0][0x418] ;  /* 0x0001060000047ab9 */ /* 0x000fe20000000a00 */
[----:B0-----:R-:W-:Y:S01]  /*153c0*/  IMAD.MOV.U32 R8, RZ, RZ, R2 ;  /* 0x000000ffff087224 */ /* 0x001fe200078e0002 */
[----:B------:R-:W-:-:S04]  /*153d0*/  ISETP.NE.U32.AND P0, PT, RZ, UR4, PT ;  /* 0x00000004ff007c0c */ /* 0x000fc8000bf05070 */
[----:B------:R-:W-:-:S13]  /*153e0*/  ISETP.NE.AND.EX P0, PT, RZ, UR5, PT, P0 ;  /* 0x00000005ff007c0c */ /* 0x000fda000bf05300 */
[----:B------:R-:W-:Y:S05]  /*153f0*/  @!P0 BRA `(.L_x_2150) ;  /* 0x00000000004c8947 */ /* 0x000fea0003800000 */
[----:B------:R-:W3:Y:S01]  /*15400*/  LDL R10, [R1+0xc] ;  /* 0x00000c00010a7983 */ /* 0x000ee20000100800 */
[----:B------:R-:W0:Y:S01]  /*15410*/  LDC R8, c[0x0][0x43c] ;  /* 0x00010f00ff087b82 */ /* 0x000e220000000800 */
[----:B------:R-:W-:Y:S02]  /*15420*/  ULDC.64 UR6, c[0x0][0x428] ;  /* 0x00010a0000067ab9 */ /* 0x000fe40000000a00 */
[----:B------:R-:W4:Y:S01]  /*15430*/  LDL R7, [R1+0x4] ;  /* 0x0000040001077983 */ /* 0x000f220000100800 */
[----:B0-----:R-:W-:-:S13]  /*15440*/  ISETP.NE.AND P0, PT, R8, 0x1, PT ;  /* 0x000000010800780c */ /* 0x001fda0003f05270 */
[----:B------:R-:W0:Y:S02]  /*15450*/  @P0 LDC.64 R4, c[0x0][0x440] ;  /* 0x00011000ff040b82 */ /* 0x000e240000000a00 */
[----:B0-----:R-:W-:-:S04]  /*15460*/  @P0 IMAD.HI.U32 R6, R2, R4, RZ ;  /* 0x0000000402060227 */ /* 0x001fc800078e00ff */
[----:B------:R-:W-:Y:S01]  /*15470*/  IMAD.MOV.U32 R4, RZ, RZ, R2 ;  /* 0x000000ffff047224 */ /* 0x000fe200078e0002 */
[----:B------:R-:W-:-:S05]  /*15480*/  @P0 SHF.R.U32.HI R4, RZ, R5, R6 ;  /* 0x00000005ff040219 */ /* 0x000fca0000011606 */
[----:B------:R-:W-:-:S04]  /*15490*/  IMAD.MOV R5, RZ, RZ, -R4 ;  /* 0x000000ffff057224 */ /* 0x000fc800078e0a04 */
[----:B------:R-:W-:Y:S01]  /*154a0*/  IMAD R8, R8, R5, R2 ;  /* 0x0000000508087224 */ /* 0x000fe200078e0202 */
[----:B------:R-:W-:Y:S01]  /*154b0*/  SHF.R.S32.HI R5, RZ, 0x1f, R4 ;  /* 0x0000001fff057819 */ /* 0x000fe20000011404 */
[----:B---3--:R-:W-:-:S04]  /*154c0*/  IMAD R6, R10, UR6, RZ ;  /* 0x000000060a067c24 */ /* 0x008fc8000f8e02ff */
[C---:B----4-:R-:W-:Y:S02]  /*154d0*/  IMAD R6, R7.reuse, UR7, R6 ;  /* 0x0000000707067c24 */ /* 0x050fe4000f8e0206 */
[----:B------:R-:W-:-:S04]  /*154e0*/  IMAD.WIDE.U32 R4, R7, UR6, R4 ;  /* 0x0000000607047c25 */ /* 0x000fc8000f8e0004 */
[----:B------:R-:W-:Y:S01]  /*154f0*/  IMAD.IADD R5, R6, 0x1, R5 ;  /* 0x0000000106057824 */ /* 0x000fe200078e0205 */
[----:B------:R-:W-:-:S04]  /*15500*/  LEA R6, P0, R4, UR4, 0x2 ;  /* 0x0000000404067c11 */ /* 0x000fc8000f8010ff */
[----:B------:R-:W-:-:S05]  /*15510*/  LEA.HI.X R7, R4, UR5, R5, 0x2, P0 ;  /* 0x0000000504077c11 */ /* 0x000fca00080f1405 */
[----:B------:R0:W5:Y:S04]  /*15520*/  LDG.E R16, desc[UR54][R6.64] ;  /* 0x0000003606107981 */ /* 0x000168000c1e1900 */
.L_x_2150:
[----:B------:R-:W0:Y:S01]  /*15530*/  S2R R4, SR_TID.X ;  /* 0x0000000000047919 */ /* 0x000e220000002100 */
[----:B------:R-:W-:Y:S01]  /*15540*/  IMAD R5, R18, 0x8, R17 ;  /* 0x0000000812057824 */ /* 0x000fe200078e0211 */
[----:B------:R-:W-:Y:S01]  /*15550*/  BSSY B1, `(.L_x_2151) ;  /* 0x0000006000017945 */ /* 0x000fe20003800000 */
[----:B0-----:R-:W-:Y:S02]  /*15560*/  LOP3.LUT R6, R4, 0x7f, RZ, 0xc0, !PT ;  /* 0x0000007f04067812 */ /* 0x001fe400078ec0ff */
[----:B------:R-:W-:Y:S02]  /*15570*/  SHF.L.U32 R4, R9, 0x1f, RZ ;  /* 0x0000001f09047819 */ /* 0x000fe400000006ff */
[----:B------:R-:W-:Y:S02]  /*15580*/  ISETP.NE.AND P1, PT, R6, RZ, PT ;  /* 0x000000ff0600720c */ /* 0x000fe40003f25270 */
[----:B------:R-:W0:Y:S02]  /*15590*/  SYNCS.PHASECHK.TRANS64.TRYWAIT P0, [R5+URZ+0x29880], R4 ;  /* 0x02988004050075a7 */ /* 0x000e24000800017f */
[----:B0-----:R-:W-:Y:S09]  /*155a0*/  @!P0 BRA `(.L_x_2152) ;  /* 0x0000003400188947 */ /* 0x001ff20003800000 */
.L_x_2222:
[----:B------:R-:W-:Y:S05]  /*155b0*/  BSYNC B1 ;  /* 0x0000000000017941 */ /* 0x000fea0003800000 */
.L_x_2151:
        /* <DEDUP_REMOVED lines=9> */
.L_x_2154:
[----:B------:R-:W-:Y:S05]  /*15650*/  BSYNC B1 ;  /* 0x0000000000017941 */ /* 0x000fea0003800000 */
.L_x_2153:
        /* <DEDUP_REMOVED lines=12> */
.L_x_2155:
        /* <DEDUP_REMOVED lines=13> */
.L_x_2223:
[----:B------:R-:W-:Y:S05]  /*157f0*/  BSYNC B1 ;  /* 0x0000000000017941 */ /* 0x000fea0003800000 */
.L_x_2156:
[----:B------:R-:W-:Y:S01]  /*15800*/  BSSY B1, `(.L_x_2158) ;  /* 0x000000b000017945 */ /* 0x000fe20003800000 */
[----:B------:R-:W-:Y:S02]  /*15810*/  IMAD.MOV.U32 R8, RZ, RZ, 0x0 ;  /* 0x00000000ff087424 */ /* 0x000fe400078e00ff */
[----:B--2---:R-:W-:Y:S01]  /*15820*/  IMAD.MOV.U32 R9, RZ, RZ, 0x14f00000 ;  /* 0x14f00000ff097424 */ /* 0x004fe200078e00ff */
[----:B------:R-:W-:Y:S06]  /*15830*/  @P1 BRA `(.L_x_2159) ;  /* 0x00000000001c1947 */ /* 0x000fec0003800000 */
[----:B------:R-:W2:Y:S01]  /*15840*/  S2R R7, SR_TID.X ;  /* 0x0000000000077919 */ /* 0x000ea20000002100 */
[----:B0--3--:R-:W-:-:S04]  /*15850*/  IMAD.MOV.U32 R4, RZ, RZ, 0x7800 ;  /* 0x00007800ff047424 */ /* 0x009fc800078e00ff */
[----:B------:R4:W-:Y:S01]  /*15860*/  SYNCS.ARRIVE.TRANS64 RZ, [R5+URZ+0x29830], R4 ;  /* 0x0298300405ff79a7 */ /* 0x0009e2000800003f */
[----:B--2---:R-:W-:-:S04]  /*15870*/  LOP3.LUT R7, R7, 0x1f, RZ, 0xc0, !PT ;  /* 0x0000001f07077812 */ /* 0x004fc800078ec0ff */
[----:B------:R-:W-:-:S13]  /*15880*/  ISETP.NE.AND P0, PT, R7, RZ, PT ;  /* 0x000000ff0700720c */ /* 0x000fda0003f05270 */
[----:B----4-:R-:W-:Y:S05]  /*15890*/  @!P0 BRA `(.L_x_2159) ;  /* 0x0000000000048947 */ /* 0x010fea0003800000 */
[----:B------:R-:W-:Y:S01]  /*158a0*/  BPT.TRAP 0x1 ;  /* 0x000000040000795c */ /* 0x000fe20000300000 */
.L_x_2159:
[----:B------:R-:W-:Y:S05]  /*158b0*/  BSYNC B1 ;  /* 0x0000000000017941 */ /* 0x000fea0003800000 */
.L_x_2158:
[----:B------:R-:W-:Y:S01]  /*158c0*/  R2UR UR10, R10 ;  /* 0x000000000a0a72ca */ /* 0x000fe200000e0000 */
[----:B0--3--:R-:W-:Y:S01]  /*158d0*/  IMAD R4, R18, 0x7800, R17 ;  /* 0x0000780012047824 */ /* 0x009fe200078e0211 */
[----:B------:R-:W-:Y:S01]  /*158e0*/  R2UR UR6, R8 ;  /* 0x00000000080672ca */ /* 0x000fe200000e0000 */
[----:B------:R-:W-:Y:S01]  /*158f0*/  UIADD3 UR4, UP0, UR48, 0x370, URZ ;  /* 0x0000037030047890 */ /* 0x000fe2000ff1e03f */
[----:B------:R-:W-:Y:S01]  /*15900*/  R2UR UR7, R9 ;  /* 0x00000000090772ca */ /* 0x000fe200000e0000 */
[----:B------:R-:W-:Y:S01]  /*15910*/  VIADD R5, R5, 0x29830 ;  /* 0x0002983005057836 */ /* 0x000fe20000000000 */
[----:B------:R-:W-:Y:S01]  /*15920*/  PLOP3.LUT P0, PT, PT, PT, PT, 0x80, 0x0 ;  /* 0x000000000000781c */ /* 0x000fe20003f0f070 */
[----:B------:R-:W-:Y:S01]  /*15930*/  VIADD R7, R4, 0x1a400 ;  /* 0x0001a40004077836 */ /* 0x000fe20000000000 */
[----:B------:R-:W-:-:S12]  /*15940*/  UIADD3.X UR5, URZ, UR49, URZ, UP0, !UPT ;  /* 0x000000313f057290 */ /* 0x000fd800087fe43f */
.L_x_2160:
        /* <DEDUP_REMOVED lines=15> */
.L_x_2161:
        /* <DEDUP_REMOVED lines=15> */
.L_x_2162:
        /* <DEDUP_REMOVED lines=10> */
.L_x_2149:
[----:B------:R-:W-:Y:S05]  /*15bd0*/  BSYNC B0 ;  /* 0x0000000000007941 */ /* 0x000fea0003800000 */
.L_x_2148:
[----:B------:R-:W-:-:S06]  /*15be0*/  UISETP.NE.AND UP0, UPT, UR39, 0x3, UPT ;  /* 0x000000032700788c */ /* 0x000fcc000bf05270 */
[----:B------:R-:W-:-:S13]  /*15bf0*/  PLOP3.LUT P0, PT, PT, PT, UP0, 0x80, 0x0 ;  /* 0x000000000000781c */ /* 0x000fda0003f0f008 */
[----:B------:R-:W-:Y:S05]  /*15c00*/  @!P0 BRA `(.L_x_2163) ;  /* 0x0000000000048947 */ /* 0x000fea0003800000 */
[----:B------:R-:W-:Y:S01]  /*15c10*/  BPT.TRAP 0x1 ;  /* 0x000000040000795c */ /* 0x000fe20000300000 */
.L_x_2163:
        /* <DEDUP_REMOVED lines=8> */
.L_x_2224:
[----:B------:R-:W-:Y:S05]  /*15ca0*/  BSYNC B0 ;  /* 0x0000000000007941 */ /* 0x000fea0003800000 */
.L_x_2164:
[----:B------:R-:W-:Y:S05]  /*15cb0*/  @!P1 BRA `(.L_x_2166) ;  /* 0x0000000000049947 */ /* 0x000fea0003800000 */
[----:B------:R-:W-:Y:S01]  /*15cc0*/  BPT.TRAP 0x1 ;  /* 0x000000040000795c */ /* 0x000fe20000300000 */
.L_x_2166:
[----:B------:R-:W-:Y:S01]  /*15cd0*/  SHF.L.U32 R0, R0, 0x1f, RZ ;  /* 0x0000001f00007819 */ /* 0x000fe200000006ff */
[----:B------:R-:W-:-:S03]  /*15ce0*/  IMAD R12, R3, 0x5000, RZ ;  /* 0x00005000030c7824 */ /* 0x000fc600078e02ff */
[----:B------:R-:W4:Y:S02]  /*15cf0*/  SYNCS.PHASECHK.TRANS64.TRYWAIT P0, [R19+URZ+0x29860], R0 ;  /* 0x02986000130075a7 */ /* 0x000f24000800017f */
[----:B----4-:R-:W-:Y:S05]  /*15d00*/  @!P0 BRA `(.L_x_2167) ;  /* 0x0000002c007c8947 */ /* 0x010fea0003800000 */
.L_x_2225:
[----:B------:R-:W4:Y:S04]  /*15d10*/  LDL R3, [R1+0x24] ;  /* 0x0000240001037983 */ /* 0x000f280000100800 */
[----:B------:R-:W5:Y:S01]  /*15d20*/  LDL R13, [R1+0x20] ;  /* 0x00002000010d7983 */ /* 0x000f620000100800 */
[----:B------:R-:W-:Y:S05]  /*15d30*/  WARPSYNC.ALL ;  /* 0x0000000000007948 */ /* 0x000fea0003800000 */
[----:B----4-:R-:W-:-:S02]  /*15d40*/  LOP3.LUT R0, R12, R3, RZ, 0xfc, !PT ;  /* 0x000000030c007212 */ /* 0x010fc400078efcff */
[----:B------:R-:W4:Y:S01]  /*15d50*/  S2R R3, SR_TID.X ;  /* 0x0000000000037919 */ /* 0x000f220000002100 */
[----:B-----5:R-:W-:Y:S02]  /*15d60*/  LOP3.LUT R20, R12, R13, RZ, 0xfc, !PT ;  /* 0x0000000d0c147212 */ /* 0x020fe400078efcff */
[----:B------:R-:W-:-:S03]  /*15d70*/  IMAD.IADD R0, R17, 0x1, R0 ;  /* 0x0000000111007824 */ /* 0x000fc600078e0200 */
[----:B------:R-:W-:Y:S02]  /*15d80*/  IMAD.IADD R20, R17, 0x1, R20 ;  /* 0x0000000111147824 */ /* 0x000fe400078e0214 */
[----:B0-2---:R-:W3:Y:S01]  /*15d90*/  LDSM.16.MT88.4 R8, [R0+0xa400] ;  /* 0x00a400000008783b */ /* 0x005ee20000004200 */
[----:B----4-:R-:W-:Y:S01]  /*15da0*/  LOP3.LUT P0, RZ, R3, 0x4, RZ, 0xc0, !PT ;  /* 0x0000000403ff7812 */ /* 0x010fe2000780c0ff */
[----:B------:R-:W-:-:S05]  /*15db0*/  IMAD.MOV.U32 R3, RZ, RZ, 0x40 ;  /* 0x00000040ff037424 */ /* 0x000fca00078e00ff */
[----:B------:R-:W-:-:S05]  /*15dc0*/  SEL R3, R3, 0xffffffc0, !P0 ;  /* 0xffffffc003037807 */ /* 0x000fca0004000000 */
[----:B------:R-:W-:Y:S01]  /*15dd0*/  IMAD.IADD R3, R3, 0x1, R0 ;  /* 0x0000000103037824 */ /* 0x000fe200078e0200 */
[C-C-:B---3--:R-:W-:Y:S02]  /*15de0*/  PRMT R4, R8.reuse, 0x6420, R9.reuse ;  /* 0x0000642008047816 */ /* 0x148fe40000000009 */
        /* <DEDUP_REMOVED lines=66> */
.L_x_2168:
        /* <DEDUP_REMOVED lines=14> */
.L_x_2147:
        /* <DEDUP_REMOVED lines=18> */
.L_x_2171:
[----:B------:R-:W-:Y:S05]  /*16410*/  BSYNC B0 ;  /* 0x0000000000007941 */ /* 0x000fea0003800000 */
.L_x_2170:
[----:B------:R-:W-:-:S06]  /*16420*/  UISETP.NE.AND UP0, UPT, UR39, 0x3, UPT ;  /* 0x000000032700788c */ /* 0x000fcc000bf05270 */
[----:B------:R-:W-:-:S13]  /*16430*/  PLOP3.LUT P1, PT, PT, PT, UP0, 0x80, 0x0 ;  /* 0x000000000000781c */ /* 0x000fda0003f2f008 */
[----:B------:R-:W-:Y:S05]  /*16440*/  @!P1 BRA `(.L_x_2172) ;  /* 0x0000000000049947 */ /* 0x000fea0003800000 */
[----:B------:R-:W-:Y:S01]  /*16450*/  BPT.TRAP 0x1 ;  /* 0x000000040000795c */ /* 0x000fe20000300000 */
.L_x_2172:
        /* <DEDUP_REMOVED lines=9> */
.L_x_2226:
[----:B------:R-:W-:Y:S05]  /*164f0*/  BSYNC B0 ;  /* 0x0000000000007941 */ /* 0x000fea0003800000 */
.L_x_2173:
[----:B------:R-:W-:Y:S05]  /*16500*/  @!P2 BRA `(.L_x_2175) ;  /* 0x000000000004a947 */ /* 0x000fea0003800000 */
[----:B------:R-:W-:Y:S01]  /*16510*/  BPT.TRAP 0x1 ;  /* 0x000000040000795c */ /* 0x000fe20000300000 */
.L_x_2175:
[----:B------:R-:W0:Y:S02]  /*16520*/  LDL R0, [R1] ;  /* 0x0000000001007983 */ /* 0x000e240000100800 */
[----:B0-----:R-:W-:-:S04]  /*16530*/  SHF.L.U32 R3, R0, 0x1f, RZ ;  /* 0x0000001f00037819 */ /* 0x001fc800000006ff */
[----:B------:R-:W0:Y:S02]  /*16540*/  SYNCS.PHASECHK.TRANS64.TRYWAIT P1, [R16+URZ+0x29860], R3 ;  /* 0x02986003100075a7 */ /* 0x000e24000802017f */
[----:B0-----:R-:W-:Y:S05]  /*16550*/  @!P1 BRA `(.L_x_2176) ;  /* 0x0000002400909947 */ /* 0x001fea0003800000 */
.L_x_2227:
[----:B------:R-:W2:Y:S04]  /*16560*/  LDL R2, [R1+0x24] ;  /* 0x0000240001027983 */ /* 0x000ea80000100800 */
[----:B------:R-:W3:Y:S01]  /*16570*/  LDL R12, [R1+0x20] ;  /* 0x00002000010c7983 */ /* 0x000ee20000100800 */
[----:B------:R-:W-:Y:S01]  /*16580*/  IMAD R0, R18, 0x5000, RZ ;  /* 0x0000500012007824 */ /* 0x000fe200078e02ff */
[----:B------:R-:W-:Y:S05]  /*16590*/  WARPSYNC.ALL ;  /* 0x0000000000007948 */ /* 0x000fea0003800000 */
[----:B------:R-:W1:Y:S01]  /*165a0*/  S2R R9, SR_TID.X ;  /* 0x0000000000097919 */ /* 0x000e620000002100 */
[----:B------:R-:W-:Y:S01]  /*165b0*/  IMAD.MOV.U32 R13, RZ, RZ, 0x40 ;  /* 0x00000040ff0d7424 */ /* 0x000fe200078e00ff */
[----:B-1----:R-:W-:-:S04]  /*165c0*/  LOP3.LUT P1, RZ, R9, 0x4, RZ, 0xc0, !PT ;  /* 0x0000000409ff7812 */ /* 0x002fc8000782c0ff */
[----:B------:R-:W-:Y:S02]  /*165d0*/  SEL R13, R13, 0xffffffc0, !P1 ;  /* 0xffffffc00d0d7807 */ /* 0x000fe40004800000 */
[C---:B--2---:R-:W-:Y:S02]  /*165e0*/  LOP3.LUT R2, R0.reuse, R2, RZ, 0xfc, !PT ;  /* 0x0000000200027212 */ /* 0x044fe400078efcff */
[----:B---3--:R-:W-:-:S03]  /*165f0*/  LOP3.LUT R0, R0, R12, RZ, 0xfc, !PT ;  /* 0x0000000c00007212 */ /* 0x008fc600078efcff */
[----:B------:R-:W-:-:S04]  /*16600*/  IMAD.IADD R2, R17, 0x1, R2 ;  /* 0x0000000111027824 */ /* 0x000fc800078e0202 */
        /* <DEDUP_REMOVED lines=70> */
.L_x_2177:
        /* <DEDUP_REMOVED lines=12> */
.L_x_2122:
[----:B------:R-:W-:Y:S05]  /*16b30*/  BSYNC B7 ;  /* 0x0000000000077941 */ /* 0x000fea0003800000 */
.L_x_2120:
[----:B-1----:R-:W2:Y:S02]  /*16b40*/  LDL R0, [R1+0x34] ;  /* 0x0000340001007983 */ /* 0x002ea40000100800 */
[----:B--2---:R-:W-:-:S13]  /*16b50*/  ISETP.NE.AND P0, PT, R0, RZ, PT ;  /* 0x000000ff0000720c */ /* 0x004fda0003f05270 */
[----:B------:R-:W-:Y:S05]  /*16b60*/  @!P0 BRA `(.L_x_2178) ;  /* 0x0000000000308947 */ /* 0x000fea0003800000 */
[----:B------:R-:W1:Y:S08]  /*16b70*/  S2UR UR5, SR_CgaCtaId ;  /* 0x00000000000579c3 */ /* 0x000e700000008800 */
[----:B------:R-:W-:Y:S06]  /*16b80*/  BAR.SYNC.DEFER_BLOCKING 0x5, 0x180 ;  /* 0x0146000000007b1d */ /* 0x000fec0000010000 */
[----:B------:R-:W-:-:S02]  /*16b90*/  UMOV UR4, 0x400 ;  /* 0x0000040000047882 */ /* 0x000fc40000000000 */
[----:B-1----:R-:W-:-:S06]  /*16ba0*/  ULEA UR4, UR5, UR4, 0x18 ;  /* 0x0000000405047291 */ /* 0x002fcc000f8ec03f */
[----:B------:R-:W-:-:S05]  /*16bb0*/  IMAD.U32 R17, RZ, RZ, UR4 ;  /* 0x00000004ff117e24 */ /* 0x000fca000f8e00ff */
[----:B0-----:R-:W0:Y:S04]  /*16bc0*/  LDS.128 R4, [R17+0x298d0] ;  /* 0x0298d00011047984 */ /* 0x001e280000000c00 */
[----:B0-----:R1:W-:Y:S01]  /*16bd0*/  STL.64 [R1+0x10], R4 ;  /* 0x0000100401007387 */ /* 0x0013e20000100a00 */
[----:B------:R-:W-:-:S03]  /*16be0*/  IMAD.MOV.U32 R0, RZ, RZ, R7 ;  /* 0x000000ffff007224 */ /* 0x000fc600078e0007 */
[----:B------:R1:W-:Y:S02]  /*16bf0*/  STL [R1+0x18], R6 ;  /* 0x0000180601007387 */ /* 0x0003e40000100800 */
[----:B------:R-:W-:Y:S01]  /*16c00*/  R2UR UR42, R0 ;  /* 0x00000000002a72ca */ /* 0x000fe200000e0000 */
[----:B------:R-:W-:Y:S06]  /*16c10*/  BAR.ARV 0x4, 0x180 ;  /* 0x0106000000007b1d */ /* 0x000fec0000002000 */
[----:B------:R-:W-:Y:S08]  /*16c20*/  BRA `(.L_x_2179) ;  /* 0x0000000c00e47947 */ /* 0x000ff00003800000 */
.L_x_2178:
[----:B------:R-:W2:Y:S01]  /*16c30*/  LDL.LU R0, [R1+0x10] ;  /* 0x0000100001007983 */ /* 0x000ea20000300800 */
[----:B------:R-:W-:Y:S01]  /*16c40*/  ULDC UR4, c[0x0][0xc3c] ;  /* 0x00030f0000047ab9 */ /* 0x000fe20000000800 */
[----:B0-----:R-:W0:Y:S02]  /*16c50*/  S2R R2, SR_TID.X ;  /* 0x0000000000027919 */ /* 0x001e240000002100 */
        /* <DEDUP_REMOVED lines=10> */
[----:B------:R-:W1:Y:S01]  /*16d00*/  @!P1 LDC.64 R4, c[0x0][0xc78] ;  /* 0x00031e00ff049b82 */ /* 0x000e620000000a00 */
        /* <DEDUP_REMOVED lines=33> */
.L_x_2182:
        /* <DEDUP_REMOVED lines=38> */
.L_x_2180:
        /* <DEDUP_REMOVED lines=13> */
.L_x_2183:
        /* <DEDUP_REMOVED lines=63> */
.L_x_2184:
        /* <DEDUP_REMOVED lines=64> */
.L_x_2185:
[----:B-1----:R-:W-:-:S05]  /*17a40*/  LOP3.LUT R3, RZ, R4, RZ, 0x33, !PT ;  /* 0x00000004ff037212 */ /* 0x002fca00078e33ff */
[----:B------:R-:W-:-:S05]  /*17a50*/  IMAD.IADD R0, R0, 0x1, R3 ;  /* 0x0000000100007824 */ /* 0x000fca00078e0203 */
[----:B------:R1:W-:Y:S01]  /*17a60*/  STL [R1+0x14], R0 ;  /* 0x0000140001007387 */ /* 0x0003e20000100800 */
[----:B------:R-:W-:Y:S05]  /*17a70*/  BRA `(.L_x_2186) ;  /* 0x0000000000107947 */ /* 0x000fea0003800000 */
.L_x_2181:
[----:B------:R2:W-:Y:S01]  /*17a80*/  STL [R1+0x10], R4 ;  /* 0x0000100401007387 */ /* 0x0005e20000100800 */
[----:B------:R-:W-:-:S03]  /*17a90*/  ULDC UR42, c[0x0][0xc3c] ;  /* 0x00030f00002a7ab9 */ /* 0x000fc60000000800 */
[----:B------:R2:W-:Y:S04]  /*17aa0*/  STL [R1+0x14], RZ ;  /* 0x000014ff01007387 */ /* 0x0005e80000100800 */
[----:B------:R2:W-:Y:S02]  /*17ab0*/  STL [R1+0x18], RZ ;  /* 0x000018ff01007387 */ /* 0x0005e40000100800 */
.L_x_2186:
[----:B0-----:R-:W3:Y:S04]  /*17ac0*/  LDL R2, [R1+0x18] ;  /* 0x0000180001027983 */ /* 0x001ee80000100800 */
[----:B------:R-:W4:Y:S04]  /*17ad0*/  LDL R3, [R1+0x14] ;  /* 0x0000140001037983 */ /* 0x000f280000100800 */
[----:B--2---:R-:W2:Y:S01]  /*17ae0*/  LDL R4, [R1+0x10] ;  /* 0x0000100001047983 */ /* 0x004ea20000100800 */
[----:B-1----:R-:W0:Y:S02]  /*17af0*/  S2R R0, SR_TID.X ;  /* 0x0000000000007919 */ /* 0x002e240000002100 */
        /* <DEDUP_REMOVED lines=10> */
[----:B--2---:R0:W-:Y:S01]  /*17ba0*/  @!P0 STS.128 [R17+0x298d0], R4 ;  /* 0x0298d00411008388 */ /* 0x0041e20000000c00 */
[----:B------:R-:W-:Y:S06]  /*17bb0*/  BAR.ARV 0x5, 0x180 ;  /* 0x0146000000007b1d */ /* 0x000fec0000002000 */
.L_x_2179:
[----:B------:R-:W-:Y:S02]  /*17bc0*/  ULDC UR4, c[0x0][0xc3c] ;  /* 0x00030f0000047ab9 */ /* 0x000fe40000000800 */
[----:B------:R-:W-:-:S06]  /*17bd0*/  UISETP.GE.AND UP0, UPT, UR42, UR4, UPT ;  /* 0x000000042a00728c */ /* 0x000fcc000bf06270 */
[----:B------:R-:W-:-:S13]  /*17be0*/  PLOP3.LUT P0, PT, PT, PT, UP0, 0x80, 0x0 ;  /* 0x000000000000781c */ /* 0x000fda0003f0f008 */
[----:B------:R-:W-:Y:S05]  /*17bf0*/  @!P0 BRA `(.L_x_2187) ;  /* 0xffffffb400408947 */ /* 0x000fea000383ffff */
.L_x_2115:
[----:B------:R-:W2:Y:S01]  /*17c00*/  LDL.LU R0, [R1+0x30] ;  /* 0x0000300001007983 */ /* 0x000ea20000300800 */
[----:B------:R-:W-:Y:S01]  /*17c10*/  BSSY B0, `(.L_x_2188) ;  /* 0x000000b000007945 */ /* 0x000fe20003800000 */
[----:B01----:R-:W0:Y:S01]  /*17c20*/  S2R R4, SR_CgaCtaId ;  /* 0x0000000000047919 */ /* 0x003e220000008800 */
[----:B--2---:R-:W-:-:S05]  /*17c30*/  VIADD R0, R0, 0x1 ;  /* 0x0000000100007836 */ /* 0x004fca0000000000 */
[----:B------:R-:W-:-:S04]  /*17c40*/  LEA.HI R2, R0, R0, RZ, 0x1 ;  /* 0x0000000000027211 */ /* 0x000fc800078f08ff */
[----:B------:R-:W-:-:S05]  /*17c50*/  LOP3.LUT R3, R2, 0xfffffffe, RZ, 0xc0, !PT ;  /* 0xfffffffe02037812 */ /* 0x000fca00078ec0ff */
[----:B------:R-:W-:Y:S01]  /*17c60*/  IMAD.IADD R0, R0, 0x1, -R3 ;  /* 0x0000000100007824 */ /* 0x000fe200078e0a03 */
[----:B------:R-:W-:-:S04]  /*17c70*/  MOV R3, 0x400 ;  /* 0x0000040000037802 */ /* 0x000fc80000000f00 */
[----:B0-----:R-:W-:Y:S02]  /*17c80*/  LEA R3, R4, R3, 0x18 ;  /* 0x0000000304037211 */ /* 0x001fe400078ec0ff */
[----:B------:R-:W-:-:S04]  /*17c90*/  SHF.L.U32 R0, R0, 0x1f, RZ ;  /* 0x0000001f00007819 */ /* 0x000fc800000006ff */
[----:B------:R-:W0:Y:S02]  /*17ca0*/  SYNCS.PHASECHK.TRANS64.TRYWAIT P0, [R3+URZ+0x29820], R0 ;  /* 0x02982000030075a7 */ /* 0x000e24000800017f */
[----:B0-----:R-:W-:Y:S05]  /*17cb0*/  @!P0 BRA `(.L_x_2189) ;  /* 0x0000000c00cc8947 */ /* 0x001fea0003800000 */
.L_x_2228:
[----:B------:R-:W-:Y:S05]  /*17cc0*/  BSYNC B0 ;  /* 0x0000000000007941 */ /* 0x000fea0003800000 */
.L_x_2188:
[----:B------:R-:W-:-:S03]  /*17cd0*/  UMOV UR4, 0xffffffff ;  /* 0xffffffff00047882 */ /* 0x000fc60000000000 */
[----:B------:R-:W-:Y:S05]  /*17ce0*/  BRA.DIV UR4, `(.L_x_2190) ;  /* 0x0000000e04d47947 */ /* 0x000fea000b800000 */
[----:B0-----:R-:W0:Y:S02]  /*17cf0*/  S2R R0, SR_TID.X ;  /* 0x0000000000007919 */ /* 0x001e240000002100 */
[----:B0-----:R-:W-:-:S04]  /*17d00*/  SHF.R.U32.HI R0, RZ, 0x5, R0 ;  /* 0x00000005ff007819 */ /* 0x001fc80000011600 */
[----:B------:R-:W-:-:S05]  /*17d10*/  LOP3.LUT R0, R0, 0x3, RZ, 0xc0, !PT ;  /* 0x0000000300007812 */ /* 0x000fca00078ec0ff */
[----:B------:R0:W1:Y:S02]  /*17d20*/  SHFL.IDX PT, R14, R0, RZ, 0x1f ;  /* 0x00001fff000e7589 */ /* 0x00006400000e0000 */
.L_x_2231:
[----:B-1----:R-:W-:Y:S01]  /*17d30*/  ISETP.NE.AND P0, PT, R14, RZ, PT ;  /* 0x000000ff0e00720c */ /* 0x002fe20003f05270 */
[----:B------:R-:W-:-:S12]  /*17d40*/  BSSY B0, `(.L_x_2191) ;  /* 0x000002c000007945 */ /* 0x000fd80003800000 */
[----:B------:R-:W-:Y:S05]  /*17d50*/  @P0 BRA `(.L_x_2192) ;  /* 0x0000000000a80947 */ /* 0x000fea0003800000 */
[----:B------:R-:W-:-:S03]  /*17d60*/  UMOV UR4, 0xffffffff ;  /* 0xffffffff00047882 */ /* 0x000fc60000000000 */
[----:B------:R-:W-:Y:S05]  /*17d70*/  BRA.DIV UR4, `(.L_x_2193) ;  /* 0x0000000e04e47947 */ /* 0x000fea000b800000 */
[----:B------:R-:W-:-:S13]  /*17d80*/  ELECT P6, URZ, PT ;  /* 0x00000000003f782f */ /* 0x000fda00038c0000 */
.L_x_2234:
[----:B------:R-:W-:Y:S05]  /*17d90*/  @!P6 BRA `(.L_x_2192) ;  /* 0x000000000098e947 */ /* 0x000fea0003800000 */
[----:B------:R-:W-:-:S06]  /*17da0*/  ULOP3.LUT UR4, UR38, 0x2, URZ, 0xfc, !UPT ;  /* 0x0000000226047892 */ /* 0x000fcc000f8efc3f */
[----:B0-----:R-:W-:-:S05]  /*17db0*/  IMAD.U32 R0, RZ, RZ, UR4 ;  /* 0x00000004ff007e24 */ /* 0x001fca000f8e00ff */
[----:B------:R-:W-:-:S13]  /*17dc0*/  ISETP.NE.AND P0, PT, R0, 0x3, PT ;  /* 0x000000030000780c */ /* 0x000fda0003f05270 */
[----:B------:R-:W-:Y:S05]  /*17dd0*/  @!P0 BRA `(.L_x_2194) ;  /* 0x0000000000048947 */ /* 0x000fea0003800000 */
[----:B------:R-:W-:Y:S01]  /*17de0*/  BPT.TRAP 0x1 ;  /* 0x000000040000795c */ /* 0x000fe20000300000 */
.L_x_2194:
        /* <DEDUP_REMOVED lines=13> */
.L_x_2235:
[----:B------:R-:W1:Y:S02]  /*17ec0*/  SYNCS.PHASECHK.TRANS64.TRYWAIT P1, [R5+URZ], R0 ;  /* 0x00000000050075a7 */ /* 0x000e64000802017f */
[----:B-1----:R-:W-:Y:S05]  /*17ed0*/  @!P1 BRA `(.L_x_2196) ;  /* 0x0000000c00c09947 */ /* 0x002fea0003800000 */
.L_x_2236:
[----:B------:R-:W-:Y:S05]  /*17ee0*/  @!P0 BRA `(.L_x_2197) ;  /* 0x0000000000048947 */ /* 0x000fea0003800000 */
[----:B------:R-:W-:Y:S01]  /*17ef0*/  BPT.TRAP 0x1 ;  /* 0x000000040000795c */ /* 0x000fe20000300000 */
.L_x_2197:
[----:B-1----:R-:W-:-:S04]  /*17f00*/  IMAD R5, R18, 0x8, R3 ;  /* 0x0000000812057824 */ /* 0x002fc800078e0203 */
[----:B------:R-:W1:Y:S02]  /*17f10*/  SYNCS.PHASECHK.TRANS64.TRYWAIT P1, [R5+URZ+0x29860], R4 ;  /* 0x02986004050075a7 */ /* 0x000e64000802017f */
[----:B-1----:R-:W-:Y:S05]  /*17f20*/  @!P1 BRA `(.L_x_2198) ;  /* 0x0000000c00c09947 */ /* 0x002fea0003800000 */
.L_x_2237:
[----:B------:R-:W-:Y:S05]  /*17f30*/  @!P0 BRA `(.L_x_2199) ;  /* 0x0000000000048947 */ /* 0x000fea0003800000 */
[----:B------:R-:W-:Y:S01]  /*17f40*/  BPT.TRAP 0x1 ;  /* 0x000000040000795c */ /* 0x000fe20000300000 */
.L_x_2199:
[----:B------:R-:W-:-:S04]  /*17f50*/  IMAD R3, R2, 0x8, R3 ;  /* 0x0000000802037824 */ /* 0x000fc800078e0203 */
[----:B------:R-:W2:Y:S02]  /*17f60*/  SYNCS.PHASECHK.TRANS64.TRYWAIT P1, [R3+URZ+0x29860], R0 ;  /* 0x02986000030075a7 */ /* 0x000ea4000802017f */
[----:B--2---:R-:W-:Y:S05]  /*17f70*/  @!P1 BRA `(.L_x_2200) ;  /* 0x0000000c00c09947 */ /* 0x004fea0003800000 */
.L_x_2238:
[----:B------:R-:W-:Y:S05]  /*17f80*/  @!P0 BRA `(.L_x_2201) ;  /* 0x0000000000048947 */ /* 0x000fea0003800000 */
[----:B------:R-:W-:Y:S01]  /*17f90*/  BPT.TRAP 0x1 ;  /* 0x000000040000795c */ /* 0x000fe20000300000 */
.L_x_2201:
[----:B------:R-:W3:Y:S02]  /*17fa0*/  SYNCS.PHASECHK.TRANS64.TRYWAIT P0, [R5+URZ+0x29880], R4 ;  /* 0x02988004050075a7 */ /* 0x000ee4000800017f */
[----:B---3--:R-:W-:Y:S05]  /*17fb0*/  @!P0 BRA `(.L_x_2202) ;  /* 0x0000000c00c48947 */ /* 0x008fea0003800000 */
.L_x_2203:
[----:B----4-:R4:W0:Y:S02]  /*17fc0*/  SYNCS.PHASECHK.TRANS64.TRYWAIT P0, [R3+URZ+0x29880], R0 ;  /* 0x02988000030075a7 */ /* 0x010824000800017f */
[----:B0-----:R-:W-:Y:S05]  /*17fd0*/  @!P0 NANOSLEEP.SYNCS 0x989680 ;  /* 0x009896800000895d */ /* 0x001fea0003900000 */
[----:B------:R-:W0:Y:S02]  /*17fe0*/  @!P0 SYNCS.PHASECHK.TRANS64 P0, [R3+URZ+0x29880], R0 ;  /* 0x02988000030085a7 */ /* 0x000e24000800007f */
[----:B0-----:R-:W-:Y:S05]  /*17ff0*/  @!P0 BRA `(.L_x_2203) ;  /* 0xfffffffc00f08947 */ /* 0x001fea000383ffff */
.L_x_2192:
[----:B------:R-:W-:Y:S05]  /*18000*/  BSYNC B0 ;  /* 0x0000000000007941 */ /* 0x000fea0003800000 */
.L_x_2191:
[----:B------:R-:W-:Y:S05]  /*18010*/  EXIT ;  /* 0x000000000000794d */ /* 0x000fea0003800000 */
.L_x_2051:
[----:B0-----:R-:W-:-:S04]  /*18020*/  IMAD.U32 R3, RZ, RZ, UR41 ;  /* 0x00000029ff037e24 */ /* 0x001fc8000f8e00ff */
[----:B------:R0:W1:Y:S03]  /*18030*/  SYNCS.PHASECHK.TRANS64.TRYWAIT P0, [R3+URZ+0x29800], R2 ;  /* 0x02980002030075a7 */ /* 0x000066000800017f */
[----:B-1----:R-:W-:Y:S05]  /*18040*/  @!P0 NANOSLEEP.SYNCS 0x989680 ;  /* 0x009896800000895d */ /* 0x002fea0003900000 */
[----:B------:R-:W1:Y:S02]  /*18050*/  @!P0 SYNCS.PHASECHK.TRANS64 P0, [R3+URZ+0x29800], R2 ;  /* 0x02980002030085a7 */ /* 0x000e64000800007f */
[----:B-1----:R-:W-:Y:S05]  /*18060*/  @!P0 BRA `(.L_x_2051) ;  /* 0xfffffffc00ec8947 */ /* 0x002fea000383ffff */
[----:B------:R-:W-:Y:S05]  /*18070*/  BRA `(.L_x_2204) ;  /* 0xfffffe9c00dc7947 */ /* 0x000fea000383ffff */
.L_x_2055:
[----:B-1----:R1:W2:Y:S02]  /*18080*/  SYNCS.PHASECHK.TRANS64.TRYWAIT P2, [R2+URZ+0x29830], R3 ;  /* 0x02983003020075a7 */ /* 0x0022a4000804017f */
[----:B--2---:R-:W-:Y:S05]  /*18090*/  @!P2 NANOSLEEP.SYNCS 0x989680 ;  /* 0x009896800000a95d */ /* 0x004fea0003900000 */
[----:B------:R-:W2:Y:S02]  /*180a0*/  @!P2 SYNCS.PHASECHK.TRANS64 P2, [R2+URZ+0x29830], R3 ;  /* 0x029830030200a5a7 */ /* 0x000ea4000804007f */
[----:B--2---:R-:W-:Y:S05]  /*180b0*/  @!P2 BRA `(.L_x_2055) ;  /* 0xfffffffc00f0a947 */ /* 0x004fea000383ffff */
[----:B------:R-:W-:Y:S05]  /*180c0*/  BRA `(.L_x_2054) ;  /* 0xfffffea000007947 */ /* 0x000fea000383ffff */
.L_x_2060:
[----:B-1----:R-:W-:-:S04]  /*180d0*/  IMAD.U32 R7, RZ, RZ, UR6 ;  /* 0x00000006ff077e24 */ /* 0x002fc8000f8e00ff */
[----:B------:R1:W2:Y:S03]  /*180e0*/  SYNCS.PHASECHK.TRANS64.TRYWAIT P3, [R7+URZ+0x29830], R6 ;  /* 0x02983006070075a7 */ /* 0x0002a6000806017f */
[----:B--2---:R-:W-:Y:S05]  /*180f0*/  @!P3 NANOSLEEP.SYNCS 0x989680 ;  /* 0x009896800000b95d */ /* 0x004fea0003900000 */
[----:B------:R-:W2:Y:S02]  /*18100*/  @!P3 SYNCS.PHASECHK.TRANS64 P3, [R7+URZ+0x29830], R6 ;  /* 0x029830060700b5a7 */ /* 0x000ea4000806007f */
[----:B--2---:R-:W-:Y:S05]  /*18110*/  @!P3 BRA `(.L_x_2060) ;  /* 0xfffffffc00ecb947 */ /* 0x004fea000383ffff */
[----:B------:R-:W-:Y:S05]  /*18120*/  BRA `(.L_x_2057) ;  /* 0xfffffedc00bc7947 */ /* 0x000fea000383ffff */
.L_x_2064:
[----:B-1----:R-:W-:-:S04]  /*18130*/  IMAD.U32 R7, RZ, RZ, UR6 ;  /* 0x00000006ff077e24 */ /* 0x002fc8000f8e00ff */
[----:B------:R1:W2:Y:S03]  /*18140*/  SYNCS.PHASECHK.TRANS64.TRYWAIT P3, [R7+URZ+0x29850], R6 ;  /* 0x02985006070075a7 */ /* 0x0002a6000806017f */
[----:B--2---:R-:W-:Y:S05]  /*18150*/  @!P3 NANOSLEEP.SYNCS 0x989680 ;  /* 0x009896800000b95d */ /* 0x004fea0003900000 */
[----:B------:R-:W2:Y:S02]  /*18160*/  @!P3 SYNCS.PHASECHK.TRANS64 P3, [R7+URZ+0x29850], R6 ;  /* 0x029850060700b5a7 */ /* 0x000ea4000806007f */
[----:B--2---:R-:W-:Y:S05]  /*18170*/  @!P3 BRA `(.L_x_2064) ;  /* 0xfffffffc00ecb947 */ /* 0x004fea000383ffff */
[----:B------:R-:W-:Y:S05]  /*18180*/  BRA `(.L_x_2061) ;  /* 0xfffffee800c47947 */ /* 0x000fea000383ffff */
.L_x_2071:
[----:B-1----:R-:W-:-:S04]  /*18190*/  IMAD.U32 R7, RZ, RZ, UR6 ;  /* 0x00000006ff077e24 */ /* 0x002fc8000f8e00ff */
[----:B------:R1:W2:Y:S03]  /*181a0*/  SYNCS.PHASECHK.TRANS64.TRYWAIT P2, [R7+URZ+0x29830], R6 ;  /* 0x02983006070075a7 */ /* 0x0002a6000804017f */
[----:B--2---:R-:W-:Y:S05]  /*181b0*/  @!P2 NANOSLEEP.SYNCS 0x989680 ;  /* 0x009896800000a95d */ /* 0x004fea0003900000 */
[----:B------:R-:W2:Y:S02]  /*181c0*/  @!P2 SYNCS.PHASECHK.TRANS64 P2, [R7+URZ+0x29830], R6 ;  /* 0x029830060700a5a7 */ /* 0x000ea4000804007f */
[----:B--2---:R-:W-:Y:S05]  /*181d0*/  @!P2 BRA `(.L_x_2071) ;  /* 0xfffffffc00eca947 */ /* 0x004fea000383ffff */
[----:B------:R-:W-:Y:S05]  /*181e0*/  BRA `(.L_x_2068) ;  /* 0xffffff20002c7947 */ /* 0x000fea000383ffff */
.L_x_2075:
[----:B-1----:R-:W-:-:S04]  /*181f0*/  IMAD.U32 R7, RZ, RZ, UR6 ;  /* 0x00000006ff077e24 */ /* 0x002fc8000f8e00ff */
[----:B------:R1:W2:Y:S03]  /*18200*/  SYNCS.PHASECHK.TRANS64.TRYWAIT P2, [R7+URZ+0x29850], R6 ;  /* 0x02985006070075a7 */ /* 0x0002a6000804017f */
[----:B--2---:R-:W-:Y:S05]  /*18210*/  @!P2 NANOSLEEP.SYNCS 0x989680 ;  /* 0x009896800000a95d */ /* 0x004fea0003900000 */
[----:B------:R-:W2:Y:S02]  /*18220*/  @!P2 SYNCS.PHASECHK.TRANS64 P2, [R7+URZ+0x29850], R6 ;  /* 0x029850060700a5a7 */ /* 0x000ea4000804007f */
[----:B--2---:R-:W-:Y:S05]  /*18230*/  @!P2 BRA `(.L_x_2075) ;  /* 0xfffffffc00eca947 */ /* 0x004fea000383ffff */
[----:B------:R-:W-:Y:S05]  /*18240*/  BRA `(.L_x_2072) ;  /* 0xffffff2c00287947 */ /* 0x000fea000383ffff */
.L_x_2081:
[----:B-1----:R-:W-:-:S04]  /*18250*/  IMAD.U32 R5, RZ, RZ, UR5 ;  /* 0x00000005ff057e24 */ /* 0x002fc8000f8e00ff */
[----:B------:R1:W2:Y:S03]  /*18260*/  SYNCS.PHASECHK.TRANS64.TRYWAIT P0, [R5+URZ+0x29850], R0 ;  /* 0x02985000050075a7 */ /* 0x0002a6000800017f */
[----:B--2---:R-:W-:Y:S05]  /*18270*/  @!P0 NANOSLEEP.SYNCS 0x989680 ;  /* 0x009896800000895d */ /* 0x004fea0003900000 */
[----:B------:R-:W2:Y:S02]  /*18280*/  @!P0 SYNCS.PHASECHK.TRANS64 P0, [R5+URZ+0x29850], R0 ;  /* 0x02985000050085a7 */ /* 0x000ea4000800007f */
[----:B--2---:R-:W-:Y:S05]  /*18290*/  @!P0 BRA `(.L_x_2081) ;  /* 0xfffffffc00ec8947 */ /* 0x004fea000383ffff */
[----:B------:R-:W-:Y:S05]  /*182a0*/  BRA `(.L_x_2080) ;  /* 0xffffff5400807947 */ /* 0x000fea000383ffff */
.L_x_2131:
[----:B------:R-:W-:Y:S02]  /*182b0*/  IMAD.MOV.U32 R13, RZ, RZ, R0 ;  /* 0x000000ffff0d7224 */ /* 0x000fe400078e0000 */
[----:B------:R-:W-:Y:S02]  /*182c0*/  IMAD.MOV.U32 R12, RZ, RZ, RZ ;  /* 0x000000ffff0c7224 */ /* 0x000fe400078e00ff */
[----:B------:R-:W-:Y:S02]  /*182d0*/  IMAD.MOV.U32 R11, RZ, RZ, 0x1f ;  /* 0x0000001fff0b7424 */ /* 0x000fe400078e00ff */
[----:B------:R-:W-:-:S07]  /*182e0*/  IMAD.MOV.U32 R15, RZ, RZ, -0x1 ;  /* 0xffffffffff0f7424 */ /* 0x000fce00078e00ff */
[----:B0-2---:R-:W-:Y:S05]  /*182f0*/  WARPSYNC.COLLECTIVE R15, `(.L_x_2205) ;  /* 0x000000000f087348 */ /* 0x005fea0003c00000 */
[----:B------:R1:W3:Y:S02]  /*18300*/  SHFL.IDX P6, R14, R13, R12, R11 ;  /* 0x0000000c0d0e7389 */ /* 0x0002e400000c000b */
[----:B0123--:R-:W-:Y:S01]  /*18310*/  ENDCOLLECTIVE ;  /* 0x000000000000791b */ /* 0x00ffe20003800000 */
.L_x_2205:
[----:B------:R-:W-:Y:S05]  /*18320*/  BRA `(.L_x_2206) ;  /* 0xffffffbc00b07947 */ /* 0x000fea000383ffff */
.L_x_2133:
[----:B------:R-:W-:Y:S01]  /*18330*/  BSSY B0, `(.L_x_2207) ;  /* 0x0000006000007945 */ /* 0x000fe20003800000 */
[----:B------:R-:W-:-:S07]  /*18340*/  IMAD.MOV.U32 R15, RZ, RZ, -0x1 ;  /* 0xffffffffff0f7424 */ /* 0x000fce00078e00ff */
[----:B0-2---:R-:W-:Y:S05]  /*18350*/  WARPSYNC.COLLECTIVE R15, `(.L_x_2208) ;  /* 0x000000000f0c7348 */ /* 0x005fea0003c00000 */
[----:B------:R-:W-:Y:S02]  /*18360*/  ELECT P6, UR62, PT ;  /* 0x00000000003e782f */ /* 0x000fe400038c0000 */
[----:B------:R-:W-:Y:S01]  /*18370*/  MOV R14, UR62 ;  /* 0x0000003e000e7c02 */ /* 0x000fe20008000f00 */
[----:B0-2---:R-:W-:Y:S10]  /*18380*/  ENDCOLLECTIVE ;  /* 0x000000000000791b */ /* 0x005ff40003800000 */
.L_x_2208:
[----:B------:R-:W-:Y:S05]  /*18390*/  BSYNC B0 ;  /* 0x0000000000007941 */ /* 0x000fea0003800000 */
.L_x_2207:
[----:B------:R-:W-:Y:S05]  /*183a0*/  BRA `(.L_x_2209) ;  /* 0xffffffbc00b87947 */ /* 0x000fea000383ffff */
.L_x_2135:
[----:B-1----:R1:W2:Y:S02]  /*183b0*/  SYNCS.PHASECHK.TRANS64.TRYWAIT P0, [R2+URZ+0x29880], R3 ;  /* 0x02988003020075a7 */ /* 0x0022a4000800017f */
[----:B--2---:R-:W-:Y:S05]  /*183c0*/  @!P0 NANOSLEEP.SYNCS 0x989680 ;  /* 0x009896800000895d */ /* 0x004fea0003900000 */
[----:B------:R-:W2:Y:S02]  /*183d0*/  @!P0 SYNCS.PHASECHK.TRANS64 P0, [R2+URZ+0x29880], R3 ;  /* 0x02988003020085a7 */ /* 0x000ea4000800007f */
[----:B--2---:R-:W-:Y:S05]  /*183e0*/  @!P0 BRA `(.L_x_2135) ;  /* 0xfffffffc00f08947 */ /* 0x004fea000383ffff */
[----:B------:R-:W-:Y:S05]  /*183f0*/  BRA `(.L_x_2210) ;  /* 0xffffffc000187947 */ /* 0x000fea000383ffff */
.L_x_2137:
[----:B0-----:R0:W2:Y:S02]  /*18400*/  SYNCS.PHASECHK.TRANS64.TRYWAIT P0, [R2+URZ+0x29840], R3 ;  /* 0x02984003020075a7 */ /* 0x0010a4000800017f */
[----:B--2---:R-:W-:Y:S05]  /*18410*/  @!P0 NANOSLEEP.SYNCS 0x989680 ;  /* 0x009896800000895d */ /* 0x004fea0003900000 */
[----:B------:R-:W2:Y:S02]  /*18420*/  @!P0 SYNCS.PHASECHK.TRANS64 P0, [R2+URZ+0x29840], R3 ;  /* 0x02984003020085a7 */ /* 0x000ea4000800007f */
[----:B--2---:R-:W-:Y:S05]  /*18430*/  @!P0 BRA `(.L_x_2137) ;  /* 0xfffffffc00f08947 */ /* 0x004fea000383ffff */
[----:B------:R-:W-:Y:S05]  /*18440*/  BRA `(.L_x_2211) ;  /* 0xffffffc000687947 */ /* 0x000fea000383ffff */
.L_x_2141:
[----:B------:R-:W-:Y:S01]  /*18450*/  IMAD.MOV.U32 R13, RZ, RZ, R3 ;  /* 0x000000ffff0d7224 */ /* 0x000fe200078e0003 */
[----:B------:R-:W-:Y:S01]  /*18460*/  LOP3.LUT R7, R7, 0x7f, RZ, 0xc0, !PT ;  /* 0x0000007f07077812 */ /* 0x000fe200078ec0ff */
[----:B------:R-:W-:Y:S02]  /*18470*/  IMAD.MOV.U32 R12, RZ, RZ, RZ ;  /* 0x000000ffff0c7224 */ /* 0x000fe400078e00ff */
[----:B------:R-:W-:Y:S01]  /*18480*/  IMAD.MOV.U32 R11, RZ, RZ, 0x1c1f ;  /* 0x00001c1fff0b7424 */ /* 0x000fe200078e00ff */
[----:B------:R-:W-:Y:S01]  /*18490*/  SHF.R.U32.HI R2, RZ, 0x2, R7 ;  /* 0x00000002ff027819 */ /* 0x000fe20000011607 */
[----:B------:R-:W-:Y:S02]  /*184a0*/  IMAD.MOV.U32 R15, RZ, RZ, -0x1 ;  /* 0xffffffffff0f7424 */ /* 0x000fe400078e00ff */
[----:B------:R-:W-:Y:S02]  /*184b0*/  IMAD R0, R19, R5, RZ ;  /* 0x0000000513007224 */ /* 0x000fe400078e02ff */
[----:B------:R-:W-:-:S07]  /*184c0*/  IMAD R2, R10, 0x80, R2 ;  /* 0x000000800a027824 */ /* 0x000fce00078e0202 */
[----:B-----5:R-:W-:Y:S05]  /*184d0*/  WARPSYNC.COLLECTIVE R15, `(.L_x_2212) ;  /* 0x000000000f087348 */ /* 0x020fea0003c00000 */
[----:B------:R0:W1:Y:S02]  /*184e0*/  SHFL.IDX P6, R14, R13, R12, R11 ;  /* 0x0000000c0d0e7389 */ /* 0x00006400000c000b */
[----:B01---5:R-:W-:Y:S01]  /*184f0*/  ENDCOLLECTIVE ;  /* 0x000000000000791b */ /* 0x023fe20003800000 */
.L_x_2212:
[----:B------:R-:W-:Y:S01]  /*18500*/  ISETP.GE.AND P4, PT, R2, R0, PT ;  /* 0x000000000200720c */ /* 0x000fe20003f86270 */
[----:B------:R-:W-:Y:S02]  /*18510*/  IMAD.MOV.U32 R13, RZ, RZ, R4 ;  /* 0x000000ffff0d7224 */ /* 0x000fe400078e0004 */
[----:B------:R-:W-:-:S10]  /*18520*/  IMAD.MOV.U32 R6, RZ, RZ, R14 ;  /* 0x000000ffff067224 */ /* 0x000fd400078e000e */
[----:B------:R-:W-:Y:S05]  /*18530*/  WARPSYNC.COLLECTIVE R15, `(.L_x_2213) ;  /* 0x000000000f087348 */ /* 0x000fea0003c00000 */
[----:B------:R0:W1:Y:S02]  /*18540*/  SHFL.IDX P6, R14, R13, R12, R11 ;  /* 0x0000000c0d0e7389 */ /* 0x00006400000c000b */
[----:B01----:R-:W-:Y:S01]  /*18550*/  ENDCOLLECTIVE ;  /* 0x000000000000791b */ /* 0x003fe20003800000 */
.L_x_2213:
[----:B------:R-:W-:Y:S02]  /*18560*/  IMAD.MOV.U32 R13, RZ, RZ, R3 ;  /* 0x000000ffff0d7224 */ /* 0x000fe400078e0003 */
[----:B------:R-:W-:Y:S02]  /*18570*/  IMAD.MOV.U32 R12, RZ, RZ, 0x1 ;  /* 0x00000001ff0c7424 */ /* 0x000fe400078e00ff */
[----:B------:R-:W-:-:S07]  /*18580*/  IMAD.MOV.U32 R5, RZ, RZ, R14 ;  /* 0x000000ffff057224 */ /* 0x000fce00078e000e */
[----:B------:R-:W-:Y:S05]  /*18590*/  WARPSYNC.COLLECTIVE R15, `(.L_x_2214) ;  /* 0x000000000f087348 */ /* 0x000fea0003c00000 */
[----:B------:R0:W1:Y:S02]  /*185a0*/  SHFL.IDX P6, R14, R13, R12, R11 ;  /* 0x0000000c0d0e7389 */ /* 0x00006400000c000b */
[----:B01----:R-:W-:Y:S01]  /*185b0*/  ENDCOLLECTIVE ;  /* 0x000000000000791b */ /* 0x003fe20003800000 */
.L_x_2214:
[----:B------:R-:W-:-:S05]  /*185c0*/  @!P4 IADD3 R5, P3, R9, R5, RZ ;  /* 0x000000050905c210 */ /* 0x000fca0007f7e0ff */
[----:B------:R-:W-:-:S04]  /*185d0*/  @!P4 IMAD.X R6, RZ, RZ, R6, P3 ;  /* 0x000000ffff06c224 */ /* 0x000fc800018e0606 */
[----:B------:R-:W-:Y:S02]  /*185e0*/  @!P4 IMAD.MOV.U32 R7, RZ, RZ, R6 ;  /* 0x000000ffff07c224 */ /* 0x000fe400078e0006 */
[----:B------:R-:W-:Y:S02]  /*185f0*/  @!P4 IMAD.MOV.U32 R6, RZ, RZ, R5 ;  /* 0x000000ffff06c224 */ /* 0x000fe400078e0005 */
[----:B------:R-:W-:Y:S02]  /*18600*/  VIADD R5, R2, 0x20 ;  /* 0x0000002002057836 */ /* 0x000fe40000000000 */
[----:B------:R-:W-:Y:S01]  /*18610*/  IMAD.MOV.U32 R13, RZ, RZ, R4 ;  /* 0x000000ffff0d7224 */ /* 0x000fe200078e0004 */
[----:B------:R-:W-:Y:S01]  /*18620*/  @!PT LDS RZ, [RZ] ;  /* 0x00000000fffff984 */ /* 0x000fe20000000800 */
[----:B------:R-:W-:Y:S01]  /*18630*/  @!PT LDS RZ, [RZ] ;  /* 0x00000000fffff984 */ /* 0x000fe20000000800 */
[----:B------:R-:W-:Y:S01]  /*18640*/  @!PT LDS RZ, [RZ] ;  /* 0x00000000fffff984 */ /* 0x000fe20000000800 */
[----:B------:R0:W-:Y:S02]  /*18650*/  @!P4 LDGSTS.E.BYPASS.LTC128B.128 [R8+0x14400], desc[UR54][R6.64], !P0 ;  /* 0x144000000608cfae */ /* 0x0001e4000c101d76 */
[----:B------:R-:W-:Y:S02]  /*18660*/  ISETP.GE.AND P3, PT, R5, R0, PT ;  /* 0x000000000500720c */ /* 0x000fe40003f66270 */
[----:B------:R0:W-:Y:S01]  /*18670*/  @!P4 LDGSTS.E.BYPASS.LTC128B.128 [R8+0x16400], desc[UR54][R6.64+0x40], !P1 ;  /* 0x164000400608cfae */ /* 0x0001e2000c901d76 */
[----:B------:R-:W-:-:S10]  /*18680*/  IMAD.MOV.U32 R5, RZ, RZ, R14 ;  /* 0x000000ffff057224 */ /* 0x000fd400078e000e */
[----:B0-----:R-:W-:Y:S05]  /*18690*/  WARPSYNC.COLLECTIVE R15, `(.L_x_2215) ;  /* 0x000000000f087348 */ /* 0x001fea0003c00000 */
[----:B------:R1:W2:Y:S02]  /*186a0*/  SHFL.IDX P6, R14, R13, R12, R11 ;  /* 0x0000000c0d0e7389 */ /* 0x0002a400000c000b */
[----:B012---:R-:W-:Y:S01]  /*186b0*/  ENDCOLLECTIVE ;  /* 0x000000000000791b */ /* 0x007fe20003800000 */
.L_x_2215:
[----:B------:R-:W-:Y:S01]  /*186c0*/  @!PT LDS RZ, [RZ] ;  /* 0x00000000fffff984 */ /* 0x000fe20000000800 */
[----:B------:R-:W-:Y:S01]  /*186d0*/  @!PT LDS RZ, [RZ] ;  /* 0x00000000fffff984 */ /* 0x000fe20000000800 */
[----:B------:R-:W-:Y:S01]  /*186e0*/  @!PT LDS RZ, [RZ] ;  /* 0x00000000fffff984 */ /* 0x000fe20000000800 */
[----:B------:R0:W-:Y:S01]  /*186f0*/  @!P4 LDGSTS.E.BYPASS.LTC128B.128 [R8+0x18400], desc[UR54][R6.64+0x80], !P2 ;  /* 0x184000800608cfae */ /* 0x0001e2000d101d76 */
[----:B------:R-:W-:Y:S02]  /*18700*/  IMAD.MOV.U32 R13, RZ, RZ, R3 ;  /* 0x000000ffff0d7224 */ /* 0x000fe400078e0003 */
[----:B------:R-:W-:Y:S02]  /*18710*/  IMAD.MOV.U32 R12, RZ, RZ, 0x2 ;  /* 0x00000002ff0c7424 */ /* 0x000fe400078e00ff */
[----:B0-----:R-:W-:-:S07]  /*18720*/  IMAD.MOV.U32 R6, RZ, RZ, R14 ;  /* 0x000000ffff067224 */ /* 0x001fce00078e000e */
[----:B------:R-:W-:Y:S05]  /*18730*/  WARPSYNC.COLLECTIVE R15, `(.L_x_2216) ;  /* 0x000000000f087348 */ /* 0x000fea0003c00000 */
[----:B------:R0:W1:Y:S02]  /*18740*/  SHFL.IDX P6, R14, R13, R12, R11 ;  /* 0x0000000c0d0e7389 */ /* 0x00006400000c000b */
[----:B01----:R-:W-:Y:S01]  /*18750*/  ENDCOLLECTIVE ;  /* 0x000000000000791b */ /* 0x003fe20003800000 */
.L_x_2216:
        /* <DEDUP_REMOVED lines=16> */
.L_x_2217:
[----:B------:R-:W-:Y:S02]  /*18860*/  IMAD.MOV.U32 R13, RZ, RZ, R3 ;  /* 0x000000ffff0d7224 */ /* 0x000fe400078e0003 */
[----:B------:R-:W-:Y:S02]  /*18870*/  IMAD.MOV.U32 R12, RZ, RZ, 0x3 ;  /* 0x00000003ff0c7424 */ /* 0x000fe400078e00ff */
[----:B------:R-:W-:-:S07]  /*18880*/  IMAD.MOV.U32 R6, RZ, RZ, R14 ;  /* 0x000000ffff067224 */ /* 0x000fce00078e000e */
[----:B------:R-:W-:Y:S05]  /*18890*/  WARPSYNC.COLLECTIVE R15, `(.L_x_2218) ;  /* 0x000000000f087348 */ /* 0x000fea0003c00000 */
[----:B------:R0:W1:Y:S02]  /*188a0*/  SHFL.IDX P6, R14, R13, R12, R11 ;  /* 0x0000000c0d0e7389 */ /* 0x00006400000c000b */
[----:B01----:R-:W-:Y:S01]  /*188b0*/  ENDCOLLECTIVE ;  /* 0x000000000000791b */ /* 0x003fe20003800000 */
.L_x_2218:
        /* <DEDUP_REMOVED lines=14> */
.L_x_2219:
[----:B------:R-:W-:Y:S01]  /*189a0*/  IMAD.MOV.U32 R4, RZ, RZ, R14 ;  /* 0x000000ffff047224 */ /* 0x000fe200078e000e */
[----:B------:R-:W-:Y:S06]  /*189b0*/  BRA `(.L_x_2220) ;  /* 0xffffffc400ac7947 */ /* 0x000fec000383ffff */
.L_x_2146:
[----:B-1----:R1:W2:Y:S02]  /*189c0*/  SYNCS.PHASECHK.TRANS64.TRYWAIT P0, [R17+URZ+0x29820], R0 ;  /* 0x02982000110075a7 */ /* 0x0022a4000800017f */
[----:B--2---:R-:W-:Y:S05]  /*189d0*/  @!P0 NANOSLEEP.SYNCS 0x989680 ;  /* 0x009896800000895d */ /* 0x004fea0003900000 */
[----:B------:R-:W2:Y:S02]  /*189e0*/  @!P0 SYNCS.PHASECHK.TRANS64 P0, [R17+URZ+0x29820], R0 ;  /* 0x02982000110085a7 */ /* 0x000ea4000800007f */
[----:B--2---:R-:W-:Y:S05]  /*189f0*/  @!P0 BRA `(.L_x_2146) ;  /* 0xfffffffc00f08947 */ /* 0x004fea000383ffff */
[----:B------:R-:W-:Y:S05]  /*18a00*/  BRA `(.L_x_2221) ;  /* 0xffffffc8001c7947 */ /* 0x000fea000383ffff */
.L_x_2152:
[----:B0-----:R0:W3:Y:S02]  /*18a10*/  SYNCS.PHASECHK.TRANS64.TRYWAIT P0, [R5+URZ+0x29880], R4 ;  /* 0x02988004050075a7 */ /* 0x0010e4000800017f */
[----:B---3--:R-:W-:Y:S05]  /*18a20*/  @!P0 NANOSLEEP.SYNCS 0x989680 ;  /* 0x009896800000895d */ /* 0x008fea0003900000 */
[----:B------:R-:W3:Y:S02]  /*18a30*/  @!P0 SYNCS.PHASECHK.TRANS64 P0, [R5+URZ+0x29880], R4 ;  /* 0x02988004050085a7 */ /* 0x000ee4000800007f */
[----:B---3--:R-:W-:Y:S05]  /*18a40*/  @!P0 BRA `(.L_x_2152) ;  /* 0xfffffffc00f08947 */ /* 0x008fea000383ffff */
[----:B------:R-:W-:Y:S05]  /*18a50*/  BRA `(.L_x_2222) ;  /* 0xffffffc800d47947 */ /* 0x000fea000383ffff */
.L_x_2157:
[----:B---3--:R3:W4:Y:S02]  /*18a60*/  SYNCS.PHASECHK.TRANS64.TRYWAIT P0, [R5+URZ+0x29840], R4 ;  /* 0x02984004050075a7 */ /* 0x008724000800017f */
[----:B----4-:R-:W-:Y:S05]  /*18a70*/  @!P0 NANOSLEEP.SYNCS 0x989680 ;  /* 0x009896800000895d */ /* 0x010fea0003900000 */
[----:B------:R-:W4:Y:S02]  /*18a80*/  @!P0 SYNCS.PHASECHK.TRANS64 P0, [R5+URZ+0x29840], R4 ;  /* 0x02984004050085a7 */ /* 0x000f24000800007f */
[----:B----4-:R-:W-:Y:S05]  /*18a90*/  @!P0 BRA `(.L_x_2157) ;  /* 0xfffffffc00f08947 */ /* 0x010fea000383ffff */
[----:B------:R-:W-:Y:S05]  /*18aa0*/  BRA `(.L_x_2223) ;  /* 0xffffffcc00507947 */ /* 0x000fea000383ffff */
.L_x_2165:
[----:B---3--:R3:W4:Y:S02]  /*18ab0*/  SYNCS.PHASECHK.TRANS64.TRYWAIT P0, [R19+URZ+0x29870], R4 ;  /* 0x02987004130075a7 */ /* 0x008724000800017f */
[----:B----4-:R-:W-:Y:S05]  /*18ac0*/  @!P0 NANOSLEEP.SYNCS 0x989680 ;  /* 0x009896800000895d */ /* 0x010fea0003900000 */
[----:B------:R-:W4:Y:S02]  /*18ad0*/  @!P0 SYNCS.PHASECHK.TRANS64 P0, [R19+URZ+0x29870], R4 ;  /* 0x02987004130085a7 */ /* 0x000f24000800007f */
[----:B----4-:R-:W-:Y:S05]  /*18ae0*/  @!P0 BRA `(.L_x_2165) ;  /* 0xfffffffc00f08947 */ /* 0x010fea000383ffff */
[----:B------:R-:W-:Y:S05]  /*18af0*/  BRA `(.L_x_2224) ;  /* 0xffffffd000687947 */ /* 0x000fea000383ffff */
.L_x_2167:
[----:B----4-:R4:W0:Y:S02]  /*18b00*/  SYNCS.PHASECHK.TRANS64.TRYWAIT P0, [R19+URZ+0x29860], R0 ;  /* 0x02986000130075a7 */ /* 0x010824000800017f */
[----:B0-----:R-:W-:Y:S05]  /*18b10*/  @!P0 NANOSLEEP.SYNCS 0x989680 ;  /* 0x009896800000895d */ /* 0x001fea0003900000 */
[----:B------:R-:W0:Y:S02]  /*18b20*/  @!P0 SYNCS.PHASECHK.TRANS64 P0, [R19+URZ+0x29860], R0 ;  /* 0x02986000130085a7 */ /* 0x000e24000800007f */
[----:B0-----:R-:W-:Y:S05]  /*18b30*/  @!P0 BRA `(.L_x_2167) ;  /* 0xfffffffc00f08947 */ /* 0x001fea000383ffff */
[----:B------:R-:W-:Y:S05]  /*18b40*/  BRA `(.L_x_2225) ;  /* 0xffffffd000707947 */ /* 0x000fea000383ffff */
.L_x_2174:
[----:B0-----:R0:W1:Y:S02]  /*18b50*/  SYNCS.PHASECHK.TRANS64.TRYWAIT P1, [R16+URZ+0x29870], R3 ;  /* 0x02987003100075a7 */ /* 0x001064000802017f */
[----:B-1----:R-:W-:Y:S05]  /*18b60*/  @!P1 NANOSLEEP.SYNCS 0x989680 ;  /* 0x009896800000995d */ /* 0x002fea0003900000 */
[----:B------:R-:W1:Y:S02]  /*18b70*/  @!P1 SYNCS.PHASECHK.TRANS64 P1, [R16+URZ+0x29870], R3 ;  /* 0x02987003100095a7 */ /* 0x000e64000802007f */
[----:B-1----:R-:W-:Y:S05]  /*18b80*/  @!P1 BRA `(.L_x_2174) ;  /* 0xfffffffc00f09947 */ /* 0x002fea000383ffff */
[----:B------:R-:W-:Y:S05]  /*18b90*/  BRA `(.L_x_2226) ;  /* 0xffffffd800547947 */ /* 0x000fea000383ffff */
.L_x_2176:
[----:B0-----:R0:W1:Y:S02]  /*18ba0*/  SYNCS.PHASECHK.TRANS64.TRYWAIT P1, [R16+URZ+0x29860], R3 ;  /* 0x02986003100075a7 */ /* 0x001064000802017f */
[----:B-1----:R-:W-:Y:S05]  /*18bb0*/  @!P1 NANOSLEEP.SYNCS 0x989680 ;  /* 0x009896800000995d */ /* 0x002fea0003900000 */
[----:B------:R-:W1:Y:S02]  /*18bc0*/  @!P1 SYNCS.PHASECHK.TRANS64 P1, [R16+URZ+0x29860], R3 ;  /* 0x02986003100095a7 */ /* 0x000e64000802007f */
[----:B-1----:R-:W-:Y:S05]  /*18bd0*/  @!P1 BRA `(.L_x_2176) ;  /* 0xfffffffc00f09947 */ /* 0x002fea000383ffff */
[----:B------:R-:W-:Y:S05]  /*18be0*/  BRA `(.L_x_2227) ;  /* 0xffffffd8005c7947 */ /* 0x000fea000383ffff */
.L_x_2189:
[----:B0-----:R0:W1:Y:S02]  /*18bf0*/  SYNCS.PHASECHK.TRANS64.TRYWAIT P0, [R3+URZ+0x29820], R0 ;  /* 0x02982000030075a7 */ /* 0x001064000800017f */
[----:B-1----:R-:W-:Y:S05]  /*18c00*/  @!P0 NANOSLEEP.SYNCS 0x989680 ;  /* 0x009896800000895d */ /* 0x002fea0003900000 */
[----:B------:R-:W1:Y:S02]  /*18c10*/  @!P0 SYNCS.PHASECHK.TRANS64 P0, [R3+URZ+0x29820], R0 ;  /* 0x02982000030085a7 */ /* 0x000e64000800007f */
[----:B-1----:R-:W-:Y:S05]  /*18c20*/  @!P0 BRA `(.L_x_2189) ;  /* 0xfffffffc00f08947 */ /* 0x002fea000383ffff */
[----:B------:R-:W-:Y:S05]  /*18c30*/  BRA `(.L_x_2228) ;  /* 0xfffffff000207947 */ /* 0x000fea000383ffff */
.L_x_2190:
        /* <DEDUP_REMOVED lines=11> */
.L_x_2230:
[----:B------:R-:W-:Y:S05]  /*18cf0*/  BSYNC B0 ;  /* 0x0000000000007941 */ /* 0x000fea0003800000 */
.L_x_2229:
[----:B------:R-:W-:Y:S05]  /*18d00*/  BRA `(.L_x_2231) ;  /* 0xfffffff000087947 */ /* 0x000fea000383ffff */
.L_x_2193:
[----:B------:R-:W-:Y:S01]  /*18d10*/  BSSY B1, `(.L_x_2232) ;  /* 0x0000006000017945 */ /* 0x000fe20003800000 */
[----:B------:R-:W-:-:S07]  /*18d20*/  IMAD.MOV.U32 R15, RZ, RZ, -0x1 ;  /* 0xffffffffff0f7424 */ /* 0x000fce00078e00ff */
[----:B0-----:R-:W-:Y:S05]  /*18d30*/  WARPSYNC.COLLECTIVE R15, `(.L_x_2233) ;  /* 0x000000000f0c7348 */ /* 0x001fea0003c00000 */
[----:B------:R-:W-:Y:S02]  /*18d40*/  ELECT P6, UR62, PT ;  /* 0x00000000003e782f */ /* 0x000fe400038c0000 */
[----:B------:R-:W-:Y:S01]  /*18d50*/  MOV R14, UR62 ;  /* 0x0000003e000e7c02 */ /* 0x000fe20008000f00 */
[----:B0-----:R-:W-:Y:S10]  /*18d60*/  ENDCOLLECTIVE ;  /* 0x000000000000791b */ /* 0x001ff40003800000 */
.L_x_2233:
[----:B------:R-:W-:Y:S05]  /*18d70*/  BSYNC B1 ;  /* 0x0000000000017941 */ /* 0x000fea0003800000 */
.L_x_2232:
[----:B------:R-:W-:Y:S05]  /*18d80*/  BRA `(.L_x_2234) ;  /* 0xfffffff000007947 */ /* 0x000fea000383ffff */
.L_x_2195:
[----:B0-----:R0:W1:Y:S02]  /*18d90*/  SYNCS.PHASECHK.TRANS64.TRYWAIT P1, [R7+URZ], R4 ;  /* 0x00000004070075a7 */ /* 0x001064000802017f */
[----:B-1----:R-:W-:Y:S05]  /*18da0*/  @!P1 NANOSLEEP.SYNCS 0x989680 ;  /* 0x009896800000995d */ /* 0x002fea0003900000 */
[----:B------:R-:W1:Y:S02]  /*18db0*/  @!P1 SYNCS.PHASECHK.TRANS64 P1, [R7+URZ], R4 ;  /* 0x00000004070095a7 */ /* 0x000e64000802007f */
[----:B-1----:R-:W-:Y:S05]  /*18dc0*/  @!P1 BRA `(.L_x_2195) ;  /* 0xfffffffc00f09947 */ /* 0x002fea000383ffff */
[----:B------:R-:W-:Y:S05]  /*18dd0*/  BRA `(.L_x_2235) ;  /* 0xfffffff000387947 */ /* 0x000fea000383ffff */
.L_x_2196:
[----:B-1----:R1:W2:Y:S02]  /*18de0*/  SYNCS.PHASECHK.TRANS64.TRYWAIT P1, [R5+URZ], R0 ;  /* 0x00000000050075a7 */ /* 0x0022a4000802017f */
[----:B--2---:R-:W-:Y:S05]  /*18df0*/  @!P1 NANOSLEEP.SYNCS 0x989680 ;  /* 0x009896800000995d */ /* 0x004fea0003900000 */
[----:B------:R-:W2:Y:S02]  /*18e00*/  @!P1 SYNCS.PHASECHK.TRANS64 P1, [R5+URZ], R0 ;  /* 0x00000000050095a7 */ /* 0x000ea4000802007f */
[----:B--2---:R-:W-:Y:S05]  /*18e10*/  @!P1 BRA `(.L_x_2196) ;  /* 0xfffffffc00f09947 */ /* 0x004fea000383ffff */
[----:B------:R-:W-:Y:S05]  /*18e20*/  BRA `(.L_x_2236) ;  /* 0xfffffff0002c7947 */ /* 0x000fea000383ffff */
.L_x_2198:
[----:B-1----:R1:W2:Y:S02]  /*18e30*/  SYNCS.PHASECHK.TRANS64.TRYWAIT P1, [R5+URZ+0x29860], R4 ;  /* 0x02986004050075a7 */ /* 0x0022a4000802017f */
[----:B--2---:R-:W-:Y:S05]  /*18e40*/  @!P1 NANOSLEEP.SYNCS 0x989680 ;  /* 0x009896800000995d */ /* 0x004fea0003900000 */
[----:B------:R-:W2:Y:S02]  /*18e50*/  @!P1 SYNCS.PHASECHK.TRANS64 P1, [R5+URZ+0x29860], R4 ;  /* 0x02986004050095a7 */ /* 0x000ea4000802007f */
[----:B--2---:R-:W-:Y:S05]  /*18e60*/  @!P1 BRA `(.L_x_2198) ;  /* 0xfffffffc00f09947 */ /* 0x004fea000383ffff */
[----:B------:R-:W-:Y:S05]  /*18e70*/  BRA `(.L_x_2237) ;  /* 0xfffffff0002c7947 */ /* 0x000fea000383ffff */
.L_x_2200:
[----:B--2---:R2:W3:Y:S02]  /*18e80*/  SYNCS.PHASECHK.TRANS64.TRYWAIT P1, [R3+URZ+0x29860], R0 ;  /* 0x02986000030075a7 */ /* 0x0044e4000802017f */
[----:B---3--:R-:W-:Y:S05]  /*18e90*/  @!P1 NANOSLEEP.SYNCS 0x989680 ;  /* 0x009896800000995d */ /* 0x008fea0003900000 */
[----:B------:R-:W3:Y:S02]  /*18ea0*/  @!P1 SYNCS.PHASECHK.TRANS64 P1, [R3+URZ+0x29860], R0 ;  /* 0x02986000030095a7 */ /* 0x000ee4000802007f */
[----:B---3--:R-:W-:Y:S05]  /*18eb0*/  @!P1 BRA `(.L_x_2200) ;  /* 0xfffffffc00f09947 */ /* 0x008fea000383ffff */
[----:B------:R-:W-:Y:S05]  /*18ec0*/  BRA `(.L_x_2238) ;  /* 0xfffffff0002c7947 */ /* 0x000fea000383ffff */
.L_x_2202:
[----:B---3--:R3:W4:Y:S02]  /*18ed0*/  SYNCS.PHASECHK.TRANS64.TRYWAIT P0, [R5+URZ+0x29880], R4 ;  /* 0x02988004050075a7 */ /* 0x008724000800017f */
[----:B----4-:R-:W-:Y:S05]  /*18ee0*/  @!P0 NANOSLEEP.SYNCS 0x989680 ;  /* 0x009896800000895d */ /* 0x010fea0003900000 */
[----:B------:R-:W4:Y:S02]  /*18ef0*/  @!P0 SYNCS.PHASECHK.TRANS64 P0, [R5+URZ+0x29880], R4 ;  /* 0x02988004050085a7 */ /* 0x000f24000800007f */
[----:B----4-:R-:W-:Y:S05]  /*18f00*/  @!P0 BRA `(.L_x_2202) ;  /* 0xfffffffc00f08947 */ /* 0x010fea000383ffff */
[----:B------:R-:W-:Y:S05]  /*18f10*/  BRA `(.L_x_2203) ;  /* 0xfffffff000287947 */ /* 0x000fea000383ffff */
.L_x_2239:
        /* <DEDUP_REMOVED lines=14> */
.L_x_2807:


//--------------------- .text._ZN7cutlass13device_kernelIN5flash11enable_sm90INS1_16FlashAttnFwdSm90INS1_25CollectiveMainloopFwdSm90ILi2EN4cute5tupleIJNS5_1CILi1EEES8_S8_EEENS6_IJNS7_ILi128EEENS7_ILi160EEENS7_ILi192EEEEEELi128ENS_12float_e4m3_tEfNS_4arch4Sm90ELb1ELb0ELb1ELb1ELb0ELb1ELb0ELb1ELb1ELb1ELb1ELb0EEENS1_21CollectiveEpilogueFwdINS6_IJSA_SA_SB_EEES9_NS_10bfloat16_tESG_Li256ELb1ELb1ELb1ELb1EEENS1_36VarlenDynamicPersistentTileSchedulerILi128ELi160ELi256ELi128ELb1ELb1ELb1ELb1ELb1ELb1EEEEEEEEEvNT_6ParamsE --------------------------
	.section	.text._ZN7cutlass13device_kernelIN5flash11enable_sm90INS1_16FlashAttnFwdSm90INS1_25CollectiveMainloopFwdSm90ILi2EN4cute5tupleIJNS5_1CILi1EEES8_S8_EEENS6_IJNS7_ILi128EEENS7_ILi160EEENS7_ILi192EEEEEELi128ENS_12float_e4m3_tEfNS_4arch4Sm90ELb1ELb0ELb1ELb1ELb0ELb1ELb0ELb1ELb1ELb1ELb1ELb0EEENS1_21CollectiveEpilogueFwdINS6_IJSA_SA_SB_EEES9_NS_10bfloat16_tESG_Li256ELb1ELb1ELb1ELb1EEENS1_36VarlenDynamicPersistentTileSchedulerILi128ELi160ELi256ELi128ELb1ELb1ELb1ELb1ELb1ELb1EEEEEEEEEvNT_6ParamsE,"ax",@progbits
	.align	128
.text._ZN7cutlass13device_kernelIN5flash11enable_sm90INS1_16FlashAttnFwdSm90INS1_25CollectiveMainloopFwdSm90ILi2EN4cute5tupleIJNS5_1CILi1EEES8_S8_EEENS6_IJNS7_ILi128EEENS7_ILi160EEENS7_ILi192EEEEEELi128ENS_12float_e4m3_tEfNS_4arch4Sm90ELb1ELb0ELb1ELb1ELb0ELb1ELb0ELb1ELb1ELb1ELb1ELb0EEENS1_21CollectiveEpilogueFwdINS6_IJSA_SA_SB_EEES9_NS_10bfloat16_tESG_Li256ELb1ELb1ELb1ELb1EEENS1_36VarlenDynamicPersistentTileSchedulerILi128ELi160ELi256ELi128ELb1ELb1ELb1ELb1ELb1ELb1EEEEEEEEEvNT_6ParamsE:
        .type           _ZN7cutlass13device_kernelIN5flash11enable_sm90INS1_16FlashAttnFwdSm90INS1_25CollectiveMainloopFwdSm90ILi2EN4cute5tupleIJNS5_1CILi1EEES8_S8_EEENS6_IJNS7_ILi128EEENS7_ILi160EEENS7_ILi192EEEEEELi128ENS_12float_e4m3_tEfNS_4arch4Sm90ELb1ELb0ELb1ELb1ELb0ELb1ELb0ELb1ELb1ELb1ELb1ELb0EEENS1_21CollectiveEpilogueFwdINS6_IJSA_SA_SB_EEES9_NS_10bfloat16_tESG_Li256ELb1ELb1ELb1ELb1EEENS1_36VarlenDynamicPersistentTileSchedulerILi128ELi160ELi256ELi128ELb1ELb1ELb1ELb1ELb1ELb1EEEEEEEEEvNT_6ParamsE,@function
        .size           _ZN7cutlass13device_kernelIN5flash11enable_sm90INS1_16FlashAttnFwdSm90INS1_25CollectiveMainloopFwdSm90ILi2EN4cute5tupleIJNS5_1CILi1EEES8_S8_EEENS6_IJNS7_ILi128EEENS7_ILi160EEENS7_ILi192EEEEEELi128ENS_12float_e4m3_tEfNS_4arch4Sm90ELb1ELb0ELb1ELb1ELb0ELb1ELb0ELb1ELb1ELb1ELb1ELb0EEENS1_21CollectiveEpilogueFwdINS6_IJSA_SA_SB_EEES9_NS_10bfloat16_tESG_Li256ELb1ELb1ELb1ELb1EEENS1_36VarlenDynamicPersistentTileSchedulerILi128ELi160ELi256ELi128ELb1ELb1ELb1ELb1ELb1ELb1EEEEEEEEEvNT_6ParamsE,(.L_x_2808 - _ZN7cutlass13device_kernelIN5flash11enable_sm90INS1_16FlashAttnFwdSm90INS1_25CollectiveMainloopFwdSm90ILi2EN4cute5tupleIJNS5_1CILi1EEES8_S8_EEENS6_IJNS7_ILi128EEENS7_ILi160EEENS7_ILi192EEEEEELi128ENS_12float_e4m3_tEfNS_4arch4Sm90ELb1ELb0ELb1ELb1ELb0ELb1ELb0ELb1ELb1ELb1ELb1ELb0EEENS1_21CollectiveEpilogueFwdINS6_IJSA_SA_SB_EEES9_NS_10bfloat16_tESG_Li256ELb1ELb1ELb1ELb1EEENS1_36VarlenDynamicPersistentTileSchedulerILi128ELi160ELi256ELi128ELb1ELb1ELb1ELb1ELb1ELb1EEEEEEEEEvNT_6ParamsE)
        .other          _ZN7cutlass13device_kernelIN5flash11enable_sm90INS1_16FlashAttnFwdSm90INS1_25CollectiveMainloopFwdSm90ILi2EN4cute5tupleIJNS5_1CILi1EEES8_S8_EEENS6_IJNS7_ILi128EEENS7_ILi160EEENS7_ILi192EEEEEELi128ENS_12float_e4m3_tEfNS_4arch4Sm90ELb1ELb0ELb1ELb1ELb0ELb1ELb0ELb1ELb1ELb1ELb1ELb0EEENS1_21CollectiveEpilogueFwdINS6_IJSA_SA_SB_EEES9_NS_10bfloat16_tESG_Li256ELb1ELb1ELb1ELb1EEENS1_36VarlenDynamicPersistentTileSchedulerILi128ELi160ELi256ELi128ELb1ELb1ELb1ELb1ELb1ELb1EEEEEEEEEvNT_6ParamsE,@"STO_CUDA_ENTRY STV_DEFAULT"
_ZN7cutlass13device_kernelIN5flash11enable_sm90INS1_16FlashAttnFwdSm90INS1_25CollectiveMainloopFwdSm90ILi2EN4cute5tupleIJNS5_1CILi1EEES8_S8_EEENS6_IJNS7_ILi128EEENS7_ILi160EEENS7_ILi192EEEEEELi128ENS_12float_e4m3_tEfNS_4arch4Sm90ELb1ELb0ELb1ELb1ELb0ELb1ELb0ELb1ELb1ELb1ELb1ELb0EEENS1_21CollectiveEpilogueFwdINS6_IJSA_SA_SB_EEES9_NS_10bfloat16_tESG_Li256ELb1ELb1ELb1ELb1EEENS1_36VarlenDynamicPersistentTileSchedulerILi128ELi160ELi256ELi128ELb1ELb1ELb1ELb1ELb1ELb1EEEEEEEEEvNT_6ParamsE:
        /* <DEDUP_REMOVED lines=24> */
.L_x_2241:
[----:B------:R-:W-:Y:S05]  /*0180*/  BSYNC B0 ;  /* 0x0000000000007941 */ /* 0x000fea0003800000 */
.L_x_2240:
        /* <DEDUP_REMOVED lines=41> */
.L_x_2242:
        /* <DEDUP_REMOVED lines=22> */
.L_x_2243:
        /* <DEDUP_REMOVED lines=18> */
.L_x_2244:
        /* <DEDUP_REMOVED lines=22> */
.L_x_2245:
        /* <DEDUP_REMOVED lines=22> */
.L_x_2246:
        /* <DEDUP_REMOVED lines=8> */
.L_x_2249:
        /* <DEDUP_REMOVED lines=24> */
[----:B------:R-:W-:Y:S02]  /*0b60*/  R2UR UR52, R16 ;  /* 0x00000000103472ca */ /* 0x000fe400000e0000 */
[----:B------:R-:W-:Y:S01]  /*0b70*/  CS2R R190, SRZ ;  /* 0x0000000000be7805 */ /* 0x000fe2000001ff00 */
[----:B------:R-:W-:Y:S01]  /*0b80*/  IMAD.MOV.U32 R189, RZ, RZ, RZ ;  /* 0x000000ffffbd7224 */ /* 0x000fe200078e00ff */
[----:B------:R-:W-:Y:S01]  /*0b90*/  ULOP3.LUT UR53, UR36, 0x1, URZ, 0xfc, !UPT ;  /* 0x0000000124357892 */ /* 0x000fe2000f8efc3f */
[----:B------:R-:W-:-:S08]  /*0ba0*/  UMOV UR43, URZ ;  /* 0x0000003f002b7c82 */ /* 0x000fd00008000000 */
[----:B------:R-:W-:Y:S01]  /*0bb0*/  UIADD3 UR52, UR52, 0x14400, URZ ;  /* 0x0001440034347890 */ /* 0x000fe2000fffe03f */
[----:B0-----:R-:W-:-:S05]  /*0bc0*/  VIADD R0, R0, 0xffffff80 ;  /* 0xffffff8000007836 */ /* 0x001fca0000000000 */
[----:B------:R-:W-:Y:S02]  /*0bd0*/  SHF.R.S32.HI R3, RZ, 0x1f, R0 ;  /* 0x0000001fff037819 */ /* 0x000fe40000011400 */
[-C--:B------:R-:W-:Y:S02]  /*0be0*/  LEA.HI R7, R0, R0.reuse, RZ, 0x1 ;  /* 0x0000000000077211 */ /* 0x080fe400078f08ff */
[CC--:B------:R-:W-:Y:S02]  /*0bf0*/  LEA.HI R5, R3.reuse, R0.reuse, RZ, 0x5 ;  /* 0x0000000003057211 */ /* 0x0c0fe400078f28ff */
[CC--:B------:R-:W-:Y:S02]  /*0c00*/  LEA.HI R4, R3.reuse, R0.reuse, RZ, 0x4 ;  /* 0x0000000003047211 */ /* 0x0c0fe400078f20ff */
[----:B------:R-:W-:Y:S01]  /*0c10*/  LEA.HI R2, R3, R0, RZ, 0x7 ;  /* 0x0000000003027211 */ /* 0x000fe200078f38ff */
[----:B------:R-:W-:Y:S01]  /*0c20*/  IMAD.SHL.U32 R6, R5, 0x20, RZ ;  /* 0x0000002005067824 */ /* 0x000fe200078e00ff */
[----:B------:R-:W-:-:S02]  /*0c30*/  SHF.R.S32.HI R5, RZ, 0x4, R4 ;  /* 0x00000004ff057819 */ /* 0x000fc40000011404 */
[CC--:B------:R-:W-:Y:S02]  /*0c40*/  LEA.HI R8, R3.reuse, R0.reuse, RZ, 0x2 ;  /* 0x0000000003087211 */ /* 0x0c0fe400078f10ff */
[----:B------:R-:W-:Y:S02]  /*0c50*/  LEA.HI R12, R3, R0, RZ, 0x3 ;  /* 0x00000000030c7211 */ /* 0x000fe400078f18ff */
[C---:B------:R-:W-:Y:S02]  /*0c60*/  LOP3.LUT R3, R4.reuse, 0x3fffff0, RZ, 0xc0, !PT ;  /* 0x03fffff004037812 */ /* 0x040fe400078ec0ff */
[----:B------:R-:W-:Y:S02]  /*0c70*/  LEA.HI R4, R4, R5, RZ, 0x1 ;  /* 0x0000000504047211 */ /* 0x000fe400078f08ff */
[----:B------:R-:W-:Y:S02]  /*0c80*/  IADD3 R3, R0, -R3, RZ ;  /* 0x8000000300037210 */ /* 0x000fe40007ffe0ff */
[----:B------:R-:W-:-:S02]  /*0c90*/  LOP3.LUT R6, R6, 0xfffffc00, RZ, 0xc0, !PT ;  /* 0xfffffc0006067812 */ /* 0x000fc400078ec0ff */
[----:B------:R-:W-:Y:S02]  /*0ca0*/  LOP3.LUT R4, R4, 0x1ffffffe, RZ, 0xc0, !PT ;  /* 0x1ffffffe04047812 */ /* 0x000fe400078ec0ff */
[----:B------:R-:W-:Y:S01]  /*0cb0*/  LOP3.LUT R9, R7, 0xfffffffe, RZ, 0xc0, !PT ;  /* 0xfffffffe07097812 */ /* 0x000fe200078ec0ff */
[----:B------:R-:W-:Y:S01]  /*0cc0*/  IMAD R3, R3, 0x40, R6 ;  /* 0x0000004003037824 */ /* 0x000fe200078e0206 */
[----:B------:R-:W-:Y:S01]  /*0cd0*/  LOP3.LUT R17, R2, 0xffffff80, RZ, 0xc0, !PT ;  /* 0xffffff8002117812 */ /* 0x000fe200078ec0ff */
[----:B------:R-:W-:Y:S01]  /*0ce0*/  IMAD.IADD R4, R5, 0x1, -R4 ;  /* 0x0000000105047824 */ /* 0x000fe200078e0a04 */
[----:B------:R-:W-:Y:S01]  /*0cf0*/  SHF.R.S32.HI R188, RZ, 0x1, R7 ;  /* 0x00000001ffbc7819 */ /* 0x000fe20000011407 */
[----:B------:R-:W-:Y:S01]  /*0d00*/  IMAD.IADD R18, R0, 0x1, -R9 ;  /* 0x0000000100127824 */ /* 0x000fe200078e0a09 */
[----:B------:R-:W-:Y:S01]  /*0d10*/  LOP3.LUT R19, R8, 0xfffffffc, RZ, 0xc0, !PT ;  /* 0xfffffffc08137812 */ /* 0x000fe200078ec0ff */
[----:B------:R-:W-:Y:S01]  /*0d20*/  IMAD.IADD R26, R0, 0x1, -R17 ;  /* 0x00000001001a7824 */ /* 0x000fe200078e0a11 */
[----:B------:R-:W-:Y:S01]  /*0d30*/  LOP3.LUT R11, R12, 0xfffffff8, RZ, 0xc0, !PT ;  /* 0xfffffff80c0b7812 */ /* 0x000fe200078ec0ff */
[----:B------:R-:W-:Y:S01]  /*0d40*/  IMAD R3, R4, 0x8, R3 ;  /* 0x0000000804037824 */ /* 0x000fe200078e0203 */
[----:B------:R-:W-:Y:S01]  /*0d50*/  IADD3 R221, R188, 0x80, RZ ;  /* 0x00000080bcdd7810 */ /* 0x000fe20007ffe0ff */
[C---:B------:R-:W-:Y:S01]  /*0d60*/  IMAD.IADD R19, R0.reuse, 0x1, -R19 ;  /* 0x0000000100137824 */ /* 0x040fe200078e0a13 */
[----:B------:R0:W-:Y:S01]  /*0d70*/  STL [R1+0x10], R18 ;  /* 0x0000101201007387 */ /* 0x0001e20000100800 */
[----:B------:R-:W-:Y:S01]  /*0d80*/  IMAD.IADD R216, R0, 0x1, -R11 ;  /* 0x0000000100d87824 */ /* 0x000fe200078e0a0b */
[----:B------:R-:W-:Y:S01]  /*0d90*/  SHF.R.S32.HI R0, RZ, 0x1f, R221 ;  /* 0x0000001fff007819 */ /* 0x000fe200000114dd */
[----:B------:R-:W-:Y:S01]  /*0da0*/  IMAD.SHL.U32 R22, R18, 0x8, RZ ;  /* 0x0000000812167824 */ /* 0x000fe200078e00ff */
[----:B------:R-:W-:Y:S01]  /*0db0*/  STL [R1+0x1c], R26 ;  /* 0x00001c1a01007387 */ /* 0x000fe20000100800 */
[----:B------:R-:W-:Y:S01]  /*0dc0*/  SHF.R.S32.HI R11, RZ, 0x1f, R7 ;  /* 0x0000001fff0b7819 */ /* 0x000fe20000011407 */
[----:B------:R-:W-:Y:S01]  /*0dd0*/  IMAD.SHL.U32 R207, R216, 0x8, RZ ;  /* 0x00000008d8cf7824 */ /* 0x000fe200078e00ff */
[--C-:B------:R-:W-:Y:S01]  /*0de0*/  SHF.R.S32.HI R9, RZ, 0x2, R8.reuse ;  /* 0x00000002ff097819 */ /* 0x100fe20000011408 */
[----:B------:R1:W-:Y:S01]  /*0df0*/  STL [R1+0x70], R3 ;  /* 0x0000700301007387 */ /* 0x0003e20000100800 */
[----:B------:R-:W-:Y:S01]  /*0e00*/  SHF.R.S32.HI R10, RZ, 0x1f, R8 ;  /* 0x0000001fff0a7819 */ /* 0x000fe20000011408 */
[----:B------:R-:W-:Y:S01]  /*0e10*/  VIADD R192, R22, 0x20 ;  /* 0x0000002016c07836 */ /* 0x000fe20000000000 */
[----:B------:R-:W-:Y:S01]  /*0e20*/  LEA.HI R11, R11, R188, RZ, 0x3 ;  /* 0x000000bc0b0b7211 */ /* 0x000fe200078f18ff */
[----:B0-----:R-:W-:Y:S01]  /*0e30*/  IMAD.SHL.U32 R18, R18, 0x10, RZ ;  /* 0x0000001012127824 */ /* 0x001fe200078e00ff */
[----:B------:R-:W-:Y:S01]  /*0e40*/  LEA.HI R10, R10, R9, RZ, 0x2 ;  /* 0x000000090a0a7211 */ /* 0x000fe200078f10ff */
[C---:B------:R-:W-:Y:S01]  /*0e50*/  VIADD R195, R22.reuse, 0x40 ;  /* 0x0000004016c37836 */ /* 0x040fe20000000000 */
[-C--:B------:R-:W-:Y:S01]  /*0e60*/  LEA.HI R20, R221, R221.reuse, RZ, 0x1 ;  /* 0x000000dddd147211 */ /* 0x080fe200078f08ff */
[----:B------:R-:W-:Y:S01]  /*0e70*/  VIADD R196, R22, 0x50 ;  /* 0x0000005016c47836 */ /* 0x000fe20000000000 */
[----:B------:R-:W-:Y:S01]  /*0e80*/  LOP3.LUT R11, R11, 0xfffffff8, RZ, 0xc0, !PT ;  /* 0xfffffff80b0b7812 */ /* 0x000fe200078ec0ff */
[----:B------:R-:W-:Y:S01]  /*0e90*/  VIADD R215, R207, 0x40 ;  /* 0x00000040cfd77836 */ /* 0x000fe20000000000 */
[----:B-1----:R-:W-:Y:S01]  /*0ea0*/  LEA.HI R3, R0, R221, RZ, 0x3 ;  /* 0x000000dd00037211 */ /* 0x002fe200078f18ff */
[----:B------:R-:W-:Y:S01]  /*0eb0*/  VIADD R194, R22, 0x10 ;  /* 0x0000001016c27836 */ /* 0x000fe20000000000 */
[----:B------:R-:W-:Y:S01]  /*0ec0*/  LEA.HI R0, R19, R19, RZ, 0x1 ;  /* 0x0000001313007211 */ /* 0x000fe200078f08ff */
[----:B------:R-:W-:Y:S01]  /*0ed0*/  IMAD.IADD R8, R188, 0x1, -R11 ;  /* 0x00000001bc087824 */ /* 0x000fe200078e0a0b */
[----:B------:R-:W-:Y:S01]  /*0ee0*/  LOP3.LUT R10, R10, 0xfffffffc, RZ, 0xc0, !PT ;  /* 0xfffffffc0a0a7812 */ /* 0x000fe200078ec0ff */
[----:B------:R-:W-:Y:S01]  /*0ef0*/  IMAD.SHL.U32 R6, R3, 0x40, RZ ;  /* 0x0000004003067824 */ /* 0x000fe200078e00ff */
[----:B------:R-:W-:Y:S01]  /*0f00*/  LOP3.LUT R0, R0, 0x1ffffffe, RZ, 0xc0, !PT ;  /* 0x1ffffffe00007812 */ /* 0x000fe200078ec0ff */
[----:B------:R-:W-:Y:S01]  /*0f10*/  IMAD.IADD R3, R22, 0x1, R192 ;  /* 0x0000000116037824 */ /* 0x000fe200078e02c0 */
[----:B------:R-:W-:Y:S01]  /*0f20*/  LOP3.LUT R4, R20, 0x3fffffe, RZ, 0xc0, !PT ;  /* 0x03fffffe14047812 */ /* 0x000fe200078ec0ff */
[----:B------:R-:W-:Y:S01]  /*0f30*/  IMAD.IADD R10, R9, 0x1, -R10 ;  /* 0x00000001090a7824 */ /* 0x000fe200078e0a0a */
[----:B------:R-:W-:Y:S01]  /*0f40*/  LOP3.LUT R9, R6, 0xfffffe00, RZ, 0xc0, !PT ;  /* 0xfffffe0006097812 */ /* 0x000fe200078ec0ff */
[----:B------:R-:W-:Y:S01]  /*0f50*/  IMAD.IADD R211, R19, 0x1, -R0 ;  /* 0x0000000113d37824 */ /* 0x000fe200078e0a00 */
[----:B------:R-:W-:Y:S01]  /*0f60*/  SHF.R.S32.HI R0, RZ, 0x1f, R3 ;  /* 0x0000001fff007819 */ /* 0x000fe20000011403 */
[----:B------:R0:W-:Y:S01]  /*0f70*/  STL [R1+0x6c], R8 ;  /* 0x00006c0801007387 */ /* 0x0001e20000100800 */
[----:B------:R-:W-:Y:S01]  /*0f80*/  IADD3 R4, R221, -R4, RZ ;  /* 0x80000004dd047210 */ /* 0x000fe20007ffe0ff */
[----:B------:R-:W-:Y:S01]  /*0f90*/  IMAD.SHL.U32 R198, R10, 0x80, RZ ;  /* 0x000000800ac67824 */ /* 0x000fe200078e00ff */
[-C--:B------:R-:W-:Y:S01]  /*0fa0*/  LEA.HI R19, R0, R3.reuse, RZ, 0x4 ;  /* 0x0000000300137211 */ /* 0x080fe200078f20ff */
[----:B------:R-:W-:Y:S01]  /*0fb0*/  IMAD.IADD R11, R22, 0x1, R195 ;  /* 0x00000001160b7824 */ /* 0x000fe200078e02c3 */
[----:B------:R-:W-:Y:S01]  /*0fc0*/  LEA.HI R17, R0, R3, RZ, 0x6 ;  /* 0x0000000300117211 */ /* 0x000fe200078f30ff */
[----:B------:R-:W-:Y:S01]  /*0fd0*/  IMAD R202, R4, 0x40, R9 ;  /* 0x0000004004ca7824 */ /* 0x000fe200078e0209 */
[----:B------:R-:W-:Y:S01]  /*0fe0*/  SHF.L.U32 R0, R8, 0x7, RZ ;  /* 0x0000000708007819 */ /* 0x000fe200000006ff */
[----:B------:R-:W-:Y:S01]  /*0ff0*/  VIADD R193, R22, 0x30 ;  /* 0x0000003016c17836 */ /* 0x000fe20000000000 */
[----:B------:R-:W-:Y:S01]  /*1000*/  SHF.R.S32.HI R4, RZ, 0x1f, R26 ;  /* 0x0000001fff047819 */ /* 0x000fe2000001141a */
[----:B------:R-:W-:Y:S01]  /*1010*/  IMAD.SHL.U32 R17, R17, 0x80, RZ ;  /* 0x0000008011117824 */ /* 0x000fe200078e00ff */
[----:B------:R-:W-:-:S02]  /*1020*/  LOP3.LUT R3, R0, 0x380, RZ, 0xc0, !PT ;  /* 0x0000038000037812 */ /* 0x000fc400078ec0ff */
[----:B------:R-:W-:Y:S02]  /*1030*/  LEA.HI R7, R7, R188, RZ, 0x1 ;  /* 0x000000bc07077211 */ /* 0x000fe400078f08ff */
[----:B0-----:R-:W-:Y:S02]  /*1040*/  LEA.HI R8, R4, R26, RZ, 0x2 ;  /* 0x0000001a04087211 */ /* 0x001fe400078f10ff */
[----:B------:R-:W-:Y:S02]  /*1050*/  SHF.R.U32.HI R0, RZ, 0x3, R3 ;  /* 0x00000003ff007819 */ /* 0x000fe40000011603 */
[----:B------:R-:W-:Y:S02]  /*1060*/  LOP3.LUT R3, R3, 0x10, R18, 0xf8, !PT ;  /* 0x0000001003037812 */ /* 0x000fe400078ef812 */
[----:B------:R-:W-:Y:S02]  /*1070*/  LOP3.LUT R7, R7, 0x3fffffe, RZ, 0xc0, !PT ;  /* 0x03fffffe07077812 */ /* 0x000fe400078ec0ff */
[----:B------:R-:W-:-:S02]  /*1080*/  SHF.R.S32.HI R6, RZ, 0x2, R8 ;  /* 0x00000002ff067819 */ /* 0x000fc40000011408 */
[----:B------:R-:W-:Y:S02]  /*1090*/  SHF.R.S32.HI R9, RZ, 0x1f, R8 ;  /* 0x0000001fff097819 */ /* 0x000fe40000011408 */
[----:B------:R-:W-:Y:S01]  /*10a0*/  LOP3.LUT R214, R3, R0, RZ, 0x3c, !PT ;  /* 0x0000000003d67212 */ /* 0x000fe200078e3cff */
[----:B------:R-:W-:Y:S01]  /*10b0*/  IMAD.IADD R0, R188, 0x1, -R7 ;  /* 0x00000001bc007824 */ /* 0x000fe200078e0a07 */
[----:B------:R-:W-:Y:S01]  /*10c0*/  LEA.HI R9, R9, R6, RZ, 0x3 ;  /* 0x0000000609097211 */ /* 0x000fe200078f18ff */
[----:B------:R-:W-:Y:S01]  /*10d0*/  IMAD.MOV.U32 R3, RZ, RZ, 0x20 ;  /* 0x00000020ff037424 */ /* 0x000fe200078e00ff */
[----:B------:R-:W-:Y:S01]  /*10e0*/  SHF.R.S32.HI R25, RZ, 0x7, R2 ;  /* 0x00000007ff197819 */ /* 0x000fe20000011402 */
[----:B------:R-:W-:Y:S01]  /*10f0*/  IMAD R214, R5, 0x400, R214 ;  /* 0x0000040005d67824 */ /* 0x000fe200078e02d6 */
[----:B------:R-:W-:Y:S01]  /*1100*/  LOP3.LUT R9, R9, 0xfffffff8, RZ, 0xc0, !PT ;  /* 0xfffffff809097812 */ /* 0x000fe200078ec0ff */
[----:B------:R-:W-:Y:S01]  /*1110*/  IMAD.MOV.U32 R7, RZ, RZ, R15 ;  /* 0x000000ffff077224 */ /* 0x000fe200078e000f */
[----:B------:R-:W-:-:S02]  /*1120*/  LEA.HI R4, R4, R26, RZ, 0x5 ;  /* 0x0000001a04047211 */ /* 0x000fc400078f28ff */
[----:B------:R-:W-:Y:S01]  /*1130*/  LEA.HI R2, R2, R25, RZ, 0x1 ;  /* 0x0000001902027211 */ /* 0x000fe200078f08ff */
[----:B------:R-:W-:Y:S01]  /*1140*/  IMAD.IADD R9, R6, 0x1, -R9 ;  /* 0x0000000106097824 */ /* 0x000fe200078e0a09 */
[----:B------:R-:W-:Y:S01]  /*1150*/  LEA R0, R5, R0, 0x3 ;  /* 0x0000000005007211 */ /* 0x000fe200078e18ff */
[----:B------:R-:W-:Y:S01]  /*1160*/  IMAD.MOV.U32 R5, RZ, RZ, R13 ;  /* 0x000000ffff057224 */ /* 0x000fe200078e000d */
[----:B------:R-:W-:Y:S01]  /*1170*/  LOP3.LUT R198, R198, 0x180, RZ, 0xc0, !PT ;  /* 0x00000180c6c67812 */ /* 0x000fe200078ec0ff */
[----:B------:R-:W-:Y:S01]  /*1180*/  IMAD.MOV.U32 R6, RZ, RZ, R14 ;  /* 0x000000ffff067224 */ /* 0x000fe200078e000e */
[----:B------:R-:W-:Y:S01]  /*1190*/  SHF.R.S32.HI R24, RZ, 0x1f, R11 ;  /* 0x0000001fff187819 */ /* 0x000fe2000001140b */
[----:B------:R-:W-:Y:S01]  /*11a0*/  IMAD.SHL.U32 R200, R0, 0x40, RZ ;  /* 0x0000004000c87824 */ /* 0x000fe200078e00ff */
[----:B------:R-:W-:Y:S02]  /*11b0*/  SHF.R.S32.HI R4, RZ, 0x5, R4 ;  /* 0x00000005ff047819 */ /* 0x000fe40000011404 */
[----:B------:R-:W-:-:S02]  /*11c0*/  LOP3.LUT R2, R2, 0x3fffffe, RZ, 0xc0, !PT ;  /* 0x03fffffe02027812 */ /* 0x000fc400078ec0ff */
[----:B------:R-:W-:Y:S01]  /*11d0*/  LOP3.LUT R0, R198, 0x30, R19, 0xf8, !PT ;  /* 0x00000030c6007812 */ /* 0x000fe200078ef813 */
[----:B------:R-:W-:Y:S01]  /*11e0*/  IMAD R9, R4, 0x10, R9 ;  /* 0x0000001004097824 */ /* 0x000fe200078e0209 */
[----:B------:R-:W-:Y:S02]  /*11f0*/  SHF.R.U32.HI R199, RZ, 0x3, R198 ;  /* 0x00000003ffc77819 */ /* 0x000fe400000116c6 */
[CC--:B------:R-:W-:Y:S02]  /*1200*/  LEA.HI R21, R24.reuse, R11.reuse, RZ, 0x4 ;  /* 0x0000000b18157211 */ /* 0x0c0fe400078f20ff */
[----:B------:R-:W-:Y:S02]  /*1210*/  IADD3 R2, R25, -R2, RZ ;  /* 0x8000000219027210 */ /* 0x000fe40007ffe0ff */
[----:B------:R-:W-:Y:S02]  /*1220*/  LEA.HI R11, R24, R11, RZ, 0x6 ;  /* 0x0000000b180b7211 */ /* 0x000fe400078f30ff */
[----:B------:R-:W-:-:S02]  /*1230*/  LOP3.LUT R17, R17, 0xffffe000, RZ, 0xc0, !PT ;  /* 0xffffe00011117812 */ /* 0x000fc400078ec0ff */
[-C--:B------:R-:W-:Y:S01]  /*1240*/  LOP3.LUT R0, R0, R199.reuse, RZ, 0x3c, !PT ;  /* 0x000000c700007212 */ /* 0x080fe200078e3cff */
[----:B------:R-:W-:Y:S01]  /*1250*/  IMAD.SHL.U32 R11, R11, 0x80, RZ ;  /* 0x000000800b0b7824 */ /* 0x000fe200078e00ff */
[----:B------:R-:W-:Y:S02]  /*1260*/  LOP3.LUT R8, R8, 0x7ffffffc, RZ, 0xc0, !PT ;  /* 0x7ffffffc08087812 */ /* 0x000fe400078ec0ff */
[----:B------:R-:W-:Y:S01]  /*1270*/  LOP3.LUT P0, RZ, R10, 0x2, RZ, 0xc0, !PT ;  /* 0x000000020aff7812 */ /* 0x000fe2000780c0ff */
[----:B------:R-:W-:Y:S01]  /*1280*/  IMAD R10, R2, 0x40, R9 ;  /* 0x00000040020a7824 */ /* 0x000fe200078e0209 */
[-C--:B------:R-:W-:Y:S01]  /*1290*/  IADD3 R25, R0, R200.reuse, R17 ;  /* 0x000000c800197210 */ /* 0x080fe20007ffe011 */
[----:B------:R-:W-:Y:S01]  /*12a0*/  IMAD.IADD R8, R26, 0x1, -R8 ;  /* 0x000000011a087824 */ /* 0x000fe200078e0a08 */
[----:B------:R-:W-:Y:S01]  /*12b0*/  SHF.R.S32.HI R2, RZ, 0x1f, R195 ;  /* 0x0000001fff027819 */ /* 0x000fe200000114c3 */
[----:B------:R-:W-:Y:S01]  /*12c0*/  IMAD R211, R211, 0x8, R10 ;  /* 0x00000008d3d37824 */ /* 0x000fe200078e020a */
[----:B------:R-:W-:Y:S01]  /*12d0*/  LOP3.LUT R4, R198, 0x30, R21, 0xf8, !PT ;  /* 0x00000030c6047812 */ /* 0x000fe200078ef815 */
[----:B------:R-:W-:Y:S01]  /*12e0*/  STL [R1+0x68], R10 ;  /* 0x0000680a01007387 */ /* 0x000fe20000100800 */
[----:B------:R-:W-:Y:S01]  /*12f0*/  SHF.R.S32.HI R0, RZ, 0x3, R12 ;  /* 0x00000003ff007819 */ /* 0x000fe2000001140c */
[----:B------:R-:W-:Y:S01]  /*1300*/  IMAD.SHL.U32 R208, R8, 0x2, RZ ;  /* 0x0000000208d07824 */ /* 0x000fe200078e00ff */
[----:B------:R-:W-:Y:S01]  /*1310*/  SHF.R.S32.HI R0, RZ, 0x1f, R207 ;  /* 0x0000001fff007819 */ /* 0x000fe200000114cf */
[----:B------:R0:W-:Y:S01]  /*1320*/  STL [R1+0x58], R2 ;  /* 0x0000580201007387 */ /* 0x0001e20000100800 */
[----:B------:R-:W-:Y:S01]  /*1330*/  SHF.R.S32.HI R0, RZ, 0x1f, R196 ;  /* 0x0000001fff007819 */ /* 0x000fe200000114c4 */
[C---:B------:R-:W-:Y:S01]  /*1340*/  VIADD R233, R208.reuse, 0x38 ;  /* 0x00000038d0e97836 */ /* 0x040fe20000000000 */
[----:B------:R-:W-:Y:S01]  /*1350*/  LOP3.LUT R11, R11, 0xffffe000, RZ, 0xc0, !PT ;  /* 0xffffe0000b0b7812 */ /* 0x000fe200078ec0ff */
[----:B------:R-:W-:Y:S01]  /*1360*/  VIADD R227, R208, 0x68 ;  /* 0x00000068d0e37836 */ /* 0x000fe20000000000 */
[-C--:B------:R-:W-:Y:S01]  /*1370*/  LOP3.LUT R4, R4, R199.reuse, RZ, 0x3c, !PT ;  /* 0x000000c704047212 */ /* 0x080fe200078e3cff */
[----:B------:R1:W-:Y:S01]  /*1380*/  STL [R1+0x50], R0 ;  /* 0x0000500001007387 */ /* 0x0003e20000100800 */
[C---:B------:R-:W-:Y:S01]  /*1390*/  IADD3 R236, R208.reuse, 0x20, RZ ;  /* 0x00000020d0ec7810 */ /* 0x040fe20007ffe0ff */
[----:B------:R-:W-:Y:S01]  /*13a0*/  VIADD R235, R208, 0x28 ;  /* 0x00000028d0eb7836 */ /* 0x000fe20000000000 */
[-C--:B------:R-:W-:Y:S01]  /*13b0*/  IADD3 R27, R4, R200.reuse, R11 ;  /* 0x000000c8041b7210 */ /* 0x080fe20007ffe00b */
[----:B------:R-:W-:Y:S01]  /*13c0*/  VIADD R232, R208, 0x40 ;  /* 0x00000040d0e87836 */ /* 0x000fe20000000000 */
[--C-:B0-----:R-:W-:Y:S01]  /*13d0*/  LOP3.LUT R2, R198, 0x30, R18.reuse, 0xf8, !PT ;  /* 0x00000030c6027812 */ /* 0x101fe200078ef812 */
[C---:B------:R-:W-:Y:S01]  /*13e0*/  VIADD R229, R208.reuse, 0x58 ;  /* 0x00000058d0e57836 */ /* 0x040fe20000000000 */
[----:B------:R-:W-:Y:S01]  /*13f0*/  SHF.R.S32.HI R8, RZ, 0x4, R19 ;  /* 0x00000004ff087819 */ /* 0x000fe20000011413 */
[----:B------:R-:W-:Y:S01]  /*1400*/  VIADD R226, R208, 0x70 ;  /* 0x00000070d0e27836 */ /* 0x000fe20000000000 */
[-C--:B------:R-:W-:Y:S01]  /*1410*/  LOP3.LUT R11, R2, R199.reuse, RZ, 0x3c, !PT ;  /* 0x000000c7020b7212 */ /* 0x080fe200078e3cff */
[----:B------:R-:W-:Y:S01]  /*1420*/  VIADD R237, R208, 0x18 ;  /* 0x00000018d0ed7836 */ /* 0x000fe20000000000 */
[----:B-1----:R-:W-:Y:S01]  /*1430*/  SHF.R.S32.HI R0, RZ, 0x1f, R215 ;  /* 0x0000001fff007819 */ /* 0x002fe200000114d7 */
[----:B------:R-:W-:Y:S01]  /*1440*/  STL [R1+0xc], R8 ;  /* 0x00000c0801007387 */ /* 0x000fe20000100800 */
[----:B------:R-:W-:Y:S01]  /*1450*/  LOP3.LUT R0, R198, 0x10, R18, 0xf8, !PT ;  /* 0x00000010c6007812 */ /* 0x000fe200078ef812 */
[C---:B------:R-:W-:Y:S01]  /*1460*/  VIADD R234, R208.reuse, 0x30 ;  /* 0x00000030d0ea7836 */ /* 0x040fe20000000000 */
[----:B------:R-:W-:Y:S01]  /*1470*/  SHF.R.S32.HI R4, RZ, 0x4, R21 ;  /* 0x00000004ff047819 */ /* 0x000fe20000011415 */
[C---:B------:R-:W-:Y:S01]  /*1480*/  VIADD R231, R208.reuse, 0x48 ;  /* 0x00000048d0e77836 */ /* 0x040fe20000000000 */
[C---:B------:R-:W-:Y:S01]  /*1490*/  IADD3 R230, R208.reuse, 0x50, RZ ;  /* 0x00000050d0e67810 */ /* 0x040fe20007ffe0ff */
[----:B------:R-:W-:Y:S01]  /*14a0*/  VIADD R228, R208, 0x60 ;  /* 0x00000060d0e47836 */ /* 0x000fe20000000000 */
[----:B------:R-:W-:Y:S01]  /*14b0*/  LOP3.LUT R9, R0, R199, RZ, 0x3c, !PT ;  /* 0x000000c700097212 */ /* 0x000fe200078e3cff */
[----:B------:R-:W-:Y:S01]  /*14c0*/  STL [R1+0x18], R4 ;  /* 0x0000180401007387 */ /* 0x000fe20000100800 */
[----:B------:R-:W-:Y:S01]  /*14d0*/  IADD3 R2, R16, R200, R11 ;  /* 0x000000c810027210 */ /* 0x000fe20007ffe00b */
[C---:B------:R-:W-:Y:S01]  /*14e0*/  VIADD R225, R208.reuse, 0x78 ;  /* 0x00000078d0e17836 */ /* 0x040fe20000000000 */
[----:B------:R-:W-:Y:S01]  /*14f0*/  SHF.R.S32.HI R0, RZ, 0x1f, R236 ;  /* 0x0000001fff007819 */ /* 0x000fe200000114ec */
[----:B------:R-:W-:Y:S01]  /*1500*/  VIADD R223, R208, 0x10 ;  /* 0x00000010d0df7836 */ /* 0x000fe20000000000 */
[----:B------:R-:W-:Y:S01]  /*1510*/  SHF.R.S32.HI R0, RZ, 0x1f, R233 ;  /* 0x0000001fff007819 */ /* 0x000fe200000114e9 */
[----:B------:R0:W-:Y:S01]  /*1520*/  STL [R1+0x64], R2 ;  /* 0x0000640201007387 */ /* 0x0001e20000100800 */
[----:B------:R-:W-:-:S02]  /*1530*/  SHF.R.S32.HI R0, RZ, 0x1f, R230 ;  /* 0x0000001fff007819 */ /* 0x000fc400000114e6 */
[----:B------:R-:W-:Y:S01]  /*1540*/  SHF.R.S32.HI R0, RZ, 0x1f, R227 ;  /* 0x0000001fff007819 */ /* 0x000fe200000114e3 */
[----:B------:R-:W-:Y:S01]  /*1550*/  IMAD.IADD R0, R16, 0x1, R25 ;  /* 0x0000000110007824 */ /* 0x000fe200078e0219 */
[----:B------:R-:W-:Y:S02]  /*1560*/  SEL R3, R3, 0xffffffe0, !P0 ;  /* 0xffffffe003037807 */ /* 0x000fe40004000000 */
[----:B------:R-:W-:Y:S02]  /*1570*/  IADD3 R210, R200, R9, RZ ;  /* 0x00000009c8d27210 */ /* 0x000fe40007ffe0ff */
[----:B------:R1:W-:Y:S01]  /*1580*/  STL [R1+0x60], R0 ;  /* 0x0000600001007387 */ /* 0x0003e20000100800 */
[----:B0-----:R-:W-:Y:S02]  /*1590*/  SHF.R.S32.HI R2, RZ, 0x1f, R235 ;  /* 0x0000001fff027819 */ /* 0x001fe400000114eb */
[----:B------:R-:W-:Y:S01]  /*15a0*/  SHF.R.S32.HI R2, RZ, 0x1f, R232 ;  /* 0x0000001fff027819 */ /* 0x000fe200000114e8 */
[----:B------:R-:W-:Y:S01]  /*15b0*/  IMAD.IADD R213, R3, 0x1, R210 ;  /* 0x0000000103d57824 */ /* 0x000fe200078e02d2 */
[----:B------:R-:W-:-:S02]  /*15c0*/  SHF.R.S32.HI R2, RZ, 0x1f, R229 ;  /* 0x0000001fff027819 */ /* 0x000fc400000114e5 */
[----:B------:R-:W-:Y:S01]  /*15d0*/  SHF.R.S32.HI R2, RZ, 0x1f, R226 ;  /* 0x0000001fff027819 */ /* 0x000fe200000114e2 */
[----:B------:R-:W-:Y:S01]  /*15e0*/  IMAD.IADD R2, R16, 0x1, R27 ;  /* 0x0000000110027824 */ /* 0x000fe200078e021b */
[----:B------:R-:W-:Y:S02]  /*15f0*/  SHF.R.S32.HI R20, RZ, 0x1, R20 ;  /* 0x00000001ff147819 */ /* 0x000fe40000011414 */
[----:B-1----:R-:W-:Y:S02]  /*1600*/  IADD3 R0, R3, UR52, R210 ;  /* 0x0000003403007c10 */ /* 0x002fe4000fffe0d2 */
[----:B------:R0:W-:Y:S01]  /*1610*/  STL [R1+0x5c], R2 ;  /* 0x00005c0201007387 */ /* 0x0001e20000100800 */
[----:B------:R-:W-:Y:S02]  /*1620*/  SHF.L.U32 R20, R20, 0x7, RZ ;  /* 0x0000000714147819 */ /* 0x000fe400000006ff */
[----:B------:R-:W-:Y:S01]  /*1630*/  SHF.R.S32.HI R4, RZ, 0x1f, R237 ;  /* 0x0000001fff047819 */ /* 0x000fe200000114ed */
[----:B------:R0:W-:Y:S01]  /*1640*/  STL [R1], R0 ;  /* 0x0000000001007387 */ /* 0x0001e20000100800 */
[----:B------:R-:W-:-:S02]  /*1650*/  SHF.R.S32.HI R4, RZ, 0x1f, R234 ;  /* 0x0000001fff047819 */ /* 0x000fc400000114ea */
[----:B------:R-:W-:Y:S02]  /*1660*/  SHF.R.S32.HI R4, RZ, 0x1f, R231 ;  /* 0x0000001fff047819 */ /* 0x000fe400000114e7 */
[----:B------:R-:W-:Y:S02]  /*1670*/  SHF.R.S32.HI R4, RZ, 0x1f, R228 ;  /* 0x0000001fff047819 */ /* 0x000fe400000114e4 */
[----:B------:R-:W-:Y:S02]  /*1680*/  MOV R17, RZ ;  /* 0x000000ff00117202 */ /* 0x000fe40000000f00 */
[----:B------:R-:W-:Y:S02]  /*1690*/  SHF.R.S32.HI R224, RZ, 0x1f, R188 ;  /* 0x0000001fffe07819 */ /* 0x000fe400000114bc */
[----:B------:R-:W-:Y:S02]  /*16a0*/  LOP3.LUT R201, R20, 0x180, RZ, 0xc0, !PT ;  /* 0x0000018014c97812 */ /* 0x000fe400078ec0ff */
[----:B0-----:R-:W-:-:S07]  /*16b0*/  SHF.R.S32.HI R4, RZ, 0x1f, R225 ;  /* 0x0000001fff047819 */ /* 0x001fce00000114e1 */
.L_x_2466:
[----:B01-3--:R-:W0:Y:S02]  /*16c0*/  LDC.64 R2, c[0x0][0xc88] ;  /* 0x00032200ff027b82 */ /* 0x00be240000000a00 */
[----:B0-----:R-:W-:-:S05]  /*16d0*/  IMAD.WIDE R2, R7, 0x4, R2 ;  /* 0x0000000407027825 */ /* 0x001fca00078e0202 */
[----:B--2---:R-:W2:Y:S01]  /*16e0*/  LDG.E R212, desc[UR56][R2.64] ;  /* 0x0000003802d47981 */ /* 0x004ea2000c1e1900 */
[----:B------:R-:W-:Y:S05]  /*16f0*/  YIELD ;  /* 0x0000000000007946 */ /* 0x000fea0003800000 */
[----:B------:R-:W-:Y:S01]  /*1700*/  ULDC.64 UR4, c[0x0][0xa28] ;  /* 0x00028a0000047ab9 */ /* 0x000fe20000000a00 */
[----:B------:R-:W-:Y:S01]  /*1710*/  ULDC.64 UR8, c[0x0][0xa18] ;  /* 0x0002860000087ab9 */ /* 0x000fe20000000a00 */
[----:B------:R-:W-:Y:S01]  /*1720*/  ISETP.NE.U32.AND P1, PT, RZ, UR4, PT ;  /* 0x00000004ff007c0c */ /* 0x000fe2000bf25070 */
[----:B------:R-:W-:Y:S01]  /*1730*/  ULDC.64 UR6, c[0x0][0xa08] ;  /* 0x0002820000067ab9 */ /* 0x000fe20000000a00 */
[----:B------:R-:W-:Y:S01]  /*1740*/  MOV R4, RZ ;  /* 0x000000ff00047202 */ /* 0x000fe20000000f00 */
[----:B-----5:R-:W-:Y:S01]  /*1750*/  IMAD.MOV.U32 R26, RZ, RZ, RZ ;  /* 0x000000ffff1a7224 */ /* 0x020fe200078e00ff */
[----:B------:R-:W-:-:S02]  /*1760*/  ISETP.NE.AND.EX P1, PT, RZ, UR5, PT, P1 ;  /* 0x00000005ff007c0c */ /* 0x000fc4000bf25310 */
[----:B------:R-:W-:-:S04]  /*1770*/  ISETP.NE.U32.AND P0, PT, RZ, UR6, PT ;  /* 0x00000006ff007c0c */ /* 0x000fc8000bf05070 */
[----:B------:R-:W-:Y:S02]  /*1780*/  ISETP.NE.AND.EX P0, PT, RZ, UR7, PT, P0 ;  /* 0x00000007ff007c0c */ /* 0x000fe4000bf05300 */
[----:B--2---:R-:W-:Y:S01]  /*1790*/  SHF.R.S32.HI R220, RZ, 0x1f, R212 ;  /* 0x0000001fffdc7819 */ /* 0x004fe200000114d4 */
[----:B------:R-:W-:-:S04]  /*17a0*/  IMAD.SHL.U32 R218, R212, 0x4, RZ ;  /* 0x00000004d4da7824 */ /* 0x000fc800078e00ff */
[C---:B------:R-:W-:Y:S02]  /*17b0*/  @P1 LEA R8, P2, R212.reuse, UR4, 0x2 ;  /* 0x00000004d4081c11 */ /* 0x040fe4000f8410ff */
[C-C-:B------:R-:W-:Y:S02]  /*17c0*/  SHF.L.U64.HI R219, R212.reuse, 0x2, R220.reuse ;  /* 0x00000002d4db7819 */ /* 0x140fe400000102dc */
[----:B------:R-:W-:Y:S02]  /*17d0*/  @P1 LEA.HI.X R9, R212, UR5, R220, 0x2, P2 ;  /* 0x00000005d4091c11 */ /* 0x000fe400090f14dc */
[----:B------:R-:W-:Y:S01]  /*17e0*/  ISETP.NE.U32.AND P2, PT, RZ, UR8, PT ;  /* 0x00000008ff007c0c */ /* 0x000fe2000bf45070 */
[----:B------:R-:W-:Y:S01]  /*17f0*/  ULDC UR4, c[0x0][0x288] ;  /* 0x0000a20000047ab9 */ /* 0x000fe20000000800 */
[----:B------:R-:W-:Y:S01]  /*1800*/  IADD3 R12, P3, R218, UR6, RZ ;  /* 0x00000006da0c7c10 */ /* 0x000fe2000ff7e0ff */
[----:B------:R0:W5:Y:S01]  /*1810*/  @P1 LDG.E R4, desc[UR56][R8.64] ;  /* 0x0000003808041981 */ /* 0x000162000c1e1900 */
[----:B------:R-:W-:Y:S01]  /*1820*/  ISETP.NE.AND.EX P2, PT, RZ, UR9, PT, P2 ;  /* 0x00000009ff007c0c */ /* 0x000fe2000bf45320 */
[----:B------:R-:W-:Y:S01]  /*1830*/  IMAD.U32 R205, RZ, RZ, UR4 ;  /* 0x00000004ffcd7e24 */ /* 0x000fe2000f8e00ff */
[----:B------:R-:W-:Y:S01]  /*1840*/  IADD3.X R13, R219, UR7, RZ, P3, !PT ;  /* 0x00000007db0d7c10 */ /* 0x000fe20009ffe4ff */
[----:B------:R-:W-:-:S04]  /*1850*/  ULDC.64 UR4, c[0x0][0x418] ;  /* 0x0001060000047ab9 */ /* 0x000fc80000000a00 */
[----:B------:R0:W5:Y:S06]  /*1860*/  @P0 LDG.E R26, desc[UR56][R12.64] ;  /* 0x000000380c1a0981 */ /* 0x00016c000c1e1900 */
        /* <DEDUP_REMOVED lines=10> */
[----:B------:R-:W-:Y:S02]  /*1910*/  IMAD.U32 R2, RZ, RZ, UR5 ;  /* 0x00000005ff027e24 */ /* 0x000fe4000f8e00ff */
[----:B----4-:R-:W-:Y:S01]  /*1920*/  IMAD.U32 R25, RZ, RZ, UR4 ;  /* 0x00000004ff197e24 */ /* 0x010fe2000f8e00ff */
[----:B0-----:R-:W-:Y:S06]  /*1930*/  @P2 BRA `(.L_x_2251) ;  /* 0x0000000000242947 */ /* 0x001fec0003800000 */
        /* <DEDUP_REMOVED lines=9> */
.L_x_2251:
[----:B------:R-:W-:Y:S01]  /*19d0*/  ULDC.64 UR4, c[0x0][0xa20] ;  /* 0x0002880000047ab9 */ /* 0x000fe20000000a00 */
[C---:B------:R-:W-:Y:S02]  /*19e0*/  LOP3.LUT R3, R6.reuse, 0xff000000, RZ, 0xc0, !PT ;  /* 0xff00000006037812 */ /* 0x040fe400078ec0ff */
[----:B------:R-:W-:Y:S02]  /*19f0*/  ISETP.NE.U32.AND P1, PT, RZ, UR4, PT ;  /* 0x00000004ff007c0c */ /* 0x000fe4000bf25070 */
[C---:B------:R-:W-:Y:S02]  /*1a00*/  LOP3.LUT R0, R6.reuse, 0xff0000, RZ, 0xc0, !PT ;  /* 0x00ff000006007812 */ /* 0x040fe400078ec0ff */
        /* <DEDUP_REMOVED lines=9> */
.L_x_2252:
[----:B------:R-:W-:Y:S05]  /*1aa0*/  @!P0 BRA `(.L_x_2253) ;  /* 0x00000000000c8947 */ /* 0x000fea0003800000 */
[----:B------:R-:W2:Y:S04]  /*1ab0*/  LDG.E R0, desc[UR56][R12.64] ;  /* 0x000000380c007981 */ /* 0x000ea8000c1e1900 */
[----:B------:R-:W2:Y:S02]  /*1ac0*/  LDG.E R25, desc[UR56][R12.64+0x4] ;  /* 0x000004380c197981 */ /* 0x000ea4000c1e1900 */
[----:B--2---:R-:W-:-:S07]  /*1ad0*/  IADD3 R25, -R0, R25, RZ ;  /* 0x0000001900197210 */ /* 0x004fce0007ffe1ff */
.L_x_2253:
[----:B------:R-:W-:Y:S01]  /*1ae0*/  ULDC.64 UR4, c[0x0][0xa10] ;  /* 0x0002840000047ab9 */ /* 0x000fe20000000a00 */
[----:B------:R-:W1:Y:S01]  /*1af0*/  LDC R10, c[0x0][0x448] ;  /* 0x00011200ff0a7b82 */ /* 0x000e620000000800 */
[----:B------:R-:W-:-:S04]  /*1b00*/  ISETP.NE.U32.AND P0, PT, RZ, UR4, PT ;  /* 0x00000004ff007c0c */ /* 0x000fc8000bf05070 */
[----:B------:R-:W-:Y:S01]  /*1b10*/  ISETP.NE.AND.EX P0, PT, RZ, UR5, PT, P0 ;  /* 0x00000005ff007c0c */ /* 0x000fe2000bf05300 */
[----:B------:R-:W-:-:S12]  /*1b20*/  ULDC.64 UR4, c[0x0][0xa30] ;  /* 0x00028c0000047ab9 */ /* 0x000fd80000000a00 */
[----:B0-----:R-:W0:Y:S02]  /*1b30*/  @P0 LDC.64 R6, c[0x0][0xa10] ;  /* 0x00028400ff060b82 */ /* 0x001e240000000a00 */
[----:B0-----:R-:W-:-:S05]  /*1b40*/  @P0 IMAD.WIDE R6, R212, 0x4, R6 ;  /* 0x00000004d4060825 */ /* 0x001fca00078e0206 */
[----:B------:R-:W2:Y:S04]  /*1b50*/  @P0 LDG.E R0, desc[UR56][R6.64] ;  /* 0x0000003806000981 */ /* 0x000ea8000c1e1900 */
[----:B------:R0:W2:Y:S01]  /*1b60*/  @P0 LDG.E R3, desc[UR56][R6.64+0x4] ;  /* 0x0000043806030981 */ /* 0x0000a2000c1e1900 */
[----:B------:R-:W-:Y:S01]  /*1b70*/  ISETP.NE.U32.AND P1, PT, RZ, UR4, PT ;  /* 0x00000004ff007c0c */ /* 0x000fe2000bf25070 */
[----:B-----5:R-:W-:-:S03]  /*1b80*/  IMAD.MOV.U32 R144, RZ, RZ, R25 ;  /* 0x000000ffff907224 */ /* 0x020fc600078e0019 */
[----:B------:R-:W-:-:S13]  /*1b90*/  ISETP.NE.AND.EX P1, PT, RZ, UR5, PT, P1 ;  /* 0x00000005ff007c0c */ /* 0x000fda000bf25310 */
[----:B------:R-:W-:-:S04]  /*1ba0*/  @P1 IADD3 R8, P2, R218, UR4, RZ ;  /* 0x00000004da081c10 */ /* 0x000fc8000ff5e0ff */
[----:B------:R-:W-:-:S05]  /*1bb0*/  @P1 IADD3.X R9, R219, UR5, RZ, P2, !PT ;  /* 0x00000005db091c10 */ /* 0x000fca00097fe4ff */
[----:B------:R3:W5:Y:S01]  /*1bc0*/  @P1 LDG.E R144, desc[UR56][R8.64] ;  /* 0x0000003808901981 */ /* 0x000762000c1e1900 */
[----:B-1----:R-:W-:Y:S01]  /*1bd0*/  ISETP.NE.AND P1, PT, R10, 0x1, PT ;  /* 0x000000010a00780c */ /* 0x002fe20003f25270 */
[----:B------:R-:W-:Y:S01]  /*1be0*/  IMAD.SHL.U32 R204, R5, 0x80, RZ ;  /* 0x0000008005cc7824 */ /* 0x000fe200078e00ff */
[----:B------:R-:W-:Y:S01]  /*1bf0*/  BSSY B0, `(.L_x_2254) ;  /* 0x0000035000007945 */ /* 0x000fe20003800000 */
[----:B------:R-:W-:Y:S01]  /*1c00*/  IMAD.IADD R11, R25, 0x1, -R4 ;  /* 0x00000001190b7824 */ /* 0x000fe200078e0a04 */
[----:B------:R-:W-:Y:S01]  /*1c10*/  LOP3.LUT R222, R217, 0xff, RZ, 0xc0, !PT ;  /* 0x000000ffd9de7812 */ /* 0x000fe200078ec0ff */
[----:B------:R-:W-:Y:S01]  /*1c20*/  VIADD R5, R204, 0x7f ;  /* 0x0000007fcc057836 */ /* 0x000fe20000000000 */
[----:B------:R-:W-:-:S07]  /*1c30*/  SHF.R.U32.HI R217, RZ, 0x10, R217 ;  /* 0x00000010ffd97819 */ /* 0x000fce00000116d9 */
[----:B------:R-:W1:Y:S08]  /*1c40*/  @P1 LDC R10, c[0x0][0x44c] ;  /* 0x00011300ff0a1b82 */ /* 0x000e700000000800 */
[----:B0-----:R-:W0:Y:S01]  /*1c50*/  @P1 LDC R7, c[0x0][0x450] ;  /* 0x00011400ff071b82 */ /* 0x001e220000000800 */
[----:B--2---:R-:W-:Y:S02]  /*1c60*/  @P0 IMAD.IADD R2, R3, 0x1, -R0 ;  /* 0x0000000103020824 */ /* 0x004fe400078e0a00 */
[----:B-1----:R-:W-:-:S03]  /*1c70*/  @P1 IMAD.HI.U32 R0, R5, R10, RZ ;  /* 0x0000000a05001227 */ /* 0x002fc600078e00ff */
[----:B------:R-:W-:Y:S01]  /*1c80*/  IADD3 R206, R11, R2, RZ ;  /* 0x000000020bce7210 */ /* 0x000fe20007ffe0ff */
[----:B------:R-:W-:Y:S01]  /*1c90*/  IMAD.MOV.U32 R3, RZ, RZ, RZ ;  /* 0x000000ffff037224 */ /* 0x000fe200078e00ff */
[----:B0-----:R-:W-:Y:S02]  /*1ca0*/  @P1 SHF.R.U32.HI R5, RZ, R7, R0 ;  /* 0x00000007ff051219 */ /* 0x001fe40000011600 */
[C---:B------:R-:W-:Y:S01]  /*1cb0*/  IADD3 R166, R206.reuse, 0xa0, -R205 ;  /* 0x000000a0cea67810 */ /* 0x040fe20007ffe8cd */
[----:B------:R-:W-:-:S04]  /*1cc0*/  VIADD R0, R206, 0x9f ;  /* 0x0000009fce007836 */ /* 0x000fc80000000000 */
[----:B------:R-:W-:Y:S02]  /*1cd0*/  IMAD.IADD R5, R166, 0x1, R5 ;  /* 0x00000001a6057824 */ /* 0x000fe400078e0205 */
[----:B------:R-:W-:-:S04]  /*1ce0*/  IMAD.HI R0, R0, 0x66666667, RZ ;  /* 0x6666666700007827 */ /* 0x000fc800078e02ff */
[----:B------:R-:W-:Y:S01]  /*1cf0*/  IMAD.HI R5, R5, 0x66666667, RZ ;  /* 0x6666666705057827 */ /* 0x000fe200078e02ff */
[----:B------:R-:W-:-:S04]  /*1d00*/  SHF.R.U32.HI R185, RZ, 0x1f, R0 ;  /* 0x0000001fffb97819 */ /* 0x000fc80000011600 */
[----:B------:R-:W-:Y:S02]  /*1d10*/  SHF.R.U32.HI R4, RZ, 0x1f, R5 ;  /* 0x0000001fff047819 */ /* 0x000fe40000011605 */
[----:B------:R-:W-:Y:S02]  /*1d20*/  LEA.HI.SX32 R185, R0, R185, 0x1a ;  /* 0x000000b900b97211 */ /* 0x000fe400078fd2ff */
[----:B------:R-:W-:-:S04]  /*1d30*/  LEA.HI.SX32 R4, R5, R4, 0x1a ;  /* 0x0000000405047211 */ /* 0x000fc800078fd2ff */
[----:B---3--:R-:W-:-:S04]  /*1d40*/  VIMNMX R9, R185, R4, PT ;  /* 0x00000004b9097248 */ /* 0x008fc80003fe0100 */
[----:B------:R-:W-:-:S13]  /*1d50*/  ISETP.GE.AND P0, PT, R9, 0x1, PT ;  /* 0x000000010900780c */ /* 0x000fda0003f06270 */
        /* <DEDUP_REMOVED lines=8> */
[----:B------:R-:W-:Y:S02]  /*1de0*/  IABS R8, R0 ;  /* 0x0000000000087213 */ /* 0x000fe40000000000 */
[----:B------:R-:W-:-:S04]  /*1df0*/  LOP3.LUT R0, R0, R10, RZ, 0x3c, !PT ;  /* 0x0000000a00007212 */ /* 0x000fc800078e3cff */
[----:B------:R-:W-:Y:S01]  /*1e00*/  ISETP.GE.AND P2, PT, R0, RZ, PT ;  /* 0x000000ff0000720c */ /* 0x000fe20003f46270 */
[----:B0-----:R-:W0:Y:S02]  /*1e10*/  MUFU.RCP R3, R3 ;  /* 0x0000000300037308 */ /* 0x001e240000001000 */
[----:B0-----:R-:W-:Y:S01]  /*1e20*/  VIADD R4, R3, 0xffffffe ;  /* 0x0ffffffe03047836 */ /* 0x001fe20000000000 */
[----:B------:R-:W-:-:S05]  /*1e30*/  IADD3 R3, RZ, -R12, RZ ;  /* 0x8000000cff037210 */ /* 0x000fca0007ffe0ff */
        /* <DEDUP_REMOVED lines=13> */
[----:B------:R-:W-:-:S05]  /*1f10*/  IMAD.MOV.U32 R3, RZ, RZ, R5 ;  /* 0x000000ffff037224 */ /* 0x000fca00078e0005 */
[----:B------:R-:W-:Y:S02]  /*1f20*/  @!P2 IADD3 R3, -R3, RZ, RZ ;  /* 0x000000ff0303a210 */ /* 0x000fe40007ffe1ff */
[----:B------:R-:W-:-:S07]  /*1f30*/  @!P1 LOP3.LUT R3, RZ, R10, RZ, 0x33, !PT ;  /* 0x0000000aff039212 */ /* 0x000fce00078e33ff */
.L_x_2255:
[----:B------:R-:W-:Y:S05]  /*1f40*/  BSYNC B0 ;  /* 0x0000000000007941 */ /* 0x000fea0003800000 */
.L_x_2254:
        /* <DEDUP_REMOVED lines=8> */
[----:B------:R-:W-:-:S05]  /*1fd0*/  SHF.R.U32.HI R120, RZ, 0x7, R121 ;  /* 0x00000007ff787819 */ /* 0x000fca0000011679 */
[----:B------:R-:W-:-:S06]  /*1fe0*/  IMAD.MOV.U32 R24, RZ, RZ, R120 ;  /* 0x000000ffff187224 */ /* 0x000fcc00078e0078 */
        /* <DEDUP_REMOVED lines=19> */
[----:B------:R-:W-:Y:S01]  /*2120*/  MOV R6, UR4 ;  /* 0x0000000400067c02 */ /* 0x000fe20008000f00 */
[----:B------:R-:W-:Y:S01]  /*2130*/  IMAD.U32 R7, RZ, RZ, UR5 ;  /* 0x00000005ff077e24 */ /* 0x000fe2000f8e00ff */
[----:B------:R-:W-:Y:S01]  /*2140*/  MOV R13, RZ ;  /* 0x000000ff000d7202 */ /* 0x000fe20000000f00 */
[----:B------:R-:W-:-:S02]  /*2150*/  IMAD.U32 R11, RZ, RZ, UR7 ;  /* 0x00000007ff0b7e24 */ /* 0x000fc4000f8e00ff */
[----:B------:R-:W-:Y:S02]  /*2160*/  IMAD.MOV.U32 R8, RZ, RZ, 0x70 ;  /* 0x00000070ff087424 */ /* 0x000fe400078e00ff */
[----:B0-----:R-:W-:-:S07]  /*2170*/  IMAD.MOV.U32 R12, RZ, RZ, 0x1 ;  /* 0x00000001ff0c7424 */ /* 0x001fce00078e00ff */
[----:B------:R-:W-:-:S07]  /*2180*/  LEPC R20, `(.L_x_2258) ;  /* 0x000000001014794e */ /* 0x000fce0000000000 */
[----:B-1---5:R-:W-:Y:S05]  /*2190*/  CALL.ABS.NOINC R14 ;  /* 0x000000000e007343 */ /* 0x022fea0003c00000 */
.L_x_2258:
[----:B------:R-:W-:Y:S05]  /*21a0*/  BSYNC B6 ;  /* 0x0000000000067941 */ /* 0x000fea0003800000 */
.L_x_2257:
        /* <DEDUP_REMOVED lines=13> */
[----:B------:R-:W-:Y:S02]  /*2280*/  IMAD.U32 R7, RZ, RZ, UR7 ;  /* 0x00000007ff077e24 */ /* 0x000fe4000f8e00ff */
[----:B------:R-:W-:-:S02]  /*2290*/  IMAD.U32 R11, RZ, RZ, UR5 ;  /* 0x00000005ff0b7e24 */ /* 0x000fc4000f8e00ff */
[----:B------:R-:W-:Y:S02]  /*22a0*/  IMAD.MOV.U32 R8, RZ, RZ, 0x70 ;  /* 0x00000070ff087424 */ /* 0x000fe400078e00ff */
[----:B------:R-:W-:Y:S02]  /*22b0*/  IMAD.MOV.U32 R12, RZ, RZ, 0x1 ;  /* 0x00000001ff0c7424 */ /* 0x000fe400078e00ff */
[----:B0-----:R-:W-:-:S07]  /*22c0*/  IMAD.MOV.U32 R13, RZ, RZ, RZ ;  /* 0x000000ffff0d7224 */ /* 0x001fce00078e00ff */
[----:B------:R-:W-:-:S07]  /*22d0*/  LEPC R20, `(.L_x_2260) ;  /* 0x000000001014794e */ /* 0x000fce0000000000 */
[----:B-1---5:R-:W-:Y:S05]  /*22e0*/  CALL.ABS.NOINC R14 ;  /* 0x000000000e007343 */ /* 0x022fea0003c00000 */
.L_x_2260:
[----:B------:R-:W-:Y:S05]  /*22f0*/  BSYNC B6 ;  /* 0x0000000000067941 */ /* 0x000fea0003800000 */
.L_x_2259:
[----:B------:R-:W-:Y:S01]  /*2300*/  ULDC.64 UR4, c[0x0][0x9f8] ;  /* 0x00027e0000047ab9 */ /* 0x000fe20000000a00 */
[----:B------:R-:W-:Y:S01]  /*2310*/  IMAD.MOV.U32 R0, RZ, RZ, R212 ;  /* 0x000000ffff007224 */ /* 0x000fe200078e00d4 */
[----:B------:R-:W-:Y:S01]  /*2320*/  ISETP.NE.U32.AND P0, PT, RZ, UR4, PT ;  /* 0x00000004ff007c0c */ /* 0x000fe2000bf05070 */
[----:B------:R-:W2:Y:S01]  /*2330*/  LDL.LU R12, [R1+0x14] ;  /* 0x00001400010c7983 */ /* 0x000ea20000300800 */
[----:B------:R-:W-:Y:S01]  /*2340*/  IADD3 R119, R26, R25, RZ ;  /* 0x000000191a777210 */ /* 0x000fe20007ffe0ff */
[----:B------:R-:W0:Y:S01]  /*2350*/  LDC.64 R112, c[0x0][0x300] ;  /* 0x0000c000ff707b82 */ /* 0x000e220000000a00 */
[----:B------:R-:W-:Y:S01]  /*2360*/  ISETP.NE.AND.EX P0, PT, RZ, UR5, PT, P0 ;  /* 0x00000005ff007c0c */ /* 0x000fe2000bf05300 */
[----:B------:R-:W3:Y:S01]  /*2370*/  LDL R26, [R1+0x6c] ;  /* 0x00006c00011a7983 */ /* 0x000ee20000100800 */
[----:B------:R-:W1:Y:S01]  /*2380*/  S2R R20, SR_TID.X ;  /* 0x0000000000147919 */ /* 0x000e620000002100 */
[----:B------:R-:W-:-:S04]  /*2390*/  SHF.R.S32.HI R19, RZ, 0x1f, R18 ;  /* 0x0000001fff137819 */ /* 0x000fc80000011412 */
[----:B------:R-:W4:Y:S06]  /*23a0*/  LDC.64 R106, c[0x0][0x3f8] ;  /* 0x0000fe00ff6a7b82 */ /* 0x000f2c0000000a00 */
[----:B------:R-:W-:Y:S02]  /*23b0*/  @P0 IADD3 R4, P1, R218, UR4, RZ ;  /* 0x00000004da040c10 */ /* 0x000fe4000ff3e0ff */
[----:B------:R-:W2:Y:S02]  /*23c0*/  LDC R99, c[0x0][0x3f4] ;  /* 0x0000fd00ff637b82 */ /* 0x000ea40000000800 */
[----:B------:R-:W-:Y:S01]  /*23d0*/  @P0 IADD3.X R5, R219, UR5, RZ, P1, !PT ;  /* 0x00000005db050c10 */ /* 0x000fe20008ffe4ff */
[----:B------:R-:W-:-:S04]  /*23e0*/  ULDC.64 UR4, c[0x0][0xa08] ;  /* 0x0002820000047ab9 */ /* 0x000fc80000000a00 */
[----:B------:R1:W2:Y:S01]  /*23f0*/  @P0 LDG.E R0, desc[UR56][R4.64] ;  /* 0x0000003804000981 */ /* 0x0002a2000c1e1900 */
[----:B------:R-:W-:Y:S01]  /*2400*/  SHF.R.S32.HI R13, RZ, 0x1f, R119 ;  /* 0x0000001fff0d7819 */ /* 0x000fe20000011477 */
[-C--:B0-----:R-:W-:Y:S01]  /*2410*/  IMAD.WIDE.U32 R6, R119, R112.reuse, RZ ;  /* 0x0000007077067225 */ /* 0x081fe200078e00ff */
[----:B------:R-:W-:Y:S01]  /*2420*/  ISETP.NE.U32.AND P0, PT, RZ, UR4, PT ;  /* 0x00000004ff007c0c */ /* 0x000fe2000bf05070 */
[----:B------:R-:W0:Y:S02]  /*2430*/  LDC.64 R100, c[0x0][0x408] ;  /* 0x00010200ff647b82 */ /* 0x000e240000000a00 */
[----:B------:R-:W-:Y:S01]  /*2440*/  IMAD R8, R13, R112, RZ ;  /* 0x000000700d087224 */ /* 0x000fe200078e02ff */
[----:B------:R-:W-:Y:S01]  /*2450*/  ISETP.NE.AND.EX P0, PT, RZ, UR5, PT, P0 ;  /* 0x00000005ff007c0c */ /* 0x000fe2000bf05300 */
[----:B------:R-:W-:Y:S02]  /*2460*/  ULDC.64 UR4, c[0x0][0x308] ;  /* 0x0000c20000047ab9 */ /* 0x000fe40000000a00 */
[----:B------:R-:W-:-:S04]  /*2470*/  IMAD R3, R119, R113, R8 ;  /* 0x0000007177037224 */ /* 0x000fc800078e0208 */
[----:B------:R-:W-:Y:S01]  /*2480*/  IMAD.IADD R7, R7, 0x1, R3 ;  /* 0x0000000107077824 */ /* 0x000fe200078e0203 */
[----:B-1----:R-:W-:Y:S01]  /*2490*/  SHF.R.U32.HI R20, RZ, 0x7, R20 ;  /* 0x00000007ff147819 */ /* 0x002fe20000011614 */
[----:B------:R-:W-:-:S03]  /*24a0*/  IMAD.WIDE.U32 R4, R209, UR4, R6 ;  /* 0x00000004d1047c25 */ /* 0x000fc6000f8e0006 */
[----:B------:R-:W-:Y:S01]  /*24b0*/  ISETP.NE.AND P6, PT, R20, 0x1, PT ;  /* 0x000000011400780c */ /* 0x000fe20003fc5270 */
[----:B------:R-:W-:Y:S01]  /*24c0*/  IMAD R5, R209, UR5, R5 ;  /* 0x00000005d1057c24 */ /* 0x000fe2000f8e0205 */
[----:B------:R-:W-:Y:S01]  /*24d0*/  ULDC.64 UR4, c[0x0][0x310] ;  /* 0x0000c40000047ab9 */ /* 0x000fe20000000a00 */
[----:B------:R-:W-:Y:S01]  /*24e0*/  VIADD R6, R18, 0x80 ;  /* 0x0000008012067836 */ /* 0x000fe20000000000 */
[----:B------:R-:W-:Y:S01]  /*24f0*/  SHF.R.S32.HI R23, RZ, 0x1f, R22 ;  /* 0x0000001fff177819 */ /* 0x000fe20000011416 */
[-C--:B----4-:R-:W-:Y:S02]  /*2500*/  IMAD R11, R224, R106.reuse, RZ ;  /* 0x0000006ae00b7224 */ /* 0x090fe400078e02ff */
[----:B------:R-:W-:-:S04]  /*2510*/  IMAD.WIDE.U32 R108, R188, R106, R18 ;  /* 0x0000006abc6c7225 */ /* 0x000fc800078e0012 */
[C---:B------:R-:W-:Y:S02]  /*2520*/  IMAD R11, R188.reuse, R107, R11 ;  /* 0x0000006bbc0b7224 */ /* 0x040fe400078e020b */
[----:B------:R-:W-:-:S04]  /*2530*/  IMAD.WIDE.U32 R110, R188, R106, R22 ;  /* 0x0000006abc6e7225 */ /* 0x000fc800078e0016 */
[----:B------:R-:W-:Y:S02]  /*2540*/  IMAD.IADD R111, R111, 0x1, R11 ;  /* 0x000000016f6f7824 */ /* 0x000fe400078e020b */
[----:B------:R-:W-:Y:S02]  /*2550*/  IMAD.IADD R109, R11, 0x1, R109 ;  /* 0x000000010b6d7824 */ /* 0x000fe400078e026d */
[----:B0-----:R-:W-:-:S04]  /*2560*/  IMAD.WIDE.U32 R102, R188, R100, R18 ;  /* 0x00000064bc667225 */ /* 0x001fc800078e0012 */
[----:B------:R-:W-:Y:S01]  /*2570*/  IMAD.WIDE.U32 R104, R188, R100, R22 ;  /* 0x00000064bc687225 */ /* 0x000fe200078e0016 */
[----:B------:R-:W-:-:S03]  /*2580*/  MOV R124, 0x20 ;  /* 0x00000020007c7802 */ /* 0x000fc60000000f00 */
        /* <DEDUP_REMOVED lines=9> */
[----:B--2---:R-:W-:-:S02]  /*2620*/  SHF.R.S32.HI R3, RZ, 0x1f, R0 ;  /* 0x0000001fff037819 */ /* 0x004fc40000011400 */
[----:B------:R-:W-:Y:S02]  /*2630*/  SEL R15, R0, RZ, !P0 ;  /* 0x000000ff000f7207 */ /* 0x000fe40004000000 */
[----:B------:R-:W-:Y:S01]  /*2640*/  SEL R33, R3, RZ, !P0 ;  /* 0x000000ff03217207 */ /* 0x000fe20004000000 */
[----:B------:R-:W-:Y:S02]  /*2650*/  IMAD R3, R224, R112, RZ ;  /* 0x00000070e0037224 */ /* 0x000fe400078e02ff */
[----:B------:R-:W-:-:S04]  /*2660*/  IMAD.WIDE.U32 R116, R15, UR4, R4 ;  /* 0x000000040f747c25 */ /* 0x000fc8000f8e0004 */
[----:B------:R-:W-:Y:S02]  /*2670*/  IMAD R0, R33, UR4, RZ ;  /* 0x0000000421007c24 */ /* 0x000fe4000f8e02ff */
[----:B------:R-:W-:-:S04]  /*2680*/  IMAD.WIDE.U32 R4, R188, R112, R18 ;  /* 0x00000070bc047225 */ /* 0x000fc800078e0012 */
[----:B------:R-:W-:Y:S01]  /*2690*/  IMAD R7, R15, UR5, R0 ;  /* 0x000000050f077c24 */ /* 0x000fe2000f8e0200 */
[----:B------:R-:W-:Y:S05]  /*26a0*/  @!P6 WARPSYNC.ALL ;  /* 0x000000000000e948 */ /* 0x000fea0003800000 */
[----:B------:R-:W-:Y:S01]  /*26b0*/  ULDC.64 UR4, c[0x0][0x330] ;  /* 0x0000cc0000047ab9 */ /* 0x000fe20000000a00 */
[----:B------:R-:W-:Y:S02]  /*26c0*/  VIADD R0, R18, 0x20 ;  /* 0x0000002012007836 */ /* 0x000fe40000000000 */
[----:B------:R-:W-:Y:S01]  /*26d0*/  IMAD R9, R188, R113, R3 ;  /* 0x00000071bc097224 */ /* 0x000fe200078e0203 */
[----:B------:R-:W-:Y:S01]  /*26e0*/  @!P6 BAR.SYNC.DEFER_BLOCKING 0x9, 0x100 ;  /* 0x024400000000eb1d */ /* 0x000fe20000010000 */
[----:B------:R-:W-:Y:S01]  /*26f0*/  IADD3 R3, P0, R116, R4, RZ ;  /* 0x0000000474037210 */ /* 0x000fe20007f1e0ff */
[----:B------:R-:W-:-:S04]  /*2700*/  IMAD.WIDE.U32 R114, R209, UR4, R18 ;  /* 0x00000004d1727c25 */ /* 0x000fc8000f8e0012 */
[----:B------:R-:W-:Y:S01]  /*2710*/  IMAD.IADD R4, R117, 0x1, R7 ;  /* 0x0000000175047824 */ /* 0x000fe200078e0207 */
[----:B------:R-:W-:Y:S01]  /*2720*/  ULDC UR4, c[0x0][0x2f4] ;  /* 0x0000bd0000047ab9 */ /* 0x000fe20000000800 */
[----:B------:R-:W-:Y:S01]  /*2730*/  VIADD R7, R18, 0xa0 ;  /* 0x000000a012077836 */ /* 0x000fe20000000000 */
[----:B------:R-:W-:-:S04]  /*2740*/  ISETP.GE.AND P1, PT, R0, UR4, PT ;  /* 0x0000000400007c0c */ /* 0x000fc8000bf26270 */
[----:B------:R-:W-:Y:S02]  /*2750*/  ISETP.GE.AND P4, PT, R7, UR4, PT ;  /* 0x0000000407007c0c */ /* 0x000fe4000bf86270 */
[----:B------:R-:W-:Y:S02]  /*2760*/  SEL R7, RZ, 0xffffffff, P1 ;  /* 0xffffffffff077807 */ /* 0x000fe40000800000 */
[----:B------:R-:W-:Y:S02]  /*2770*/  IADD3.X R5, R4, R5, R9, P0, !PT ;  /* 0x0000000504057210 */ /* 0x000fe400007fe409 */
[----:B------:R-:W-:Y:S01]  /*2780*/  ISETP.GE.AND P2, PT, R6, UR4, PT ;  /* 0x0000000406007c0c */ /* 0x000fe2000bf46270 */
[----:B------:R-:W-:Y:S01]  /*2790*/  IMAD.SHL.U32 R9, R7, 0x2, RZ ;  /* 0x0000000207097824 */ /* 0x000fe200078e00ff */
[C---:B------:R-:W-:Y:S01]  /*27a0*/  ISETP.GE.AND P0, PT, R18.reuse, UR4, PT ;  /* 0x0000000412007c0c */ /* 0x040fe2000bf06270 */
[C---:B------:R-:W-:Y:S01]  /*27b0*/  VIADD R7, R18.reuse, 0x60 ;  /* 0x0000006012077836 */ /* 0x040fe20000000000 */
[----:B------:R-:W-:-:S02]  /*27c0*/  IADD3 R6, R18, 0x40, RZ ;  /* 0x0000004012067810 */ /* 0x000fc40007ffe0ff */
[----:B------:R-:W-:Y:S02]  /*27d0*/  SEL R8, RZ, 0x1, P0 ;  /* 0x00000001ff087807 */ /* 0x000fe40000000000 */
[----:B------:R-:W-:Y:S02]  /*27e0*/  ISETP.GE.AND P0, PT, R6, UR4, PT ;  /* 0x0000000406007c0c */ /* 0x000fe4000bf06270 */
[----:B------:R-:W-:Y:S02]  /*27f0*/  ISETP.GE.AND P1, PT, R7, UR4, PT ;  /* 0x0000000407007c0c */ /* 0x000fe4000bf26270 */
[----:B------:R-:W-:Y:S02]  /*2800*/  LOP3.LUT R8, R9, 0x2, R8, 0xe2, !PT ;  /* 0x0000000209087812 */ /* 0x000fe400078ee208 */
[----:B------:R-:W-:Y:S02]  /*2810*/  SEL R9, RZ, 0x4, P0 ;  /* 0x00000004ff097807 */ /* 0x000fe40000000000 */
[----:B------:R-:W-:-:S02]  /*2820*/  SEL R10, RZ, 0x8, P1 ;  /* 0x00000008ff0a7807 */ /* 0x000fc40000800000 */
[-C--:B------:R-:W-:Y:S02]  /*2830*/  ISETP.GE.AND P0, PT, R18, R99.reuse, PT ;  /* 0x000000631200720c */ /* 0x080fe40003f06270 */
[----:B------:R-:W-:Y:S02]  /*2840*/  LOP3.LUT R8, R10, R8, R9, 0xfe, !PT ;  /* 0x000000080a087212 */ /* 0x000fe400078efe09 */
[----:B------:R-:W-:Y:S01]  /*2850*/  SEL R9, RZ, 0x10, P2 ;  /* 0x00000010ff097807 */ /* 0x000fe20001000000 */
[----:B------:R-:W-:Y:S01]  /*2860*/  IMAD R115, R209, UR5, R115 ;  /* 0x00000005d1737c24 */ /* 0x000fe2000f8e0273 */
[----:B------:R-:W-:Y:S01]  /*2870*/  ISETP.GE.AND P3, PT, R0, R99, PT ;  /* 0x000000630000720c */ /* 0x000fe20003f66270 */
[----:B------:R-:W-:Y:S01]  /*2880*/  ULDC.64 UR4, c[0x0][0x338] ;  /* 0x0000ce0000047ab9 */ /* 0x000fe20000000a00 */
[----:B------:R-:W-:Y:S01]  /*2890*/  LOP3.LUT R35, R8, R9, RZ, 0xfc, !PT ;  /* 0x0000000908237212 */ /* 0x000fe200078efcff */
[----:B------:R-:W-:Y:S01]  /*28a0*/  IMAD R33, R33, UR4, RZ ;  /* 0x0000000421217c24 */ /* 0x000fe2000f8e02ff */
[----:B------:R-:W-:Y:S01]  /*28b0*/  SEL R9, R99, RZ, P0 ;  /* 0x000000ff63097207 */ /* 0x000fe20000000000 */
[----:B------:R-:W-:Y:S01]  /*28c0*/  IMAD R8, R224, R100, RZ ;  /* 0x00000064e0087224 */ /* 0x000fe200078e02ff */
[----:B------:R-:W-:-:S02]  /*28d0*/  ISETP.GE.AND P5, PT, R6, R99, PT ;  /* 0x000000630600720c */ /* 0x000fc40003fa6270 */
[----:B------:R-:W-:Y:S01]  /*28e0*/  SEL R11, R99, RZ, P3 ;  /* 0x000000ff630b7207 */ /* 0x000fe20001800000 */
[C---:B------:R-:W-:Y:S02]  /*28f0*/  IMAD R33, R15.reuse, UR5, R33 ;  /* 0x000000050f217c24 */ /* 0x040fe4000f8e0221 */
[----:B------:R-:W-:-:S04]  /*2900*/  IMAD.WIDE.U32 R114, R15, UR4, R114 ;  /* 0x000000040f727c25 */ /* 0x000fc8000f8e0072 */
[----:B------:R-:W-:Y:S02]  /*2910*/  IMAD.IADD R9, R18, 0x1, R9 ;  /* 0x0000000112097824 */ /* 0x000fe400078e0209 */
[----:B------:R-:W-:Y:S02]  /*2920*/  IMAD R15, R188, R101, R8 ;  /* 0x00000065bc0f7224 */ /* 0x000fe400078e0208 */
[----:B------:R-:W-:Y:S01]  /*2930*/  IMAD.IADD R11, R0, 0x1, R11 ;  /* 0x00000001000b7824 */ /* 0x000fe200078e020b */
[----:B------:R-:W-:Y:S01]  /*2940*/  SHF.R.S32.HI R8, RZ, 0x1f, R9 ;  /* 0x0000001fff087819 */ /* 0x000fe20000011409 */
[----:B------:R-:W-:Y:S01]  /*2950*/  IMAD.IADD R105, R105, 0x1, R15 ;  /* 0x0000000169697824 */ /* 0x000fe200078e020f */
[----:B------:R-:W-:Y:S02]  /*2960*/  IADD3 R103, R15, R103, RZ ;  /* 0x000000670f677210 */ /* 0x000fe40007ffe0ff */
[----:B------:R-:W-:Y:S02]  /*2970*/  LOP3.LUT R12, R12, 0xfffffffe, RZ, 0xc0, !PT ;  /* 0xfffffffe0c0c7812 */ /* 0x000fe400078ec0ff */
[----:B------:R-:W-:-:S02]  /*2980*/  SEL R15, R99, RZ, P5 ;  /* 0x000000ff630f7207 */ /* 0x000fc40002800000 */
[----:B------:R-:W-:Y:S02]  /*2990*/  SHF.R.S32.HI R10, RZ, 0x1f, R11 ;  /* 0x0000001fff0a7819 */ /* 0x000fe4000001140b */
[-C--:B------:R-:W-:Y:S02]  /*29a0*/  LEA.HI R25, R8, R9.reuse, RZ, 0x4 ;  /* 0x0000000908197211 */ /* 0x080fe400078f20ff */
[----:B------:R-:W-:Y:S02]  /*29b0*/  @P5 LOP3.LUT R12, R12, 0x1, RZ, 0xfc, !PT ;  /* 0x000000010c0c5812 */ /* 0x000fe400078efcff */
[----:B------:R-:W-:Y:S01]  /*29c0*/  LEA.HI R9, R8, R9, RZ, 0x6 ;  /* 0x0000000908097211 */ /* 0x000fe200078f30ff */
[----:B------:R-:W-:Y:S01]  /*29d0*/  IMAD.IADD R14, R6, 0x1, R15 ;  /* 0x00000001060e7824 */ /* 0x000fe200078e020f */
[CC--:B------:R-:W-:Y:S02]  /*29e0*/  LEA.HI R27, R10.reuse, R11.reuse, RZ, 0x4 ;  /* 0x0000000b0a1b7211 */ /* 0x0c0fe400078f20ff */
[----:B------:R-:W-:Y:S01]  /*29f0*/  LEA.HI R10, R10, R11, RZ, 0x6 ;  /* 0x0000000b0a0a7211 */ /* 0x000fe200078f30ff */
[----:B------:R0:W-:Y:S01]  /*2a00*/  STL [R1+0x14], R12 ;  /* 0x0000140c01007387 */ /* 0x0001e20000100800 */
[----:B------:R-:W-:-:S02]  /*2a10*/  SHF.R.S32.HI R9, RZ, 0x6, R9 ;  /* 0x00000006ff097819 */ /* 0x000fc40000011409 */
[----:B------:R-:W-:Y:S02]  /*2a20*/  SHF.R.S32.HI R11, RZ, 0x6, R10 ;  /* 0x00000006ff0b7819 */ /* 0x000fe4000001140a */
[----:B------:R-:W-:Y:S01]  /*2a30*/  SHF.R.S32.HI R21, RZ, 0x1f, R14 ;  /* 0x0000001fff157819 */ /* 0x000fe2000001140e */
[C---:B------:R-:W-:Y:S01]  /*2a40*/  IMAD R143, R9.reuse, 0x2800, R200 ;  /* 0x00002800098f7824 */ /* 0x040fe200078e02c8 */
[C---:B------:R-:W-:Y:S02]  /*2a50*/  LOP3.LUT R10, R198.reuse, 0x30, R25, 0xf8, !PT ;  /* 0x00000030c60a7812 */ /* 0x040fe400078ef819 */
[----:B0-----:R-:W-:Y:S01]  /*2a60*/  LOP3.LUT R12, R198, 0x30, R27, 0xf8, !PT ;  /* 0x00000030c60c7812 */ /* 0x001fe200078ef81b */
[----:B------:R-:W-:Y:S01]  /*2a70*/  IMAD R141, R9, 0x2800, R202 ;  /* 0x00002800098d7824 */ /* 0x000fe200078e02ca */
[----:B------:R-:W-:Y:S01]  /*2a80*/  LEA.HI R29, R21, R14, RZ, 0x4 ;  /* 0x0000000e151d7211 */ /* 0x000fe200078f20ff */
[----:B------:R-:W-:Y:S01]  /*2a90*/  IMAD R142, R11, 0x2800, R200 ;  /* 0x000028000b8e7824 */ /* 0x000fe200078e02c8 */
[----:B------:R-:W-:-:S02]  /*2aa0*/  LOP3.LUT R9, R12, R199, RZ, 0x3c, !PT ;  /* 0x000000c70c097212 */ /* 0x000fc400078e3cff */
[-C--:B------:R-:W-:Y:S02]  /*2ab0*/  LOP3.LUT R10, R10, R199.reuse, RZ, 0x3c, !PT ;  /* 0x000000c70a0a7212 */ /* 0x080fe400078e3cff */
[----:B------:R-:W-:Y:S01]  /*2ac0*/  LEA.HI R14, R21, R14, RZ, 0x6 ;  /* 0x0000000e150e7211 */ /* 0x000fe200078f30ff */
[----:B------:R-:W-:Y:S02]  /*2ad0*/  IMAD.IADD R142, R142, 0x1, R9 ;  /* 0x000000018e8e7824 */ /* 0x000fe400078e0209 */
[----:B------:R-:W-:Y:S01]  /*2ae0*/  IMAD.IADD R143, R143, 0x1, R10 ;  /* 0x000000018f8f7824 */ /* 0x000fe200078e020a */
[----:B------:R-:W-:Y:S02]  /*2af0*/  SHF.R.S32.HI R9, RZ, 0x6, R14 ;  /* 0x00000006ff097819 */ /* 0x000fe4000001140e */
[----:B------:R-:W-:Y:S01]  /*2b00*/  LOP3.LUT R10, R198, 0x30, R29, 0xf8, !PT ;  /* 0x00000030c60a7812 */ /* 0x000fe200078ef81d */
[----:B------:R-:W-:Y:S01]  /*2b10*/  IMAD R133, R11, 0x2800, R202 ;  /* 0x000028000b857824 */ /* 0x000fe200078e02ca */
[----:B------:R-:W-:Y:S01]  /*2b20*/  SHF.R.U32.HI R8, RZ, 0x3, R201 ;  /* 0x00000003ff087819 */ /* 0x000fe200000116c9 */
[----:B------:R-:W-:Y:S01]  /*2b30*/  IMAD R140, R9, 0x2800, R200 ;  /* 0x00002800098c7824 */ /* 0x000fe200078e02c8 */
[----:B------:R-:W-:Y:S01]  /*2b40*/  LOP3.LUT R15, R201, 0x30, R25, 0xf8, !PT ;  /* 0x00000030c90f7812 */ /* 0x000fe200078ef819 */
[----:B------:R-:W-:Y:S01]  /*2b50*/  IMAD R131, R9, 0x2800, R202 ;  /* 0x0000280009837824 */ /* 0x000fe200078e02ca */
[----:B------:R-:W-:-:S02]  /*2b60*/  LOP3.LUT R9, R10, R199, RZ, 0x3c, !PT ;  /* 0x000000c70a097212 */ /* 0x000fc400078e3cff */
[----:B------:R-:W-:Y:S02]  /*2b70*/  SHF.R.S32.HI R11, RZ, 0x1f, R144 ;  /* 0x0000001fff0b7819 */ /* 0x000fe40000011490 */
[----:B---3--:R-:W-:Y:S02]  /*2b80*/  R2P PR, R26, 0x6 ;  /* 0x000000061a007804 */ /* 0x008fe40000000000 */
[----:B------:R-:W-:Y:S01]  /*2b90*/  LOP3.LUT R21, R201, 0x30, R29, 0xf8, !PT ;  /* 0x00000030c9157812 */ /* 0x000fe200078ef81d */
[----:B------:R-:W-:Y:S01]  /*2ba0*/  IMAD.IADD R140, R140, 0x1, R9 ;  /* 0x000000018c8c7824 */ /* 0x000fe200078e0209 */
[----:B------:R-:W-:Y:S01]  /*2bb0*/  LOP3.LUT R12, R15, R8, RZ, 0x3c, !PT ;  /* 0x000000080f0c7212 */ /* 0x000fe200078e3cff */
[----:B------:R-:W-:Y:S01]  /*2bc0*/  IMAD R9, R11, R106, RZ ;  /* 0x0000006a0b097224 */ /* 0x000fe200078e02ff */
[----:B------:R-:W-:Y:S02]  /*2bd0*/  LOP3.LUT R15, R201, 0x30, R27, 0xf8, !PT ;  /* 0x00000030c90f7812 */ /* 0x000fe400078ef81b */
[----:B------:R-:W-:-:S02]  /*2be0*/  LOP3.LUT R10, R21, R8, RZ, 0x3c, !PT ;  /* 0x00000008150a7212 */ /* 0x000fc400078e3cff */
[----:B------:R-:W-:Y:S02]  /*2bf0*/  SEL R124, R124, 0xffffffe0, !P1 ;  /* 0xffffffe07c7c7807 */ /* 0x000fe40004800000 */
[----:B------:R-:W-:Y:S02]  /*2c00*/  IADD3 R141, R141, R12, RZ ;  /* 0x0000000c8d8d7210 */ /* 0x000fe40007ffe0ff */
[----:B------:R-:W-:Y:S01]  /*2c10*/  IADD3 R118, P1, R188, R119, RZ ;  /* 0x00000077bc767210 */ /* 0x000fe20007f3e0ff */
[----:B------:R-:W-:Y:S01]  /*2c20*/  IMAD R21, R144, R107, R9 ;  /* 0x0000006b90157224 */ /* 0x000fe200078e0209 */
[----:B------:R-:W-:Y:S01]  /*2c30*/  LOP3.LUT R12, R15, R8, RZ, 0x3c, !PT ;  /* 0x000000080f0c7212 */ /* 0x000fe200078e3cff */
[----:B------:R-:W-:Y:S01]  /*2c40*/  IMAD R11, R11, R100, RZ ;  /* 0x000000640b0b7224 */ /* 0x000fe200078e02ff */
[----:B------:R-:W-:Y:S01]  /*2c50*/  SEL R32, RZ, 0x20, P4 ;  /* 0x00000020ff207807 */ /* 0x000fe20002000000 */
[----:B------:R-:W-:Y:S01]  /*2c60*/  IMAD.IADD R131, R131, 0x1, R10 ;  /* 0x0000000183837824 */ /* 0x000fe200078e020a */
[----:B------:R-:W-:Y:S01]  /*2c70*/  SHF.L.U64.HI R9, R106, 0x7, R107 ;  /* 0x000000076a097819 */ /* 0x000fe2000001026b */
[----:B------:R-:W-:-:S02]  /*2c80*/  IMAD R15, R107, 0xa0, RZ ;  /* 0x000000a06b0f7824 */ /* 0x000fc400078e02ff */
[----:B------:R-:W-:Y:S02]  /*2c90*/  IMAD.SHL.U32 R10, R106, 0x80, RZ ;  /* 0x000000806a0a7824 */ /* 0x000fe400078e00ff */
[----:B------:R-:W-:Y:S01]  /*2ca0*/  IMAD.X R119, R224, 0x1, R13, P1 ;  /* 0x00000001e0777824 */ /* 0x000fe200008e060d */
[----:B------:R-:W-:Y:S01]  /*2cb0*/  SHF.R.S32.HI R26, RZ, 0x4, R27 ;  /* 0x00000004ff1a7819 */ /* 0x000fe2000001141b */
[----:B------:R-:W-:Y:S01]  /*2cc0*/  IMAD.IADD R133, R133, 0x1, R12 ;  /* 0x0000000185857824 */ /* 0x000fe200078e020c */
[----:B------:R-:W-:Y:S01]  /*2cd0*/  SHF.R.S32.HI R28, RZ, 0x4, R29 ;  /* 0x00000004ff1c7819 */ /* 0x000fe2000001141d */
[----:B------:R-:W-:Y:S01]  /*2ce0*/  IMAD.WIDE.U32 R106, R106, 0xa0, RZ ;  /* 0x000000a06a6a7825 */ /* 0x000fe200078e00ff */
[----:B------:R-:W-:-:S03]  /*2cf0*/  LOP3.LUT R39, R35, R32, RZ, 0xfc, !PT ;  /* 0x0000002023277212 */ /* 0x000fc600078efcff */
[----:B------:R-:W-:Y:S01]  /*2d00*/  IMAD R31, R144, R101, R11 ;  /* 0x00000065901f7224 */ /* 0x000fe200078e020b */
[----:B------:R-:W-:Y:S01]  /*2d10*/  SHF.L.U64.HI R11, R100, 0x7, R101 ;  /* 0x00000007640b7819 */ /* 0x000fe20000010265 */
[----:B------:R-:W-:Y:S01]  /*2d20*/  IMAD.WIDE.U32 R104, R144, R100, R104 ;  /* 0x0000006490687225 */ /* 0x000fe200078e0068 */
[----:B------:R-:W-:-:S03]  /*2d30*/  SEL R121, R121, 0xffffffc0, !P2 ;  /* 0xffffffc079797807 */ /* 0x000fc60005000000 */
[----:B------:R-:W-:Y:S02]  /*2d40*/  IMAD.IADD R13, R111, 0x1, R21 ;  /* 0x000000016f0d7824 */ /* 0x000fe400078e0215 */
[----:B------:R-:W-:Y:S01]  /*2d50*/  IMAD.IADD R14, R21, 0x1, R109 ;  /* 0x00000001150e7824 */ /* 0x000fe200078e026d */
[----:B------:R-:W-:Y:S01]  /*2d60*/  SHF.R.S32.HI R21, RZ, 0x4, R25 ;  /* 0x00000004ff157819 */ /* 0x000fe20000011419 */
[----:B------:R-:W-:Y:S01]  /*2d70*/  IMAD.SHL.U32 R12, R100, 0x80, RZ ;  /* 0x00000080640c7824 */ /* 0x000fe200078e00ff */
[----:B------:R-:W-:Y:S01]  /*2d80*/  LOP3.LUT R25, R25, 0xfffffff0, RZ, 0xc0, !PT ;  /* 0xfffffff019197812 */ /* 0x000fe200078ec0ff */
[----:B------:R-:W-:Y:S01]  /*2d90*/  IMAD.WIDE.U32 R102, R144, R100, R102 ;  /* 0x0000006490667225 */ /* 0x000fe200078e0066 */
[----:B------:R-:W-:Y:S02]  /*2da0*/  LOP3.LUT R27, R27, 0xfffffff0, RZ, 0xc0, !PT ;  /* 0xfffffff01b1b7812 */ /* 0x000fe400078ec0ff */
[----:B------:R-:W-:Y:S01]  /*2db0*/  LOP3.LUT R29, R29, 0xfffffff0, RZ, 0xc0, !PT ;  /* 0xfffffff01d1d7812 */ /* 0x000fe200078ec0ff */
[----:B------:R-:W-:Y:S01]  /*2dc0*/  IMAD.WIDE.U32 R112, R112, 0xa0, RZ ;  /* 0x000000a070707825 */ /* 0x000fe200078e00ff */
[----:B------:R-:W-:-:S03]  /*2dd0*/  LOP3.LUT R34, R35, 0x1, RZ, 0xc0, !PT ;  /* 0x0000000123227812 */ /* 0x000fc600078ec0ff */
[----:B------:R-:W-:Y:S01]  /*2de0*/  IMAD.WIDE.U32 R100, R100, 0xa0, RZ ;  /* 0x000000a064647825 */ /* 0x000fe200078e00ff */
[C---:B------:R-:W-:Y:S02]  /*2df0*/  LOP3.LUT R35, R39.reuse, 0x2, RZ, 0xc0, !PT ;  /* 0x0000000227237812 */ /* 0x040fe400078ec0ff */
[----:B------:R-:W-:Y:S01]  /*2e00*/  LOP3.LUT R36, R39, 0x4, RZ, 0xc0, !PT ;  /* 0x0000000427247812 */ /* 0x000fe200078ec0ff */
[----:B------:R-:W-:Y:S01]  /*2e10*/  IMAD.IADD R126, R107, 0x1, R15 ;  /* 0x000000016b7e7824 */ /* 0x000fe200078e020f */
[----:B------:R-:W-:Y:S01]  /*2e20*/  IADD3 R15, R105, R31, RZ ;  /* 0x0000001f690f7210 */ /* 0x000fe20007ffe0ff */
[----:B------:R-:W-:Y:S01]  /*2e30*/  IMAD.IADD R20, R31, 0x1, R103 ;  /* 0x000000011f147824 */ /* 0x000fe200078e0267 */
[----:B------:R-:W-:Y:S01]  /*2e40*/  LOP3.LUT R37, R39, 0x8, RZ, 0xc0, !PT ;  /* 0x0000000827257812 */ /* 0x000fe200078ec0ff */
[----:B------:R-:W-:Y:S01]  /*2e50*/  IMAD.SHL.U32 R99, R99, 0x2, RZ ;  /* 0x0000000263637824 */ /* 0x000fe200078e00ff */
[----:B------:R-:W-:Y:S01]  /*2e60*/  LOP3.LUT R38, R39, 0x10, RZ, 0xc0, !PT ;  /* 0x0000001027267812 */ /* 0x000fe200078ec0ff */
[----:B------:R-:W-:Y:S01]  /*2e70*/  IMAD.IADD R125, R113, 0x1, R125 ;  /* 0x00000001717d7824 */ /* 0x000fe200078e027d */
[----:B------:R-:W-:Y:S01]  /*2e80*/  IADD3 R130, R124, R121, RZ ;  /* 0x000000797c827210 */ /* 0x000fe20007ffe0ff */
[----:B------:R-:W-:Y:S01]  /*2e90*/  IMAD.IADD R127, R101, 0x1, R127 ;  /* 0x00000001657f7824 */ /* 0x000fe200078e027f */
[----:B------:R-:W-:Y:S01]  /*2ea0*/  SHF.R.S32.HI R30, RZ, 0x1f, R25 ;  /* 0x0000001fff1e7819 */ /* 0x000fe20000011419 */
[----:B------:R-:W-:Y:S01]  /*2eb0*/  IMAD.IADD R33, R115, 0x1, R33 ;  /* 0x0000000173217824 */ /* 0x000fe200078e0221 */
[----:B------:R-:W-:-:S02]  /*2ec0*/  SHF.R.S32.HI R31, RZ, 0x1f, R27 ;  /* 0x0000001fff1f7819 */ /* 0x000fc4000001141b */
[----:B------:R-:W-:Y:S02]  /*2ed0*/  SHF.R.S32.HI R32, RZ, 0x1f, R29 ;  /* 0x0000001fff207819 */ /* 0x000fe4000001141d */
[----:B------:R-:W-:-:S07]  /*2ee0*/  LOP3.LUT R39, R39, 0x20, RZ, 0xc0, !PT ;  /* 0x0000002027277812 */ /* 0x000fce00078ec0ff */
.L_x_2360:
[----:B------:R-:W2:Y:S01]  /*2ef0*/  LDL.LU R42, [R1+0x14] ;  /* 0x00001400012a7983 */ /* 0x000ea20000300800 */
[----:B------:R-:W0:Y:S01]  /*2f00*/  LDC.64 R122, c[0x0][0x2e8] ;  /* 0x0000ba00ff7a7b82 */ /* 0x000e220000000a00 */
[----:B------:R-:W-:Y:S01]  /*2f10*/  VIADD R51, R24, 0xffffffff ;  /* 0xffffffff18337836 */ /* 0x000fe20000000000 */
[----:B------:R-:W-:Y:S05]  /*2f20*/  YIELD ;  /* 0x0000000000007946 */ /* 0x000fea0003800000 */
[----:B------:R-:W-:Y:S01]  /*2f30*/  ISETP.GT.AND P4, PT, R51, R120, PT ;  /* 0x000000783300720c */ /* 0x000fe20003f84270 */
[----:B------:R-:W1:Y:S01]  /*2f40*/  LDC R132, c[0x0][0x3f4] ;  /* 0x0000fd00ff847b82 */ /* 0x000e620000000800 */
[----:B------:R-:W-:Y:S01]  /*2f50*/  SHF.R.S32.HI R40, RZ, 0x1f, R51 ;  /* 0x0000001fff287819 */ /* 0x000fe20000011433 */
[-C--:B------:R-:W-:Y:S01]  /*2f60*/  IMAD R41, R125, R51.reuse, RZ ;  /* 0x000000337d297224 */ /* 0x080fe200078e02ff */
[----:B------:R-:W-:Y:S01]  /*2f70*/  BSSY B0, `(.L_x_2261) ;  /* 0x0000caa000007945 */ /* 0x000fe20003800000 */
[----:B------:R-:W-:-:S04]  /*2f80*/  IMAD.WIDE.U32 R134, R112, R51, RZ ;  /* 0x0000003370867225 */ /* 0x000fc800078e00ff */
[----:B------:R-:W-:Y:S01]  /*2f90*/  IMAD R41, R40, R112, R41 ;  /* 0x0000007028297224 */ /* 0x000fe200078e0229 */
[----:B------:R-:W-:Y:S01]  /*2fa0*/  IADD3 R45, P1, P2, R3, R134, R129 ;  /* 0x00000086032d7210 */ /* 0x000fe20007a3e081 */
[----:B------:R-:W-:Y:S02]  /*2fb0*/  IMAD R47, R17, 0x7800, R210 ;  /* 0x00007800112f7824 */ /* 0x000fe400078e02d2 */
[----:B------:R-:W-:Y:S02]  /*2fc0*/  IMAD.IADD R92, R135, 0x1, R41 ;  /* 0x00000001875c7824 */ /* 0x000fe400078e0229 */
[----:B------:R-:W-:Y:S01]  /*2fd0*/  IMAD R41, R17, 0x7800, R213 ;  /* 0x0000780011297824 */ /* 0x000fe200078e02d5 */
[C---:B------:R-:W-:Y:S02]  /*2fe0*/  IADD3 R47, R16.reuse, R47, RZ ;  /* 0x0000002f102f7210 */ /* 0x040fe40007ffe0ff */
[----:B------:R-:W-:Y:S01]  /*2ff0*/  IADD3.X R24, R5, R92, R128, P1, P2 ;  /* 0x0000005c05187210 */ /* 0x000fe20000fe4480 */
[----:B------:R-:W-:Y:S01]  /*3000*/  IMAD.IADD R46, R16, 0x1, R41 ;  /* 0x00000001102e7824 */ /* 0x000fe200078e0229 */
[----:B0-----:R-:W-:-:S04]  /*3010*/  IADD3 R48, P1, P2, R134, R122, R3 ;  /* 0x0000007a86307210 */ /* 0x001fc80007a3e003 */
[----:B------:R-:W-:Y:S02]  /*3020*/  IADD3.X R49, R92, R123, R5, P1, P2 ;  /* 0x0000007b5c317210 */ /* 0x000fe40000fe4405 */
[----:B-1----:R-:W-:Y:S02]  /*3030*/  ISETP.GE.AND P1, PT, R132, 0x1, PT ;  /* 0x000000018400780c */ /* 0x002fe40003f26270 */
[----:B------:R-:W-:-:S05]  /*3040*/  IADD3 R44, P2, R45, R122, RZ ;  /* 0x0000007a2d2c7210 */ /* 0x000fca0007f5e0ff */
[----:B------:R-:W-:Y:S02]  /*3050*/  IMAD.X R45, R24, 0x1, R123, P2 ;  /* 0x00000001182d7824 */ /* 0x000fe400010e067b */
[----:B------:R-:W-:Y:S01]  /*3060*/  IMAD.MOV.U32 R24, RZ, RZ, R51 ;  /* 0x000000ffff187224 */ /* 0x000fe200078e0033 */
[----:B--2---:R-:W-:-:S04]  /*3070*/  LOP3.LUT R42, R42, 0xfffffffd, RZ, 0xc0, !PT ;  /* 0xfffffffd2a2a7812 */ /* 0x004fc800078ec0ff */
[----:B------:R-:W-:-:S05]  /*3080*/  @P4 LOP3.LUT R42, R42, 0x2, RZ, 0xfc, !PT ;  /* 0x000000022a2a4812 */ /* 0x000fca00078efcff */
[----:B------:R0:W-:Y:S01]  /*3090*/  STL [R1+0x14], R42 ;  /* 0x0000142a01007387 */ /* 0x0001e20000100800 */
        /* <DEDUP_REMOVED lines=36> */
[----:B0-----:R-:W-:-:S04]  /*32e0*/  IADD3 R42, P1, P4, R104, UR4, R88 ;  /* 0x00000004682a7c10 */ /* 0x001fc8000fc3e058 */
        /* <DEDUP_REMOVED lines=29> */
.L_x_2265:
[----:B------:R-:W-:Y:S05]  /*34c0*/  BSYNC B1 ;  /* 0x0000000000017941 */ /* 0x000fea0003800000 */
.L_x_2264:
        /* <DEDUP_REMOVED lines=54> */
.L_x_2267:
[----:B------:R-:W-:Y:S05]  /*3830*/  BSYNC B1 ;  /* 0x0000000000017941 */ /* 0x000fea0003800000 */
.L_x_2266:
        /* <DEDUP_REMOVED lines=28> */
.L_x_2268:
[----:B------:R-:W-:Y:S01]  /*3a00*/  IMAD R97, R17, 0x8, R16 ;  /* 0x0000000811617824 */ /* 0x000fe200078e0210 */
[----:B------:R-:W-:Y:S01]  /*3a10*/  SHF.L.U32 R98, R191, 0x1f, RZ ;  /* 0x0000001fbf627819 */ /* 0x000fe200000006ff */
[----:B------:R-:W-:Y:S03]  /*3a20*/  BSSY B1, `(.L_x_2269) ;  /* 0x0000003000017945 */ /* 0x000fe60003800000 */
[----:B------:R-:W3:Y:S02]  /*3a30*/  SYNCS.PHASECHK.TRANS64.TRYWAIT P5, [R97+URZ+0x29890], R98 ;  /* 0x02989062610075a7 */ /* 0x000ee400080a017f */
[----:B---3--:R-:W-:Y:S05]  /*3a40*/  @!P5 BRA `(.L_x_2270) ;  /* 0x000002cc00d4d947 */ /* 0x008fea0003800000 */
.L_x_2605:
[----:B------:R-:W-:Y:S05]  /*3a50*/  BSYNC B1 ;  /* 0x0000000000017941 */ /* 0x000fea0003800000 */
.L_x_2269:
        /* <DEDUP_REMOVED lines=19> */
[-C--:B------:R-:W-:Y:S02]  /*3b90*/  F2FP.F16.E4M3.UNPACK_B R136, R164.reuse.H1 ;  /* 0x000000a4ff88723e */ /* 0x080fe400030006ff */
        /* <DEDUP_REMOVED lines=8> */
[-C--:B------:R-:W-:Y:S01]  /*3c20*/  FMUL.FTZ R171, R137, R170.reuse ;  /* 0x000000aa89ab7220 */ /* 0x080fe20000410000 */
[--C-:B------:R-:W-:Y:S02]  /*3c30*/  HADD2.F32 R169, -RZ, R167.reuse.H0_H0 ;  /* 0x200000a7ffa97230 */ /* 0x100fe40000004100 */
[----:B------:R-:W-:Y:S01]  /*3c40*/  FMUL.FTZ R170, R165, R170 ;  /* 0x000000aaa5aa7220 */ /* 0x000fe20000410000 */
        /* <DEDUP_REMOVED lines=85> */
.L_x_2276:
[----:B------:R-:W-:Y:S05]  /*41a0*/  BSYNC B3 ;  /* 0x0000000000037941 */ /* 0x000fea0003800000 */
.L_x_2275:
[----:B-1----:R4:W-:Y:S02]  /*41b0*/  STG.E.128 desc[UR56][R48.64], R40 ;  /* 0x0000002830007986 */ /* 0x0029e4000c101d38 */
.L_x_2274:
[----:B------:R-:W-:Y:S05]  /*41c0*/  BSYNC B2 ;  /* 0x0000000000027941 */ /* 0x000fea0003800000 */
.L_x_2273:
        /* <DEDUP_REMOVED lines=14> */
[----:B------:R-:W-:Y:S01]  /*42b0*/  LOP3.LUT R122, R122, 0xff00, R134, 0xf8, !PT ;  /* 0x0000ff007a7a7812 */ /* 0x000fe200078ef886 */
[----:B------:R-:W-:Y:S01]  /*42c0*/  IMAD.SHL.U32 R135, R135, 0x100, RZ ;  /* 0x0000010087877824 */ /* 0x000fe200078e00ff */
[----:B-1----:R-:W-:-:S02]  /*42d0*/  F2FP.F16.E4M3.UNPACK_B R134, R41 ;  /* 0x00000029ff86723e */ /* 0x002fc400020006ff */
[----:B------:R-:W-:Y:S02]  /*42e0*/  LOP3.LUT R95, R122, 0xff0000, R95, 0xf8, !PT ;  /* 0x00ff00007a5f7812 */ /* 0x000fe400078ef85f */
[-C--:B------:R-:W-:Y:S02]  /*42f0*/  F2FP.F16.E4M3.UNPACK_B R122, R162.reuse.H1 ;  /* 0x000000a2ff7a723e */ /* 0x080fe400030006ff */
[----:B------:R-:W-:Y:S01]  /*4300*/  SHF.R.U32.HI R94, RZ, 0x10, R123 ;  /* 0x00000010ff5e7819 */ /* 0x000fe2000001167b */
[----:B------:R-:W-:Y:S01]  /*4310*/  HADD2.F32 R123, -RZ, R134.H1_H1 ;  /* 0x30000086ff7b7230 */ /* 0x000fe20000004100 */
[----:B------:R-:W-:Y:S01]  /*4320*/  LOP3.LUT R136, R136, 0xff00, R135, 0xf8, !PT ;  /* 0x0000ff0088887812 */ /* 0x000fe200078ef887 */
[----:B------:R-:W-:Y:S01]  /*4330*/  HADD2.F32 R163, -RZ, R122.H0_H0 ;  /* 0x2000007affa37230 */ /* 0x000fe20000004100 */
        /* <DEDUP_REMOVED lines=18> */
[----:B------:R-:W-:Y:S01]  /*4460*/  SHF.L.U32 R41, R94, 0x10, RZ ;  /* 0x000000105e297819 */ /* 0x000fe200000006ff */
[----:B------:R-:W-:Y:S01]  /*4470*/  IMAD.MOV.U32 R94, RZ, RZ, R43 ;  /* 0x000000ffff5e7224 */ /* 0x000fe200078e002b */
[----:B------:R-:W-:Y:S02]  /*4480*/  F2FP.F16.E4M3.UNPACK_B R43, R95.H1 ;  /* 0x0000005fff2b723e */ /* 0x000fe400030006ff */
[----:B------:R-:W-:-:S02]  /*4490*/  LOP3.LUT R41, R136, 0xff0000, R41, 0xf8, !PT ;  /* 0x00ff000088297812 */ /* 0x000fc400078ef829 */
[-C--:B------:R-:W-:Y:S01]  /*44a0*/  F2FP.F16.E4M3.UNPACK_B R164, R94.reuse ;  /* 0x0000005effa4723e */ /* 0x080fe200020006ff */
[--C-:B------:R-:W-:Y:S01]  /*44b0*/  HADD2.F32 R163, -RZ, R43.reuse.H0_H0 ;  /* 0x2000002bffa37230 */ /* 0x100fe20000004100 */
[-C--:B------:R-:W-:Y:S01]  /*44c0*/  F2FP.F16.E4M3.UNPACK_B R136, R41.reuse.H1 ;  /* 0x00000029ff88723e */ /* 0x080fe200030006ff */
[----:B------:R-:W-:Y:S01]  /*44d0*/  HADD2.F32 R43, -RZ, R43.H1_H1 ;  /* 0x3000002bff2b7230 */ /* 0x000fe20000004100 */
[----:B------:R-:W-:Y:S01]  /*44e0*/  F2FP.F16.E4M3.UNPACK_B R94, R94.H1 ;  /* 0x0000005eff5e723e */ /* 0x000fe200030006ff */
[----:B------:R-:W-:Y:S01]  /*44f0*/  HADD2.F32 R137, -RZ, R164.H1_H1 ;  /* 0x300000a4ff897230 */ /* 0x000fe20000004100 */
[----:B------:R-:W-:Y:S01]  /*4500*/  F2FP.SATFINITE.E4M3.F32.PACK_AB_MERGE_C R122, R135, R122, RZ ;  /* 0x0000007a877a723e */ /* 0x000fe200048070ff */
[----:B------:R-:W-:Y:S01]  /*4510*/  HADD2.F32 R165, -RZ, R136.H0_H0 ;  /* 0x20000088ffa57230 */ /* 0x000fe20000004100 */
[----:B------:R-:W-:Y:S01]  /*4520*/  F2FP.F16.E4M3.UNPACK_B R41, R41 ;  /* 0x00000029ff29723e */ /* 0x000fe200020006ff */
[----:B------:R-:W-:Y:S01]  /*4530*/  HADD2.F32 R164, -RZ, R164.H0_H0 ;  /* 0x200000a4ffa47230 */ /* 0x000fe20000004100 */
[----:B------:R-:W-:Y:S01]  /*4540*/  F2FP.SATFINITE.E4M3.F32.PACK_AB_MERGE_C R123, R123, R134, R122 ;  /* 0x000000867b7b723e */ /* 0x000fe2000480707a */
[----:B------:R-:W-:-:S02]  /*4550*/  HADD2.F32 R136, -RZ, R136.H1_H1 ;  /* 0x30000088ff887230 */ /* 0x000fc40000004100 */
[C---:B------:R-:W-:Y:S01]  /*4560*/  FMUL.FTZ R167, R137.reuse, R165 ;  /* 0x000000a589a77220 */ /* 0x040fe20000410000 */
        /* <DEDUP_REMOVED lines=56> */
.L_x_2280:
[----:B------:R-:W-:Y:S05]  /*48f0*/  BSYNC B3 ;  /* 0x0000000000037941 */ /* 0x000fea0003800000 */
.L_x_2279:
[----:B-1----:R0:W-:Y:S02]  /*4900*/  STG.E.128 desc[UR56][R48.64+0x20], R40 ;  /* 0x0000202830007986 */ /* 0x0021e4000c101d38 */
.L_x_2278:
[----:B------:R-:W-:Y:S05]  /*4910*/  BSYNC B2 ;  /* 0x0000000000027941 */ /* 0x000fea0003800000 */
.L_x_2277:
        /* <DEDUP_REMOVED lines=111> */
.L_x_2284:
[----:B------:R-:W-:Y:S05]  /*5010*/  BSYNC B3 ;  /* 0x0000000000037941 */ /* 0x000fea0003800000 */
.L_x_2283:
[----:B-1----:R0:W-:Y:S02]  /*5020*/  STG.E.128 desc[UR56][R48.64+0x40], R40 ;  /* 0x0000402830007986 */ /* 0x0021e4000c101d38 */
.L_x_2282:
[----:B------:R-:W-:Y:S05]  /*5030*/  BSYNC B2 ;  /* 0x0000000000027941 */ /* 0x000fea0003800000 */
.L_x_2281:
[----:B------:R-:W-:Y:S01]  /*5040*/  ISETP.NE.AND P2, PT, R37, RZ, PT ;  /* 0x000000ff2500720c */ /* 0x000fe20003f45270 */
[----:B------:R-:W-:-:S12]  /*5050*/  BSSY B2, `(.L_x_2285) ;  /* 0x000006e000027945 */ /* 0x000fd80003800000 */
[----:B------:R-:W-:Y:S05]  /*5060*/  @!P2 BRA `(.L_x_2286) ;  /* 0x0000000400b0a947 */ /* 0x000fea0003800000 */
[----:B012-4-:R0:W1:Y:S01]  /*5070*/  LDS.128 R40, [R46+0x1cc00] ;  /* 0x01cc00002e287984 */ /* 0x0170620000000c00 */
[----:B------:R-:W-:Y:S01]  /*5080*/  ISETP.GE.AND P2, PT, R193, R132, PT ;  /* 0x00000084c100720c */ /* 0x000fe20003f46270 */
[----:B------:R-:W-:-:S12]  /*5090*/  BSSY B3, `(.L_x_2287) ;  /* 0x0000068000037945 */ /* 0x000fd80003800000 */
[----:B0-----:R-:W-:Y:S05]  /*50a0*/  @P2 BRA `(.L_x_2288) ;  /* 0x0000000400982947 */ /* 0x001fea0003800000 */
[----:B------:R-:W-:Y:S02]  /*50b0*/  SHF.R.U32.HI R93, RZ, 0x8, R85 ;  /* 0x00000008ff5d7819 */ /* 0x000fe40000011655 */
[----:B------:R-:W-:Y:S02]  /*50c0*/  SHF.R.U32.HI R87, RZ, 0x8, R83 ;  /* 0x00000008ff577819 */ /* 0x000fe40000011653 */
[----:B------:R-:W-:Y:S01]  /*50d0*/  LOP3.LUT R86, R83, 0xff0000ff, RZ, 0xc0, !PT ;  /* 0xff0000ff53567812 */ /* 0x000fe200078ec0ff */
[----:B------:R-:W-:Y:S01]  /*50e0*/  IMAD.SHL.U32 R93, R93, 0x100, RZ ;  /* 0x000001005d5d7824 */ /* 0x000fe200078e00ff */
[----:B------:R-:W-:Y:S02]  /*50f0*/  LOP3.LUT R84, R85, 0xff0000ff, RZ, 0xc0, !PT ;  /* 0xff0000ff55547812 */ /* 0x000fe400078ec0ff */
[----:B------:R-:W-:Y:S02]  /*5100*/  SHF.L.U32 R87, R87, 0x8, RZ ;  /* 0x0000000857577819 */ /* 0x000fe400000006ff */
[----:B------:R-:W-:-:S02]  /*5110*/  F2FP.F16.E4M3.UNPACK_B R82, R157.H1 ;  /* 0x0000009dff52723e */ /* 0x000fc400030006ff */
[----:B-1----:R-:W-:Y:S02]  /*5120*/  F2FP.F16.E4M3.UNPACK_B R92, R41 ;  /* 0x00000029ff5c723e */ /* 0x002fe400020006ff */
[----:B------:R-:W-:Y:S01]  /*5130*/  LOP3.LUT R86, R86, 0xff00, R87, 0xf8, !PT ;  /* 0x0000ff0056567812 */ /* 0x000fe200078ef857 */
[----:B------:R-:W-:Y:S01]  /*5140*/  HADD2.F32 R95, -RZ, R82.H0_H0 ;  /* 0x20000052ff5f7230 */ /* 0x000fe20000004100 */
[----:B------:R-:W-:Y:S01]  /*5150*/  LOP3.LUT R84, R84, 0xff00, R93, 0xf8, !PT ;  /* 0x0000ff0054547812 */ /* 0x000fe200078ef85d */
[--C-:B------:R-:W-:Y:S01]  /*5160*/  HADD2.F32 R87, -RZ, R92.reuse.H1_H1 ;  /* 0x3000005cff577230 */ /* 0x100fe20000004100 */
[----:B------:R-:W-:Y:S01]  /*5170*/  F2FP.F16.E4M3.UNPACK_B R93, R156.H1 ;  /* 0x0000009cff5d723e */ /* 0x000fe200030006ff */
[----:B------:R-:W-:Y:S01]  /*5180*/  HADD2.F32 R92, -RZ, R92.H0_H0 ;  /* 0x2000005cff5c7230 */ /* 0x000fe20000004100 */
[----:B------:R-:W-:Y:S02]  /*5190*/  SHF.R.U32.HI R85, RZ, 0x10, R85 ;  /* 0x00000010ff557819 */ /* 0x000fe40000011655 */
[----:B------:R-:W-:Y:S01]  /*51a0*/  FMUL.FTZ R122, R87, R95 ;  /* 0x0000005f577a7220 */ /* 0x000fe20000410000 */
[----:B------:R-:W-:-:S02]  /*51b0*/  HADD2.F32 R94, -RZ, R93.H0_H0 ;  /* 0x2000005dff5e7230 */ /* 0x000fc40000004100 */
[C---:B------:R-:W-:Y:S01]  /*51c0*/  FMUL.FTZ R95, R92.reuse, R95 ;  /* 0x0000005f5c5f7220 */ /* 0x040fe20000410000 */
[----:B------:R-:W-:Y:S01]  /*51d0*/  SHF.R.U32.HI R83, RZ, 0x10, R83 ;  /* 0x00000010ff537819 */ /* 0x000fe20000011653 */
[----:B------:R-:W-:Y:S01]  /*51e0*/  IMAD.U32 R85, R85, 0x10000, RZ ;  /* 0x0001000055557824 */ /* 0x000fe200078e00ff */
[----:B------:R-:W-:Y:S01]  /*51f0*/  F2FP.F16.E4M3.UNPACK_B R157, R157 ;  /* 0x0000009dff9d723e */ /* 0x000fe200020006ff */
[-C--:B------:R-:W-:Y:S01]  /*5200*/  FFMA.FTZ R87, R87, R94.reuse, R95 ;  /* 0x0000005e57577223 */ /* 0x080fe2000001005f */
[----:B------:R-:W-:Y:S01]  /*5210*/  F2FP.F16.E4M3.UNPACK_B R95, R41.H1 ;  /* 0x00000029ff5f723e */ /* 0x000fe200030006ff */
[----:B------:R-:W-:Y:S01]  /*5220*/  FFMA.FTZ R92, R92, R94, -R122 ;  /* 0x0000005e5c5c7223 */ /* 0x000fe2000001087a */
[----:B------:R-:W-:Y:S01]  /*5230*/  HADD2.F32 R94, -RZ, R82.H1_H1 ;  /* 0x30000052ff5e7230 */ /* 0x000fe20000004100 */
[----:B------:R-:W-:Y:S01]  /*5240*/  LOP3.LUT R84, R84, 0xff0000, R85, 0xf8, !PT ;  /* 0x00ff000054547812 */ /* 0x000fe200078ef855 */
[----:B------:R-:W-:Y:S01]  /*5250*/  HADD2.F32 R93, -RZ, R93.H1_H1 ;  /* 0x3000005dff5d7230 */ /* 0x000fe20000004100 */
[----:B------:R-:W-:Y:S01]  /*5260*/  F2FP.F16.E4M3.UNPACK_B R156, R156 ;  /* 0x0000009cff9c723e */ /* 0x000fe200020006ff */
[--C-:B------:R-:W-:Y:S01]  /*5270*/  HADD2.F32 R41, -RZ, R95.reuse.H1_H1 ;  /* 0x3000005fff297230 */ /* 0x100fe20000004100 */
[-C--:B------:R-:W-:Y:S01]  /*5280*/  F2FP.F16.E4M3.UNPACK_B R85, R84.reuse.H1 ;  /* 0x00000054ff55723e */ /* 0x080fe200030006ff */
[----:B------:R-:W-:Y:S01]  /*5290*/  HADD2.F32 R82, -RZ, R95.H0_H0 ;  /* 0x2000005fff527230 */ /* 0x000fe20000004100 */
[----:B------:R-:W-:Y:S01]  /*52a0*/  F2FP.F16.E4M3.UNPACK_B R84, R84 ;  /* 0x00000054ff54723e */ /* 0x000fe200020006ff */
[----:B------:R-:W-:-:S02]  /*52b0*/  IMAD.U32 R83, R83, 0x10000, RZ ;  /* 0x0001000053537824 */ /* 0x000fc400078e00ff */
[CC--:B------:R-:W-:Y:S01]  /*52c0*/  FMUL.FTZ R95, R41.reuse, R94.reuse ;  /* 0x0000005e295f7220 */ /* 0x0c0fe20000410000 */
[--C-:B------:R-:W-:Y:S02]  /*52d0*/  HADD2.F32 R122, -RZ, R85.reuse.H0_H0 ;  /* 0x20000055ff7a7230 */ /* 0x100fe40000004100 */
[C---:B------:R-:W-:Y:S01]  /*52e0*/  FMUL.FTZ R94, R82.reuse, R94 ;  /* 0x0000005e525e7220 */ /* 0x040fe20000410000 */
[----:B------:R-:W-:Y:S02]  /*52f0*/  HADD2.F32 R85, -RZ, R85.H1_H1 ;  /* 0x30000055ff557230 */ /* 0x000fe40000004100 */
[-C--:B------:R-:W-:Y:S01]  /*5300*/  FFMA.FTZ R82, R82, R93.reuse, -R95 ;  /* 0x0000005d52527223 */ /* 0x080fe2000001085f */
[----:B------:R-:W-:Y:S01]  /*5310*/  LOP3.LUT R83, R86, 0xff0000, R83, 0xf8, !PT ;  /* 0x00ff000056537812 */ /* 0x000fe200078ef853 */
[----:B------:R-:W-:Y:S01]  /*5320*/  FFMA.FTZ R41, R41, R93, R94 ;  /* 0x0000005d29297223 */ /* 0x000fe2000001005e */
[----:B------:R-:W-:Y:S02]  /*5330*/  F2FP.F16.E4M3.UNPACK_B R95, R43 ;  /* 0x0000002bff5f723e */ /* 0x000fe400020006ff */
[----:B------:R-:W-:-:S02]  /*5340*/  F2FP.F16.E4M3.UNPACK_B R86, R83.H1 ;  /* 0x00000053ff56723e */ /* 0x000fc400030006ff */
[----:B------:R-:W-:Y:S01]  /*5350*/  F2FP.F16.E4M3.UNPACK_B R43, R43.H1 ;  /* 0x0000002bff2b723e */ /* 0x000fe200030006ff */
[--C-:B------:R-:W-:Y:S01]  /*5360*/  HADD2.F32 R93, -RZ, R95.reuse.H1_H1 ;  /* 0x3000005fff5d7230 */ /* 0x100fe20000004100 */
[----:B------:R-:W-:Y:S01]  /*5370*/  F2FP.SATFINITE.E4M3.F32.PACK_AB_MERGE_C R41, R41, R82, RZ ;  /* 0x000000522929723e */ /* 0x000fe200048070ff */
[----:B------:R-:W-:Y:S02]  /*5380*/  HADD2.F32 R95, -RZ, R95.H0_H0 ;  /* 0x2000005fff5f7230 */ /* 0x000fe40000004100 */
[--C-:B------:R-:W-:Y:S02]  /*5390*/  HADD2.F32 R94, -RZ, R86.reuse.H0_H0 ;  /* 0x20000056ff5e7230 */ /* 0x100fe40000004100 */
[----:B------:R-:W-:Y:S01]  /*53a0*/  FMUL.FTZ R123, R93, R122 ;  /* 0x0000007a5d7b7220 */ /* 0x000fe20000410000 */
[----:B------:R-:W-:Y:S01]  /*53b0*/  HADD2.F32 R86, -RZ, R86.H1_H1 ;  /* 0x30000056ff567230 */ /* 0x000fe20000004100 */
[----:B------:R-:W-:Y:S02]  /*53c0*/  F2FP.SATFINITE.E4M3.F32.PACK_AB_MERGE_C R41, R87, R92, R41 ;  /* 0x0000005c5729723e */ /* 0x000fe40004807029 */
[C---:B------:R-:W-:Y:S01]  /*53d0*/  FFMA.FTZ R123, R95.reuse, R94, -R123 ;  /* 0x0000005e5f7b7223 */ /* 0x040fe2000001087b */
[----:B------:R-:W-:-:S04]  /*53e0*/  FMUL.FTZ R95, R95, R122 ;  /* 0x0000007a5f5f7220 */ /* 0x000fc80000410000 */
[----:B------:R-:W-:Y:S01]  /*53f0*/  FFMA.FTZ R95, R93, R94, R95 ;  /* 0x0000005e5d5f7223 */ /* 0x000fe2000001005f */
[--C-:B------:R-:W-:Y:S02]  /*5400*/  HADD2.F32 R93, -RZ, R43.reuse.H1_H1 ;  /* 0x3000002bff5d7230 */ /* 0x100fe40000004100 */
[----:B------:R-:W-:-:S03]  /*5410*/  HADD2.F32 R43, -RZ, R43.H0_H0 ;  /* 0x2000002bff2b7230 */ /* 0x000fc60000004100 */
[----:B------:R-:W-:-:S04]  /*5420*/  FMUL.FTZ R94, R93, R85 ;  /* 0x000000555d5e7220 */ /* 0x000fc80000410000 */
[C---:B------:R-:W-:Y:S01]  /*5430*/  FFMA.FTZ R94, R43.reuse, R86, -R94 ;  /* 0x000000562b5e7223 */ /* 0x040fe2000001085e */
[----:B------:R-:W-:Y:S01]  /*5440*/  FMUL.FTZ R43, R43, R85 ;  /* 0x000000552b2b7220 */ /* 0x000fe20000410000 */
[----:B------:R-:W-:-:S03]  /*5450*/  F2FP.F16.E4M3.UNPACK_B R85, R83 ;  /* 0x00000053ff55723e */ /* 0x000fc600020006ff */
[----:B------:R-:W-:Y:S01]  /*5460*/  FFMA.FTZ R43, R93, R86, R43 ;  /* 0x000000565d2b7223 */ /* 0x000fe2000001002b */
[-C--:B------:R-:W-:Y:S01]  /*5470*/  F2FP.F16.E4M3.UNPACK_B R86, R42.reuse ;  /* 0x0000002aff56723e */ /* 0x080fe200020006ff */
[----:B------:R-:W-:Y:S01]  /*5480*/  HADD2.F32 R93, -RZ, R84.H0_H0 ;  /* 0x20000054ff5d7230 */ /* 0x000fe20000004100 */
[----:B------:R-:W-:Y:S01]  /*5490*/  F2FP.F16.E4M3.UNPACK_B R42, R42.H1 ;  /* 0x0000002aff2a723e */ /* 0x000fe200030006ff */
[--C-:B------:R-:W-:Y:S01]  /*54a0*/  HADD2.F32 R87, -RZ, R85.reuse.H0_H0 ;  /* 0x20000055ff577230 */ /* 0x100fe20000004100 */
[----:B------:R-:W-:Y:S01]  /*54b0*/  F2FP.SATFINITE.E4M3.F32.PACK_AB_MERGE_C R94, R43, R94, RZ ;  /* 0x0000005e2b5e723e */ /* 0x000fe200048070ff */
[--C-:B------:R-:W-:Y:S02]  /*54c0*/  HADD2.F32 R82, -RZ, R86.reuse.H1_H1 ;  /* 0x30000056ff527230 */ /* 0x100fe40000004100 */
[----:B------:R-:W-:Y:S01]  /*54d0*/  HADD2.F32 R86, -RZ, R86.H0_H0 ;  /* 0x20000056ff567230 */ /* 0x000fe20000004100 */
[----:B------:R-:W-:Y:S01]  /*54e0*/  F2FP.SATFINITE.E4M3.F32.PACK_AB_MERGE_C R43, R95, R123, R94 ;  /* 0x0000007b5f2b723e */ /* 0x000fe2000480705e */
[----:B------:R-:W-:-:S02]  /*54f0*/  HADD2.F32 R85, -RZ, R85.H1_H1 ;  /* 0x30000055ff557230 */ /* 0x000fc40000004100 */
[-C--:B------:R-:W-:Y:S01]  /*5500*/  FMUL.FTZ R83, R82, R93.reuse ;  /* 0x0000005d52537220 */ /* 0x080fe20000410000 */
[----:B------:R-:W-:-:S03]  /*5510*/  FMUL.FTZ R93, R86, R93 ;  /* 0x0000005d565d7220 */ /* 0x000fc60000410000 */
[-C--:B------:R-:W-:Y:S01]  /*5520*/  FFMA.FTZ R83, R86, R87.reuse, -R83 ;  /* 0x0000005756537223 */ /* 0x080fe20000010853 */
[----:B------:R-:W-:Y:S01]  /*5530*/  F2FP.F16.E4M3.UNPACK_B R86, R40.H1 ;  /* 0x00000028ff56723e */ /* 0x000fe200030006ff */
[----:B------:R-:W-:Y:S01]  /*5540*/  FFMA.FTZ R82, R82, R87, R93 ;  /* 0x0000005752527223 */ /* 0x000fe2000001005d */
[----:B------:R-:W-:Y:S02]  /*5550*/  HADD2.F32 R87, -RZ, R84.H1_H1 ;  /* 0x30000054ff577230 */ /* 0x000fe40000004100 */
[--C-:B------:R-:W-:Y:S02]  /*5560*/  HADD2.F32 R84, -RZ, R42.reuse.H1_H1 ;  /* 0x3000002aff547230 */ /* 0x100fe40000004100 */
[----:B------:R-:W-:-:S03]  /*5570*/  HADD2.F32 R42, -RZ, R42.H0_H0 ;  /* 0x2000002aff2a7230 */ /* 0x000fc60000004100 */
[-C--:B------:R-:W-:Y:S02]  /*5580*/  FMUL.FTZ R93, R84, R87.reuse ;  /* 0x00000057545d7220 */ /* 0x080fe40000410000 */
[C---:B------:R-:W-:Y:S02]  /*5590*/  FMUL.FTZ R87, R42.reuse, R87 ;  /* 0x000000572a577220 */ /* 0x040fe40000410000 */
[-C--:B------:R-:W-:Y:S01]  /*55a0*/  FFMA.FTZ R42, R42, R85.reuse, -R93 ;  /* 0x000000552a2a7223 */ /* 0x080fe2000001085d */
[----:B------:R-:W-:Y:S02]  /*55b0*/  HADD2.F32 R93, -RZ, R157.H1_H1 ;  /* 0x3000009dff5d7230 */ /* 0x000fe40000004100 */
[----:B------:R-:W-:Y:S01]  /*55c0*/  FFMA.FTZ R85, R84, R85, R87 ;  /* 0x0000005554557223 */ /* 0x000fe20000010057 */
[--C-:B------:R-:W-:Y:S02]  /*55d0*/  HADD2.F32 R84, -RZ, R86.reuse.H1_H1 ;  /* 0x30000056ff547230 */ /* 0x100fe40000004100 */
[----:B------:R-:W-:-:S02]  /*55e0*/  HADD2.F32 R86, -RZ, R86.H0_H0 ;  /* 0x20000056ff567230 */ /* 0x000fc40000004100 */
[--C-:B------:R-:W-:Y:S02]  /*55f0*/  HADD2.F32 R87, -RZ, R156.reuse.H1_H1 ;  /* 0x3000009cff577230 */ /* 0x100fe40000004100 */
[-C--:B------:R-:W-:Y:S01]  /*5600*/  FMUL.FTZ R135, R84, R93.reuse ;  /* 0x0000005d54877220 */ /* 0x080fe20000410000 */
[----:B------:R-:W-:Y:S02]  /*5610*/  HADD2.F32 R157, -RZ, R157.H0_H0 ;  /* 0x2000009dff9d7230 */ /* 0x000fe40000004100 */
[C---:B------:R-:W-:Y:S01]  /*5620*/  FMUL.FTZ R93, R86.reuse, R93 ;  /* 0x0000005d565d7220 */ /* 0x040fe20000410000 */
[----:B------:R-:W-:Y:S01]  /*5630*/  F2FP.SATFINITE.E4M3.F32.PACK_AB_MERGE_C R42, R85, R42, RZ ;  /* 0x0000002a552a723e */ /* 0x000fe200048070ff */
[-C--:B------:R-:W-:Y:S02]  /*5640*/  FFMA.FTZ R86, R86, R87.reuse, -R135 ;  /* 0x0000005756567223 */ /* 0x080fe40000010887 */
[----:B------:R-:W-:Y:S01]  /*5650*/  FFMA.FTZ R93, R84, R87, R93 ;  /* 0x00000057545d7223 */ /* 0x000fe2000001005d */
[----:B------:R-:W-:Y:S01]  /*5660*/  F2FP.F16.E4M3.UNPACK_B R84, R40 ;  /* 0x00000028ff54723e */ /* 0x000fe200020006ff */
[----:B------:R-:W-:Y:S01]  /*5670*/  HADD2.F32 R87, -RZ, R156.H0_H0 ;  /* 0x2000009cff577230 */ /* 0x000fe20000004100 */
[----:B------:R-:W-:-:S02]  /*5680*/  F2FP.SATFINITE.E4M3.F32.PACK_AB_MERGE_C R42, R82, R83, R42 ;  /* 0x00000053522a723e */ /* 0x000fc4000480702a */
[----:B------:R-:W-:Y:S01]  /*5690*/  F2FP.SATFINITE.E4M3.F32.PACK_AB_MERGE_C R86, R93, R86, RZ ;  /* 0x000000565d56723e */ /* 0x000fe200048070ff */
[--C-:B------:R-:W-:Y:S02]  /*56a0*/  HADD2.F32 R40, -RZ, R84.reuse.H1_H1 ;  /* 0x30000054ff287230 */ /* 0x100fe40000004100 */
[----:B------:R-:W-:-:S03]  /*56b0*/  HADD2.F32 R84, -RZ, R84.H0_H0 ;  /* 0x20000054ff547230 */ /* 0x000fc60000004100 */
[-C--:B------:R-:W-:Y:S02]  /*56c0*/  FMUL.FTZ R135, R40, R157.reuse ;  /* 0x0000009d28877220 */ /* 0x080fe40000410000 */
[C---:B------:R-:W-:Y:S02]  /*56d0*/  FMUL.FTZ R157, R84.reuse, R157 ;  /* 0x0000009d549d7220 */ /* 0x040fe40000410000 */
[-C--:B------:R-:W-:Y:S02]  /*56e0*/  FFMA.FTZ R84, R84, R87.reuse, -R135 ;  /* 0x0000005754547223 */ /* 0x080fe40000010887 */
[----:B------:R-:W-:-:S05]  /*56f0*/  FFMA.FTZ R157, R40, R87, R157 ;  /* 0x00000057289d7223 */ /* 0x000fca000001009d */
[----:B------:R-:W-:-:S07]  /*5700*/  F2FP.SATFINITE.E4M3.F32.PACK_AB_MERGE_C R40, R157, R84, R86 ;  /* 0x000000549d28723e */ /* 0x000fce0004807056 */
.L_x_2288:
[----:B------:R-:W-:Y:S05]  /*5710*/  BSYNC B3 ;  /* 0x0000000000037941 */ /* 0x000fea0003800000 */
.L_x_2287:
[----:B-1----:R0:W-:Y:S02]  /*5720*/  STG.E.128 desc[UR56][R48.64+0x60], R40 ;  /* 0x0000602830007986 */ /* 0x0021e4000c101d38 */
.L_x_2286:
[----:B------:R-:W-:Y:S05]  /*5730*/  BSYNC B2 ;  /* 0x0000000000027941 */ /* 0x000fea0003800000 */
.L_x_2285:
[----:B------:R-:W-:Y:S01]  /*5740*/  ISETP.NE.AND P2, PT, R38, RZ, PT ;  /* 0x000000ff2600720c */ /* 0x000fe20003f45270 */
[----:B------:R-:W-:-:S12]  /*5750*/  BSSY B2, `(.L_x_2289) ;  /* 0x0000073000027945 */ /* 0x000fd80003800000 */
[----:B------:R-:W-:Y:S05]  /*5760*/  @!P2 BRA `(.L_x_2290) ;  /* 0x0000000400c4a947 */ /* 0x000fea0003800000 */
[----:B012-4-:R0:W1:Y:S01]  /*5770*/  LDS.128 R40, [R47+0x1f400] ;  /* 0x01f400002f287984 */ /* 0x0170620000000c00 */
[----:B------:R-:W-:Y:S01]  /*5780*/  ISETP.GE.AND P2, PT, R195, R132, PT ;  /* 0x00000084c300720c */ /* 0x000fe20003f46270 */
[----:B------:R-:W-:-:S12]  /*5790*/  BSSY B3, `(.L_x_2291) ;  /* 0x000006d000037945 */ /* 0x000fd80003800000 */
[----:B0-----:R-:W-:Y:S05]  /*57a0*/  @P2 BRA `(.L_x_2292) ;  /* 0x0000000400ac2947 */ /* 0x001fea0003800000 */
[----:B-1----:R-:W-:Y:S01]  /*57b0*/  IMAD.MOV.U32 R78, RZ, RZ, R41 ;  /* 0x000000ffff4e7224 */ /* 0x002fe200078e0029 */
[----:B------:R-:W-:Y:S02]  /*57c0*/  F2FP.F16.E4M3.UNPACK_B R82, R155.H1 ;  /* 0x0000009bff52723e */ /* 0x000fe400030006ff */
[----:B------:R-:W-:Y:S02]  /*57d0*/  F2FP.F16.E4M3.UNPACK_B R41, R154.H1 ;  /* 0x0000009aff29723e */ /* 0x000fe400030006ff */
[----:B------:R-:W-:Y:S01]  /*57e0*/  F2FP.F16.E4M3.UNPACK_B R80, R78 ;  /* 0x0000004eff50723e */ /* 0x000fe200020006ff */
[----:B------:R-:W-:Y:S02]  /*57f0*/  HADD2.F32 R84, -RZ, R82.H0_H0 ;  /* 0x20000052ff547230 */ /* 0x000fe40000004100 */
[----:B------:R-:W-:Y:S02]  /*5800*/  HADD2.F32 R83, -RZ, R41.H0_H0 ;  /* 0x20000029ff537230 */ /* 0x000fe40000004100 */
[----:B------:R-:W-:-:S02]  /*5810*/  HADD2.F32 R85, -RZ, R80.H1_H1 ;  /* 0x30000050ff557230 */ /* 0x000fc40000004100 */
[----:B------:R-:W-:Y:S02]  /*5820*/  HADD2.F32 R80, -RZ, R80.H0_H0 ;  /* 0x20000050ff507230 */ /* 0x000fe40000004100 */
[----:B------:R-:W-:Y:S02]  /*5830*/  HADD2.F32 R82, -RZ, R82.H1_H1 ;  /* 0x30000052ff527230 */ /* 0x000fe40000004100 */
[-C--:B------:R-:W-:Y:S01]  /*5840*/  FMUL.FTZ R87, R85, R84.reuse ;  /* 0x0000005455577220 */ /* 0x080fe20000410000 */
[----:B------:R-:W-:-:S03]  /*5850*/  FMUL.FTZ R84, R80, R84 ;  /* 0x0000005450547220 */ /* 0x000fc60000410000 */
[-C--:B------:R-:W-:Y:S01]  /*5860*/  FFMA.FTZ R80, R80, R83.reuse, -R87 ;  /* 0x0000005350507223 */ /* 0x080fe20000010857 */
[----:B------:R-:W-:Y:S01]  /*5870*/  FFMA.FTZ R85, R85, R83, R84 ;  /* 0x0000005355557223 */ /* 0x000fe20000010054 */
[----:B------:R-:W-:Y:S01]  /*5880*/  F2FP.F16.E4M3.UNPACK_B R83, R78.H1 ;  /* 0x0000004eff53723e */ /* 0x000fe200030006ff */
[----:B------:R-:W-:Y:S02]  /*5890*/  IMAD.MOV.U32 R78, RZ, RZ, R40 ;  /* 0x000000ffff4e7224 */ /* 0x000fe400078e0028 */
[----:B------:R-:W-:Y:S02]  /*58a0*/  HADD2.F32 R40, -RZ, R41.H1_H1 ;  /* 0x30000029ff287230 */ /* 0x000fe40000004100 */
[--C-:B------:R-:W-:Y:S02]  /*58b0*/  HADD2.F32 R87, -RZ, R83.reuse.H1_H1 ;  /* 0x30000053ff577230 */ /* 0x100fe40000004100 */
[----:B------:R-:W-:-:S03]  /*58c0*/  HADD2.F32 R83, -RZ, R83.H0_H0 ;  /* 0x20000053ff537230 */ /* 0x000fc60000004100 */
[-C--:B------:R-:W-:Y:S02]  /*58d0*/  FMUL.FTZ R84, R87, R82.reuse ;  /* 0x0000005257547220 */ /* 0x080fe40000410000 */
[C---:B------:R-:W-:Y:S02]  /*58e0*/  FMUL.FTZ R86, R83.reuse, R82 ;  /* 0x0000005253567220 */ /* 0x040fe40000410000 */
[-C--:B------:R-:W-:Y:S01]  /*58f0*/  FFMA.FTZ R82, R83, R40.reuse, -R84 ;  /* 0x0000002853527223 */ /* 0x080fe20000010854 */
[----:B------:R-:W-:Y:S01]  /*5900*/  F2FP.F16.E4M3.UNPACK_B R84, R155 ;  /* 0x0000009bff54723e */ /* 0x000fe200020006ff */
[----:B------:R-:W-:Y:S01]  /*5910*/  FFMA.FTZ R87, R87, R40, R86 ;  /* 0x0000002857577223 */ /* 0x000fe20000010056 */
[----:B------:R-:W-:Y:S02]  /*5920*/  F2FP.F16.E4M3.UNPACK_B R40, R78.H1 ;  /* 0x0000004eff28723e */ /* 0x000fe400030006ff */
[----:B------:R-:W-:Y:S01]  /*5930*/  F2FP.F16.E4M3.UNPACK_B R83, R154 ;  /* 0x0000009aff53723e */ /* 0x000fe200020006ff */
[----:B------:R-:W-:Y:S01]  /*5940*/  HADD2.F32 R92, -RZ, R84.H1_H1 ;  /* 0x30000054ff5c7230 */ /* 0x000fe20000004100 */
[----:B------:R-:W-:Y:S01]  /*5950*/  F2FP.F16.E4M3.UNPACK_B R78, R78 ;  /* 0x0000004eff4e723e */ /* 0x000fe200020006ff */
[----:B------:R-:W-:-:S02]  /*5960*/  HADD2.F32 R41, -RZ, R40.H1_H1 ;  /* 0x30000028ff297230 */ /* 0x000fc40000004100 */
[----:B------:R-:W-:Y:S02]  /*5970*/  HADD2.F32 R40, -RZ, R40.H0_H0 ;  /* 0x20000028ff287230 */ /* 0x000fe40000004100 */
[----:B------:R-:W-:Y:S02]  /*5980*/  HADD2.F32 R86, -RZ, R83.H1_H1 ;  /* 0x30000053ff567230 */ /* 0x000fe40000004100 */
[-C--:B------:R-:W-:Y:S01]  /*5990*/  FMUL.FTZ R93, R41, R92.reuse ;  /* 0x0000005c295d7220 */ /* 0x080fe20000410000 */
[----:B------:R-:W-:-:S03]  /*59a0*/  FMUL.FTZ R92, R40, R92 ;  /* 0x0000005c285c7220 */ /* 0x000fc60000410000 */
[-C--:B------:R-:W-:Y:S01]  /*59b0*/  FFMA.FTZ R40, R40, R86.reuse, -R93 ;  /* 0x0000005628287223 */ /* 0x080fe2000001085d */
[----:B------:R-:W-:Y:S02]  /*59c0*/  HADD2.F32 R93, -RZ, R84.H0_H0 ;  /* 0x20000054ff5d7230 */ /* 0x000fe40000004100 */
[----:B------:R-:W-:Y:S01]  /*59d0*/  FFMA.FTZ R41, R41, R86, R92 ;  /* 0x0000005629297223 */ /* 0x000fe2000001005c */
[----:B------:R-:W-:Y:S01]  /*59e0*/  F2FP.SATFINITE.E4M3.F32.PACK_AB_MERGE_C R86, R87, R82, RZ ;  /* 0x000000525756723e */ /* 0x000fe200048070ff */
[--C-:B------:R-:W-:Y:S01]  /*59f0*/  HADD2.F32 R82, -RZ, R78.reuse.H1_H1 ;  /* 0x3000004eff527230 */ /* 0x100fe20000004100 */
[----:B------:R-:W-:Y:S01]  /*5a00*/  LOP3.LUT R84, R81, 0xff0000ff, RZ, 0xc0, !PT ;  /* 0xff0000ff51547812 */ /* 0x000fe200078ec0ff */
[----:B------:R-:W-:Y:S01]  /*5a10*/  HADD2.F32 R78, -RZ, R78.H0_H0 ;  /* 0x2000004eff4e7230 */ /* 0x000fe20000004100 */
[----:B------:R-:W-:Y:S01]  /*5a20*/  F2FP.SATFINITE.E4M3.F32.PACK_AB_MERGE_C R80, R85, R80, R86 ;  /* 0x000000505550723e */ /* 0x000fe20004807056 */
[----:B------:R-:W-:Y:S01]  /*5a30*/  HADD2.F32 R87, -RZ, R83.H0_H0 ;  /* 0x20000053ff577230 */ /* 0x000fe20000004100 */
[--C-:B------:R-:W-:Y:S01]  /*5a40*/  SHF.R.U32.HI R85, RZ, 0x8, R81.reuse ;  /* 0x00000008ff557819 */ /* 0x100fe20000011651 */
[-C--:B------:R-:W-:Y:S01]  /*5a50*/  FMUL.FTZ R83, R82, R93.reuse ;  /* 0x0000005d52537220 */ /* 0x080fe20000410000 */
[----:B------:R-:W-:Y:S01]  /*5a60*/  FMUL.FTZ R93, R78, R93 ;  /* 0x0000005d4e5d7220 */ /* 0x000fe20000410000 */
[----:B------:R-:W-:-:S02]  /*5a70*/  SHF.R.U32.HI R86, RZ, 0x10, R81 ;  /* 0x00000010ff567819 */ /* 0x000fc40000011651 */
[----:B------:R-:W-:Y:S02]  /*5a80*/  IMAD.SHL.U32 R81, R85, 0x100, RZ ;  /* 0x0000010055517824 */ /* 0x000fe400078e00ff */
[-C--:B------:R-:W-:Y:S01]  /*5a90*/  FFMA.FTZ R83, R78, R87.reuse, -R83 ;  /* 0x000000574e537223 */ /* 0x080fe20000010853 */
[----:B------:R-:W-:Y:S01]  /*5aa0*/  FFMA.FTZ R78, R82, R87, R93 ;  /* 0x00000057524e7223 */ /* 0x000fe2000001005d */
[----:B------:R-:W-:Y:S02]  /*5ab0*/  SHF.R.U32.HI R87, RZ, 0x8, R79 ;  /* 0x00000008ff577819 */ /* 0x000fe4000001164f */
[----:B------:R-:W-:Y:S01]  /*5ac0*/  LOP3.LUT R84, R84, 0xff00, R81, 0xf8, !PT ;  /* 0x0000ff0054547812 */ /* 0x000fe200078ef851 */
[----:B------:R-:W-:Y:S01]  /*5ad0*/  IMAD.U32 R81, R86, 0x10000, RZ ;  /* 0x0001000056517824 */ /* 0x000fe200078e00ff */
[----:B------:R-:W-:Y:S02]  /*5ae0*/  SHF.R.U32.HI R92, RZ, 0x10, R79 ;  /* 0x00000010ff5c7819 */ /* 0x000fe4000001164f */
[----:B------:R-:W-:-:S02]  /*5af0*/  LOP3.LUT R82, R79, 0xff0000ff, RZ, 0xc0, !PT ;  /* 0xff0000ff4f527812 */ /* 0x000fc400078ec0ff */
[----:B------:R-:W-:Y:S02]  /*5b00*/  SHF.L.U32 R79, R87, 0x8, RZ ;  /* 0x00000008574f7819 */ /* 0x000fe400000006ff */
[----:B------:R-:W-:Y:S01]  /*5b10*/  LOP3.LUT R81, R84, 0xff0000, R81, 0xf8, !PT ;  /* 0x00ff000054517812 */ /* 0x000fe200078ef851 */
[----:B------:R-:W-:Y:S01]  /*5b20*/  IMAD.MOV.U32 R84, RZ, RZ, R43 ;  /* 0x000000ffff547224 */ /* 0x000fe200078e002b */
[----:B------:R-:W-:Y:S01]  /*5b30*/  LOP3.LUT R82, R82, 0xff00, R79, 0xf8, !PT ;  /* 0x0000ff0052527812 */ /* 0x000fe200078ef84f */
[----:B------:R-:W-:Y:S01]  /*5b40*/  IMAD.U32 R79, R92, 0x10000, RZ ;  /* 0x000100005c4f7824 */ /* 0x000fe200078e00ff */
[----:B------:R-:W-:Y:S02]  /*5b50*/  F2FP.F16.E4M3.UNPACK_B R92, R81.H1 ;  /* 0x00000051ff5c723e */ /* 0x000fe400030006ff */
[----:B------:R-:W-:Y:S02]  /*5b60*/  F2FP.F16.E4M3.UNPACK_B R43, R84 ;  /* 0x00000054ff2b723e */ /* 0x000fe400020006ff */
[----:B------:R-:W-:Y:S01]  /*5b70*/  LOP3.LUT R79, R82, 0xff0000, R79, 0xf8, !PT ;  /* 0x00ff0000524f7812 */ /* 0x000fe200078ef84f */
[--C-:B------:R-:W-:Y:S01]  /*5b80*/  HADD2.F32 R82, -RZ, R92.reuse.H0_H0 ;  /* 0x2000005cff527230 */ /* 0x100fe20000004100 */
[----:B------:R-:W-:Y:S01]  /*5b90*/  F2FP.SATFINITE.E4M3.F32.PACK_AB_MERGE_C R40, R41, R40, RZ ;  /* 0x000000282928723e */ /* 0x000fe200048070ff */
[--C-:B------:R-:W-:Y:S01]  /*5ba0*/  HADD2.F32 R86, -RZ, R43.reuse.H1_H1 ;  /* 0x3000002bff567230 */ /* 0x100fe20000004100 */
[----:B------:R-:W-:Y:S01]  /*5bb0*/  F2FP.F16.E4M3.UNPACK_B R85, R79.H1 ;  /* 0x0000004fff55723e */ /* 0x000fe200030006ff */
[----:B------:R-:W-:Y:S01]  /*5bc0*/  HADD2.F32 R43, -RZ, R43.H0_H0 ;  /* 0x2000002bff2b7230 */ /* 0x000fe20000004100 */
[----:B------:R-:W-:Y:S01]  /*5bd0*/  F2FP.SATFINITE.E4M3.F32.PACK_AB_MERGE_C R40, R78, R83, R40 ;  /* 0x000000534e28723e */ /* 0x000fe20004807028 */
[----:B------:R-:W-:-:S02]  /*5be0*/  HADD2.F32 R92, -RZ, R92.H1_H1 ;  /* 0x3000005cff5c7230 */ /* 0x000fc40000004100 */
[CC--:B------:R-:W-:Y:S01]  /*5bf0*/  FMUL.FTZ R94, R86.reuse, R82.reuse ;  /* 0x00000052565e7220 */ /* 0x0c0fe20000410000 */
[--C-:B------:R-:W-:Y:S02]  /*5c00*/  HADD2.F32 R87, -RZ, R85.reuse.H0_H0 ;  /* 0x20000055ff577230 */ /* 0x100fe40000004100 */
[C---:B------:R-:W-:Y:S01]  /*5c10*/  FMUL.FTZ R93, R43.reuse, R82 ;  /* 0x000000522b5d7220 */ /* 0x040fe20000410000 */
[----:B------:R-:W-:Y:S01]  /*5c20*/  HADD2.F32 R85, -RZ, R85.H1_H1 ;  /* 0x30000055ff557230 */ /* 0x000fe20000004100 */
[----:B------:R-:W-:Y:S01]  /*5c30*/  MOV R41, R80 ;  /* 0x0000005000297202 */ /* 0x000fe20000000f00 */
[-C--:B------:R-:W-:Y:S01]  /*5c40*/  FFMA.FTZ R82, R43, R87.reuse, -R94 ;  /* 0x000000572b527223 */ /* 0x080fe2000001085e */
[----:B------:R-:W-:Y:S01]  /*5c50*/  FFMA.FTZ R43, R86, R87, R93 ;  /* 0x00000057562b7223 */ /* 0x000fe2000001005d */
[----:B------:R-:W-:Y:S01]  /*5c60*/  F2FP.F16.E4M3.UNPACK_B R86, R84.H1 ;  /* 0x00000054ff56723e */ /* 0x000fe200030006ff */
[----:B------:R-:W-:-:S04]  /*5c70*/  IMAD.MOV.U32 R84, RZ, RZ, R42 ;  /* 0x000000ffff547224 */ /* 0x000fc800078e002a */
[--C-:B------:R-:W-:Y:S02]  /*5c80*/  HADD2.F32 R87, -RZ, R86.reuse.H1_H1 ;  /* 0x30000056ff577230 */ /* 0x100fe40000004100 */
[----:B------:R-:W-:-:S03]  /*5c90*/  HADD2.F32 R86, -RZ, R86.H0_H0 ;  /* 0x20000056ff567230 */ /* 0x000fc60000004100 */
[CC--:B------:R-:W-:Y:S02]  /*5ca0*/  FMUL.FTZ R93, R87.reuse, R92.reuse ;  /* 0x0000005c575d7220 */ /* 0x0c0fe40000410000 */
[C---:B------:R-:W-:Y:S02]  /*5cb0*/  FMUL.FTZ R92, R86.reuse, R92 ;  /* 0x0000005c565c7220 */ /* 0x040fe40000410000 */
[----:B------:R-:W-:Y:S01]  /*5cc0*/  FFMA.FTZ R42, R86, R85, -R93 ;  /* 0x00000055562a7223 */ /* 0x000fe2000001085d */
[----:B------:R-:W-:Y:S01]  /*5cd0*/  F2FP.F16.E4M3.UNPACK_B R93, R81 ;  /* 0x00000051ff5d723e */ /* 0x000fe200020006ff */
[----:B------:R-:W-:Y:S01]  /*5ce0*/  FFMA.FTZ R85, R87, R85, R92 ;  /* 0x0000005557557223 */ /* 0x000fe2000001005c */
[-C--:B------:R-:W-:Y:S02]  /*5cf0*/  F2FP.F16.E4M3.UNPACK_B R86, R84.reuse.H1 ;  /* 0x00000054ff56723e */ /* 0x080fe400030006ff */
[----:B------:R-:W-:Y:S01]  /*5d00*/  F2FP.F16.E4M3.UNPACK_B R81, R79 ;  /* 0x0000004fff51723e */ /* 0x000fe200020006ff */
[----:B------:R-:W-:Y:S01]  /*5d10*/  HADD2.F32 R79, -RZ, R93.H1_H1 ;  /* 0x3000005dff4f7230 */ /* 0x000fe20000004100 */
[----:B------:R-:W-:Y:S01]  /*5d20*/  F2FP.F16.E4M3.UNPACK_B R84, R84 ;  /* 0x00000054ff54723e */ /* 0x000fe200020006ff */
[--C-:B------:R-:W-:Y:S01]  /*5d30*/  HADD2.F32 R87, -RZ, R86.reuse.H1_H1 ;  /* 0x30000056ff577230 */ /* 0x100fe20000004100 */
[----:B------:R-:W-:Y:S01]  /*5d40*/  F2FP.SATFINITE.E4M3.F32.PACK_AB_MERGE_C R85, R85, R42, RZ ;  /* 0x0000002a5555723e */ /* 0x000fe200048070ff */
[----:B------:R-:W-:-:S02]  /*5d50*/  HADD2.F32 R86, -RZ, R86.H0_H0 ;  /* 0x20000056ff567230 */ /* 0x000fc40000004100 */
[----:B------:R-:W-:Y:S02]  /*5d60*/  HADD2.F32 R92, -RZ, R81.H1_H1 ;  /* 0x30000051ff5c7230 */ /* 0x000fe40000004100 */
[-C--:B------:R-:W-:Y:S01]  /*5d70*/  FMUL.FTZ R95, R87, R79.reuse ;  /* 0x0000004f575f7220 */ /* 0x080fe20000410000 */
[----:B------:R-:W-:Y:S02]  /*5d80*/  HADD2.F32 R93, -RZ, R93.H0_H0 ;  /* 0x2000005dff5d7230 */ /* 0x000fe40000004100 */
[C---:B------:R-:W-:Y:S01]  /*5d90*/  FMUL.FTZ R94, R86.reuse, R79 ;  /* 0x0000004f565e7220 */ /* 0x040fe20000410000 */
[----:B------:R-:W-:Y:S02]  /*5da0*/  HADD2.F32 R81, -RZ, R81.H0_H0 ;  /* 0x20000051ff517230 */ /* 0x000fe40000004100 */
[----:B------:R-:W-:Y:S01]  /*5db0*/  FFMA.FTZ R79, R86, R92, -R95 ;  /* 0x0000005c564f7223 */ /* 0x000fe2000001085f */
        /* <DEDUP_REMOVED lines=10> */
.L_x_2292:
[----:B------:R-:W-:Y:S05]  /*5e60*/  BSYNC B3 ;  /* 0x0000000000037941 */ /* 0x000fea0003800000 */
.L_x_2291:
[----:B-1----:R0:W-:Y:S02]  /*5e70*/  STG.E.128 desc[UR56][R48.64+0x80], R40 ;  /* 0x0000802830007986 */ /* 0x0021e4000c101d38 */
.L_x_2290:
[----:B------:R-:W-:Y:S05]  /*5e80*/  BSYNC B2 ;  /* 0x0000000000027941 */ /* 0x000fea0003800000 */
.L_x_2289:
        /* <DEDUP_REMOVED lines=52> */
[----:B------:R-:W-:Y:S01]  /*61d0*/  SHF.R.U32.HI R85, RZ, 0x8, R77 ;  /* 0x00000008ff557819 */ /* 0x000fe2000001164d */
[----:B------:R-:W-:Y:S01]  /*61e0*/  FFMA.FTZ R83, R83, R80, R82 ;  /* 0x0000005053537223 */ /* 0x000fe20000010052 */
[----:B------:R-:W-:-:S02]  /*61f0*/  LOP3.LUT R80, R77, 0xff0000ff, RZ, 0xc0, !PT ;  /* 0xff0000ff4d507812 */ /* 0x000fc400078ec0ff */
[----:B------:R-:W-:Y:S01]  /*6200*/  SHF.R.U32.HI R82, RZ, 0x10, R77 ;  /* 0x00000010ff527819 */ /* 0x000fe2000001164d */
[----:B------:R-:W-:Y:S01]  /*6210*/  IMAD.SHL.U32 R85, R85, 0x100, RZ ;  /* 0x0000010055557824 */ /* 0x000fe200078e00ff */
[----:B------:R-:W-:Y:S02]  /*6220*/  LOP3.LUT R77, R75, 0xff0000ff, RZ, 0xc0, !PT ;  /* 0xff0000ff4b4d7812 */ /* 0x000fe400078ec0ff */
[----:B------:R-:W-:Y:S01]  /*6230*/  F2FP.SATFINITE.E4M3.F32.PACK_AB_MERGE_C R40, R83, R78, R76 ;  /* 0x0000004e5328723e */ /* 0x000fe2000480704c */
[----:B------:R-:W-:Y:S01]  /*6240*/  IMAD.U32 R82, R82, 0x10000, RZ ;  /* 0x0001000052527824 */ /* 0x000fe200078e00ff */
[----:B------:R-:W-:Y:S01]  /*6250*/  LOP3.LUT R85, R80, 0xff00, R85, 0xf8, !PT ;  /* 0x0000ff0050557812 */ /* 0x000fe200078ef855 */
[----:B------:R-:W-:-:S05]  /*6260*/  IMAD.SHL.U32 R80, R86, 0x100, RZ ;  /* 0x0000010056507824 */ /* 0x000fca00078e00ff */
[----:B------:R-:W-:Y:S02]  /*6270*/  LOP3.LUT R75, R77, 0xff00, R80, 0xf8, !PT ;  /* 0x0000ff004d4b7812 */ /* 0x000fe400078ef850 */
[----:B------:R-:W-:Y:S01]  /*6280*/  LOP3.LUT R77, R85, 0xff0000, R82, 0xf8, !PT ;  /* 0x00ff0000554d7812 */ /* 0x000fe200078ef852 */
[----:B------:R-:W-:Y:S01]  /*6290*/  IMAD.MOV.U32 R82, RZ, RZ, R43 ;  /* 0x000000ffff527224 */ /* 0x000fe200078e002b */
[----:B------:R-:W-:Y:S02]  /*62a0*/  SHF.L.U32 R80, R84, 0x10, RZ ;  /* 0x0000001054507819 */ /* 0x000fe400000006ff */
[----:B------:R-:W-:Y:S02]  /*62b0*/  F2FP.F16.E4M3.UNPACK_B R85, R77.H1 ;  /* 0x0000004dff55723e */ /* 0x000fe400030006ff */
[----:B------:R-:W-:Y:S02]  /*62c0*/  F2FP.F16.E4M3.UNPACK_B R43, R82 ;  /* 0x00000052ff2b723e */ /* 0x000fe400020006ff */
[----:B------:R-:W-:Y:S01]  /*62d0*/  LOP3.LUT R75, R75, 0xff0000, R80, 0xf8, !PT ;  /* 0x00ff00004b4b7812 */ /* 0x000fe200078ef850 */
[----:B------:R-:W-:-:S02]  /*62e0*/  HADD2.F32 R87, -RZ, R85.H0_H0 ;  /* 0x20000055ff577230 */ /* 0x000fc40000004100 */
        /* <DEDUP_REMOVED lines=9> */
[----:B------:R-:W-:Y:S01]  /*6380*/  F2FP.F16.E4M3.UNPACK_B R84, R82.H1 ;  /* 0x00000052ff54723e */ /* 0x000fe200030006ff */
[----:B------:R-:W-:Y:S02]  /*6390*/  IMAD.MOV.U32 R82, RZ, RZ, R42 ;  /* 0x000000ffff527224 */ /* 0x000fe400078e002a */
        /* <DEDUP_REMOVED lines=16> */
[CC--:B------:R-:W-:Y:S01]  /*64a0*/  FMUL.FTZ R94, R84.reuse, R75.reuse ;  /* 0x0000004b545e7220 */ /* 0x0c0fe20000410000 */
[----:B------:R-:W-:Y:S02]  /*64b0*/  HADD2.F32 R92, -RZ, R92.H0_H0 ;  /* 0x2000005cff5c7230 */ /* 0x000fe40000004100 */
[C---:B------:R-:W-:Y:S01]  /*64c0*/  FMUL.FTZ R93, R77.reuse, R75 ;  /* 0x0000004b4d5d7220 */ /* 0x040fe20000410000 */
[----:B------:R-:W-:Y:S02]  /*64d0*/  HADD2.F32 R86, -RZ, R86.H0_H0 ;  /* 0x20000056ff567230 */ /* 0x000fe40000004100 */
[-C--:B------:R-:W-:Y:S01]  /*64e0*/  FFMA.FTZ R75, R77, R87.reuse, -R94 ;  /* 0x000000574d4b7223 */ /* 0x080fe2000001085e */
[--C-:B------:R-:W-:Y:S02]  /*64f0*/  HADD2.F32 R77, -RZ, R82.reuse.H1_H1 ;  /* 0x30000052ff4d7230 */ /* 0x100fe40000004100 */
[----:B------:R-:W-:Y:S01]  /*6500*/  FFMA.FTZ R84, R84, R87, R93 ;  /* 0x0000005754547223 */ /* 0x000fe2000001005d */
[----:B------:R-:W-:Y:S01]  /*6510*/  HADD2.F32 R82, -RZ, R82.H0_H0 ;  /* 0x20000052ff527230 */ /* 0x000fe20000004100 */
[----:B------:R-:W-:Y:S01]  /*6520*/  F2FP.SATFINITE.E4M3.F32.PACK_AB_MERGE_C R43, R80, R43, R85 ;  /* 0x0000002b502b723e */ /* 0x000fe20004807055 */
[----:B------:R-:W-:-:S02]  /*6530*/  FMUL.FTZ R87, R77, R92 ;  /* 0x0000005c4d577220 */ /* 0x000fc40000410000 */
[----:B------:R-:W-:Y:S01]  /*6540*/  F2FP.SATFINITE.E4M3.F32.PACK_AB_MERGE_C R75, R84, R75, RZ ;  /* 0x0000004b544b723e */ /* 0x000fe200048070ff */
[C---:B------:R-:W-:Y:S01]  /*6550*/  FMUL.FTZ R92, R82.reuse, R92 ;  /* 0x0000005c525c7220 */ /* 0x040fe20000410000 */
[----:B------:R-:W-:-:S03]  /*6560*/  FFMA.FTZ R87, R82, R86, -R87 ;  /* 0x0000005652577223 */ /* 0x000fc60000010857 */
[----:B------:R-:W-:-:S05]  /*6570*/  FFMA.FTZ R92, R77, R86, R92 ;  /* 0x000000564d5c7223 */ /* 0x000fca000001005c */
[----:B------:R-:W-:-:S07]  /*6580*/  F2FP.SATFINITE.E4M3.F32.PACK_AB_MERGE_C R42, R92, R87, R75 ;  /* 0x000000575c2a723e */ /* 0x000fce000480704b */
.L_x_2294:
[----:B------:R-:W-:Y:S05]  /*6590*/  BSYNC B2 ;  /* 0x0000000000027941 */ /* 0x000fea0003800000 */
.L_x_2293:
[----:B-1----:R0:W-:Y:S02]  /*65a0*/  STG.E.128 desc[UR56][R48.64+0xa0], R40 ;  /* 0x0000a02830007986 */ /* 0x0021e4000c101d38 */
.L_x_2272:
[----:B------:R-:W-:Y:S05]  /*65b0*/  BSYNC B1 ;  /* 0x0000000000017941 */ /* 0x000fea0003800000 */
.L_x_2271:
        /* <DEDUP_REMOVED lines=15> */
[----:B------:R-:W-:Y:S02]  /*66b0*/  SHF.R.U32.HI R74, RZ, 0x10, R73 ;  /* 0x00000010ff4a7819 */ /* 0x000fe40000011649 */
[----:B------:R-:W-:-:S02]  /*66c0*/  LOP3.LUT R71, R73, 0xff0000ff, RZ, 0xc0, !PT ;  /* 0xff0000ff49477812 */ /* 0x000fc400078ec0ff */
        /* <DEDUP_REMOVED lines=32> */
[-C--:B------:R-:W-:Y:S01]  /*68d0*/  F2FP.F16.E4M3.UNPACK_B R82, R49.reuse.H1 ;  /* 0x00000031ff52723e */ /* 0x080fe200030006ff */
[----:B------:R-:W-:Y:S01]  /*68e0*/  HADD2.F32 R73, -RZ, R71.H0_H0 ;  /* 0x20000047ff497230 */ /* 0x000fe20000004100 */
[----:B------:R-:W-:Y:S01]  /*68f0*/  F2FP.F16.E4M3.UNPACK_B R81, R49 ;  /* 0x00000031ff51723e */ /* 0x000fe200020006ff */
[----:B------:R-:W-:-:S02]  /*6900*/  HADD2.F32 R71, -RZ, R70.H0_H0 ;  /* 0x20000046ff477230 */ /* 0x000fc40000004100 */
[CC--:B------:R-:W-:Y:S01]  /*6910*/  FMUL.FTZ R78, R74.reuse, R75.reuse ;  /* 0x0000004b4a4e7220 */ /* 0x0c0fe20000410000 */
[----:B------:R-:W-:Y:S02]  /*6920*/  HADD2.F32 R72, -RZ, R70.H1_H1 ;  /* 0x30000046ff487230 */ /* 0x000fe40000004100 */
[C---:B------:R-:W-:Y:S01]  /*6930*/  FMUL.FTZ R75, R73.reuse, R75 ;  /* 0x0000004b494b7220 */ /* 0x040fe20000410000 */
[--C-:B------:R-:W-:Y:S01]  /*6940*/  HADD2.F32 R70, -RZ, R150.reuse.H1_H1 ;  /* 0x30000096ff467230 */ /* 0x100fe20000004100 */
[----:B------:R-:W-:Y:S01]  /*6950*/  F2FP.F16.E4M3.UNPACK_B R49, R48 ;  /* 0x00000030ff31723e */ /* 0x000fe200020006ff */
[----:B------:R-:W-:Y:S02]  /*6960*/  HADD2.F32 R151, -RZ, R151.H0_H0 ;  /* 0x20000097ff977230 */ /* 0x000fe40000004100 */
[----:B------:R-:W-:Y:S02]  /*6970*/  HADD2.F32 R150, -RZ, R150.H0_H0 ;  /* 0x20000096ff967230 */ /* 0x000fe40000004100 */
[-C--:B------:R-:W-:Y:S01]  /*6980*/  FFMA.FTZ R73, R73, R70.reuse, -R78 ;  /* 0x0000004649497223 */ /* 0x080fe2000001084e */
[----:B------:R-:W-:Y:S01]  /*6990*/  FFMA.FTZ R78, R74, R70, R75 ;  /* 0x000000464a4e7223 */ /* 0x000fe2000001004b */
[----:B------:R-:W-:Y:S01]  /*69a0*/  FMUL.FTZ R76, R72, R151 ;  /* 0x00000097484c7220 */ /* 0x000fe20000410000 */
[----:B------:R-:W-:Y:S01]  /*69b0*/  F2FP.F16.E4M3.UNPACK_B R74, R43.H1 ;  /* 0x0000002bff4a723e */ /* 0x000fe200030006ff */
[C---:B------:R-:W-:Y:S01]  /*69c0*/  FMUL.FTZ R151, R71.reuse, R151 ;  /* 0x0000009747977220 */ /* 0x040fe20000410000 */
[----:B------:R-:W-:Y:S01]  /*69d0*/  F2FP.F16.E4M3.UNPACK_B R75, R42.H1 ;  /* 0x0000002aff4b723e */ /* 0x000fe200030006ff */
[-C--:B------:R-:W-:Y:S01]  /*69e0*/  FFMA.FTZ R70, R71, R150.reuse, -R76 ;  /* 0x0000009647467223 */ /* 0x080fe2000001084c */
[----:B------:R-:W-:Y:S01]  /*69f0*/  F2FP.SATFINITE.E4M3.F32.PACK_AB_MERGE_C R73, R78, R73, RZ ;  /* 0x000000494e49723e */ /* 0x000fe200048070ff */
[----:B------:R-:W-:Y:S01]  /*6a00*/  FFMA.FTZ R71, R72, R150, R151 ;  /* 0x0000009648477223 */ /* 0x000fe20000010097 */
[--C-:B------:R-:W-:Y:S01]  /*6a10*/  HADD2.F32 R77, -RZ, R74.reuse.H0_H0 ;  /* 0x2000004aff4d7230 */ /* 0x100fe20000004100 */
[----:B------:R-:W-:Y:S01]  /*6a20*/  F2FP.SATFINITE.E4M3.F32.PACK_AB_MERGE_C R72, R80, R79, RZ ;  /* 0x0000004f5048723e */ /* 0x000fe200048070ff */
[----:B------:R-:W-:Y:S01]  /*6a30*/  HADD2.F32 R78, -RZ, R74.H1_H1 ;  /* 0x3000004aff4e7230 */ /* 0x000fe20000004100 */
[----:B------:R-:W-:Y:S01]  /*6a40*/  F2FP.F16.E4M3.UNPACK_B R74, R48.H1 ;  /* 0x00000030ff4a723e */ /* 0x000fe200030006ff */
[----:B------:R-:W-:Y:S01]  /*6a50*/  HADD2.F32 R79, -RZ, R82.H1_H1 ;  /* 0x30000052ff4f7230 */ /* 0x000fe20000004100 */
[----:B------:R-:W-:Y:S01]  /*6a60*/  F2FP.F16.E4M3.UNPACK_B R42, R42 ;  /* 0x0000002aff2a723e */ /* 0x000fe200020006ff */
[----:B------:R-:W-:Y:S01]  /*6a70*/  HADD2.F32 R76, -RZ, R75.H1_H1 ;  /* 0x3000004bff4c7230 */ /* 0x000fe20000004100 */
[----:B------:R-:W-:Y:S01]  /*6a80*/  F2FP.SATFINITE.E4M3.F32.PACK_AB_MERGE_C R41, R41, R40, R72 ;  /* 0x000000282929723e */ /* 0x000fe20004807048 */
        /* <DEDUP_REMOVED lines=9> */
[----:B------:R-:W-:Y:S01]  /*6b20*/  FMUL.FTZ R83, R75, R83 ;  /* 0x000000534b537220 */ /* 0x000fe20000410000 */
[----:B------:R-:W-:-:S02]  /*6b30*/  HADD2.F32 R82, -RZ, R82.H0_H0 ;  /* 0x20000052ff527230 */ /* 0x000fc40000004100 */
[-C--:B------:R-:W-:Y:S01]  /*6b40*/  FFMA.FTZ R84, R75, R79.reuse, -R84 ;  /* 0x0000004f4b547223 */ /* 0x080fe20000010854 */
[--C-:B------:R-:W-:Y:S02]  /*6b50*/  HADD2.F32 R75, -RZ, R42.reuse.H0_H0 ;  /* 0x2000002aff4b7230 */ /* 0x100fe40000004100 */
[----:B------:R-:W-:Y:S01]  /*6b60*/  FFMA.FTZ R83, R76, R79, R83 ;  /* 0x0000004f4c537223 */ /* 0x000fe20000010053 */
[--C-:B------:R-:W-:Y:S02]  /*6b70*/  HADD2.F32 R76, -RZ, R77.reuse.H0_H0 ;  /* 0x2000004dff4c7230 */ /* 0x100fe40000004100 */
[----:B------:R-:W-:Y:S01]  /*6b80*/  FFMA.FTZ R43, R78, R80, R85 ;  /* 0x000000504e2b7223 */ /* 0x000fe20000010055 */
[----:B------:R-:W-:Y:S01]  /*6b90*/  HADD2.F32 R77, -RZ, R77.H1_H1 ;  /* 0x3000004dff4d7230 */ /* 0x000fe20000004100 */
[----:B------:R-:W-:Y:S01]  /*6ba0*/  F2FP.SATFINITE.E4M3.F32.PACK_AB_MERGE_C R40, R71, R70, R73 ;  /* 0x000000464728723e */ /* 0x000fe20004807049 */
[----:B------:R-:W-:Y:S01]  /*6bb0*/  HADD2.F32 R42, -RZ, R42.H1_H1 ;  /* 0x3000002aff2a7230 */ /* 0x000fe20000004100 */
[----:B------:R-:W-:Y:S01]  /*6bc0*/  F2FP.SATFINITE.E4M3.F32.PACK_AB_MERGE_C R83, R83, R84, RZ ;  /* 0x000000545353723e */ /* 0x000fe200048070ff */
[----:B------:R-:W-:-:S02]  /*6bd0*/  HADD2.F32 R81, -RZ, R81.H0_H0 ;  /* 0x20000051ff517230 */ /* 0x000fc40000004100 */
        /* <DEDUP_REMOVED lines=13> */
.L_x_2299:
[----:B------:R-:W-:Y:S05]  /*6cb0*/  BSYNC B2 ;  /* 0x0000000000027941 */ /* 0x000fea0003800000 */
.L_x_2298:
[----:B-1----:R0:W-:Y:S02]  /*6cc0*/  STG.E.128 desc[UR56][R44.64], R40 ;  /* 0x000000282c007986 */ /* 0x0021e4000c101d38 */
.L_x_2297:
[----:B------:R-:W-:Y:S05]  /*6cd0*/  BSYNC B1 ;  /* 0x0000000000017941 */ /* 0x000fea0003800000 */
.L_x_2296:
        /* <DEDUP_REMOVED lines=110> */
.L_x_2303:
[----:B------:R-:W-:Y:S05]  /*73c0*/  BSYNC B2 ;  /* 0x0000000000027941 */ /* 0x000fea0003800000 */
.L_x_2302:
[----:B-1----:R0:W-:Y:S02]  /*73d0*/  STG.E.128 desc[UR56][R44.64+0x20], R40 ;  /* 0x000020282c007986 */ /* 0x0021e4000c101d38 */
.L_x_2301:
[----:B------:R-:W-:Y:S05]  /*73e0*/  BSYNC B1 ;  /* 0x0000000000017941 */ /* 0x000fea0003800000 */
.L_x_2300:
        /* <DEDUP_REMOVED lines=110> */
.L_x_2307:
[----:B------:R-:W-:Y:S05]  /*7ad0*/  BSYNC B2 ;  /* 0x0000000000027941 */ /* 0x000fea0003800000 */
.L_x_2306:
[----:B-1----:R0:W-:Y:S02]  /*7ae0*/  STG.E.128 desc[UR56][R44.64+0x40], R40 ;  /* 0x000040282c007986 */ /* 0x0021e4000c101d38 */
.L_x_2305:
[----:B------:R-:W-:Y:S05]  /*7af0*/  BSYNC B1 ;  /* 0x0000000000017941 */ /* 0x000fea0003800000 */
.L_x_2304:
        /* <DEDUP_REMOVED lines=9> */
[--C-:B------:R-:W-:Y:S01]  /*7b90*/  SHF.R.U32.HI R48, RZ, 0x8, R59.reuse ;  /* 0x00000008ff307819 */ /* 0x100fe2000001163b */
[----:B------:R-:W-:Y:S01]  /*7ba0*/  IMAD.MOV.U32 R58, RZ, RZ, R40 ;  /* 0x000000ffff3a7224 */ /* 0x000fe200078e0028 */
[----:B------:R-:W-:Y:S01]  /*7bb0*/  SHF.R.U32.HI R64, RZ, 0x10, R59 ;  /* 0x00000010ff407819 */ /* 0x000fe2000001163b */
[----:B------:R-:W-:Y:S01]  /*7bc0*/  IMAD.SHL.U32 R60, R60, 0x100, RZ ;  /* 0x000001003c3c7824 */ /* 0x000fe200078e00ff */
[----:B------:R-:W-:Y:S02]  /*7bd0*/  LOP3.LUT R59, R59, 0xff0000ff, RZ, 0xc0, !PT ;  /* 0xff0000ff3b3b7812 */ /* 0x000fe400078ec0ff */
[----:B------:R-:W-:Y:S01]  /*7be0*/  SHF.R.U32.HI R63, RZ, 0x10, R61 ;  /* 0x00000010ff3f7819 */ /* 0x000fe2000001163d */
[----:B------:R-:W-:Y:S01]  /*7bf0*/  IMAD.U32 R41, R64, 0x10000, RZ ;  /* 0x0001000040297824 */ /* 0x000fe200078e00ff */
[----:B------:R-:W-:-:S02]  /*7c00*/  SHF.L.U32 R48, R48, 0x8, RZ ;  /* 0x0000000830307819 */ /* 0x000fc400000006ff */
[----:B------:R-:W-:Y:S02]  /*7c10*/  LOP3.LUT R61, R61, 0xff0000ff, RZ, 0xc0, !PT ;  /* 0xff0000ff3d3d7812 */ /* 0x000fe400078ec0ff */
[----:B------:R-:W-:Y:S01]  /*7c20*/  LOP3.LUT R48, R59, 0xff00, R48, 0xf8, !PT ;  /* 0x0000ff003b307812 */ /* 0x000fe200078ef830 */
[----:B------:R-:W-:Y:S01]  /*7c30*/  IMAD.U32 R59, R63, 0x10000, RZ ;  /* 0x000100003f3b7824 */ /* 0x000fe200078e00ff */
[----:B------:R-:W-:Y:S02]  /*7c40*/  LOP3.LUT R62, R61, 0xff00, R60, 0xf8, !PT ;  /* 0x0000ff003d3e7812 */ /* 0x000fe400078ef83c */
        /* <DEDUP_REMOVED lines=27> */
[----:B------:R-:W-:-:S02]  /*7e00*/  HADD2.F32 R62, -RZ, R59.H1_H1 ;  /* 0x3000003bff3e7230 */ /* 0x000fc40000004100 */
[----:B------:R-:W-:Y:S01]  /*7e10*/  HADD2.F32 R61, -RZ, R59.H0_H0 ;  /* 0x2000003bff3d7230 */ /* 0x000fe20000004100 */
[----:B------:R-:W-:Y:S01]  /*7e20*/  F2FP.SATFINITE.E4M3.F32.PACK_AB_MERGE_C R74, R68, R67, RZ ;  /* 0x00000043444a723e */ /* 0x000fe200048070ff */
[--C-:B------:R-:W-:Y:S02]  /*7e30*/  HADD2.F32 R59, -RZ, R58.reuse.H0_H0 ;  /* 0x2000003aff3b7230 */ /* 0x100fe40000004100 */
[-C--:B------:R-:W-:Y:S01]  /*7e40*/  FMUL.FTZ R66, R62, R63.reuse ;  /* 0x0000003f3e427220 */ /* 0x080fe20000410000 */
[----:B------:R-:W-:Y:S02]  /*7e50*/  HADD2.F32 R60, -RZ, R58.H1_H1 ;  /* 0x3000003aff3c7230 */ /* 0x000fe40000004100 */
[----:B------:R-:W-:Y:S01]  /*7e60*/  FMUL.FTZ R63, R61, R63 ;  /* 0x0000003f3d3f7220 */ /* 0x000fe20000410000 */
[----:B------:R-:W-:Y:S01]  /*7e70*/  HADD2.F32 R58, -RZ, R138.H1_H1 ;  /* 0x3000008aff3a7230 */ /* 0x000fe20000004100 */
[----:B------:R-:W-:Y:S01]  /*7e80*/  F2FP.F16.E4M3.UNPACK_B R67, R48.H1 ;  /* 0x00000030ff43723e */ /* 0x000fe200030006ff */
[----:B------:R-:W-:-:S02]  /*7e90*/  HADD2.F32 R139, -RZ, R139.H0_H0 ;  /* 0x2000008bff8b7230 */ /* 0x000fc40000004100 */
[----:B------:R-:W-:Y:S02]  /*7ea0*/  HADD2.F32 R138, -RZ, R138.H0_H0 ;  /* 0x2000008aff8a7230 */ /* 0x000fe40000004100 */
[-C--:B------:R-:W-:Y:S01]  /*7eb0*/  FFMA.FTZ R66, R61, R58.reuse, -R66 ;  /* 0x0000003a3d427223 */ /* 0x080fe20000010842 */
[----:B------:R-:W-:Y:S01]  /*7ec0*/  FFMA.FTZ R63, R62, R58, R63 ;  /* 0x0000003a3e3f7223 */ /* 0x000fe2000001003f */
[C---:B------:R-:W-:Y:S01]  /*7ed0*/  FMUL.FTZ R64, R60.reuse, R139 ;  /* 0x0000008b3c407220 */ /* 0x040fe20000410000 */
[----:B------:R-:W-:Y:S01]  /*7ee0*/  F2FP.F16.E4M3.UNPACK_B R61, R43.H1 ;  /* 0x0000002bff3d723e */ /* 0x000fe200030006ff */
[C---:B------:R-:W-:Y:S01]  /*7ef0*/  FMUL.FTZ R139, R59.reuse, R139 ;  /* 0x0000008b3b8b7220 */ /* 0x040fe20000410000 */
[----:B------:R-:W-:Y:S02]  /*7f00*/  HADD2.F32 R68, -RZ, R67.H1_H1 ;  /* 0x30000043ff447230 */ /* 0x000fe40000004100 */
[----:B------:R-:W-:Y:S01]  /*7f10*/  FFMA.FTZ R58, R59, R138, -R64 ;  /* 0x0000008a3b3a7223 */ /* 0x000fe20000010840 */
[----:B------:R-:W-:Y:S01]  /*7f20*/  F2FP.SATFINITE.E4M3.F32.PACK_AB_MERGE_C R72, R63, R66, RZ ;  /* 0x000000423f48723e */ /* 0x000fe200048070ff */
[----:B------:R-:W-:Y:S01]  /*7f30*/  FFMA.FTZ R59, R60, R138, R139 ;  /* 0x0000008a3c3b7223 */ /* 0x000fe2000001008b */
[--C-:B------:R-:W-:Y:S01]  /*7f40*/  HADD2.F32 R62, -RZ, R61.reuse.H0_H0 ;  /* 0x2000003dff3e7230 */ /* 0x100fe20000004100 */
[-C--:B------:R-:W-:Y:S01]  /*7f50*/  F2FP.F16.E4M3.UNPACK_B R64, R41.reuse.H1 ;  /* 0x00000029ff40723e */ /* 0x080fe200030006ff */
[----:B------:R-:W-:Y:S01]  /*7f60*/  HADD2.F32 R61, -RZ, R61.H1_H1 ;  /* 0x3000003dff3d7230 */ /* 0x000fe20000004100 */
[----:B------:R-:W-:Y:S01]  /*7f70*/  F2FP.F16.E4M3.UNPACK_B R60, R42.H1 ;  /* 0x0000002aff3c723e */ /* 0x000fe200030006ff */
[----:B------:R-:W-:Y:S01]  /*7f80*/  HADD2.F32 R67, -RZ, R67.H0_H0 ;  /* 0x20000043ff437230 */ /* 0x000fe20000004100 */
[----:B------:R-:W-:Y:S01]  /*7f90*/  F2FP.F16.E4M3.UNPACK_B R66, R48 ;  /* 0x00000030ff42723e */ /* 0x000fe200020006ff */
[----:B------:R-:W-:Y:S01]  /*7fa0*/  HADD2.F32 R65, -RZ, R64.H1_H1 ;  /* 0x30000040ff417230 */ /* 0x000fe20000004100 */
[----:B------:R-:W-:Y:S01]  /*7fb0*/  F2FP.F16.E4M3.UNPACK_B R63, R41 ;  /* 0x00000029ff3f723e */ /* 0x000fe200020006ff */
[----:B------:R-:W-:-:S02]  /*7fc0*/  HADD2.F32 R48, -RZ, R60.H1_H1 ;  /* 0x3000003cff307230 */ /* 0x000fc40000004100 */
[----:B------:R-:W-:Y:S01]  /*7fd0*/  FMUL.FTZ R41, R61, R68 ;  /* 0x000000443d297220 */ /* 0x000fe20000410000 */
[----:B------:R-:W-:Y:S01]  /*7fe0*/  HADD2.F32 R69, -RZ, R66.H1_H1 ;  /* 0x30000042ff457230 */ /* 0x000fe20000004100 */
[----:B------:R-:W-:Y:S01]  /*7ff0*/  F2FP.F16.E4M3.UNPACK_B R43, R43 ;  /* 0x0000002bff2b723e */ /* 0x000fe200020006ff */
[----:B------:R-:W-:Y:S02]  /*8000*/  HADD2.F32 R60, -RZ, R60.H0_H0 ;  /* 0x2000003cff3c7230 */ /* 0x000fe40000004100 */
[----:B------:R-:W-:Y:S01]  /*8010*/  FFMA.FTZ R70, R62, R65, -R41 ;  /* 0x000000413e467223 */ /* 0x000fe20000010829 */
[----:B------:R-:W-:Y:S02]  /*8020*/  HADD2.F32 R41, -RZ, R63.H1_H1 ;  /* 0x3000003fff297230 */ /* 0x000fe40000004100 */
[-C--:B------:R-:W-:Y:S01]  /*8030*/  FMUL.FTZ R71, R48, R69.reuse ;  /* 0x0000004530477220 */ /* 0x080fe20000410000 */
[----:B------:R-:W-:Y:S01]  /*8040*/  F2FP.F16.E4M3.UNPACK_B R42, R42 ;  /* 0x0000002aff2a723e */ /* 0x000fe200020006ff */
[----:B------:R-:W-:Y:S01]  /*8050*/  FMUL.FTZ R69, R60, R69 ;  /* 0x000000453c457220 */ /* 0x000fe20000410000 */
[----:B------:R-:W-:Y:S01]  /*8060*/  FMUL.FTZ R68, R62, R68 ;  /* 0x000000443e447220 */ /* 0x000fe20000410000 */
[----:B------:R-:W-:Y:S01]  /*8070*/  FFMA.FTZ R71, R60, R41, -R71 ;  /* 0x000000293c477223 */ /* 0x000fe20000010847 */
[----:B------:R-:W-:-:S02]  /*8080*/  HADD2.F32 R66, -RZ, R66.H0_H0 ;  /* 0x20000042ff427230 */ /* 0x000fc40000004100 */
[----:B------:R-:W-:Y:S01]  /*8090*/  FFMA.FTZ R62, R48, R41, R69 ;  /* 0x00000029303e7223 */ /* 0x000fe20000010045 */
[--C-:B------:R-:W-:Y:S02]  /*80a0*/  HADD2.F32 R48, -RZ, R43.reuse.H0_H0 ;  /* 0x2000002bff307230 */ /* 0x100fe40000004100 */
[----:B------:R-:W-:Y:S01]  /*80b0*/  FFMA.FTZ R73, R61, R65, R68 ;  /* 0x000000413d497223 */ /* 0x000fe20000010044 */
[--C-:B------:R-:W-:Y:S02]  /*80c0*/  HADD2.F32 R41, -RZ, R42.reuse.H0_H0 ;  /* 0x2000002aff297230 */ /* 0x100fe40000004100 */
[----:B------:R-:W-:Y:S02]  /*80d0*/  HADD2.F32 R43, -RZ, R43.H1_H1 ;  /* 0x3000002bff2b7230 */ /* 0x000fe40000004100 */
[----:B------:R-:W-:Y:S01]  /*80e0*/  FMUL.FTZ R68, R48, R67 ;  /* 0x0000004330447220 */ /* 0x000fe20000410000 */
[----:B------:R-:W-:Y:S02]  /*80f0*/  HADD2.F32 R42, -RZ, R42.H1_H1 ;  /* 0x3000002aff2a7230 */ /* 0x000fe40000004100 */
[----:B------:R-:W-:Y:S01]  /*8100*/  FMUL.FTZ R61, R41, R66 ;  /* 0x00000042293d7220 */ /* 0x000fe20000410000 */
[----:B------:R-:W-:-:S02]  /*8110*/  HADD2.F32 R64, -RZ, R64.H0_H0 ;  /* 0x20000040ff407230 */ /* 0x000fc40000004100 */
[C---:B------:R-:W-:Y:S01]  /*8120*/  FMUL.FTZ R65, R43.reuse, R67 ;  /* 0x000000432b417220 */ /* 0x040fe20000410000 */
[----:B------:R-:W-:Y:S02]  /*8130*/  HADD2.F32 R63, -RZ, R63.H0_H0 ;  /* 0x2000003fff3f7230 */ /* 0x000fe40000004100 */
[----:B------:R-:W-:Y:S01]  /*8140*/  FMUL.FTZ R60, R42, R66 ;  /* 0x000000422a3c7220 */ /* 0x000fe20000410000 */
[----:B------:R-:W-:Y:S01]  /*8150*/  F2FP.SATFINITE.E4M3.F32.PACK_AB_MERGE_C R62, R62, R71, RZ ;  /* 0x000000473e3e723e */ /* 0x000fe200048070ff */
[-C--:B------:R-:W-:Y:S01]  /*8160*/  FFMA.FTZ R65, R48, R64.reuse, -R65 ;  /* 0x0000004030417223 */ /* 0x080fe20000010841 */
[----:B------:R-:W-:Y:S01]  /*8170*/  FFMA.FTZ R68, R43, R64, R68 ;  /* 0x000000402b447223 */ /* 0x000fe20000010044 */
[-C--:B------:R-:W-:Y:S01]  /*8180*/  FFMA.FTZ R60, R41, R63.reuse, -R60 ;  /* 0x0000003f293c7223 */ /* 0x080fe2000001083c */
[----:B------:R-:W-:Y:S01]  /*8190*/  FFMA.FTZ R61, R42, R63, R61 ;  /* 0x0000003f2a3d7223 */ /* 0x000fe2000001003d */
[----:B------:R-:W-:Y:S02]  /*81a0*/  F2FP.SATFINITE.E4M3.F32.PACK_AB_MERGE_C R70, R73, R70, RZ ;  /* 0x000000464946723e */ /* 0x000fe400048070ff */
[----:B------:R-:W-:-:S02]  /*81b0*/  F2FP.SATFINITE.E4M3.F32.PACK_AB_MERGE_C R41, R49, R40, R74 ;  /* 0x000000283129723e */ /* 0x000fc4000480704a */
[----:B------:R-:W-:Y:S02]  /*81c0*/  F2FP.SATFINITE.E4M3.F32.PACK_AB_MERGE_C R40, R59, R58, R72 ;  /* 0x0000003a3b28723e */ /* 0x000fe40004807048 */
[----:B------:R-:W-:Y:S02]  /*81d0*/  F2FP.SATFINITE.E4M3.F32.PACK_AB_MERGE_C R42, R61, R60, R62 ;  /* 0x0000003c3d2a723e */ /* 0x000fe4000480703e */
[----:B------:R-:W-:-:S07]  /*81e0*/  F2FP.SATFINITE.E4M3.F32.PACK_AB_MERGE_C R43, R68, R65, R70 ;  /* 0x00000041442b723e */ /* 0x000fce0004807046 */
.L_x_2311:
[----:B------:R-:W-:Y:S05]  /*81f0*/  BSYNC B2 ;  /* 0x0000000000027941 */ /* 0x000fea0003800000 */
.L_x_2310:
[----:B-1----:R0:W-:Y:S02]  /*8200*/  STG.E.128 desc[UR56][R44.64+0x60], R40 ;  /* 0x000060282c007986 */ /* 0x0021e4000c101d38 */
.L_x_2309:
[----:B------:R-:W-:Y:S05]  /*8210*/  BSYNC B1 ;  /* 0x0000000000017941 */ /* 0x000fea0003800000 */
.L_x_2308:
        /* <DEDUP_REMOVED lines=10> */
[----:B------:R-:W-:Y:S02]  /*82c0*/  SHF.R.U32.HI R56, RZ, 0x10, R55 ;  /* 0x00000010ff387819 */ /* 0x000fe40000011637 */
[--C-:B------:R-:W-:Y:S02]  /*82d0*/  SHF.R.U32.HI R55, RZ, 0x8, R57.reuse ;  /* 0x00000008ff377819 */ /* 0x100fe40000011639 */
[----:B------:R-:W-:Y:S02]  /*82e0*/  SHF.R.U32.HI R58, RZ, 0x10, R57 ;  /* 0x00000010ff3a7819 */ /* 0x000fe40000011639 */
[----:B------:R-:W-:Y:S01]  /*82f0*/  SHF.L.U32 R49, R49, 0x8, RZ ;  /* 0x0000000831317819 */ /* 0x000fe200000006ff */
[----:B------:R-:W-:Y:S01]  /*8300*/  IMAD.SHL.U32 R55, R55, 0x100, RZ ;  /* 0x0000010037377824 */ /* 0x000fe200078e00ff */
[----:B------:R-:W-:Y:S01]  /*8310*/  LOP3.LUT R54, R57, 0xff0000ff, RZ, 0xc0, !PT ;  /* 0xff0000ff39367812 */ /* 0x000fe200078ec0ff */
[----:B------:R-:W-:Y:S01]  /*8320*/  IMAD.U32 R58, R58, 0x10000, RZ ;  /* 0x000100003a3a7824 */ /* 0x000fe200078e00ff */
[----:B------:R-:W-:Y:S01]  /*8330*/  LOP3.LUT R48, R48, 0xff00, R49, 0xf8, !PT ;  /* 0x0000ff0030307812 */ /* 0x000fe200078ef831 */
[----:B------:R-:W-:Y:S01]  /*8340*/  IMAD.U32 R49, R56, 0x10000, RZ ;  /* 0x0001000038317824 */ /* 0x000fe200078e00ff */
[----:B------:R-:W-:-:S02]  /*8350*/  LOP3.LUT R55, R54, 0xff00, R55, 0xf8, !PT ;  /* 0x0000ff0036377812 */ /* 0x000fc400078ef837 */
        /* <DEDUP_REMOVED lines=90> */
.L_x_2315:
[----:B------:R-:W-:Y:S05]  /*8900*/  BSYNC B2 ;  /* 0x0000000000027941 */ /* 0x000fea0003800000 */
.L_x_2314:
[----:B-1----:R0:W-:Y:S02]  /*8910*/  STG.E.128 desc[UR56][R44.64+0x80], R40 ;  /* 0x000080282c007986 */ /* 0x0021e4000c101d38 */
.L_x_2313:
[----:B------:R-:W-:Y:S05]  /*8920*/  BSYNC B1 ;  /* 0x0000000000017941 */ /* 0x000fea0003800000 */
.L_x_2312:
        /* <DEDUP_REMOVED lines=11> */
[----:B------:R-:W-:Y:S02]  /*89e0*/  LOP3.LUT R48, R51, 0xff0000ff, RZ, 0xc0, !PT ;  /* 0xff0000ff33307812 */ /* 0x000fe400078ec0ff */
[----:B------:R-:W-:Y:S02]  /*89f0*/  SHF.R.U32.HI R52, RZ, 0x10, R53 ;  /* 0x00000010ff347819 */ /* 0x000fe40000011635 */
[----:B------:R-:W-:-:S02]  /*8a00*/  LOP3.LUT R50, R53, 0xff0000ff, RZ, 0xc0, !PT ;  /* 0xff0000ff35327812 */ /* 0x000fc400078ec0ff */
[----:B------:R-:W-:Y:S02]  /*8a10*/  SHF.L.U32 R49, R49, 0x8, RZ ;  /* 0x0000000831317819 */ /* 0x000fe400000006ff */
[----:B------:R-:W-:Y:S01]  /*8a20*/  LOP3.LUT R48, R48, 0xff00, R47, 0xf8, !PT ;  /* 0x0000ff0030307812 */ /* 0x000fe200078ef82f */
[----:B------:R-:W-:Y:S01]  /*8a30*/  IMAD.U32 R47, R54, 0x10000, RZ ;  /* 0x00010000362f7824 */ /* 0x000fe200078e00ff */
[----:B------:R-:W-:Y:S01]  /*8a40*/  LOP3.LUT R51, R50, 0xff00, R49, 0xf8, !PT ;  /* 0x0000ff0032337812 */ /* 0x000fe200078ef831 */
[----:B------:R-:W-:Y:S01]  /*8a50*/  IMAD.U32 R50, R52, 0x10000, RZ ;  /* 0x0001000034327824 */ /* 0x000fe200078e00ff */
        /* <DEDUP_REMOVED lines=90> */
.L_x_2317:
[----:B------:R-:W-:Y:S05]  /*9000*/  BSYNC B1 ;  /* 0x0000000000017941 */ /* 0x000fea0003800000 */
.L_x_2316:
[----:B-1----:R0:W-:Y:S01]  /*9010*/  STG.E.128 desc[UR56][R44.64+0xa0], R40 ;  /* 0x0000a0282c007986 */ /* 0x0021e2000c101d38 */
[----:B------:R-:W-:Y:S05]  /*9020*/  BRA `(.L_x_2295) ;  /* 0x0000006800787947 */ /* 0x000fea0003800000 */
.L_x_2263:
        /* <DEDUP_REMOVED lines=43> */
.L_x_2319:
[----:B------:R-:W-:Y:S05]  /*92e0*/  BSYNC B1 ;  /* 0x0000000000017941 */ /* 0x000fea0003800000 */
.L_x_2318:
[----:B------:R-:W-:Y:S01]  /*92f0*/  ISETP.GE.AND P2, PT, R221, R96, PT ;  /* 0x00000060dd00720c */ /* 0x000fe20003f46270 */
[----:B------:R-:W-:Y:S01]  /*9300*/  BSSY B1, `(.L_x_2320) ;  /* 0x000002c000017945 */ /* 0x000fe20003800000 */
[----:B0-----:R-:W-:Y:S02]  /*9310*/  CS2R R66, SRZ ;  /* 0x0000000000427805 */ /* 0x001fe4000001ff00 */
        /* <DEDUP_REMOVED lines=42> */
.L_x_2321:
[----:B------:R-:W-:Y:S05]  /*95c0*/  BSYNC B1 ;  /* 0x0000000000017941 */ /* 0x000fea0003800000 */
.L_x_2320:
        /* <DEDUP_REMOVED lines=28> */
.L_x_2322:
[----:B------:R-:W-:Y:S01]  /*9790*/  IMAD R97, R17, 0x8, R16 ;  /* 0x0000000811617824 */ /* 0x000fe200078e0210 */
[----:B------:R-:W-:Y:S01]  /*97a0*/  SHF.L.U32 R98, R191, 0x1f, RZ ;  /* 0x0000001fbf627819 */ /* 0x000fe200000006ff */
[----:B------:R-:W1:Y:S01]  /*97b0*/  LDC R150, c[0x0][0x2f4] ;  /* 0x0000bd00ff967b82 */ /* 0x000e620000000800 */
[----:B------:R-:W-:Y:S01]  /*97c0*/  BSSY B1, `(.L_x_2323) ;  /* 0x0000004000017945 */ /* 0x000fe20003800000 */
[----:B------:R-:W-:Y:S01]  /*97d0*/  IMAD.MOV.U32 R135, RZ, RZ, R92 ;  /* 0x000000ffff877224 */ /* 0x000fe200078e005c */
[----:B------:R-:W2:Y:S02]  /*97e0*/  SYNCS.PHASECHK.TRANS64.TRYWAIT P5, [R97+URZ+0x29890], R98 ;  /* 0x02989062610075a7 */ /* 0x000ea400080a017f */
[----:B--2---:R-:W-:Y:S05]  /*97f0*/  @!P5 BRA `(.L_x_2324) ;  /* 0x00000270007cd947 */ /* 0x004fea0003800000 */
.L_x_2606:
[----:B------:R-:W-:Y:S05]  /*9800*/  BSYNC B1 ;  /* 0x0000000000017941 */ /* 0x000fea0003800000 */
.L_x_2323:
[----:B------:R-:W3:Y:S01]  /*9810*/  LDC.64 R136, c[0x0][0x300] ;  /* 0x0000c000ff887b82 */ /* 0x000ee20000000a00 */
[----:B------:R-:W-:Y:S01]  /*9820*/  BSSY B1, `(.L_x_2325) ;  /* 0x00002f6000017945 */ /* 0x000fe20003800000 */
[----:B-1----:R-:W-:-:S03]  /*9830*/  IADD3 R155, -R99, R150, RZ ;  /* 0x00000096639b7210 */ /* 0x002fc60007ffe1ff */
        /* <DEDUP_REMOVED lines=31> */
[----:B------:R-:W-:Y:S02]  /*9a30*/  LOP3.LUT R52, R53, 0xff0000ff, RZ, 0xc0, !PT ;  /* 0xff0000ff35347812 */ /* 0x000fe400078ec0ff */
[--C-:B------:R-:W-:Y:S01]  /*9a40*/  SHF.R.U32.HI R53, RZ, 0x8, R55.reuse ;  /* 0x00000008ff357819 */ /* 0x100fe20000011637 */
[----:B------:R-:W-:Y:S01]  /*9a50*/  IMAD.U32 R40, R40, 0x10000, RZ ;  /* 0x0001000028287824 */ /* 0x000fe200078e00ff */
[----:B------:R-:W-:Y:S02]  /*9a60*/  SHF.R.U32.HI R42, RZ, 0x10, R55 ;  /* 0x00000010ff2a7819 */ /* 0x000fe40000011637 */
[----:B------:R-:W-:Y:S01]  /*9a70*/  LOP3.LUT R177, R55, 0xff0000ff, RZ, 0xc0, !PT ;  /* 0xff0000ff37b17812 */ /* 0x000fe200078ec0ff */
[----:B------:R-:W-:Y:S01]  /*9a80*/  IMAD.SHL.U32 R53, R53, 0x100, RZ ;  /* 0x0000010035357824 */ /* 0x000fe200078e00ff */
[----:B------:R-:W-:-:S02]  /*9a90*/  SHF.R.U32.HI R55, RZ, 0x8, R41 ;  /* 0x00000008ff377819 */ /* 0x000fc40000011629 */
[----:B------:R-:W-:Y:S02]  /*9aa0*/  SHF.L.U32 R179, R54, 0x8, RZ ;  /* 0x0000000836b37819 */ /* 0x000fe400000006ff */
[----:B------:R-:W-:Y:S02]  /*9ab0*/  SHF.R.U32.HI R176, RZ, 0x10, R41 ;  /* 0x00000010ffb07819 */ /* 0x000fe40000011629 */
[----:B------:R-:W-:Y:S01]  /*9ac0*/  LOP3.LUT R52, R52, 0xff00, R179, 0xf8, !PT ;  /* 0x0000ff0034347812 */ /* 0x000fe200078ef8b3 */
[----:B------:R-:W-:Y:S01]  /*9ad0*/  IMAD.SHL.U32 R179, R55, 0x100, RZ ;  /* 0x0000010037b37824 */ /* 0x000fe200078e00ff */
[----:B------:R-:W-:Y:S02]  /*9ae0*/  LOP3.LUT R178, R41, 0xff0000ff, RZ, 0xc0, !PT ;  /* 0xff0000ff29b27812 */ /* 0x000fe400078ec0ff */
[----:B------:R-:W-:Y:S01]  /*9af0*/  LOP3.LUT R55, R177, 0xff00, R53, 0xf8, !PT ;  /* 0x0000ff00b1377812 */ /* 0x000fe200078ef835 */
[----:B------:R-:W-:Y:S01]  /*9b00*/  IMAD.U32 R53, R176, 0x10000, RZ ;  /* 0x00010000b0357824 */ /* 0x000fe200078e00ff */
[----:B------:R-:W-:-:S02]  /*9b10*/  LOP3.LUT R178, R178, 0xff00, R179, 0xf8, !PT ;  /* 0x0000ff00b2b27812 */ /* 0x000fc400078ef8b3 */
[----:B------:R-:W-:Y:S02]  /*9b20*/  LOP3.LUT R176, R52, 0xff0000, R40, 0xf8, !PT ;  /* 0x00ff000034b07812 */ /* 0x000fe400078ef828 */
[----:B------:R-:W-:Y:S02]  /*9b30*/  LOP3.LUT R40, R178, 0xff0000, R53, 0xf8, !PT ;  /* 0x00ff0000b2287812 */ /* 0x000fe400078ef835 */
[----:B0-----:R-:W-:Y:S02]  /*9b40*/  F2FP.F16.E4M3.UNPACK_B R177, R93 ;  /* 0x0000005dffb1723e */ /* 0x001fe400020006ff */
[----:B------:R-:W-:Y:S02]  /*9b50*/  F2FP.F16.E4M3.UNPACK_B R179, R40 ;  /* 0x00000028ffb3723e */ /* 0x000fe400020006ff */
[----:B-1----:R-:W-:Y:S01]  /*9b60*/  F2FP.F16.E4M3.UNPACK_B R52, R89 ;  /* 0x00000059ff34723e */ /* 0x002fe200020006ff */
[----:B------:R-:W-:Y:S01]  /*9b70*/  HADD2.F32 R53, -RZ, R177.H0_H0 ;  /* 0x200000b1ff357230 */ /* 0x000fe20000004100 */
[-C--:B------:R-:W-:Y:S01]  /*9b80*/  F2FP.F16.E4M3.UNPACK_B R180, R176.reuse ;  /* 0x000000b0ffb4723e */ /* 0x080fe200020006ff */
        /* <DEDUP_REMOVED lines=25> */
[----:B------:R-:W-:Y:S01]  /*9d20*/  SHF.L.U32 R42, R42, 0x10, RZ ;  /* 0x000000102a2a7819 */ /* 0x000fe200000006ff */
[----:B------:R-:W-:Y:S01]  /*9d30*/  HADD2.F32 R182, -RZ, R179.H0_H0 ;  /* 0x200000b3ffb67230 */ /* 0x000fe20000004100 */
[----:B------:R-:W-:Y:S01]  /*9d40*/  LOP3.LUT R43, R43, 0xff00, R54, 0xf8, !PT ;  /* 0x0000ff002b2b7812 */ /* 0x000fe200078ef836 */
        /* <DEDUP_REMOVED lines=12> */
[----:B------:R-:W-:-:S02]  /*9e10*/  IMAD.U32 R41, R41, 0x10000, RZ ;  /* 0x0001000029297824 */ /* 0x000fc400078e00ff */
[-C--:B------:R-:W-:Y:S01]  /*9e20*/  FFMA.FTZ R179, R180, R176.reuse, -R181 ;  /* 0x000000b0b4b37223 */ /* 0x080fe200000108b5 */
[----:B------:R-:W-:Y:S01]  /*9e30*/  FFMA.FTZ R176, R93, R176, R182 ;  /* 0x000000b05db07223 */ /* 0x000fe200000100b6 */
[----:B------:R-:W-:Y:S01]  /*9e40*/  LOP3.LUT R93, R55, 0xff0000, R42, 0xf8, !PT ;  /* 0x00ff0000375d7812 */ /* 0x000fe200078ef82a */
[----:B------:R-:W-:Y:S01]  /*9e50*/  IMAD.MOV.U32 R42, RZ, RZ, R95 ;  /* 0x000000ffff2a7224 */ /* 0x000fe200078e005f */
[----:B------:R-:W-:Y:S01]  /*9e60*/  LOP3.LUT R41, R43, 0xff0000, R41, 0xf8, !PT ;  /* 0x00ff00002b297812 */ /* 0x000fe200078ef829 */
[----:B------:R-:W-:Y:S01]  /*9e70*/  HADD2.F32 R183, -RZ, R54.H0_H0 ;  /* 0x20000036ffb77230 */ /* 0x000fe20000004100 */
[----:B------:R-:W-:Y:S02]  /*9e80*/  F2FP.F16.E4M3.UNPACK_B R180, R93 ;  /* 0x0000005dffb4723e */ /* 0x000fe400020006ff */
[-C--:B------:R-:W-:Y:S02]  /*9e90*/  F2FP.F16.E4M3.UNPACK_B R43, R42.reuse ;  /* 0x0000002aff2b723e */ /* 0x080fe400020006ff */
[-C--:B------:R-:W-:Y:S01]  /*9ea0*/  F2FP.F16.E4M3.UNPACK_B R95, R41.reuse ;  /* 0x00000029ff5f723e */ /* 0x080fe200020006ff */
[----:B------:R-:W-:Y:S01]  /*9eb0*/  HADD2.F32 R182, -RZ, R180.H0_H0 ;  /* 0x200000b4ffb67230 */ /* 0x000fe20000004100 */
[----:B------:R-:W-:Y:S01]  /*9ec0*/  F2FP.F16.E4M3.UNPACK_B R42, R42.H1 ;  /* 0x0000002aff2a723e */ /* 0x000fe200030006ff */
[----:B------:R-:W-:Y:S01]  /*9ed0*/  HADD2.F32 R181, -RZ, R43.H0_H0 ;  /* 0x2000002bffb57230 */ /* 0x000fe20000004100 */
[----:B------:R-:W-:Y:S01]  /*9ee0*/  F2FP.F16.E4M3.UNPACK_B R41, R41.H1 ;  /* 0x00000029ff29723e */ /* 0x000fe200030006ff */
[----:B------:R-:W-:Y:S01]  /*9ef0*/  HADD2.F32 R55, -RZ, R95.H0_H0 ;  /* 0x2000005fff377230 */ /* 0x000fe20000004100 */
        /* <DEDUP_REMOVED lines=34> */
[----:B------:R-:W-:Y:S02]  /*a120*/  F2FP.F16.E4M3.UNPACK_B R95, R171.H1 ;  /* 0x000000abff5f723e */ /* 0x000fe400030006ff */
        /* <DEDUP_REMOVED lines=52> */
[-C--:B------:R-:W-:Y:S01]  /*a470*/  F2FP.F16.E4M3.UNPACK_B R88, R173.reuse.H1 ;  /* 0x000000adff58723e */ /* 0x080fe200030006ff */
        /* <DEDUP_REMOVED lines=11> */
[----:B------:R-:W-:Y:S01]  /*a530*/  FMUL.FTZ R183, R171, R183 ;  /* 0x000000b7abb77220 */ /* 0x000fe20000410000 */
        /* <DEDUP_REMOVED lines=34> */
.L_x_2330:
[----:B------:R-:W-:Y:S05]  /*a760*/  BSYNC B3 ;  /* 0x0000000000037941 */ /* 0x000fea0003800000 */
.L_x_2329:
[----:B------:R-:W-:-:S13]  /*a770*/  ISETP.GE.AND P4, PT, R175, R150, PT ;  /* 0x00000096af00720c */ /* 0x000fda0003f86270 */
[--C-:B------:R-:W-:Y:S02]  /*a780*/  @!P4 SHF.R.S32.HI R43, RZ, 0x1f, R175.reuse ;  /* 0x0000001fff2bc819 */ /* 0x100fe400000114af */
[----:B------:R-:W-:-:S04]  /*a790*/  @!P4 IADD3 R42, P5, P6, R116, R138, R175 ;  /* 0x0000008a742ac210 */ /* 0x000fc80007ebe0af */
[----:B------:R-:W-:Y:S02]  /*a7a0*/  @!P4 IADD3.X R43, R4, R165, R43, P5, P6 ;  /* 0x000000a5042bc210 */ /* 0x000fe40002fec42b */
[----:B------:R-:W-:-:S04]  /*a7b0*/  IADD3 R40, P5, P6, R116, R138, R25 ;  /* 0x0000008a74287210 */ /* 0x000fc80007ebe019 */
[----:B------:R-:W-:Y:S02]  /*a7c0*/  IADD3.X R41, R4, R165, R30, P5, P6 ;  /* 0x000000a504297210 */ /* 0x000fe40002fec41e */
[----:B------:R-:W-:-:S05]  /*a7d0*/  IADD3 R40, P5, R40, R122, RZ ;  /* 0x0000007a28287210 */ /* 0x000fca0007fbe0ff */
[----:B------:R-:W-:Y:S01]  /*a7e0*/  IMAD.X R41, R41, 0x1, R123, P5 ;  /* 0x0000000129297824 */ /* 0x000fe200028e067b */
[----:B------:R-:W-:-:S04]  /*a7f0*/  @!P4 IADD3 R42, P5, R42, R122, RZ ;  /* 0x0000007a2a2ac210 */ /* 0x000fc80007fbe0ff */
[----:B------:R-:W-:Y:S01]  /*a800*/  @!P4 IADD3.X R43, R43, R123, RZ, P5, !PT ;  /* 0x0000007b2b2bc210 */ /* 0x000fe20002ffe4ff */
[----:B-1----:R1:W-:Y:S04]  /*a810*/  STG.E.128 desc[UR56][R40.64], R88 ;  /* 0x0000005828007986 */ /* 0x0023e8000c101d38 */
[----:B0-----:R1:W-:Y:S04]  /*a820*/  @!P4 STG.E.128 desc[UR56][R42.64], R92 ;  /* 0x0000005c2a00c986 */ /* 0x0013e8000c101d38 */
.L_x_2328:
[----:B------:R-:W-:Y:S05]  /*a830*/  BSYNC B2 ;  /* 0x0000000000027941 */ /* 0x000fea0003800000 */
.L_x_2327:
        /* <DEDUP_REMOVED lines=24> */
[----:B------:R-:W-:Y:S02]  /*a9c0*/  SHF.R.U32.HI R46, RZ, 0x8, R57 ;  /* 0x00000008ff2e7819 */ /* 0x000fe40000011639 */
[--C-:B------:R-:W-:Y:S02]  /*a9d0*/  SHF.R.U32.HI R90, RZ, 0x8, R59.reuse ;  /* 0x00000008ff5a7819 */ /* 0x100fe4000001163b */
[----:B------:R-:W-:Y:S01]  /*a9e0*/  LOP3.LUT R89, R59, 0xff0000ff, RZ, 0xc0, !PT ;  /* 0xff0000ff3b597812 */ /* 0x000fe200078ec0ff */
[----:B------:R-:W-:Y:S01]  /*a9f0*/  IMAD.SHL.U32 R93, R46, 0x100, RZ ;  /* 0x000001002e5d7824 */ /* 0x000fe200078e00ff */
[----:B------:R-:W-:Y:S02]  /*aa00*/  SHF.R.U32.HI R44, RZ, 0x10, R59 ;  /* 0x00000010ff2c7819 */ /* 0x000fe4000001163b */
[----:B------:R-:W-:Y:S02]  /*aa10*/  SHF.R.U32.HI R59, RZ, 0x8, R45 ;  /* 0x00000008ff3b7819 */ /* 0x000fe4000001162d */
[----:B------:R-:W-:-:S02]  /*aa20*/  SHF.R.U32.HI R58, RZ, 0x10, R57 ;  /* 0x00000010ff3a7819 */ /* 0x000fc40000011639 */
[----:B------:R-:W-:Y:S02]  /*aa30*/  LOP3.LUT R56, R57, 0xff0000ff, RZ, 0xc0, !PT ;  /* 0xff0000ff39387812 */ /* 0x000fe400078ec0ff */
[----:B------:R-:W-:Y:S01]  /*aa40*/  LOP3.LUT R91, R45, 0xff0000ff, RZ, 0xc0, !PT ;  /* 0xff0000ff2d5b7812 */ /* 0x000fe200078ec0ff */
[----:B------:R-:W-:Y:S01]  /*aa50*/  IMAD.U32 R58, R58, 0x10000, RZ ;  /* 0x000100003a3a7824 */ /* 0x000fe200078e00ff */
[----:B------:R-:W-:Y:S02]  /*aa60*/  SHF.R.U32.HI R92, RZ, 0x10, R45 ;  /* 0x00000010ff5c7819 */ /* 0x000fe4000001162d */
[--C-:B------:R-:W-:Y:S02]  /*aa70*/  SHF.R.U32.HI R45, RZ, 0x8, R47.reuse ;  /* 0x00000008ff2d7819 */ /* 0x100fe4000001162f */
[----:B------:R-:W-:Y:S01]  /*aa80*/  LOP3.LUT R46, R47, 0xff0000ff, RZ, 0xc0, !PT ;  /* 0xff0000ff2f2e7812 */ /* 0x000fe200078ec0ff */
[----:B------:R-:W-:Y:S01]  /*aa90*/  IMAD.U32 R92, R92, 0x10000, RZ ;  /* 0x000100005c5c7824 */ /* 0x000fe200078e00ff */
        /* <DEDUP_REMOVED lines=30> */
[----:B------:R-:W-:-:S02]  /*ac80*/  SHF.L.U32 R44, R44, 0x10, RZ ;  /* 0x000000102c2c7819 */ /* 0x000fc400000006ff */
[CC--:B------:R-:W-:Y:S01]  /*ac90*/  FMUL.FTZ R89, R94.reuse, R92.reuse ;  /* 0x0000005c5e597220 */ /* 0x0c0fe20000410000 */
[----:B------:R-:W-:Y:S01]  /*aca0*/  FMUL.FTZ R92, R47, R92 ;  /* 0x0000005c2f5c7220 */ /* 0x000fe20000410000 */
[----:B------:R-:W-:Y:S01]  /*acb0*/  LOP3.LUT R57, R59, 0xff0000, R44, 0xf8, !PT ;  /* 0x00ff00003b397812 */ /* 0x000fe200078ef82c */
[----:B------:R-:W-:Y:S02]  /*acc0*/  IMAD.MOV.U32 R59, RZ, RZ, R43 ;  /* 0x000000ffff3b7224 */ /* 0x000fe400078e002b */
        /* <DEDUP_REMOVED lines=8> */
[----:B------:R-:W-:Y:S01]  /*ad50*/  F2FP.F16.E4M3.UNPACK_B R43, R59 ;  /* 0x0000003bff2b723e */ /* 0x000fe200020006ff */
[----:B------:R-:W-:-:S02]  /*ad60*/  HADD2.F32 R56, -RZ, R93.H0_H0 ;  /* 0x2000005dff387230 */ /* 0x000fc40000004100 */
[----:B------:R-:W-:Y:S02]  /*ad70*/  HADD2.F32 R58, -RZ, R58.H1_H1 ;  /* 0x3000003aff3a7230 */ /* 0x000fe40000004100 */
[CC--:B------:R-:W-:Y:S01]  /*ad80*/  FMUL.FTZ R171, R41.reuse, R95.reuse ;  /* 0x0000005f29ab7220 */ /* 0x0c0fe20000410000 */
[----:B------:R-:W-:Y:S02]  /*ad90*/  HADD2.F32 R92, -RZ, R92.H1_H1 ;  /* 0x3000005cff5c7230 */ /* 0x000fe40000004100 */
[C---:B------:R-:W-:Y:S01]  /*ada0*/  FMUL.FTZ R95, R56.reuse, R95 ;  /* 0x0000005f385f7220 */ /* 0x040fe20000410000 */
[----:B------:R-:W-:Y:S02]  /*adb0*/  IMAD.MOV.U32 R45, RZ, RZ, R55 ;  /* 0x000000ffff2d7224 */ /* 0x000fe400078e0037 */
[-C--:B------:R-:W-:Y:S01]  /*adc0*/  FFMA.FTZ R56, R56, R94.reuse, -R171 ;  /* 0x0000005e38387223 */ /* 0x080fe200000108ab */
[----:B------:R-:W-:Y:S02]  /*add0*/  HADD2.F32 R171, -RZ, R43.H0_H0 ;  /* 0x2000002bffab7230 */ /* 0x000fe40000004100 */
[----:B------:R-:W-:Y:S01]  /*ade0*/  FFMA.FTZ R41, R41, R94, R95 ;  /* 0x0000005e29297223 */ /* 0x000fe2000001005f */
[----:B------:R-:W-:Y:S01]  /*adf0*/  HADD2.F32 R94, -RZ, R93.H1_H1 ;  /* 0x3000005dff5e7230 */ /* 0x000fe20000004100 */
[----:B------:R-:W-:Y:S01]  /*ae00*/  F2FP.F16.E4M3.UNPACK_B R46, R45 ;  /* 0x0000002dff2e723e */ /* 0x000fe200020006ff */
[----:B------:R-:W-:-:S02]  /*ae10*/  HADD2.F32 R93, -RZ, R91.H1_H1 ;  /* 0x3000005bff5d7230 */ /* 0x000fc40000004100 */
[-C--:B------:R-:W-:Y:S01]  /*ae20*/  FMUL.FTZ R91, R58, R92.reuse ;  /* 0x0000005c3a5b7220 */ /* 0x080fe20000410000 */
[----:B------:R-:W-:Y:S02]  /*ae30*/  HADD2.F32 R43, -RZ, R43.H1_H1 ;  /* 0x3000002bff2b7230 */ /* 0x000fe40000004100 */
[C---:B------:R-:W-:Y:S01]  /*ae40*/  FMUL.FTZ R92, R94.reuse, R92 ;  /* 0x0000005c5e5c7220 */ /* 0x040fe20000410000 */
[----:B------:R-:W-:Y:S01]  /*ae50*/  F2FP.F16.E4M3.UNPACK_B R45, R45.H1 ;  /* 0x0000002dff2d723e */ /* 0x000fe200030006ff */
        /* <DEDUP_REMOVED lines=11> */
[CC--:B------:R-:W-:Y:S01]  /*af10*/  FMUL.FTZ R172, R94.reuse, R55.reuse ;  /* 0x000000375eac7220 */ /* 0x0c0fe20000410000 */
[----:B------:R-:W-:Y:S01]  /*af20*/  FMUL.FTZ R55, R171, R55 ;  /* 0x00000037ab377220 */ /* 0x000fe20000410000 */
        /* <DEDUP_REMOVED lines=21> */
[----:B------:R-:W-:Y:S01]  /*b080*/  HADD2.F32 R45, -RZ, R45.H1_H1 ;  /* 0x3000002dff2d7230 */ /* 0x000fe20000004100 */
[----:B------:R-:W-:Y:S01]  /*b090*/  MOV R41, R89 ;  /* 0x0000005900297202 */ /* 0x000fe20000000f00 */
[----:B------:R-:W-:-:S02]  /*b0a0*/  HADD2.F32 R93, -RZ, R55.H0_H0 ;  /* 0x20000037ff5d7230 */ /* 0x000fc40000004100 */
        /* <DEDUP_REMOVED lines=25> */
[-C--:B------:R-:W-:Y:S01]  /*b240*/  FFMA.FTZ R92, R90, R91.reuse, -R92 ;  /* 0x0000005b5a5c7223 */ /* 0x080fe2000001085c */
        /* <DEDUP_REMOVED lines=27> */
[----:B------:R-:W-:Y:S01]  /*b400*/  IMAD.MOV.U32 R52, RZ, RZ, R42 ;  /* 0x000000ffff347224 */ /* 0x000fe200078e002a */
[-C--:B------:R-:W-:Y:S01]  /*b410*/  F2FP.F16.E4M3.UNPACK_B R42, R169.reuse.H1 ;  /* 0x000000a9ff2a723e */ /* 0x080fe200030006ff */
        /* <DEDUP_REMOVED lines=44> */
[----:B------:R-:W-:-:S03]  /*b6e0*/  F2FP.SATFINITE.E4M3.F32.PACK_AB_MERGE_C R55, R56, R92, R55 ;  /* 0x0000005c3837723e */ /* 0x000fc60004807037 */
[----:B------:R-:W-:Y:S02]  /*b6f0*/  F2FP.SATFINITE.E4M3.F32.PACK_AB_MERGE_C R168, R169, R168, R42 ;  /* 0x000000a8a9a8723e */ /* 0x000fe4000480702a */
[----:B------:R-:W-:Y:S01]  /*b700*/  IMAD.MOV.U32 R42, RZ, RZ, R55 ;  /* 0x000000ffff2a7224 */ /* 0x000fe200078e0037 */
[----:B------:R-:W-:Y:S02]  /*b710*/  MOV R55, R45 ;  /* 0x0000002d00377202 */ /* 0x000fe40000000f00 */
[----:B------:R-:W-:-:S07]  /*b720*/  IMAD.MOV.U32 R54, RZ, RZ, R168 ;  /* 0x000000ffff367224 */ /* 0x000fce00078e00a8 */
.L_x_2334:
[----:B------:R-:W-:Y:S05]  /*b730*/  BSYNC B3 ;  /* 0x0000000000037941 */ /* 0x000fea0003800000 */
.L_x_2333:
        /* <DEDUP_REMOVED lines=9> */
[----:B-1----:R3:W-:Y:S01]  /*b7d0*/  STG.E.128 desc[UR56][R44.64], R40 ;  /* 0x000000282c007986 */ /* 0x0027e2000c101d38 */
[----:B------:R-:W-:-:S05]  /*b7e0*/  @!P4 IMAD.X R47, R47, 0x1, R123, P5 ;  /* 0x000000012f2fc824 */ /* 0x000fca00028e067b */
[----:B0-----:R3:W-:Y:S03]  /*b7f0*/  @!P4 STG.E.128 desc[UR56][R46.64], R52 ;  /* 0x000000342e00c986 */ /* 0x0017e6000c101d38 */
.L_x_2332:
[----:B------:R-:W-:Y:S05]  /*b800*/  BSYNC B2 ;  /* 0x0000000000027941 */ /* 0x000fea0003800000 */
.L_x_2331:
        /* <DEDUP_REMOVED lines=31> */
[----:B------:R-:W-:Y:S01]  /*ba00*/  LOP3.LUT R49, R49, 0xff0000ff, RZ, 0xc0, !PT ;  /* 0xff0000ff31317812 */ /* 0x000fe200078ec0ff */
[----:B------:R-:W-:Y:S01]  /*ba10*/  IMAD.SHL.U32 R55, R55, 0x100, RZ ;  /* 0x0000010037377824 */ /* 0x000fe200078e00ff */
[----:B------:R-:W-:-:S02]  /*ba20*/  SHF.R.U32.HI R50, RZ, 0x10, R61 ;  /* 0x00000010ff327819 */ /* 0x000fc4000001163d */
[----:B------:R-:W-:Y:S02]  /*ba30*/  LOP3.LUT R53, R61, 0xff0000ff, RZ, 0xc0, !PT ;  /* 0xff0000ff3d357812 */ /* 0x000fe400078ec0ff */
[----:B------:R-:W-:Y:S02]  /*ba40*/  LOP3.LUT R60, R63, 0xff0000ff, RZ, 0xc0, !PT ;  /* 0xff0000ff3f3c7812 */ /* 0x000fe400078ec0ff */
[----:B------:R-:W-:Y:S01]  /*ba50*/  LOP3.LUT R49, R49, 0xff00, R58, 0xf8, !PT ;  /* 0x0000ff0031317812 */ /* 0x000fe200078ef83a */
[----:B------:R-:W-:Y:S01]  /*ba60*/  IMAD.U32 R58, R57, 0x10000, RZ ;  /* 0x00010000393a7824 */ /* 0x000fe200078e00ff */
[----:B------:R-:W-:Y:S02]  /*ba70*/  LOP3.LUT R53, R53, 0xff00, R59, 0xf8, !PT ;  /* 0x0000ff0035357812 */ /* 0x000fe400078ef83b */
[----:B------:R-:W-:Y:S02]  /*ba80*/  SHF.L.U32 R50, R50, 0x10, RZ ;  /* 0x0000001032327819 */ /* 0x000fe400000006ff */
[----:B------:R-:W-:-:S02]  /*ba90*/  LOP3.LUT R60, R60, 0xff00, R55, 0xf8, !PT ;  /* 0x0000ff003c3c7812 */ /* 0x000fc400078ef837 */
[----:B------:R-:W-:Y:S02]  /*baa0*/  LOP3.LUT R55, R53, 0xff0000, R50, 0xf8, !PT ;  /* 0x00ff000035377812 */ /* 0x000fe400078ef832 */
        /* <DEDUP_REMOVED lines=46> */
[----:B------:R-:W-:Y:S01]  /*bd90*/  IMAD.SHL.U32 R45, R56, 0x100, RZ ;  /* 0x00000100382d7824 */ /* 0x000fe200078e00ff */
[----:B------:R-:W-:Y:S02]  /*bda0*/  MOV R56, R43 ;  /* 0x0000002b00387202 */ /* 0x000fe40000000f00 */
        /* <DEDUP_REMOVED lines=28> */
[-C--:B------:R-:W-:Y:S01]  /*bf70*/  FMUL.FTZ R48, R51, R60.reuse ;  /* 0x0000003c33307220 */ /* 0x080fe20000410000 */
        /* <DEDUP_REMOVED lines=79> */
[----:B------:R-:W-:Y:S01]  /*c470*/  F2FP.F16.E4M3.UNPACK_B R44, R44 ;  /* 0x0000002cff2c723e */ /* 0x000fe200020006ff */
[----:B------:R-:W-:-:S02]  /*c480*/  HADD2.F32 R53, -RZ, R53.H1_H1 ;  /* 0x30000035ff357230 */ /* 0x000fc40000004100 */
[-C--:B------:R-:W-:Y:S01]  /*c490*/  FMUL.FTZ R90, R54, R91.reuse ;  /* 0x0000005b365a7220 */ /* 0x080fe20000410000 */
[----:B------:R-:W-:Y:S02]  /*c4a0*/  HADD2.F32 R51, -RZ, R51.H1_H1 ;  /* 0x30000033ff337230 */ /* 0x000fe40000004100 */
[C---:B------:R-:W-:Y:S01]  /*c4b0*/  FMUL.FTZ R91, R60.reuse, R91 ;  /* 0x0000005b3c5b7220 */ /* 0x040fe20000410000 */
[----:B------:R-:W-:Y:S02]  /*c4c0*/  IMAD.MOV.U32 R43, RZ, RZ, R89 ;  /* 0x000000ffff2b7224 */ /* 0x000fe400078e0059 */
[-C--:B------:R-:W-:Y:S01]  /*c4d0*/  FFMA.FTZ R90, R60, R88.reuse, -R90 ;  /* 0x000000583c5a7223 */ /* 0x080fe2000001085a */
        /* <DEDUP_REMOVED lines=19> */
[----:B------:R-:W-:Y:S01]  /*c610*/  F2FP.SATFINITE.E4M3.F32.PACK_AB_MERGE_C R91, R42, R91, RZ ;  /* 0x0000005b2a5b723e */ /* 0x000fe200048070ff */
[C---:B------:R-:W-:Y:S02]  /*c620*/  FMUL.FTZ R162, R44.reuse, R162 ;  /* 0x000000a22ca27220 */ /* 0x040fe40000410000 */
[-C--:B------:R-:W-:Y:S01]  /*c630*/  FFMA.FTZ R53, R44, R164.reuse, -R53 ;  /* 0x000000a42c357223 */ /* 0x080fe20000010835 */
[----:B------:R-:W-:Y:S01]  /*c640*/  F2FP.SATFINITE.E4M3.F32.PACK_AB_MERGE_C R44, R40, R59, R45 ;  /* 0x0000003b282c723e */ /* 0x000fe2000480702d */
[----:B------:R-:W-:Y:S01]  /*c650*/  FFMA.FTZ R162, R46, R164, R162 ;  /* 0x000000a42ea27223 */ /* 0x000fe200000100a2 */
[----:B------:R-:W-:Y:S01]  /*c660*/  F2FP.SATFINITE.E4M3.F32.PACK_AB_MERGE_C R45, R49, R50, R41 ;  /* 0x00000032312d723e */ /* 0x000fe20004807029 */
[----:B------:R-:W-:Y:S01]  /*c670*/  IMAD.MOV.U32 R40, RZ, RZ, R58 ;  /* 0x000000ffff287224 */ /* 0x000fe200078e003a */
[----:B------:R-:W-:Y:S01]  /*c680*/  F2FP.SATFINITE.E4M3.F32.PACK_AB_MERGE_C R42, R53, R60, R51 ;  /* 0x0000003c352a723e */ /* 0x000fe20004807033 */
[----:B------:R-:W-:Y:S01]  /*c690*/  IMAD.MOV.U32 R41, RZ, RZ, R57 ;  /* 0x000000ffff297224 */ /* 0x000fe200078e0039 */
[----:B------:R-:W-:-:S07]  /*c6a0*/  F2FP.SATFINITE.E4M3.F32.PACK_AB_MERGE_C R46, R162, R88, R91 ;  /* 0x00000058a22e723e */ /* 0x000fce000480705b */
.L_x_2336:
[----:B------:R-:W-:Y:S05]  /*c6b0*/  BSYNC B2 ;  /* 0x0000000000027941 */ /* 0x000fea0003800000 */
.L_x_2335:
        /* <DEDUP_REMOVED lines=12> */
.L_x_2326:
[----:B------:R-:W-:Y:S05]  /*c780*/  BSYNC B1 ;  /* 0x0000000000017941 */ /* 0x000fea0003800000 */
.L_x_2325:
        /* <DEDUP_REMOVED lines=13> */
[----:B------:R-:W-:-:S04]  /*c860*/  LEA.HI R40, R41, R40, RZ, 0x5 ;  /* 0x0000002829287211 */ /* 0x000fc800078f28ff */
        /* <DEDUP_REMOVED lines=8> */
[----:B------:R-:W-:-:S04]  /*c8f0*/  @!P2 IADD3 R50, P4, R51, R122, RZ ;  /* 0x0000007a3332a210 */ /* 0x000fc80007f9e0ff */
[----:B------:R-:W-:Y:S02]  /*c900*/  @!P2 IADD3.X R51, R40, R123, RZ, P4, !PT ;  /* 0x0000007b2833a210 */ /* 0x000fe400027fe4ff */
[----:B------:R-:W-:Y:S02]  /*c910*/  SHF.R.S32.HI R40, RZ, 0x1f, R41 ;  /* 0x0000001fff287819 */ /* 0x000fe40000011429 */
[----:B------:R-:W-:Y:S02]  /*c920*/  ISETP.GE.AND P4, PT, R18, R132, PT ;  /* 0x000000841200720c */ /* 0x000fe40003f86270 */
[----:B------:R-:W-:Y:S02]  /*c930*/  LEA.HI R40, R40, R41, RZ, 0x2 ;  /* 0x0000002928287211 */ /* 0x000fe400078f10ff */
[----:B------:R-:W-:Y:S02]  /*c940*/  LOP3.LUT R41, R201, 0x30, R43, 0xf8, !PT ;  /* 0x00000030c9297812 */ /* 0x000fe400078ef82b */
[----:B------:R-:W-:-:S02]  /*c950*/  SHF.R.S32.HI R45, RZ, 0x2, R40 ;  /* 0x00000002ff2d7819 */ /* 0x000fc40000011428 */
        /* <DEDUP_REMOVED lines=10> */
[----:B---3--:R-:W-:Y:S01]  /*ca00*/  IMAD.MOV.U32 R56, RZ, RZ, R44 ;  /* 0x000000ffff387224 */ /* 0x008fe200078e002c */
[----:B-1----:R-:W-:Y:S02]  /*ca10*/  MOV R55, R40 ;  /* 0x0000002800377202 */ /* 0x002fe40000000f00 */
[----:B------:R-:W-:Y:S02]  /*ca20*/  F2FP.F16.E4M3.UNPACK_B R58, R156.H1 ;  /* 0x0000009cff3a723e */ /* 0x000fe400030006ff */
[----:B------:R-:W-:Y:S02]  /*ca30*/  F2FP.F16.E4M3.UNPACK_B R57, R56.H1 ;  /* 0x00000038ff39723e */ /* 0x000fe400030006ff */
[-C--:B------:R-:W-:Y:S01]  /*ca40*/  F2FP.F16.E4M3.UNPACK_B R54, R55.reuse.H1 ;  /* 0x00000037ff36723e */ /* 0x080fe200030006ff */
[----:B------:R-:W-:Y:S01]  /*ca50*/  HADD2.F32 R61, -RZ, R58.H0_H0 ;  /* 0x2000003aff3d7230 */ /* 0x000fe20000004100 */
[-C--:B------:R-:W-:Y:S01]  /*ca60*/  F2FP.F16.E4M3.UNPACK_B R53, R158.reuse.H1 ;  /* 0x0000009eff35723e */ /* 0x080fe200030006ff */
[----:B------:R-:W-:Y:S01]  /*ca70*/  HADD2.F32 R40, -RZ, R57.H0_H0 ;  /* 0x20000039ff287230 */ /* 0x000fe20000004100 */
[----:B------:R-:W-:Y:S01]  /*ca80*/  F2FP.F16.E4M3.UNPACK_B R55, R55 ;  /* 0x00000037ff37723e */ /* 0x000fe200020006ff */
[----:B------:R-:W-:Y:S01]  /*ca90*/  HADD2.F32 R44, -RZ, R54.H0_H0 ;  /* 0x20000036ff2c7230 */ /* 0x000fe20000004100 */
[----:B------:R-:W-:Y:S01]  /*caa0*/  F2FP.F16.E4M3.UNPACK_B R60, R158 ;  /* 0x0000009eff3c723e */ /* 0x000fe200020006ff */
        /* <DEDUP_REMOVED lines=9> */
[CC--:B------:R-:W-:Y:S01]  /*cb40*/  FMUL.FTZ R59, R57.reuse, R58.reuse ;  /* 0x0000003a393b7220 */ /* 0x0c0fe20000410000 */
[--C-:B------:R-:W-:Y:S02]  /*cb50*/  HADD2.F32 R61, -RZ, R60.reuse.H0_H0 ;  /* 0x2000003cff3d7230 */ /* 0x100fe40000004100 */
[C---:B------:R-:W-:Y:S01]  /*cb60*/  FMUL.FTZ R58, R54.reuse, R58 ;  /* 0x0000003a363a7220 */ /* 0x040fe20000410000 */
[----:B------:R-:W-:Y:S02]  /*cb70*/  HADD2.F32 R60, -RZ, R60.H1_H1 ;  /* 0x3000003cff3c7230 */ /* 0x000fe40000004100 */
[-C--:B------:R-:W-:Y:S01]  /*cb80*/  FFMA.FTZ R54, R54, R53.reuse, -R59 ;  /* 0x0000003536367223 */ /* 0x080fe2000001083b */
[--C-:B------:R-:W-:Y:S02]  /*cb90*/  HADD2.F32 R59, -RZ, R55.reuse.H0_H0 ;  /* 0x20000037ff3b7230 */ /* 0x100fe40000004100 */
[----:B------:R-:W-:Y:S01]  /*cba0*/  FFMA.FTZ R53, R57, R53, R58 ;  /* 0x0000003539357223 */ /* 0x000fe2000001003a */
[----:B------:R-:W-:Y:S01]  /*cbb0*/  F2FP.F16.E4M3.UNPACK_B R58, R156 ;  /* 0x0000009cff3a723e */ /* 0x000fe200020006ff */
[----:B------:R-:W-:Y:S01]  /*cbc0*/  HADD2.F32 R55, -RZ, R55.H1_H1 ;  /* 0x30000037ff377230 */ /* 0x000fe20000004100 */
[----:B------:R-:W-:-:S02]  /*cbd0*/  F2FP.F16.E4M3.UNPACK_B R57, R56 ;  /* 0x00000038ff39723e */ /* 0x000fc400020006ff */
[-C--:B0-----:R-:W-:Y:S01]  /*cbe0*/  F2FP.F16.E4M3.UNPACK_B R88, R42.reuse.H1 ;  /* 0x0000002aff58723e */ /* 0x081fe200030006ff */
[--C-:B------:R-:W-:Y:S01]  /*cbf0*/  HADD2.F32 R62, -RZ, R58.reuse.H0_H0 ;  /* 0x2000003aff3e7230 */ /* 0x100fe20000004100 */
[----:B------:R-:W-:Y:S01]  /*cc00*/  F2FP.F16.E4M3.UNPACK_B R91, R159.H1 ;  /* 0x0000009fff5b723e */ /* 0x000fe200030006ff */
[--C-:B------:R-:W-:Y:S01]  /*cc10*/  HADD2.F32 R56, -RZ, R57.reuse.H0_H0 ;  /* 0x20000039ff387230 */ /* 0x100fe20000004100 */
[----:B------:R-:W-:Y:S01]  /*cc20*/  F2FP.F16.E4M3.UNPACK_B R42, R42 ;  /* 0x0000002aff2a723e */ /* 0x000fe200020006ff */
[----:B------:R-:W-:Y:S02]  /*cc30*/  HADD2.F32 R58, -RZ, R58.H1_H1 ;  /* 0x3000003aff3a7230 */ /* 0x000fe40000004100 */
[-C--:B------:R-:W-:Y:S01]  /*cc40*/  FMUL.FTZ R63, R59, R62.reuse ;  /* 0x0000003e3b3f7220 */ /* 0x080fe20000410000 */
[----:B------:R-:W-:Y:S02]  /*cc50*/  HADD2.F32 R57, -RZ, R57.H1_H1 ;  /* 0x30000039ff397230 */ /* 0x000fe40000004100 */
[----:B------:R-:W-:Y:S01]  /*cc60*/  FMUL.FTZ R64, R56, R62 ;  /* 0x0000003e38407220 */ /* 0x000fe20000410000 */
[----:B------:R-:W-:-:S02]  /*cc70*/  HADD2.F32 R92, -RZ, R88.H0_H0 ;  /* 0x20000058ff5c7230 */ /* 0x000fc40000004100 */
[-C--:B------:R-:W-:Y:S01]  /*cc80*/  FFMA.FTZ R56, R56, R61.reuse, R63 ;  /* 0x0000003d38387223 */ /* 0x080fe2000001003f */
[--C-:B------:R-:W-:Y:S01]  /*cc90*/  SHF.R.U32.HI R63, RZ, 0x10, R79.reuse ;  /* 0x00000010ff3f7819 */ /* 0x100fe2000001164f */
[-C--:B------:R-:W-:Y:S01]  /*cca0*/  FMUL.FTZ R62, R57, R58.reuse ;  /* 0x0000003a393e7220 */ /* 0x080fe20000410000 */
[----:B------:R-:W-:Y:S01]  /*ccb0*/  FFMA.FTZ R59, R59, R61, -R64 ;  /* 0x0000003d3b3b7223 */ /* 0x000fe20000010840 */
[----:B------:R-:W-:Y:S01]  /*ccc0*/  FMUL.FTZ R64, R55, R58 ;  /* 0x0000003a37407220 */ /* 0x000fe20000410000 */
[----:B------:R-:W-:Y:S01]  /*ccd0*/  LOP3.LUT R61, R79, 0xff0000ff, RZ, 0xc0, !PT ;  /* 0xff0000ff4f3d7812 */ /* 0x000fe200078ec0ff */
[----:B------:R-:W-:Y:S01]  /*cce0*/  FFMA.FTZ R58, R55, R60, -R62 ;  /* 0x0000003c373a7223 */ /* 0x000fe2000001083e */
[----:B------:R-:W-:Y:S01]  /*ccf0*/  SHF.R.U32.HI R62, RZ, 0x8, R79 ;  /* 0x00000008ff3e7819 */ /* 0x000fe2000001164f */
[----:B------:R-:W-:Y:S01]  /*cd00*/  IMAD.MOV.U32 R79, RZ, RZ, R46 ;  /* 0x000000ffff4f7224 */ /* 0x000fe200078e002e */
[-C--:B------:R-:W-:Y:S01]  /*cd10*/  F2FP.F16.E4M3.UNPACK_B R46, R157.reuse.H1 ;  /* 0x0000009dff2e723e */ /* 0x080fe200030006ff */
[----:B------:R-:W-:Y:S01]  /*cd20*/  HADD2.F32 R93, -RZ, R91.H0_H0 ;  /* 0x2000005bff5d7230 */ /* 0x000fe20000004100 */
[----:B------:R-:W-:Y:S01]  /*cd30*/  F2FP.F16.E4M3.UNPACK_B R157, R157 ;  /* 0x0000009dff9d723e */ /* 0x000fe200020006ff */
[----:B------:R-:W-:Y:S01]  /*cd40*/  HADD2.F32 R88, -RZ, R88.H1_H1 ;  /* 0x30000058ff587230 */ /* 0x000fe20000004100 */
[-C--:B------:R-:W-:Y:S01]  /*cd50*/  F2FP.F16.E4M3.UNPACK_B R89, R79.reuse.H1 ;  /* 0x0000004fff59723e */ /* 0x080fe200030006ff */
[--C-:B------:R-:W-:Y:S01]  /*cd60*/  HADD2.F32 R95, -RZ, R46.reuse.H0_H0 ;  /* 0x2000002eff5f7230 */ /* 0x100fe20000004100 */
[----:B------:R-:W-:Y:S01]  /*cd70*/  F2FP.F16.E4M3.UNPACK_B R79, R79 ;  /* 0x0000004fff4f723e */ /* 0x000fe200020006ff */
[----:B------:R-:W-:Y:S01]  /*cd80*/  HADD2.F32 R46, -RZ, R46.H1_H1 ;  /* 0x3000002eff2e7230 */ /* 0x000fe20000004100 */
[----:B------:R-:W-:Y:S01]  /*cd90*/  F2FP.F16.E4M3.UNPACK_B R159, R159 ;  /* 0x0000009fff9f723e */ /* 0x000fe200020006ff */
[----:B------:R-:W-:-:S02]  /*cda0*/  HADD2.F32 R90, -RZ, R89.H0_H0 ;  /* 0x20000059ff5a7230 */ /* 0x000fc40000004100 */
[----:B------:R-:W-:Y:S01]  /*cdb0*/  FFMA.FTZ R55, R57, R60, R64 ;  /* 0x0000003c39377223 */ /* 0x000fe20000010040 */
[----:B------:R-:W-:Y:S01]  /*cdc0*/  HADD2.F32 R89, -RZ, R89.H1_H1 ;  /* 0x30000059ff597230 */ /* 0x000fe20000004100 */
[----:B------:R-:W-:Y:S01]  /*cdd0*/  SHF.R.U32.HI R57, RZ, 0x8, R77 ;  /* 0x00000008ff397819 */ /* 0x000fe2000001164d */
[----:B------:R-:W-:Y:S02]  /*cde0*/  HADD2.F32 R91, -RZ, R91.H1_H1 ;  /* 0x3000005bff5b7230 */ /* 0x000fe40000004100 */
[-C--:B------:R-:W-:Y:S01]  /*cdf0*/  FMUL.FTZ R94, R90, R95.reuse ;  /* 0x0000005f5a5e7220 */ /* 0x080fe20000410000 */
[C---:B------:R-:W-:Y:S01]  /*ce00*/  FMUL.FTZ R95, R92.reuse, R95 ;  /* 0x0000005f5c5f7220 */ /* 0x040fe20000410000 */
[----:B------:R-:W-:Y:S01]  /*ce10*/  SHF.R.U32.HI R64, RZ, 0x8, R65 ;  /* 0x00000008ff407819 */ /* 0x000fe20000011641 */
[----:B------:R-:W-:Y:S02]  /*ce20*/  IMAD.SHL.U32 R57, R57, 0x100, RZ ;  /* 0x0000010039397824 */ /* 0x000fe400078e00ff */
[-C--:B------:R-:W-:Y:S01]  /*ce30*/  FFMA.FTZ R94, R92, R93.reuse, -R94 ;  /* 0x0000005d5c5e7223 */ /* 0x080fe2000001085e */
[----:B------:R-:W-:Y:S01]  /*ce40*/  FFMA.FTZ R95, R90, R93, R95 ;  /* 0x0000005d5a5f7223 */ /* 0x000fe2000001005f */
[-C--:B------:R-:W-:Y:S01]  /*ce50*/  FMUL.FTZ R90, R89, R46.reuse ;  /* 0x0000002e595a7220 */ /* 0x080fe20000410000 */
[C---:B------:R-:W-:Y:S01]  /*ce60*/  FMUL.FTZ R46, R88.reuse, R46 ;  /* 0x0000002e582e7220 */ /* 0x040fe20000410000 */
[----:B------:R-:W-:Y:S01]  /*ce70*/  HADD2.F32 R93, -RZ, R157.H0_H0 ;  /* 0x2000009dff5d7230 */ /* 0x000fe20000004100 */
[----:B------:R-:W-:Y:S01]  /*ce80*/  LOP3.LUT R66, R65, 0xff0000ff, RZ, 0xc0, !PT ;  /* 0xff0000ff41427812 */ /* 0x000fe200078ec0ff */
[-C--:B------:R-:W-:Y:S01]  /*ce90*/  FFMA.FTZ R88, R88, R91.reuse, -R90 ;  /* 0x0000005b58587223 */ /* 0x080fe2000001085a */
[----:B------:R-:W-:Y:S01]  /*cea0*/  FFMA.FTZ R46, R89, R91, R46 ;  /* 0x0000005b592e7223 */ /* 0x000fe2000001002e */
[----:B------:R-:W-:Y:S01]  /*ceb0*/  HADD2.F32 R89, -RZ, R79.H0_H0 ;  /* 0x2000004fff597230 */ /* 0x000fe20000004100 */
[----:B------:R-:W-:Y:S01]  /*cec0*/  SHF.R.U32.HI R65, RZ, 0x10, R65 ;  /* 0x00000010ff417819 */ /* 0x000fe20000011641 */
[----:B------:R-:W-:Y:S01]  /*ced0*/  HADD2.F32 R91, -RZ, R42.H0_H0 ;  /* 0x2000002aff5b7230 */ /* 0x000fe20000004100 */
[----:B------:R-:W-:Y:S01]  /*cee0*/  LOP3.LUT R60, R77, 0xff0000ff, RZ, 0xc0, !PT ;  /* 0xff0000ff4d3c7812 */ /* 0x000fe200078ec0ff */
        /* <DEDUP_REMOVED lines=9> */
[----:B------:R-:W-:Y:S01]  /*cf80*/  SHF.R.U32.HI R76, RZ, 0x10, R77 ;  /* 0x00000010ff4c7819 */ /* 0x000fe2000001164d */
[----:B------:R-:W-:Y:S01]  /*cf90*/  IMAD.SHL.U32 R89, R64, 0x100, RZ ;  /* 0x0000010040597824 */ /* 0x000fe200078e00ff */
[----:B------:R-:W-:Y:S01]  /*cfa0*/  SHF.R.U32.HI R77, RZ, 0x8, R67 ;  /* 0x00000008ff4d7819 */ /* 0x000fe20000011643 */
[----:B------:R-:W-:-:S02]  /*cfb0*/  IMAD.U32 R65, R65, 0x10000, RZ ;  /* 0x0001000041417824 */ /* 0x000fc400078e00ff */
[-C--:B------:R-:W-:Y:S01]  /*cfc0*/  FMUL.FTZ R79, R90, R157.reuse ;  /* 0x0000009d5a4f7220 */ /* 0x080fe20000410000 */
[----:B------:R-:W-:Y:S01]  /*cfd0*/  FMUL.FTZ R157, R42, R157 ;  /* 0x0000009d2a9d7220 */ /* 0x000fe20000410000 */
[----:B------:R-:W-:Y:S01]  /*cfe0*/  LOP3.LUT R57, R60, 0xff00, R57, 0xf8, !PT ;  /* 0x0000ff003c397812 */ /* 0x000fe200078ef839 */
[----:B------:R-:W-:Y:S02]  /*cff0*/  IMAD.U32 R63, R63, 0x10000, RZ ;  /* 0x000100003f3f7824 */ /* 0x000fe400078e00ff */
[-C--:B------:R-:W-:Y:S01]  /*d000*/  FFMA.FTZ R79, R42, R159.reuse, -R79 ;  /* 0x0000009f2a4f7223 */ /* 0x080fe2000001084f */
[----:B------:R-:W-:Y:S01]  /*d010*/  IMAD.SHL.U32 R42, R62, 0x100, RZ ;  /* 0x000001003e2a7824 */ /* 0x000fe200078e00ff */
[----:B------:R-:W-:Y:S01]  /*d020*/  LOP3.LUT R78, R67, 0xff0000ff, RZ, 0xc0, !PT ;  /* 0xff0000ff434e7812 */ /* 0x000fe200078ec0ff */
[----:B------:R-:W-:Y:S01]  /*d030*/  IMAD.U32 R76, R76, 0x10000, RZ ;  /* 0x000100004c4c7824 */ /* 0x000fe200078e00ff */
[----:B------:R-:W-:Y:S01]  /*d040*/  LOP3.LUT R60, R66, 0xff00, R89, 0xf8, !PT ;  /* 0x0000ff00423c7812 */ /* 0x000fe200078ef859 */
[----:B------:R-:W-:Y:S01]  /*d050*/  FFMA.FTZ R90, R90, R159, R157 ;  /* 0x0000009f5a5a7223 */ /* 0x000fe2000001009d */
[----:B------:R-:W-:-:S02]  /*d060*/  SHF.R.U32.HI R67, RZ, 0x10, R67 ;  /* 0x00000010ff437819 */ /* 0x000fc40000011643 */
[----:B------:R-:W-:Y:S02]  /*d070*/  LOP3.LUT R42, R61, 0xff00, R42, 0xf8, !PT ;  /* 0x0000ff003d2a7812 */ /* 0x000fe400078ef82a */
[----:B------:R-:W-:Y:S01]  /*d080*/  SHF.L.U32 R77, R77, 0x8, RZ ;  /* 0x000000084d4d7819 */ /* 0x000fe200000006ff */
[----:B------:R-:W-:Y:S01]  /*d090*/  IMAD.U32 R62, R67, 0x10000, RZ ;  /* 0x00010000433e7824 */ /* 0x000fe200078e00ff */
[----:B------:R-:W-:Y:S02]  /*d0a0*/  F2FP.SATFINITE.E4M3.F32.PACK_AB_MERGE_C R54, R54, R44, RZ ;  /* 0x0000002c3636723e */ /* 0x000fe400048070ff */
[----:B------:R-:W-:Y:S02]  /*d0b0*/  F2FP.SATFINITE.E4M3.F32.PACK_AB_MERGE_C R53, R53, R40, RZ ;  /* 0x000000283535723e */ /* 0x000fe400048070ff */
[----:B------:R-:W-:Y:S02]  /*d0c0*/  LOP3.LUT R60, R60, 0xff0000, R65, 0xf8, !PT ;  /* 0x00ff00003c3c7812 */ /* 0x000fe400078ef841 */
[----:B------:R-:W-:-:S02]  /*d0d0*/  LOP3.LUT R77, R78, 0xff00, R77, 0xf8, !PT ;  /* 0x0000ff004e4d7812 */ /* 0x000fc400078ef84d */
[----:B------:R-:W-:Y:S02]  /*d0e0*/  LOP3.LUT R42, R42, 0xff0000, R63, 0xf8, !PT ;  /* 0x00ff00002a2a7812 */ /* 0x000fe400078ef83f */
[----:B------:R-:W-:Y:S02]  /*d0f0*/  F2FP.SATFINITE.E4M3.F32.PACK_AB_MERGE_C R40, R58, R59, R54 ;  /* 0x0000003b3a28723e */ /* 0x000fe40004807036 */
[----:B------:R-:W-:Y:S02]  /*d100*/  F2FP.SATFINITE.E4M3.F32.PACK_AB_MERGE_C R55, R55, R56, R53 ;  /* 0x000000383737723e */ /* 0x000fe40004807035 */
[----:B------:R-:W-:Y:S02]  /*d110*/  LOP3.LUT R57, R57, 0xff0000, R76, 0xf8, !PT ;  /* 0x00ff000039397812 */ /* 0x000fe400078ef84c */
[----:B------:R-:W-:Y:S02]  /*d120*/  F2FP.F16.E4M3.UNPACK_B R58, R45 ;  /* 0x0000002dff3a723e */ /* 0x000fe400020006ff */
[----:B------:R-:W-:-:S02]  /*d130*/  F2FP.F16.E4M3.UNPACK_B R63, R60 ;  /* 0x0000003cff3f723e */ /* 0x000fc400020006ff */
[----:B------:R-:W-:Y:S01]  /*d140*/  F2FP.F16.E4M3.UNPACK_B R56, R41 ;  /* 0x00000029ff38723e */ /* 0x000fe200020006ff */
[----:B------:R-:W-:Y:S01]  /*d150*/  HADD2.F32 R53, -RZ, R58.H0_H0 ;  /* 0x2000003aff357230 */ /* 0x000fe20000004100 */
[----:B------:R-:W-:Y:S01]  /*d160*/  LOP3.LUT R44, R77, 0xff0000, R62, 0xf8, !PT ;  /* 0x00ff00004d2c7812 */ /* 0x000fe200078ef83e */
[----:B------:R-:W-:Y:S01]  /*d170*/  HADD2.F32 R61, -RZ, R63.H0_H0 ;  /* 0x2000003fff3d7230 */ /* 0x000fe20000004100 */
[-C--:B------:R-:W-:Y:S01]  /*d180*/  F2FP.F16.E4M3.UNPACK_B R62, R57.reuse ;  /* 0x00000039ff3e723e */ /* 0x080fe200020006ff */
[--C-:B------:R-:W-:Y:S01]  /*d190*/  HADD2.F32 R54, -RZ, R56.reuse.H0_H0 ;  /* 0x20000038ff367230 */ /* 0x100fe20000004100 */
[----:B------:R-:W-:Y:S01]  /*d1a0*/  F2FP.F16.E4M3.UNPACK_B R57, R57.H1 ;  /* 0x00000039ff39723e */ /* 0x000fe200030006ff */
[----:B------:R-:W-:Y:S02]  /*d1b0*/  HADD2.F32 R56, -RZ, R56.H1_H1 ;  /* 0x30000038ff387230 */ /* 0x000fe40000004100 */
[----:B------:R-:W-:Y:S01]  /*d1c0*/  FMUL.FTZ R65, R53, R61 ;  /* 0x0000003d35417220 */ /* 0x000fe20000410000 */
[----:B------:R-:W-:-:S02]  /*d1d0*/  HADD2.F32 R59, -RZ, R62.H0_H0 ;  /* 0x2000003eff3b7230 */ /* 0x000fc40000004100 */
[C---:B------:R-:W-:Y:S01]  /*d1e0*/  FMUL.FTZ R64, R54.reuse, R61 ;  /* 0x0000003d36407220 */ /* 0x040fe20000410000 */
[----:B------:R-:W-:Y:S01]  /*d1f0*/  HADD2.F32 R61, -RZ, R58.H1_H1 ;  /* 0x3000003aff3d7230 */ /* 0x000fe20000004100 */
[----:B------:R-:W-:Y:S01]  /*d200*/  F2FP.F16.E4M3.UNPACK_B R58, R41.H1 ;  /* 0x00000029ff3a723e */ /* 0x000fe200030006ff */
[----:B------:R-:W-:Y:S02]  /*d210*/  HADD2.F32 R62, -RZ, R62.H1_H1 ;  /* 0x3000003eff3e7230 */ /* 0x000fe40000004100 */
[-C--:B------:R-:W-:Y:S01]  /*d220*/  FFMA.FTZ R54, R54, R59.reuse, -R65 ;  /* 0x0000003b36367223 */ /* 0x080fe20000010841 */
[----:B------:R-:W-:Y:S01]  /*d230*/  FFMA.FTZ R53, R53, R59, R64 ;  /* 0x0000003b35357223 */ /* 0x000fe20000010040 */
[----:B------:R-:W-:Y:S01]  /*d240*/  F2FP.F16.E4M3.UNPACK_B R59, R45.H1 ;  /* 0x0000002dff3b723e */ /* 0x000fe200030006ff */
[----:B------:R-:W-:Y:S01]  /*d250*/  HADD2.F32 R45, -RZ, R63.H1_H1 ;  /* 0x3000003fff2d7230 */ /* 0x000fe20000004100 */
[----:B------:R-:W-:Y:S02]  /*d260*/  F2FP.F16.E4M3.UNPACK_B R63, R60.H1 ;  /* 0x0000003cff3f723e */ /* 0x000fe400030006ff */
[----:B------:R-:W-:Y:S01]  /*d270*/  F2FP.SATFINITE.E4M3.F32.PACK_AB_MERGE_C R88, R88, R94, RZ ;  /* 0x0000005e5858723e */ /* 0x000fe200048070ff */
[----:B------:R-:W-:-:S02]  /*d280*/  HADD2.F32 R60, -RZ, R59.H0_H0 ;  /* 0x2000003bff3c7230 */ /* 0x000fc40000004100 */
[-C--:B------:R-:W-:Y:S01]  /*d290*/  FMUL.FTZ R41, R61, R45.reuse ;  /* 0x0000002d3d297220 */ /* 0x080fe20000410000 */
[C---:B------:R-:W-:Y:S01]  /*d2a0*/  FMUL.FTZ R66, R56.reuse, R45 ;  /* 0x0000002d38427220 */ /* 0x040fe20000410000 */
[----:B------:R-:W-:Y:S01]  /*d2b0*/  HADD2.F32 R64, -RZ, R63.H0_H0 ;  /* 0x2000003fff407230 */ /* 0x000fe20000004100 */
[----:B------:R-:W-:Y:S01]  /*d2c0*/  F2FP.SATFINITE.E4M3.F32.PACK_AB_MERGE_C R79, R79, R92, R88 ;  /* 0x0000005c4f4f723e */ /* 0x000fe20004807058 */
[----:B------:R-:W-:Y:S02]  /*d2d0*/  HADD2.F32 R45, -RZ, R58.H0_H0 ;  /* 0x2000003aff2d7230 */ /* 0x000fe40000004100 */
[-C--:B------:R-:W-:Y:S01]  /*d2e0*/  FFMA.FTZ R41, R56, R62.reuse, -R41 ;  /* 0x0000003e38297223 */ /* 0x080fe20000010829 */
[----:B------:R-:W-:Y:S01]  /*d2f0*/  FFMA.FTZ R56, R61, R62, R66 ;  /* 0x0000003e3d387223 */ /* 0x000fe20000010042 */
[----:B------:R-:W-:Y:S02]  /*d300*/  HADD2.F32 R61, -RZ, R57.H0_H0 ;  /* 0x20000039ff3d7230 */ /* 0x000fe40000004100 */
[----:B------:R-:W-:Y:S01]  /*d310*/  FMUL.FTZ R66, R60, R64 ;  /* 0x000000403c427220 */ /* 0x000fe20000410000 */
[----:B------:R-:W-:-:S02]  /*d320*/  HADD2.F32 R62, -RZ, R59.H1_H1 ;  /* 0x3000003bff3e7230 */ /* 0x000fc40000004100 */
[C---:B------:R-:W-:Y:S01]  /*d330*/  FMUL.FTZ R65, R45.reuse, R64 ;  /* 0x000000402d417220 */ /* 0x040fe20000410000 */
[----:B------:R-:W-:Y:S02]  /*d340*/  HADD2.F32 R59, -RZ, R63.H1_H1 ;  /* 0x3000003fff3b7230 */ /* 0x000fe40000004100 */
[-C--:B------:R-:W-:Y:S01]  /*d350*/  FFMA.FTZ R45, R45, R61.reuse, -R66 ;  /* 0x0000003d2d2d7223 */ /* 0x080fe20000010842 */
[----:B------:R-:W-:Y:S01]  /*d360*/  HADD2.F32 R58, -RZ, R58.H1_H1 ;  /* 0x3000003aff3a7230 */ /* 0x000fe20000004100 */
[----:B------:R-:W-:Y:S01]  /*d370*/  F2FP.F16.E4M3.UNPACK_B R64, R42 ;  /* 0x0000002aff40723e */ /* 0x000fe200020006ff */
[----:B------:R-:W-:Y:S02]  /*d380*/  HADD2.F32 R63, -RZ, R57.H1_H1 ;  /* 0x30000039ff3f7230 */ /* 0x000fe40000004100 */
[----:B------:R-:W-:Y:S01]  /*d390*/  FFMA.FTZ R57, R60, R61, R65 ;  /* 0x0000003d3c397223 */ /* 0x000fe20000010041 */
[----:B------:R-:W-:Y:S01]  /*d3a0*/  FMUL.FTZ R67, R62, R59 ;  /* 0x0000003b3e437220 */ /* 0x000fe20000410000 */
[----:B------:R-:W-:Y:S01]  /*d3b0*/  F2FP.F16.E4M3.UNPACK_B R60, R47 ;  /* 0x0000002fff3c723e */ /* 0x000fe200020006ff */
[C---:B------:R-:W-:Y:S01]  /*d3c0*/  FMUL.FTZ R65, R58.reuse, R59 ;  /* 0x0000003b3a417220 */ /* 0x040fe20000410000 */
[----:B------:R-:W-:Y:S01]  /*d3d0*/  F2FP.F16.E4M3.UNPACK_B R61, R44 ;  /* 0x0000002cff3d723e */ /* 0x000fe200020006ff */
[----:B------:R-:W-:Y:S01]  /*d3e0*/  FFMA.FTZ R58, R58, R63, -R67 ;  /* 0x0000003f3a3a7223 */ /* 0x000fe20000010843 */
[----:B------:R-:W-:Y:S01]  /*d3f0*/  F2FP.F16.E4M3.UNPACK_B R59, R43 ;  /* 0x0000002bff3b723e */ /* 0x000fe200020006ff */
[----:B------:R-:W-:Y:S01]  /*d400*/  FFMA.FTZ R62, R62, R63, R65 ;  /* 0x0000003f3e3e7223 */ /* 0x000fe20000010041 */
        /* <DEDUP_REMOVED lines=14> */
[----:B------:R-:W-:Y:S01]  /*d4f0*/  F2FP.F16.E4M3.UNPACK_B R76, R44.H1 ;  /* 0x0000002cff4c723e */ /* 0x000fe200030006ff */
[----:B------:R-:W-:Y:S01]  /*d500*/  HADD2.F32 R64, -RZ, R64.H1_H1 ;  /* 0x30000040ff407230 */ /* 0x000fe20000004100 */
[----:B------:R-:W-:Y:S01]  /*d510*/  F2FP.F16.E4M3.UNPACK_B R44, R43.H1 ;  /* 0x0000002bff2c723e */ /* 0x000fe200030006ff */
[----:B------:R-:W-:Y:S01]  /*d520*/  HADD2.F32 R43, -RZ, R47.H0_H0 ;  /* 0x2000002fff2b7230 */ /* 0x000fe20000004100 */
[----:B------:R-:W-:Y:S01]  /*d530*/  F2FP.F16.E4M3.UNPACK_B R66, R42.H1 ;  /* 0x0000002aff42723e */ /* 0x000fe200030006ff */
[----:B------:R-:W-:Y:S01]  /*d540*/  HADD2.F32 R77, -RZ, R76.H0_H0 ;  /* 0x2000004cff4d7230 */ /* 0x000fe20000004100 */
[----:B------:R-:W-:Y:S01]  /*d550*/  F2FP.SATFINITE.E4M3.F32.PACK_AB_MERGE_C R57, R62, R57, RZ ;  /* 0x000000393e39723e */ /* 0x000fe200048070ff */
[----:B------:R-:W-:Y:S01]  /*d560*/  HADD2.F32 R42, -RZ, R44.H0_H0 ;  /* 0x2000002cff2a7230 */ /* 0x000fe20000004100 */
[----:B------:R-:W-:Y:S01]  /*d570*/  F2FP.SATFINITE.E4M3.F32.PACK_AB_MERGE_C R41, R41, R54, R45 ;  /* 0x000000362929723e */ /* 0x000fe2000480702d */
        /* <DEDUP_REMOVED lines=10> */
[----:B------:R-:W-:Y:S01]  /*d620*/  F2FP.SATFINITE.E4M3.F32.PACK_AB_MERGE_C R46, R90, R93, R46 ;  /* 0x0000005d5a2e723e */ /* 0x000fe2000480702e */
[----:B------:R-:W-:Y:S01]  /*d630*/  FMUL.FTZ R76, R44, R76 ;  /* 0x0000004c2c4c7220 */ /* 0x000fe20000410000 */
[----:B------:R-:W-:Y:S01]  /*d640*/  F2FP.SATFINITE.E4M3.F32.PACK_AB_MERGE_C R45, R56, R53, R57 ;  /* 0x00000035382d723e */ /* 0x000fe20004807039 */
[-C--:B------:R-:W-:Y:S01]  /*d650*/  FFMA.FTZ R67, R44, R66.reuse, -R67 ;  /* 0x000000422c437223 */ /* 0x080fe20000010843 */
[CC--:B------:R-:W-:Y:S01]  /*d660*/  FMUL.FTZ R44, R60.reuse, R61.reuse ;  /* 0x0000003d3c2c7220 */ /* 0x0c0fe20000410000 */
[----:B------:R-:W-:Y:S01]  /*d670*/  FFMA.FTZ R76, R47, R66, R76 ;  /* 0x000000422f4c7223 */ /* 0x000fe2000001004c */
[C---:B------:R-:W-:Y:S02]  /*d680*/  FMUL.FTZ R61, R59.reuse, R61 ;  /* 0x0000003d3b3d7220 */ /* 0x040fe40000410000 */
[----:B------:R-:W-:Y:S01]  /*d690*/  FFMA.FTZ R44, R59, R64, -R44 ;  /* 0x000000403b2c7223 */ /* 0x000fe2000001082c */
[----:B------:R-:W-:Y:S01]  /*d6a0*/  F2FP.SATFINITE.E4M3.F32.PACK_AB_MERGE_C R42, R67, R42, RZ ;  /* 0x0000002a432a723e */ /* 0x000fe200048070ff */
[----:B------:R-:W-:Y:S01]  /*d6b0*/  FFMA.FTZ R60, R60, R64, R61 ;  /* 0x000000403c3c7223 */ /* 0x000fe2000001003d */
[----:B------:R-:W-:-:S02]  /*d6c0*/  F2FP.SATFINITE.E4M3.F32.PACK_AB_MERGE_C R76, R76, R43, RZ ;  /* 0x0000002b4c4c723e */ /* 0x000fc400048070ff */
[----:B------:R-:W-:Y:S01]  /*d6d0*/  F2FP.SATFINITE.E4M3.F32.PACK_AB_MERGE_C R43, R44, R63, R42 ;  /* 0x0000003f2c2b723e */ /* 0x000fe2000480702a */
[----:B------:R-:W-:Y:S01]  /*d6e0*/  IMAD.MOV.U32 R42, RZ, RZ, R79 ;  /* 0x000000ffff2a7224 */ /* 0x000fe200078e004f */
[----:B------:R-:W-:Y:S02]  /*d6f0*/  F2FP.SATFINITE.E4M3.F32.PACK_AB_MERGE_C R47, R60, R65, R76 ;  /* 0x000000413c2f723e */ /* 0x000fe4000480704c */
[----:B------:R-:W-:-:S07]  /*d700*/  MOV R44, R55 ;  /* 0x00000037002c7202 */ /* 0x000fce0000000f00 */
.L_x_2340:
[----:B------:R-:W-:Y:S05]  /*d710*/  BSYNC B2 ;  /* 0x0000000000027941 */ /* 0x000fea0003800000 */
.L_x_2339:
[----:B-1----:R1:W-:Y:S04]  /*d720*/  STG.E.128 desc[UR56][R48.64], R40 ;  /* 0x0000002830007986 */ /* 0x0023e8000c101d38 */
[----:B---3--:R1:W-:Y:S02]  /*d730*/  @!P2 STG.E.128 desc[UR56][R50.64], R44 ;  /* 0x0000002c3200a986 */ /* 0x0083e4000c101d38 */
.L_x_2338:
[----:B------:R-:W-:Y:S05]  /*d740*/  BSYNC B1 ;  /* 0x0000000000017941 */ /* 0x000fea0003800000 */
.L_x_2337:
        /* <DEDUP_REMOVED lines=36> */
[----:B------:R-:W-:Y:S01]  /*d990*/  LOP3.LUT R59, R81, 0xff0000ff, RZ, 0xc0, !PT ;  /* 0xff0000ff513b7812 */ /* 0x000fe200078ec0ff */
[----:B---3--:R-:W-:Y:S01]  /*d9a0*/  IMAD.MOV.U32 R58, RZ, RZ, R44 ;  /* 0x000000ffff3a7224 */ /* 0x008fe200078e002c */
[----:B------:R-:W-:Y:S01]  /*d9b0*/  SHF.R.U32.HI R63, RZ, 0x8, R83 ;  /* 0x00000008ff3f7819 */ /* 0x000fe20000011653 */
[----:B------:R-:W-:Y:S01]  /*d9c0*/  IMAD.MOV.U32 R56, RZ, RZ, R46 ;  /* 0x000000ffff387224 */ /* 0x000fe200078e002e */
[----:B------:R-:W-:Y:S01]  /*d9d0*/  SHF.L.U32 R40, R55, 0x8, RZ ;  /* 0x0000000837287819 */ /* 0x000fe200000006ff */
[----:B------:R-:W-:Y:S01]  /*d9e0*/  IMAD.MOV.U32 R55, RZ, RZ, R42 ;  /* 0x000000ffff377224 */ /* 0x000fe200078e002a */
[----:B------:R-:W-:Y:S02]  /*d9f0*/  SHF.R.U32.HI R66, RZ, 0x10, R81 ;  /* 0x00000010ff427819 */ /* 0x000fe40000011651 */
[----:B------:R-:W-:Y:S01]  /*da00*/  LOP3.LUT R59, R59, 0xff00, R40, 0xf8, !PT ;  /* 0x0000ff003b3b7812 */ /* 0x000fe200078ef828 */
[----:B------:R-:W-:Y:S01]  /*da10*/  IMAD.SHL.U32 R40, R63, 0x100, RZ ;  /* 0x000001003f287824 */ /* 0x000fe200078e00ff */
[----:B------:R-:W-:Y:S01]  /*da20*/  SHF.R.U32.HI R64, RZ, 0x10, R83 ;  /* 0x00000010ff407819 */ /* 0x000fe20000011653 */
[----:B------:R-:W-:Y:S01]  /*da30*/  IMAD.U32 R44, R66, 0x10000, RZ ;  /* 0x00010000422c7824 */ /* 0x000fe200078e00ff */
[----:B------:R-:W-:-:S02]  /*da40*/  LOP3.LUT R61, R83, 0xff0000ff, RZ, 0xc0, !PT ;  /* 0xff0000ff533d7812 */ /* 0x000fc400078ec0ff */
[----:B------:R-:W-:Y:S02]  /*da50*/  SHF.R.U32.HI R60, RZ, 0x8, R71 ;  /* 0x00000008ff3c7819 */ /* 0x000fe40000011647 */
[----:B------:R-:W-:Y:S01]  /*da60*/  LOP3.LUT R63, R61, 0xff00, R40, 0xf8, !PT ;  /* 0x0000ff003d3f7812 */ /* 0x000fe200078ef828 */
[----:B------:R-:W-:Y:S01]  /*da70*/  IMAD.U32 R40, R64, 0x10000, RZ ;  /* 0x0001000040287824 */ /* 0x000fe200078e00ff */
[----:B------:R-:W-:Y:S02]  /*da80*/  SHF.R.U32.HI R62, RZ, 0x8, R69 ;  /* 0x00000008ff3e7819 */ /* 0x000fe40000011645 */
[----:B------:R-:W-:Y:S02]  /*da90*/  LOP3.LUT R67, R71, 0xff0000ff, RZ, 0xc0, !PT ;  /* 0xff0000ff47437812 */ /* 0x000fe400078ec0ff */
[----:B------:R-:W-:Y:S01]  /*daa0*/  SHF.L.U32 R46, R60, 0x8, RZ ;  /* 0x000000083c2e7819 */ /* 0x000fe200000006ff */
[----:B------:R-:W-:Y:S01]  /*dab0*/  IMAD.SHL.U32 R42, R62, 0x100, RZ ;  /* 0x000001003e2a7824 */ /* 0x000fe200078e00ff */
[----:B------:R-:W-:-:S02]  /*dac0*/  LOP3.LUT R44, R59, 0xff0000, R44, 0xf8, !PT ;  /* 0x00ff00003b2c7812 */ /* 0x000fc400078ef82c */
[----:B------:R-:W-:Y:S02]  /*dad0*/  F2FP.F16.E4M3.UNPACK_B R64, R151.H1 ;  /* 0x00000097ff40723e */ /* 0x000fe400030006ff */
[----:B------:R-:W-:Y:S02]  /*dae0*/  F2FP.F16.E4M3.UNPACK_B R61, R58.H1 ;  /* 0x0000003aff3d723e */ /* 0x000fe400030006ff */
[----:B------:R-:W-:Y:S02]  /*daf0*/  F2FP.F16.E4M3.UNPACK_B R59, R57.H1 ;  /* 0x00000039ff3b723e */ /* 0x000fe400030006ff */
[----:B------:R-:W-:Y:S01]  /*db00*/  SHF.R.U32.HI R54, RZ, 0x10, R71 ;  /* 0x00000010ff367819 */ /* 0x000fe20000011647 */
[----:B------:R-:W-:Y:S01]  /*db10*/  HADD2.F32 R62, -RZ, R61.H0_H0 ;  /* 0x2000003dff3e7230 */ /* 0x000fe20000004100 */
[----:B------:R-:W-:Y:S01]  /*db20*/  SHF.R.U32.HI R53, RZ, 0x10, R69 ;  /* 0x00000010ff357819 */ /* 0x000fe20000011645 */
[----:B------:R-:W-:Y:S01]  /*db30*/  HADD2.F32 R60, -RZ, R59.H0_H0 ;  /* 0x2000003bff3c7230 */ /* 0x000fe20000004100 */
[----:B------:R-:W-:Y:S01]  /*db40*/  LOP3.LUT R71, R67, 0xff00, R46, 0xf8, !PT ;  /* 0x0000ff0043477812 */ /* 0x000fe200078ef82e */
[----:B------:R-:W-:Y:S01]  /*db50*/  HADD2.F32 R67, -RZ, R64.H0_H0 ;  /* 0x20000040ff437230 */ /* 0x000fe20000004100 */
[----:B------:R-:W-:Y:S01]  /*db60*/  LOP3.LUT R40, R63, 0xff0000, R40, 0xf8, !PT ;  /* 0x00ff00003f287812 */ /* 0x000fe200078ef828 */
[----:B------:R-:W-:Y:S01]  /*db70*/  IMAD.U32 R46, R53, 0x10000, RZ ;  /* 0x00010000352e7824 */ /* 0x000fe200078e00ff */
[----:B------:R-:W-:-:S02]  /*db80*/  LOP3.LUT R65, R69, 0xff0000ff, RZ, 0xc0, !PT ;  /* 0xff0000ff45417812 */ /* 0x000fc400078ec0ff */
[----:B------:R-:W-:Y:S01]  /*db90*/  F2FP.F16.E4M3.UNPACK_B R63, R153.H1 ;  /* 0x00000099ff3f723e */ /* 0x000fe200030006ff */
[-C--:B------:R-:W-:Y:S01]  /*dba0*/  FMUL.FTZ R53, R62, R67.reuse ;  /* 0x000000433e357220 */ /* 0x080fe20000410000 */
[----:B------:R-:W-:Y:S01]  /*dbb0*/  LOP3.LUT R69, R65, 0xff00, R42, 0xf8, !PT ;  /* 0x0000ff0041457812 */ /* 0x000fe200078ef82a */
[----:B------:R-:W-:Y:S01]  /*dbc0*/  FMUL.FTZ R67, R60, R67 ;  /* 0x000000433c437220 */ /* 0x000fe20000410000 */
[----:B------:R-:W-:Y:S01]  /*dbd0*/  IMAD.U32 R42, R54, 0x10000, RZ ;  /* 0x00010000362a7824 */ /* 0x000fe200078e00ff */
[----:B------:R-:W-:Y:S01]  /*dbe0*/  F2FP.F16.E4M3.UNPACK_B R151, R151 ;  /* 0x00000097ff97723e */ /* 0x000fe200020006ff */
[----:B------:R-:W-:Y:S01]  /*dbf0*/  HADD2.F32 R65, -RZ, R63.H0_H0 ;  /* 0x2000003fff417230 */ /* 0x000fe20000004100 */
[----:B------:R-:W-:Y:S02]  /*dc00*/  F2FP.F16.E4M3.UNPACK_B R153, R153 ;  /* 0x00000099ff99723e */ /* 0x000fe400020006ff */
[----:B------:R-:W-:Y:S01]  /*dc10*/  LOP3.LUT R42, R71, 0xff0000, R42, 0xf8, !PT ;  /* 0x00ff0000472a7812 */ /* 0x000fe200078ef82a */
[----:B------:R-:W-:-:S02]  /*dc20*/  HADD2.F32 R66, -RZ, R151.H0_H0 ;  /* 0x20000097ff427230 */ /* 0x000fc40000004100 */
[-C--:B------:R-:W-:Y:S01]  /*dc30*/  FFMA.FTZ R53, R60, R65.reuse, -R53 ;  /* 0x000000413c357223 */ /* 0x080fe20000010835 */
[----:B------:R-:W-:Y:S01]  /*dc40*/  FFMA.FTZ R54, R62, R65, R67 ;  /* 0x000000413e367223 */ /* 0x000fe20000010043 */
[----:B------:R-:W-:Y:S01]  /*dc50*/  HADD2.F32 R65, -RZ, R63.H1_H1 ;  /* 0x3000003fff417230 */ /* 0x000fe20000004100 */
[----:B------:R-:W-:Y:S01]  /*dc60*/  F2FP.F16.E4M3.UNPACK_B R62, R58 ;  /* 0x0000003aff3e723e */ /* 0x000fe200020006ff */
[----:B------:R-:W-:Y:S01]  /*dc70*/  HADD2.F32 R63, -RZ, R64.H1_H1 ;  /* 0x30000040ff3f7230 */ /* 0x000fe20000004100 */
[----:B------:R-:W-:Y:S01]  /*dc80*/  LOP3.LUT R46, R69, 0xff0000, R46, 0xf8, !PT ;  /* 0x00ff0000452e7812 */ /* 0x000fe200078ef82e */
[----:B------:R-:W-:Y:S02]  /*dc90*/  HADD2.F32 R60, -RZ, R59.H1_H1 ;  /* 0x3000003bff3c7230 */ /* 0x000fe40000004100 */
[----:B------:R-:W-:Y:S01]  /*dca0*/  HADD2.F32 R64, -RZ, R61.H1_H1 ;  /* 0x3000003dff407230 */ /* 0x000fe20000004100 */
[----:B------:R-:W-:Y:S01]  /*dcb0*/  F2FP.F16.E4M3.UNPACK_B R61, R57 ;  /* 0x00000039ff3d723e */ /* 0x000fe200020006ff */
[----:B------:R-:W-:-:S02]  /*dcc0*/  HADD2.F32 R151, -RZ, R151.H1_H1 ;  /* 0x30000097ff977230 */ /* 0x000fc40000004100 */
[-C--:B------:R-:W-:Y:S01]  /*dcd0*/  FMUL.FTZ R67, R60, R63.reuse ;  /* 0x0000003f3c437220 */ /* 0x080fe20000410000 */
        /* <DEDUP_REMOVED lines=85> */
[-C--:B------:R-:W-:Y:S01]  /*e230*/  FFMA.FTZ R60, R60, R62.reuse, -R65 ;  /* 0x0000003e3c3c7223 */ /* 0x080fe20000010841 */
[----:B------:R-:W-:Y:S01]  /*e240*/  F2FP.F16.E4M3.UNPACK_B R59, R41.H1 ;  /* 0x00000029ff3b723e */ /* 0x000fe200030006ff */
[----:B------:R-:W-:Y:S01]  /*e250*/  FFMA.FTZ R41, R63, R62, R66 ;  /* 0x0000003e3f297223 */ /* 0x000fe20000010042 */
[----:B------:R-:W-:Y:S01]  /*e260*/  HADD2.F32 R46, -RZ, R61.H0_H0 ;  /* 0x2000003dff2e7230 */ /* 0x000fe20000004100 */
[-C--:B------:R-:W-:Y:S01]  /*e270*/  F2FP.F16.E4M3.UNPACK_B R70, R42.reuse ;  /* 0x0000002aff46723e */ /* 0x080fe200020006ff */
[----:B------:R-:W-:Y:S01]  /*e280*/  HADD2.F32 R63, -RZ, R64.H0_H0 ;  /* 0x20000040ff3f7230 */ /* 0x000fe20000004100 */
[----:B------:R-:W-:Y:S01]  /*e290*/  F2FP.F16.E4M3.UNPACK_B R71, R42.H1 ;  /* 0x0000002aff47723e */ /* 0x000fe200030006ff */
[----:B------:R-:W-:Y:S01]  /*e2a0*/  HADD2.F32 R45, -RZ, R59.H0_H0 ;  /* 0x2000003bff2d7230 */ /* 0x000fe20000004100 */
[----:B------:R-:W-:Y:S01]  /*e2b0*/  F2FP.F16.E4M3.UNPACK_B R67, R40 ;  /* 0x00000028ff43723e */ /* 0x000fe200020006ff */
[----:B------:R-:W-:-:S02]  /*e2c0*/  HADD2.F32 R62, -RZ, R61.H1_H1 ;  /* 0x3000003dff3e7230 */ /* 0x000fc40000004100 */
[-C--:B------:R-:W-:Y:S01]  /*e2d0*/  FMUL.FTZ R66, R46, R63.reuse ;  /* 0x0000003f2e427220 */ /* 0x080fe20000410000 */
[----:B------:R-:W-:Y:S02]  /*e2e0*/  HADD2.F32 R65, -RZ, R64.H1_H1 ;  /* 0x30000040ff417230 */ /* 0x000fe40000004100 */
[----:B------:R-:W-:Y:S01]  /*e2f0*/  FMUL.FTZ R63, R45, R63 ;  /* 0x0000003f2d3f7220 */ /* 0x000fe20000410000 */
[----:B------:R-:W-:Y:S01]  /*e300*/  HADD2.F32 R59, -RZ, R59.H1_H1 ;  /* 0x3000003bff3b7230 */ /* 0x000fe20000004100 */
[----:B------:R-:W-:Y:S01]  /*e310*/  F2FP.SATFINITE.E4M3.F32.PACK_AB_MERGE_C R53, R152, R69, R77 ;  /* 0x000000459835723e */ /* 0x000fe2000480704d */
[--C-:B------:R-:W-:Y:S02]  /*e320*/  HADD2.F32 R61, -RZ, R44.reuse.H0_H0 ;  /* 0x2000002cff3d7230 */ /* 0x100fe40000004100 */
[-C--:B------:R-:W-:Y:S01]  /*e330*/  FMUL.FTZ R68, R62, R65.reuse ;  /* 0x000000413e447220 */ /* 0x080fe20000410000 */
[----:B------:R-:W-:Y:S02]  /*e340*/  HADD2.F32 R64, -RZ, R44.H1_H1 ;  /* 0x3000002cff407230 */ /* 0x000fe40000004100 */
[----:B------:R-:W-:Y:S01]  /*e350*/  FMUL.FTZ R65, R59, R65 ;  /* 0x000000413b417220 */ /* 0x000fe20000410000 */
[----:B------:R-:W-:-:S02]  /*e360*/  HADD2.F32 R77, -RZ, R71.H0_H0 ;  /* 0x20000047ff4d7230 */ /* 0x000fc40000004100 */
[-C--:B------:R-:W-:Y:S01]  /*e370*/  FFMA.FTZ R44, R45, R61.reuse, -R66 ;  /* 0x0000003d2d2c7223 */ /* 0x080fe20000010842 */
[----:B------:R-:W-:Y:S01]  /*e380*/  FFMA.FTZ R45, R46, R61, R63 ;  /* 0x0000003d2e2d7223 */ /* 0x000fe2000001003f */
[----:B------:R-:W-:Y:S01]  /*e390*/  F2FP.F16.E4M3.UNPACK_B R63, R47 ;  /* 0x0000002fff3f723e */ /* 0x000fe200020006ff */
[-C--:B------:R-:W-:Y:S01]  /*e3a0*/  FFMA.FTZ R59, R59, R64.reuse, -R68 ;  /* 0x000000403b3b7223 */ /* 0x080fe20000010844 */
[----:B------:R-:W-:Y:S01]  /*e3b0*/  FFMA.FTZ R46, R62, R64, R65 ;  /* 0x000000403e2e7223 */ /* 0x000fe20000010041 */
[----:B------:R-:W-:Y:S01]  /*e3c0*/  F2FP.F16.E4M3.UNPACK_B R61, R43 ;  /* 0x0000002bff3d723e */ /* 0x000fe200020006ff */
[----:B------:R-:W-:Y:S01]  /*e3d0*/  HADD2.F32 R42, -RZ, R67.H0_H0 ;  /* 0x20000043ff2a7230 */ /* 0x000fe20000004100 */
[----:B------:R-:W-:Y:S01]  /*e3e0*/  F2FP.F16.E4M3.UNPACK_B R64, R47.H1 ;  /* 0x0000002fff40723e */ /* 0x000fe200030006ff */
[----:B------:R-:W-:Y:S01]  /*e3f0*/  HADD2.F32 R65, -RZ, R63.H0_H0 ;  /* 0x2000003fff417230 */ /* 0x000fe20000004100 */
[----:B------:R-:W-:Y:S01]  /*e400*/  F2FP.F16.E4M3.UNPACK_B R43, R43.H1 ;  /* 0x0000002bff2b723e */ /* 0x000fe200030006ff */
        /* <DEDUP_REMOVED lines=9> */
[----:B------:R-:W-:Y:S01]  /*e4a0*/  FMUL.FTZ R78, R47, R40 ;  /* 0x000000282f4e7220 */ /* 0x000fe20000410000 */
[----:B------:R-:W-:Y:S02]  /*e4b0*/  HADD2.F32 R71, -RZ, R71.H1_H1 ;  /* 0x30000047ff477230 */ /* 0x000fe40000004100 */
[-C--:B------:R-:W-:Y:S01]  /*e4c0*/  FMUL.FTZ R79, R66, R77.reuse ;  /* 0x0000004d424f7220 */ /* 0x080fe20000410000 */
[----:B------:R-:W-:Y:S02]  /*e4d0*/  HADD2.F32 R43, -RZ, R43.H1_H1 ;  /* 0x3000002bff2b7230 */ /* 0x000fe40000004100 */
[----:B------:R-:W-:Y:S01]  /*e4e0*/  FMUL.FTZ R77, R62, R77 ;  /* 0x0000004d3e4d7220 */ /* 0x000fe20000410000 */
[----:B------:R-:W-:-:S02]  /*e4f0*/  HADD2.F32 R69, -RZ, R68.H0_H0 ;  /* 0x20000044ff457230 */ /* 0x000fc40000004100 */
[----:B------:R-:W-:Y:S01]  /*e500*/  FFMA.FTZ R40, R47, R42, -R76 ;  /* 0x0000002a2f287223 */ /* 0x000fe2000001084c */
[----:B------:R-:W-:Y:S02]  /*e510*/  HADD2.F32 R63, -RZ, R63.H1_H1 ;  /* 0x3000003fff3f7230 */ /* 0x000fe40000004100 */
        /* <DEDUP_REMOVED lines=9> */
[----:B------:R-:W-:Y:S01]  /*e5b0*/  FMUL.FTZ R70, R61, R70 ;  /* 0x000000463d467220 */ /* 0x000fe20000410000 */
[-C--:B------:R-:W-:Y:S01]  /*e5c0*/  FFMA.FTZ R76, R43, R68.reuse, -R76 ;  /* 0x000000442b4c7223 */ /* 0x080fe2000001084c */
[----:B------:R-:W-:Y:S01]  /*e5d0*/  FFMA.FTZ R64, R64, R68, R71 ;  /* 0x0000004440407223 */ /* 0x000fe20000010047 */
[----:B------:R-:W-:Y:S01]  /*e5e0*/  FFMA.FTZ R42, R65, R42, R78 ;  /* 0x0000002a412a7223 */ /* 0x000fe2000001004e */
[-C--:B------:R-:W-:Y:S01]  /*e5f0*/  FFMA.FTZ R61, R61, R62.reuse, -R66 ;  /* 0x0000003e3d3d7223 */ /* 0x080fe20000010842 */
[----:B------:R-:W-:Y:S01]  /*e600*/  FFMA.FTZ R63, R63, R62, R70 ;  /* 0x0000003e3f3f7223 */ /* 0x000fe20000010046 */
[----:B------:R-:W-:Y:S01]  /*e610*/  F2FP.SATFINITE.E4M3.F32.PACK_AB_MERGE_C R76, R76, R79, RZ ;  /* 0x0000004f4c4c723e */ /* 0x000fe200048070ff */
[----:B------:R-:W-:Y:S01]  /*e620*/  IMAD.MOV.U32 R46, RZ, RZ, R53 ;  /* 0x000000ffff2e7224 */ /* 0x000fe200078e0035 */
[----:B------:R-:W-:-:S02]  /*e630*/  F2FP.SATFINITE.E4M3.F32.PACK_AB_MERGE_C R64, R64, R77, RZ ;  /* 0x0000004d4040723e */ /* 0x000fc400048070ff */
[----:B------:R-:W-:Y:S01]  /*e640*/  F2FP.SATFINITE.E4M3.F32.PACK_AB_MERGE_C R57, R60, R57, R44 ;  /* 0x000000393c39723e */ /* 0x000fe2000480702c */
[----:B------:R-:W-:Y:S01]  /*e650*/  IMAD.MOV.U32 R44, RZ, RZ, R55 ;  /* 0x000000ffff2c7224 */ /* 0x000fe200078e0037 */
[----:B------:R-:W-:Y:S02]  /*e660*/  F2FP.SATFINITE.E4M3.F32.PACK_AB_MERGE_C R43, R61, R40, R76 ;  /* 0x000000283d2b723e */ /* 0x000fe4000480704c */
[----:B------:R-:W-:Y:S01]  /*e670*/  F2FP.SATFINITE.E4M3.F32.PACK_AB_MERGE_C R45, R41, R58, R45 ;  /* 0x0000003a292d723e */ /* 0x000fe2000480702d */
[----:B------:R-:W-:Y:S01]  /*e680*/  IMAD.MOV.U32 R41, RZ, RZ, R57 ;  /* 0x000000ffff297224 */ /* 0x000fe200078e0039 */
[----:B------:R-:W-:Y:S01]  /*e690*/  F2FP.SATFINITE.E4M3.F32.PACK_AB_MERGE_C R47, R63, R42, R64 ;  /* 0x0000002a3f2f723e */ /* 0x000fe20004807040 */
[----:B------:R-:W-:Y:S01]  /*e6a0*/  IMAD.MOV.U32 R42, RZ, RZ, R54 ;  /* 0x000000ffff2a7224 */ /* 0x000fe200078e0036 */
[----:B------:R-:W-:-:S07]  /*e6b0*/  MOV R40, R56 ;  /* 0x0000003800287202 */ /* 0x000fce0000000f00 */
.L_x_2344:
[----:B------:R-:W-:Y:S05]  /*e6c0*/  BSYNC B2 ;  /* 0x0000000000027941 */ /* 0x000fea0003800000 */
.L_x_2343:
[----:B-1----:R4:W-:Y:S04]  /*e6d0*/  STG.E.128 desc[UR56][R48.64], R40 ;  /* 0x0000002830007986 */ /* 0x0029e8000c101d38 */
[----:B---3--:R4:W-:Y:S02]  /*e6e0*/  @!P2 STG.E.128 desc[UR56][R50.64], R44 ;  /* 0x0000002c3200a986 */ /* 0x0089e4000c101d38 */
.L_x_2342:
[----:B------:R-:W-:Y:S05]  /*e6f0*/  BSYNC B1 ;  /* 0x0000000000017941 */ /* 0x000fea0003800000 */
.L_x_2341:
[----:B------:R-:W-:-:S13]  /*e700*/  ISETP.NE.AND P2, PT, R36, RZ, PT ;  /* 0x000000ff2400720c */ /* 0x000fda0003f45270 */
[----:B------:R-:W-:Y:S05]  /*e710*/  @!P2 BRA `(.L_x_2295) ;  /* 0x0000001000bca947 */ /* 0x000fea0003800000 */
[----:B-1--4-:R-:W3:Y:S01]  /*e720*/  LDL R40, [R1+0x14] ;  /* 0x0000140001287983 */ /* 0x012ee20000100800 */
[----:B------:R-:W-:Y:S01]  /*e730*/  IADD3 R49, P2, P4, R116, R134, R29 ;  /* 0x0000008674317210 */ /* 0x000fe20007c5e01d */
[----:B------:R-:W-:Y:S03]  /*e740*/  BSSY B1, `(.L_x_2345) ;  /* 0x00000ec000017945 */ /* 0x000fe60003800000 */
[----:B------:R-:W-:Y:S02]  /*e750*/  IADD3.X R42, R4, R52, R32, P2, P4 ;  /* 0x00000034042a7210 */ /* 0x000fe400017e8420 */
[----:B------:R-:W-:-:S05]  /*e760*/  IADD3 R48, P2, R49, R122, RZ ;  /* 0x0000007a31307210 */ /* 0x000fca0007f5e0ff */
[----:B------:R-:W-:Y:S01]  /*e770*/  IMAD.X R49, R42, 0x1, R123, P2 ;  /* 0x000000012a317824 */ /* 0x000fe200010e067b */
[----:B------:R-:W-:Y:S02]  /*e780*/  ISETP.GE.AND P2, PT, R6, R132, PT ;  /* 0x000000840600720c */ /* 0x000fe40003f46270 */
[----:B---3--:R-:W-:-:S04]  /*e790*/  LOP3.LUT P5, RZ, R40, 0x1, RZ, 0xc0, !PT ;  /* 0x0000000128ff7812 */ /* 0x008fc800078ac0ff */
[----:B------:R-:W-:-:S04]  /*e7a0*/  SEL R155, R99, R155, !P5 ;  /* 0x0000009b639b7207 */ /* 0x000fc80006800000 */
[----:B------:R-:W-:-:S04]  /*e7b0*/  SHF.R.S32.HI R40, RZ, 0x1f, R155 ;  /* 0x0000001fff287819 */ /* 0x000fc8000001149b */
[----:B------:R-:W-:-:S04]  /*e7c0*/  LEA.HI R155, R40, R155, RZ, 0x5 ;  /* 0x0000009b289b7211 */ /* 0x000fc800078f28ff */
[----:B------:R-:W-:-:S04]  /*e7d0*/  LEA.HI.SX32 R155, R155, R28, 0x1b ;  /* 0x0000001c9b9b7211 */ /* 0x000fc800078fdaff */
[----:B------:R-:W-:Y:S02]  /*e7e0*/  SHF.R.S32.HI R40, RZ, 0x1f, R155 ;  /* 0x0000001fff287819 */ /* 0x000fe4000001149b */
[----:B------:R-:W-:Y:S02]  /*e7f0*/  SHF.L.U32 R51, R155, 0x4, RZ ;  /* 0x000000049b337819 */ /* 0x000fe400000006ff */
        /* <DEDUP_REMOVED lines=13> */
[--C-:B------:R-:W-:Y:S01]  /*e8d0*/  SHF.R.U32.HI R53, RZ, 0x8, R85.reuse ;  /* 0x00000008ff357819 */ /* 0x100fe20000011655 */
[----:B---3--:R-:W-:Y:S01]  /*e8e0*/  IMAD.MOV.U32 R58, RZ, RZ, R44 ;  /* 0x000000ffff3a7224 */ /* 0x008fe200078e002c */
[----:B-1----:R-:W-:Y:S01]  /*e8f0*/  MOV R50, R41 ;  /* 0x0000002900327202 */ /* 0x002fe20000000f00 */
        /* <DEDUP_REMOVED lines=8> */
[----:B------:R-:W-:Y:S01]  /*e980*/  SHF.R.U32.HI R64, RZ, 0x8, R87 ;  /* 0x00000008ff407819 */ /* 0x000fe20000011657 */
[----:B------:R-:W-:Y:S01]  /*e990*/  IMAD.SHL.U32 R44, R61, 0x100, RZ ;  /* 0x000001003d2c7824 */ /* 0x000fe200078e00ff */
[----:B------:R-:W-:Y:S01]  /*e9a0*/  LOP3.LUT R41, R54, 0xff00, R41, 0xf8, !PT ;  /* 0x0000ff0036297812 */ /* 0x000fe200078ef829 */
[----:B------:R-:W-:Y:S01]  /*e9b0*/  IMAD.SHL.U32 R54, R60, 0x100, RZ ;  /* 0x000001003c367824 */ /* 0x000fe200078e00ff */
[----:B------:R-:W-:Y:S02]  /*e9c0*/  SHF.R.U32.HI R62, RZ, 0x10, R87 ;  /* 0x00000010ff3e7819 */ /* 0x000fe40000011657 */
[----:B------:R-:W-:Y:S02]  /*e9d0*/  LOP3.LUT R57, R73, 0xff0000ff, RZ, 0xc0, !PT ;  /* 0xff0000ff49397812 */ /* 0x000fe400078ec0ff */
[----:B------:R-:W-:Y:S02]  /*e9e0*/  LOP3.LUT R59, R75, 0xff0000ff, RZ, 0xc0, !PT ;  /* 0xff0000ff4b3b7812 */ /* 0x000fe400078ec0ff */
[----:B------:R-:W-:-:S02]  /*e9f0*/  LOP3.LUT R55, R87, 0xff0000ff, RZ, 0xc0, !PT ;  /* 0xff0000ff57377812 */ /* 0x000fc400078ec0ff */
[----:B------:R-:W-:Y:S02]  /*ea00*/  SHF.L.U32 R40, R64, 0x8, RZ ;  /* 0x0000000840287819 */ /* 0x000fe400000006ff */
        /* <DEDUP_REMOVED lines=17> */
[----:B------:R-:W-:Y:S01]  /*eb20*/  SHF.L.U32 R63, R63, 0x10, RZ ;  /* 0x000000103f3f7819 */ /* 0x000fe200000006ff */
[C---:B------:R-:W-:Y:S01]  /*eb30*/  FMUL.FTZ R66, R54.reuse, R41 ;  /* 0x0000002936427220 */ /* 0x040fe20000410000 */
[----:B------:R-:W-:Y:S02]  /*eb40*/  IMAD.U32 R65, R65, 0x10000, RZ ;  /* 0x0001000041417824 */ /* 0x000fe400078e00ff */
[-C--:B------:R-:W-:Y:S01]  /*eb50*/  FFMA.FTZ R54, R54, R61.reuse, -R67 ;  /* 0x0000003d36367223 */ /* 0x080fe20000010843 */
[----:B------:R-:W-:Y:S01]  /*eb60*/  LOP3.LUT R44, R44, 0xff0000, R63, 0xf8, !PT ;  /* 0x00ff00002c2c7812 */ /* 0x000fe200078ef83f */
        /* <DEDUP_REMOVED lines=9> */
[-C--:B------:R-:W-:Y:S01]  /*ec00*/  FMUL.FTZ R65, R57, R61.reuse ;  /* 0x0000003d39417220 */ /* 0x080fe20000410000 */
[----:B------:R-:W-:Y:S01]  /*ec10*/  FMUL.FTZ R56, R62, R61 ;  /* 0x0000003d3e387220 */ /* 0x000fe20000410000 */
[----:B------:R-:W-:Y:S01]  /*ec20*/  F2FP.F16.E4M3.UNPACK_B R148, R148 ;  /* 0x00000094ff94723e */ /* 0x000fe200020006ff */
[----:B------:R-:W-:Y:S01]  /*ec30*/  HADD2.F32 R64, -RZ, R146.H0_H0 ;  /* 0x20000092ff407230 */ /* 0x000fe20000004100 */
[----:B------:R-:W-:Y:S01]  /*ec40*/  F2FP.F16.E4M3.UNPACK_B R67, R147.H1 ;  /* 0x00000093ff43723e */ /* 0x000fe200030006ff */
[----:B------:R-:W-:-:S02]  /*ec50*/  HADD2.F32 R61, -RZ, R59.H0_H0 ;  /* 0x2000003bff3d7230 */ /* 0x000fc40000004100 */
[-C--:B------:R-:W-:Y:S01]  /*ec60*/  FFMA.FTZ R57, R57, R63.reuse, -R56 ;  /* 0x0000003f39397223 */ /* 0x080fe20000010838 */
[----:B------:R-:W-:Y:S02]  /*ec70*/  HADD2.F32 R58, -RZ, R60.H0_H0 ;  /* 0x2000003cff3a7230 */ /* 0x000fe40000004100 */
[----:B------:R-:W-:Y:S01]  /*ec80*/  FFMA.FTZ R56, R62, R63, R65 ;  /* 0x0000003f3e387223 */ /* 0x000fe20000010041 */
        /* <DEDUP_REMOVED lines=8> */
[----:B------:R-:W-:Y:S01]  /*ed10*/  F2FP.F16.E4M3.UNPACK_B R64, R46.H1 ;  /* 0x0000002eff40723e */ /* 0x000fe200030006ff */
[----:B------:R-:W-:Y:S02]  /*ed20*/  HADD2.F32 R148, -RZ, R148.H1_H1 ;  /* 0x30000094ff947230 */ /* 0x000fe40000004100 */
[-C--:B------:R-:W-:Y:S01]  /*ed30*/  FMUL.FTZ R61, R63, R146.reuse ;  /* 0x000000923f3d7220 */ /* 0x080fe20000410000 */
[----:B------:R-:W-:Y:S01]  /*ed40*/  FMUL.FTZ R146, R60, R146 ;  /* 0x000000923c927220 */ /* 0x000fe20000410000 */
[----:B------:R-:W-:Y:S01]  /*ed50*/  F2FP.F16.E4M3.UNPACK_B R66, R149.H1 ;  /* 0x00000095ff42723e */ /* 0x000fe200030006ff */
[----:B------:R-:W-:Y:S01]  /*ed60*/  HADD2.F32 R70, -RZ, R67.H0_H0 ;  /* 0x20000043ff467230 */ /* 0x000fe20000004100 */
[----:B------:R-:W-:Y:S01]  /*ed70*/  F2FP.F16.E4M3.UNPACK_B R62, R53.H1 ;  /* 0x00000035ff3e723e */ /* 0x000fe200030006ff */
[----:B------:R-:W-:-:S02]  /*ed80*/  HADD2.F32 R65, -RZ, R64.H0_H0 ;  /* 0x20000040ff417230 */ /* 0x000fc40000004100 */
[-C--:B------:R-:W-:Y:S01]  /*ed90*/  FFMA.FTZ R61, R60, R148.reuse, -R61 ;  /* 0x000000943c3d7223 */ /* 0x080fe2000001083d */
[----:B------:R-:W-:Y:S01]  /*eda0*/  FFMA.FTZ R60, R63, R148, R146 ;  /* 0x000000943f3c7223 */ /* 0x000fe20000010092 */
[----:B------:R-:W-:Y:S01]  /*edb0*/  HADD2.F32 R68, -RZ, R66.H0_H0 ;  /* 0x20000042ff447230 */ /* 0x000fe20000004100 */
[----:B------:R-:W-:Y:S01]  /*edc0*/  F2FP.F16.E4M3.UNPACK_B R147, R147 ;  /* 0x00000093ff93723e */ /* 0x000fe200020006ff */
[----:B------:R-:W-:Y:S02]  /*edd0*/  HADD2.F32 R63, -RZ, R62.H0_H0 ;  /* 0x2000003eff3f7230 */ /* 0x000fe40000004100 */
[-C--:B------:R-:W-:Y:S01]  /*ede0*/  FMUL.FTZ R72, R65, R70.reuse ;  /* 0x0000004641487220 */ /* 0x080fe20000410000 */
[----:B------:R-:W-:Y:S01]  /*edf0*/  HADD2.F32 R67, -RZ, R67.H1_H1 ;  /* 0x30000043ff437230 */ /* 0x000fe20000004100 */
[----:B------:R-:W-:Y:S01]  /*ee00*/  F2FP.F16.E4M3.UNPACK_B R53, R53 ;  /* 0x00000035ff35723e */ /* 0x000fe200020006ff */
[----:B------:R-:W-:Y:S02]  /*ee10*/  HADD2.F32 R64, -RZ, R64.H1_H1 ;  /* 0x30000040ff407230 */ /* 0x000fe40000004100 */
[C---:B------:R-:W-:Y:S01]  /*ee20*/  FMUL.FTZ R70, R63.reuse, R70 ;  /* 0x000000463f467220 */ /* 0x040fe20000410000 */
[----:B------:R-:W-:Y:S01]  /*ee30*/  FFMA.FTZ R72, R63, R68, -R72 ;  /* 0x000000443f487223 */ /* 0x000fe20000010848 */
[----:B------:R-:W-:Y:S01]  /*ee40*/  HADD2.F32 R62, -RZ, R62.H1_H1 ;  /* 0x3000003eff3e7230 */ /* 0x000fe20000004100 */
[----:B------:R-:W-:Y:S01]  /*ee50*/  F2FP.F16.E4M3.UNPACK_B R149, R149 ;  /* 0x00000095ff95723e */ /* 0x000fe200020006ff */
[----:B------:R-:W-:-:S02]  /*ee60*/  HADD2.F32 R63, -RZ, R66.H1_H1 ;  /* 0x30000042ff3f7230 */ /* 0x000fc40000004100 */
[-C--:B------:R-:W-:Y:S01]  /*ee70*/  FMUL.FTZ R69, R64, R67.reuse ;  /* 0x0000004340457220 */ /* 0x080fe20000410000 */
[----:B------:R-:W-:Y:S01]  /*ee80*/  FFMA.FTZ R70, R65, R68, R70 ;  /* 0x0000004441467223 */ /* 0x000fe20000010046 */
[C---:B------:R-:W-:Y:S01]  /*ee90*/  FMUL.FTZ R67, R62.reuse, R67 ;  /* 0x000000433e437220 */ /* 0x040fe20000410000 */
[--C-:B------:R-:W-:Y:S02]  /*eea0*/  HADD2.F32 R65, -RZ, R147.reuse.H0_H0 ;  /* 0x20000093ff417230 */ /* 0x100fe40000004100 */
[-C--:B------:R-:W-:Y:S01]  /*eeb0*/  FFMA.FTZ R69, R62, R63.reuse, -R69 ;  /* 0x0000003f3e457223 */ /* 0x080fe20000010845 */
[----:B------:R-:W-:Y:S01]  /*eec0*/  F2FP.F16.E4M3.UNPACK_B R62, R46 ;  /* 0x0000002eff3e723e */ /* 0x000fe200020006ff */
[----:B------:R-:W-:Y:S01]  /*eed0*/  FFMA.FTZ R71, R64, R63, R67 ;  /* 0x0000003f40477223 */ /* 0x000fe20000010043 */
[----:B------:R-:W-:Y:S01]  /*eee0*/  HADD2.F32 R147, -RZ, R147.H1_H1 ;  /* 0x30000093ff937230 */ /* 0x000fe20000004100 */
[----:B------:R-:W-:Y:S01]  /*eef0*/  F2FP.SATFINITE.E4M3.F32.PACK_AB_MERGE_C R54, R57, R54, RZ ;  /* 0x000000363936723e */ /* 0x000fe200048070ff */
[----:B------:R-:W-:Y:S01]  /*ef00*/  HADD2.F32 R46, -RZ, R53.H0_H0 ;  /* 0x20000035ff2e7230 */ /* 0x000fe20000004100 */
[----:B------:R-:W-:Y:S01]  /*ef10*/  F2FP.SATFINITE.E4M3.F32.PACK_AB_MERGE_C R56, R56, R55, RZ ;  /* 0x000000373838723e */ /* 0x000fe200048070ff */
[--C-:B------:R-:W-:Y:S01]  /*ef20*/  HADD2.F32 R63, -RZ, R62.reuse.H0_H0 ;  /* 0x2000003eff3f7230 */ /* 0x100fe20000004100 */
[----:B------:R-:W-:Y:S01]  /*ef30*/  F2FP.SATFINITE.E4M3.F32.PACK_AB_MERGE_C R55, R61, R58, R54 ;  /* 0x0000003a3d37723e */ /* 0x000fe20004807036 */
        /* <DEDUP_REMOVED lines=100> */
[----:B------:R-:W-:Y:S01]  /*f580*/  F2FP.SATFINITE.E4M3.F32.PACK_AB_MERGE_C R60, R60, R69, RZ ;  /* 0x000000453c3c723e */ /* 0x000fe200048070ff */
[----:B------:R-:W-:Y:S01]  /*f590*/  IMAD.MOV.U32 R40, RZ, RZ, R55 ;  /* 0x000000ffff287224 */ /* 0x000fe200078e0037 */
[----:B------:R-:W-:Y:S01]  /*f5a0*/  F2FP.SATFINITE.E4M3.F32.PACK_AB_MERGE_C R41, R45, R56, R42 ;  /* 0x000000382d29723e */ /* 0x000fe2000480702a */
[----:B------:R-:W-:Y:S01]  /*f5b0*/  IMAD.MOV.U32 R42, RZ, RZ, R53 ;  /* 0x000000ffff2a7224 */ /* 0x000fe200078e0035 */
[----:B------:R-:W-:-:S02]  /*f5c0*/  F2FP.SATFINITE.E4M3.F32.PACK_AB_MERGE_C R43, R47, R70, R43 ;  /* 0x000000462f2b723e */ /* 0x000fc4000480702b */
[----:B------:R-:W-:Y:S01]  /*f5d0*/  F2FP.SATFINITE.E4M3.F32.PACK_AB_MERGE_C R45, R44, R57, R50 ;  /* 0x000000392c2d723e */ /* 0x000fe20004807032 */
[----:B------:R-:W-:Y:S01]  /*f5e0*/  IMAD.MOV.U32 R44, RZ, RZ, R54 ;  /* 0x000000ffff2c7224 */ /* 0x000fe200078e0036 */
[----:B------:R-:W-:-:S07]  /*f5f0*/  F2FP.SATFINITE.E4M3.F32.PACK_AB_MERGE_C R47, R66, R75, R60 ;  /* 0x0000004b422f723e */ /* 0x000fce000480703c */
.L_x_2346:
[----:B------:R-:W-:Y:S05]  /*f600*/  BSYNC B1 ;  /* 0x0000000000017941 */ /* 0x000fea0003800000 */
.L_x_2345:
[----:B-1----:R1:W-:Y:S01]  /*f610*/  STG.E.128 desc[UR56][R48.64], R40 ;  /* 0x0000002830007986 */ /* 0x0023e2000c101d38 */
[----:B------:R-:W-:-:S13]  /*f620*/  ISETP.GE.AND P2, PT, R51, R150, PT ;  /* 0x000000963300720c */ /* 0x000fda0003f46270 */
[----:B------:R-:W-:Y:S05]  /*f630*/  @P2 BRA `(.L_x_2295) ;  /* 0x0000000000f42947 */ /* 0x000fea0003800000 */
[--C-:B-1----:R-:W-:Y:S02]  /*f640*/  SHF.R.S32.HI R41, RZ, 0x1f, R51.reuse ;  /* 0x0000001fff297819 */ /* 0x102fe40000011433 */
[----:B------:R-:W-:-:S04]  /*f650*/  IADD3 R51, P2, P4, R116, R134, R51 ;  /* 0x0000008674337210 */ /* 0x000fc80007c5e033 */
[----:B------:R-:W-:Y:S02]  /*f660*/  IADD3.X R52, R4, R52, R41, P2, P4 ;  /* 0x0000003404347210 */ /* 0x000fe400017e8429 */
[----:B------:R-:W-:-:S04]  /*f670*/  IADD3 R122, P2, R51, R122, RZ ;  /* 0x0000007a337a7210 */ /* 0x000fc80007f5e0ff */
[----:B------:R-:W-:-:S05]  /*f680*/  IADD3.X R123, R52, R123, RZ, P2, !PT ;  /* 0x0000007b347b7210 */ /* 0x000fca00017fe4ff */
[----:B---3--:R1:W-:Y:S01]  /*f690*/  STG.E.128 desc[UR56][R122.64], R44 ;  /* 0x0000002c7a007986 */ /* 0x0083e2000c101d38 */
[----:B------:R-:W-:Y:S05]  /*f6a0*/  BRA `(.L_x_2295) ;  /* 0x0000000000d87947 */ /* 0x000fea0003800000 */
.L_x_2262:
[----:B------:R-:W-:-:S06]  /*f6b0*/  UISETP.NE.AND UP0, UPT, UR53, 0x3, UPT ;  /* 0x000000033500788c */ /* 0x000fcc000bf05270 */
[----:B------:R-:W-:-:S13]  /*f6c0*/  PLOP3.LUT P1, PT, PT, PT, UP0, 0x80, 0x0 ;  /* 0x000000000000781c */ /* 0x000fda0003f2f008 */
[----:B------:R-:W-:Y:S05]  /*f6d0*/  @!P1 BRA `(.L_x_2347) ;  /* 0x0000000000049947 */ /* 0x000fea0003800000 */
[----:B------:R-:W-:Y:S01]  /*f6e0*/  BPT.TRAP 0x1 ;  /* 0x000000040000795c */ /* 0x000fe20000300000 */
.L_x_2347:
[----:B------:R-:W-:Y:S01]  /*f6f0*/  IMAD R97, R17, 0x8, R16 ;  /* 0x0000000811617824 */ /* 0x000fe200078e0210 */
[----:B------:R-:W-:Y:S01]  /*f700*/  SHF.L.U32 R98, R191, 0x1f, RZ ;  /* 0x0000001fbf627819 */ /* 0x000fe200000006ff */
[----:B------:R-:W-:Y:S01]  /*f710*/  IMAD R96, R24, -0xa0, R2 ;  /* 0xffffff6018607824 */ /* 0x000fe200078e0202 */
[----:B------:R-:W-:Y:S02]  /*f720*/  BSSY B1, `(.L_x_2348) ;  /* 0x0000004000017945 */ /* 0x000fe40003800000 */
[----:B------:R-:W1:Y:S02]  /*f730*/  SYNCS.PHASECHK.TRANS64.TRYWAIT P2, [R97+URZ+0x29890], R98 ;  /* 0x02989062610075a7 */ /* 0x000e64000804017f */
[----:B------:R-:W-:Y:S01]  /*f740*/  VIMNMX R96, R96, 0xa0, PT ;  /* 0x000000a060607848 */ /* 0x000fe20003fe0100 */
[----:B-1----:R-:W-:Y:S06]  /*f750*/  @!P2 BRA `(.L_x_2349) ;  /* 0x0000021000b8a947 */ /* 0x002fec0003800000 */
.L_x_2607:
[----:B------:R-:W-:Y:S05]  /*f760*/  BSYNC B1 ;  /* 0x0000000000017941 */ /* 0x000fea0003800000 */
.L_x_2348:
        /* <DEDUP_REMOVED lines=21> */
.L_x_2351:
[----:B------:R-:W-:Y:S05]  /*f8c0*/  BSYNC B1 ;  /* 0x0000000000017941 */ /* 0x000fea0003800000 */
.L_x_2350:
        /* <DEDUP_REMOVED lines=20> */
.L_x_2295:
[----:B------:R-:W-:Y:S05]  /*fa10*/  BSYNC B0 ;  /* 0x0000000000007941 */ /* 0x000fea0003800000 */
.L_x_2261:
        /* <DEDUP_REMOVED lines=12> */
[----:B------:R-:W-:-:S05]  /*fae0*/  @!P2 VIADD R40, R97, 0x298a0 ;  /* 0x000298a06128a836 */ /* 0x000fca0000000000 */
[----:B------:R-:W-:-:S04]  /*faf0*/  @!P2 PRMT R40, RZ, 0x654, R40 ;  /* 0x00000654ff28a816 */ /* 0x000fc80000000028 */
[----:B------:R0:W-:Y:S01]  /*fb00*/  @!P2 SYNCS.ARRIVE.TRANS64.RED.A1T0 RZ, [R40+URZ], RZ ;  /* 0x000000ff28ffa9a7 */ /* 0x0001e2000810043f */
[----:B------:R-:W-:Y:S05]  /*fb10*/  @!P1 BRA `(.L_x_2353) ;  /* 0x0000000000049947 */ /* 0x000fea0003800000 */
[----:B------:R-:W-:Y:S01]  /*fb20*/  BPT.TRAP 0x1 ;  /* 0x000000040000795c */ /* 0x000fe20000300000 */
.L_x_2353:
[----:B------:R-:W-:Y:S05]  /*fb30*/  BSYNC B0 ;  /* 0x0000000000007941 */ /* 0x000fea0003800000 */
.L_x_2352:
[----:B------:R-:W1:Y:S01]  /*fb40*/  SYNCS.PHASECHK.TRANS64.TRYWAIT P1, [R97+URZ+0x298b0], R98 ;  /* 0x0298b062610075a7 */ /* 0x000e62000802017f */
[----:B------:R-:W-:Y:S01]  /*fb50*/  ULDC UR42, c[0x0][0x320] ;  /* 0x0000c800002a7ab9 */ /* 0x000fe20000000800 */
[----:B------:R-:W-:Y:S01]  /*fb60*/  ULDC.64 UR38, c[0x0][0x328] ;  /* 0x0000ca0000267ab9 */ /* 0x000fe20000000a00 */
[----:B------:R-:W-:Y:S01]  /*fb70*/  ULDC.64 UR40, c[0x0][0x318] ;  /* 0x0000c60000287ab9 */ /* 0x000fe20000000a00 */
[----:B------:R-:W-:Y:S01]  /*fb80*/  BSSY B0, `(.L_x_2354) ;  /* 0x0000003000007945 */ /* 0x000fe20003800000 */
[----:B------:R-:W-:-:S03]  /*fb90*/  IMAD R41, R17, 0x5000, R214 ;  /* 0x0000500011297824 */ /* 0x000fc600078e02d6 */
[----:B-1----:R-:W-:Y:S05]  /*fba0*/  @!P1 BRA `(.L_x_2355) ;  /* 0x0000020c00b89947 */ /* 0x002fea0003800000 */
.L_x_2608:
[----:B------:R-:W-:Y:S05]  /*fbb0*/  BSYNC B0 ;  /* 0x0000000000007941 */ /* 0x000fea0003800000 */
.L_x_2354:
[----:B------:R-:W-:Y:S01]  /*fbc0*/  ISETP.GE.AND P1, PT, R188, R96, PT ;  /* 0x00000060bc00720c */ /* 0x000fe20003f26270 */
[----:B------:R-:W-:Y:S01]  /*fbd0*/  BSSY B0, `(.L_x_2356) ;  /* 0x000001a000007945 */ /* 0x000fe20003800000 */
[C---:B------:R-:W-:Y:S01]  /*fbe0*/  IMAD.IADD R48, R16.reuse, 0x1, R41 ;  /* 0x0000000110307824 */ /* 0x040fe200078e0229 */
[-C--:B------:R-:W-:Y:S01]  /*fbf0*/  IADD3 R49, R16, R41.reuse, R124 ;  /* 0x0000002910317210 */ /* 0x080fe20007ffe07c */
[----:B---3--:R-:W-:Y:S01]  /*fc00*/  IMAD.WIDE R44, R24, 0xa0, R118 ;  /* 0x000000a0182c7825 */ /* 0x008fe200078e0276 */
[CC--:B------:R-:W-:Y:S02]  /*fc10*/  IADD3 R50, R16.reuse, R41.reuse, R121 ;  /* 0x0000002910327210 */ /* 0x0c0fe40007ffe079 */
[----:B------:R-:W-:-:S06]  /*fc20*/  IADD3 R51, R16, R41, R130 ;  /* 0x0000002910337210 */ /* 0x000fcc0007ffe082 */
[----:B------:R-:W-:Y:S05]  /*fc30*/  @P1 BRA `(.L_x_2357) ;  /* 0x00000000004c1947 */ /* 0x000fea0003800000 */
[----:B------:R-:W-:Y:S01]  /*fc40*/  MOV R41, R33 ;  /* 0x0000002100297202 */ /* 0x000fe20000000f00 */
[----:B0-----:R-:W-:Y:S02]  /*fc50*/  IMAD.MOV.U32 R40, RZ, RZ, R114 ;  /* 0x000000ffff287224 */ /* 0x001fe400078e0072 */
        /* <DEDUP_REMOVED lines=17> */
.L_x_2357:
[----:B------:R-:W-:Y:S05]  /*fd70*/  BSYNC B0 ;  /* 0x0000000000007941 */ /* 0x000fea0003800000 */
.L_x_2356:
[----:B------:R-:W-:Y:S01]  /*fd80*/  ISETP.GE.AND P1, PT, R221, R96, PT ;  /* 0x00000060dd00720c */ /* 0x000fe20003f26270 */
[----:B------:R-:W-:-:S12]  /*fd90*/  BSSY B0, `(.L_x_2358) ;  /* 0x0000017000007945 */ /* 0x000fd80003800000 */
[----:B------:R-:W-:Y:S05]  /*fda0*/  @P1 BRA `(.L_x_2359) ;  /* 0x0000000000541947 */ /* 0x000fea0003800000 */
[----:B--2---:R-:W-:Y:S01]  /*fdb0*/  IADD3 R43, P1, R44, 0x80, RZ ;  /* 0x000000802c2b7810 */ /* 0x004fe20007f3e0ff */
[----:B0-----:R-:W-:Y:S02]  /*fdc0*/  IMAD.MOV.U32 R40, RZ, RZ, R114 ;  /* 0x000000ffff287224 */ /* 0x001fe400078e0072 */
[----:B------:R-:W-:Y:S02]  /*fdd0*/  IMAD.MOV.U32 R41, RZ, RZ, R33 ;  /* 0x000000ffff297224 */ /* 0x000fe400078e0021 */
        /* <DEDUP_REMOVED lines=18> */
.L_x_2359:
[----:B------:R-:W-:Y:S05]  /*ff00*/  BSYNC B0 ;  /* 0x0000000000007941 */ /* 0x000fea0003800000 */
.L_x_2358:
[----:B0-23--:R-:W2:Y:S01]  /*ff10*/  LDL R40, [R1+0x14] ;  /* 0x0000140001287983 */ /* 0x00dea20000100800 */
[----:B-1----:R-:W-:Y:S01]  /*ff20*/  @!P2 VIADD R97, R97, 0x298c0 ;  /* 0x000298c06161a836 */ /* 0x002fe20000000000 */
[----:B------:R-:W-:Y:S01]  /*ff30*/  IADD3 R17, R17, 0x1, RZ ;  /* 0x0000000111117810 */ /* 0x000fe20007ffe0ff */
        /* <DEDUP_REMOVED lines=20> */
.L_x_2256:
[----:B------:R-:W0:Y:S01]  /*10080*/  LDC R0, c[0x0][0x448] ;  /* 0x00011200ff007b82 */ /* 0x000e220000000800 */
[----:B------:R-:W-:Y:S02]  /*10090*/  VIADD R3, R204, 0x7f ;  /* 0x0000007fcc037836 */ /* 0x000fe40000000000 */
[----:B------:R-:W-:Y:S01]  /*100a0*/  IMAD.MOV.U32 R104, RZ, RZ, RZ ;  /* 0x000000ffff687224 */ /* 0x000fe200078e00ff */
[----:B0-----:R-:W-:-:S13]  /*100b0*/  ISETP.NE.AND P1, PT, R0, 0x1, PT ;  /* 0x000000010000780c */ /* 0x001fda0003f25270 */
[----:B------:R-:W0:Y:S08]  /*100c0*/  @P1 LDC R0, c[0x0][0x44c] ;  /* 0x00011300ff001b82 */ /* 0x000e300000000800 */
[----:B------:R-:W1:Y:S01]  /*100d0*/  @P1 LDC R5, c[0x0][0x450] ;  /* 0x00011400ff051b82 */ /* 0x000e620000000800 */
[----:B0-----:R-:W-:-:S05]  /*100e0*/  @P1 IMAD.HI.U32 R0, R3, R0, RZ ;  /* 0x0000000003001227 */ /* 0x001fca00078e00ff */
[----:B-1----:R-:W-:-:S05]  /*100f0*/  @P1 SHF.R.U32.HI R3, RZ, R5, R0 ;  /* 0x00000005ff031219 */ /* 0x002fca0000011600 */
[----:B------:R-:W-:-:S04]  /*10100*/  IMAD.IADD R3, R166, 0x1, R3 ;  /* 0x00000001a6037824 */ /* 0x000fc800078e0203 */
[----:B------:R-:W-:-:S05]  /*10110*/  IMAD.HI R3, R3, 0x66666667, RZ ;  /* 0x6666666703037827 */ /* 0x000fca00078e02ff */
[----:B------:R-:W-:-:S04]  /*10120*/  SHF.R.U32.HI R0, RZ, 0x1f, R3 ;  /* 0x0000001fff007819 */ /* 0x000fc80000011603 */
[----:B------:R-:W-:-:S04]  /*10130*/  LEA.HI.SX32 R0, R3, R0, 0x1a ;  /* 0x0000000003007211 */ /* 0x000fc800078fd2ff */
[----:B------:R-:W-:-:S04]  /*10140*/  VIMNMX R185, R185, R0, PT ;  /* 0x00000000b9b97248 */ /* 0x000fc80003fe0100 */
[----:B------:R-:W-:Y:S01]  /*10150*/  ISETP.GE.AND P1, PT, R185, 0x1, PT ;  /* 0x00000001b900780c */ /* 0x000fe20003f26270 */
[----:B------:R-:W-:-:S12]  /*10160*/  @P0 BRA `(.L_x_2361) ;  /* 0x00000000000c0947 */ /* 0x000fd80003800000 */
[----:B------:R-:W0:Y:S01]  /*10170*/  FENCE.VIEW.ASYNC.G ;  /* 0x00000000000073c6 */ /* 0x000e220000000100 */
[----:B------:R-:W-:Y:S05]  /*10180*/  WARPSYNC.ALL ;  /* 0x0000000000007948 */ /* 0x000fea0003800000 */
[----:B0-----:R-:W-:Y:S06]  /*10190*/  BAR.ARV 0xc, 0x180 ;  /* 0x0306000000007b1d */ /* 0x001fec0000002000 */
.L_x_2361:
[----:B------:R-:W-:Y:S04]  /*101a0*/  BSSY B0, `(.L_x_2362) ;  /* 0x0000020000007945 */ /* 0x000fe80003800000 */
[----:B------:R-:W-:Y:S05]  /*101b0*/  @!P1 BRA `(.L_x_2363) ;  /* 0x0000000000789947 */ /* 0x000fea0003800000 */
[----:B------:R-:W-:Y:S01]  /*101c0*/  ISETP.NE.AND P0, PT, R217, RZ, PT ;  /* 0x000000ffd900720c */ /* 0x000fe20003f05270 */
[----:B------:R-:W-:-:S03]  /*101d0*/  ULDC UR4, c[0x0][0x9f0] ;  /* 0x00027c0000047ab9 */ /* 0x000fc60000000800 */
[----:B------:R-:W-:-:S04]  /*101e0*/  SEL R6, R217, UR4, P0 ;  /* 0x00000004d9067c07 */ /* 0x000fc80008000000 */
        /* <DEDUP_REMOVED lines=11> */
[----:B0-----:R-:W-:Y:S01]  /*102a0*/  IMAD.MOV.U32 R2, RZ, RZ, RZ ;  /* 0x000000ffff027224 */ /* 0x001fe200078e00ff */
[----:B-1----:R-:W-:-:S05]  /*102b0*/  IADD3 R8, RZ, -R3, RZ ;  /* 0x80000003ff087210 */ /* 0x002fca0007ffe0ff */
[----:B------:R-:W-:-:S04]  /*102c0*/  IMAD R7, R8, R5, RZ ;  /* 0x0000000508077224 */ /* 0x000fc800078e02ff */
[----:B------:R-:W-:-:S04]  /*102d0*/  IMAD.HI.U32 R3, R3, R7, R2 ;  /* 0x0000000703037227 */ /* 0x000fc800078e0002 */
        /* <DEDUP_REMOVED lines=10> */
[----:B------:R-:W-:-:S05]  /*10380*/  @!P1 LOP3.LUT R3, RZ, R6, RZ, 0x33, !PT ;  /* 0x00000006ff039212 */ /* 0x000fca00078e33ff */
[----:B------:R-:W-:-:S07]  /*10390*/  IMAD.MOV.U32 R104, RZ, RZ, R3 ;  /* 0x000000ffff687224 */ /* 0x000fce00078e0003 */
.L_x_2363:
[----:B------:R-:W-:Y:S05]  /*103a0*/  BSYNC B0 ;  /* 0x0000000000007941 */ /* 0x000fea0003800000 */
.L_x_2362:
[-C--:B------:R-:W-:Y:S01]  /*103b0*/  IMAD R203, R222, R104.reuse, RZ ;  /* 0x00000068decb7224 */ /* 0x080fe200078e02ff */
[----:B------:R-:W-:Y:S02]  /*103c0*/  PLOP3.LUT P0, PT, PT, PT, PT, 0x80, 0x0 ;  /* 0x000000000000781c */ /* 0x000fe40003f0f070 */
[----:B------:R-:W-:Y:S02]  /*103d0*/  CS2R R14, SRZ ;  /* 0x00000000000e7805 */ /* 0x000fe4000001ff00 */
[----:B------:R-:W-:Y:S02]  /*103e0*/  CS2R R88, SRZ ;  /* 0x0000000000587805 */ /* 0x000fe4000001ff00 */
[----:B------:R-:W-:Y:S02]  /*103f0*/  CS2R R10, SRZ ;  /* 0x00000000000a7805 */ /* 0x000fe4000001ff00 */
[----:B------:R-:W-:Y:S02]  /*10400*/  VIADDMNMX R104, R203, R104, R185, PT ;  /* 0x00000068cb687246 */ /* 0x000fe400038001b9 */
[----:B------:R-:W-:-:S02]  /*10410*/  CS2R R58, SRZ ;  /* 0x00000000003a7805 */ /* 0x000fc4000001ff00 */
[----:B------:R-:W-:Y:S02]  /*10420*/  CS2R R56, SRZ ;  /* 0x0000000000387805 */ /* 0x000fe4000001ff00 */
[----:B------:R-:W-:Y:S02]  /*10430*/  CS2R R80, SRZ ;  /* 0x0000000000507805 */ /* 0x000fe4000001ff00 */
[----:B------:R-:W-:Y:S01]  /*10440*/  ISETP.GT.AND P1, PT, R104, R203, PT ;  /* 0x000000cb6800720c */ /* 0x000fe20003f24270 */
[----:B------:R-:W-:Y:S01]  /*10450*/  IMAD.MOV.U32 R55, RZ, RZ, RZ ;  /* 0x000000ffff377224 */ /* 0x000fe200078e00ff */
[----:B------:R-:W-:Y:S02]  /*10460*/  CS2R R112, SRZ ;  /* 0x0000000000707805 */ /* 0x000fe4000001ff00 */
[----:B------:R-:W-:Y:S02]  /*10470*/  MOV R0, RZ ;  /* 0x000000ff00007202 */ /* 0x000fe40000000f00 */
[----:B------:R-:W-:-:S02]  /*10480*/  CS2R R90, SRZ ;  /* 0x00000000005a7805 */ /* 0x000fc4000001ff00 */
[----:B------:R-:W-:Y:S02]  /*10490*/  CS2R R72, SRZ ;  /* 0x0000000000487805 */ /* 0x000fe4000001ff00 */
[----:B------:R-:W-:Y:S02]  /*104a0*/  CS2R R96, SRZ ;  /* 0x0000000000607805 */ /* 0x000fe4000001ff00 */
[----:B------:R-:W-:Y:S02]  /*104b0*/  CS2R R92, SRZ ;  /* 0x00000000005c7805 */ /* 0x000fe4000001ff00 */
[----:B------:R-:W-:Y:S02]  /*104c0*/  CS2R R52, SRZ ;  /* 0x0000000000347805 */ /* 0x000fe4000001ff00 */
[----:B------:R-:W-:Y:S01]  /*104d0*/  CS2R R116, SRZ ;  /* 0x0000000000747805 */ /* 0x000fe2000001ff00 */
[----:B------:R-:W-:Y:S01]  /*104e0*/  IMAD.MOV.U32 R98, RZ, RZ, RZ ;  /* 0x000000ffff627224 */ /* 0x000fe200078e00ff */
[----:B------:R-:W-:Y:S01]  /*104f0*/  CS2R R40, SRZ ;  /* 0x0000000000287805 */ /* 0x000fe2000001ff00 */
[----:B------:R-:W-:Y:S01]  /*10500*/  IMAD.MOV.U32 R63, RZ, RZ, RZ ;  /* 0x000000ffff3f7224 */ /* 0x000fe200078e00ff */
[----:B------:R-:W-:-:S02]  /*10510*/  CS2R R68, SRZ ;  /* 0x0000000000447805 */ /* 0x000fc4000001ff00 */
[----:B------:R-:W-:Y:S02]  /*10520*/  CS2R R44, SRZ ;  /* 0x00000000002c7805 */ /* 0x000fe4000001ff00 */
[----:B------:R-:W-:Y:S02]  /*10530*/  CS2R R36, SRZ ;  /* 0x0000000000247805 */ /* 0x000fe4000001ff00 */
[----:B------:R-:W-:Y:S01]  /*10540*/  CS2R R114, SRZ ;  /* 0x0000000000727805 */ /* 0x000fe2000001ff00 */
[----:B------:R-:W-:Y:S01]  /*10550*/  IMAD.MOV.U32 R121, RZ, RZ, RZ ;  /* 0x000000ffff797224 */ /* 0x000fe200078e00ff */
[----:B------:R-:W-:Y:S01]  /*10560*/  CS2R R34, SRZ ;  /* 0x0000000000227805 */ /* 0x000fe2000001ff00 */
[----:B------:R-:W-:Y:S01]  /*10570*/  IMAD.MOV.U32 R65, RZ, RZ, RZ ;  /* 0x000000ffff417224 */ /* 0x000fe200078e00ff */
[----:B------:R-:W-:Y:S02]  /*10580*/  MOV R102, RZ ;  /* 0x000000ff00667202 */ /* 0x000fe40000000f00 */
        /* <DEDUP_REMOVED lines=13> */
[----:B------:R-:W-:-:S02]  /*10660*/  IMAD.MOV.U32 R12, RZ, RZ, RZ ;  /* 0x000000ffff0c7224 */ /* 0x000fc400078e00ff */
[----:B------:R-:W-:Y:S02]  /*10670*/  IMAD.MOV.U32 R66, RZ, RZ, RZ ;  /* 0x000000ffff427224 */ /* 0x000fe400078e00ff */
[----:B------:R-:W-:Y:S01]  /*10680*/  IMAD.MOV.U32 R87, RZ, RZ, RZ ;  /* 0x000000ffff577224 */ /* 0x000fe200078e00ff */
[----:B------:R-:W-:Y:S06]  /*10690*/  @!P1 BRA `(.L_x_2364) ;  /* 0x0000014400849947 */ /* 0x000fec0003800000 */
[----:B------:R-:W-:-:S03]  /*106a0*/  UMOV UR4, 0xffffffff ;  /* 0xffffffff00047882 */ /* 0x000fc60000000000 */
[----:B------:R-:W-:Y:S05]  /*106b0*/  BRA.DIV UR4, `(.L_x_2365) ;  /* 0x0000020604087947 */ /* 0x000fea000b800000 */
[----:B------:R-:W0:Y:S02]  /*106c0*/  S2R R0, SR_TID.X ;  /* 0x0000000000007919 */ /* 0x000e240000002100 */
[C---:B0-----:R-:W-:Y:S02]  /*106d0*/  VIADD R2, R0.reuse, 0xffffff80 ;  /* 0xffffff8000027836 */ /* 0x041fe40000000000 */
[----:B------:R-:W-:-:S05]  /*106e0*/  VIADD R0, R0, 0xffffff80 ;  /* 0xffffff8000007836 */ /* 0x000fca0000000000 */
[----:B------:R-:W-:-:S04]  /*106f0*/  SHF.R.S32.HI R0, RZ, 0x1f, R0 ;  /* 0x0000001fff007819 */ /* 0x000fc80000011400 */
[----:B------:R-:W-:-:S04]  /*10700*/  LEA.HI R0, R0, R2, RZ, 0x7 ;  /* 0x0000000200007211 */ /* 0x000fc800078f38ff */
[----:B------:R-:W-:-:S05]  /*10710*/  SHF.R.S32.HI R0, RZ, 0x7, R0 ;  /* 0x00000007ff007819 */ /* 0x000fca0000011400 */
[----:B------:R0:W1:Y:S02]  /*10720*/  SHFL.IDX PT, R197, R0, RZ, 0x1f ;  /* 0x00001fff00c57589 */ /* 0x00006400000e0000 */
.L_x_2611:
        /* <DEDUP_REMOVED lines=12> */
[----:B------:R-:W-:Y:S01]  /*107f0*/  MOV R4, UR4 ;  /* 0x0000000400047c02 */ /* 0x000fe20008000f00 */
        /* <DEDUP_REMOVED lines=12> */
.L_x_2366:
        /* <DEDUP_REMOVED lines=14> */
[----:B------:R-:W-:Y:S01]  /*109a0*/  @P0 IMAD.WIDE.U32 R2, R212, R6, RZ ;  /* 0x00000006d4020225 */ /* 0x000fe200078e00ff */
[----:B------:R-:W-:-:S03]  /*109b0*/  @P1 IADD3 R5, R5, R9, RZ ;  /* 0x0000000905051210 */ /* 0x000fc60007ffe0ff */
[----:B------:R-:W-:Y:S02]  /*109c0*/  @P0 IMAD R7, R212, R7, R0 ;  /* 0x00000007d4070224 */ /* 0x000fe400078e0200 */
[----:B------:R-:W-:Y:S02]  /*109d0*/  IMAD.MOV.U32 R0, RZ, RZ, 0x3f800000 ;  /* 0x3f800000ff007424 */ /* 0x000fe400078e00ff */
[----:B------:R-:W-:Y:S02]  /*109e0*/  @P0 IMAD.IADD R3, R3, 0x1, R7 ;  /* 0x0000000103030824 */ /* 0x000fe400078e0207 */
[----:B--2---:R-:W-:-:S04]  /*109f0*/  @P0 IMAD.WIDE.U32 R2, R209, R10, R2 ;  /* 0x0000000ad1020225 */ /* 0x004fc800078e0002 */
[C---:B---3--:R-:W-:Y:S01]  /*10a00*/  @P1 IMAD.WIDE.U32 R6, R209.reuse, R12, R4 ;  /* 0x0000000cd1061225 */ /* 0x048fe200078e0004 */
[----:B------:R-:W-:Y:S01]  /*10a10*/  @P0 LEA R4, P2, R2, UR4, 0x2 ;  /* 0x0000000402040c11 */ /* 0x000fe2000f8410ff */
[----:B------:R-:W-:Y:S02]  /*10a20*/  ULDC UR4, c[0x0][0x3f4] ;  /* 0x0000fd0000047ab9 */ /* 0x000fe40000000800 */
[C---:B------:R-:W-:Y:S01]  /*10a30*/  @P0 IMAD R5, R209.reuse, R11, R3 ;  /* 0x0000000bd1050224 */ /* 0x040fe200078e0203 */
        /* <DEDUP_REMOVED lines=22> */
.L_x_2370:
[----:B-1----:R1:W2:Y:S02]  /*10ba0*/  SYNCS.PHASECHK.TRANS64.TRYWAIT P0, [R16+URZ+0x29800], R3 ;  /* 0x02980003100075a7 */ /* 0x0022a4000800017f */
[----:B--2---:R-:W-:Y:S05]  /*10bb0*/  @!P0 NANOSLEEP.SYNCS 0x989680 ;  /* 0x009896800000895d */ /* 0x004fea0003900000 */
[----:B------:R-:W2:Y:S02]  /*10bc0*/  @!P0 SYNCS.PHASECHK.TRANS64 P0, [R16+URZ+0x29800], R3 ;  /* 0x02980003100085a7 */ /* 0x000ea4000800007f */
[----:B--2---:R-:W-:Y:S05]  /*10bd0*/  @!P0 BRA `(.L_x_2370) ;  /* 0xfffffffc00f08947 */ /* 0x004fea000383ffff */
.L_x_2369:
[----:B------:R-:W-:Y:S05]  /*10be0*/  BSYNC B0 ;  /* 0x0000000000007941 */ /* 0x000fea0003800000 */
.L_x_2368:
[----:B------:R-:W-:Y:S05]  /*10bf0*/  BRA `(.L_x_2371) ;  /* 0x0000006c00dc7947 */ /* 0x000fea0003800000 */
.L_x_2367:
        /* <DEDUP_REMOVED lines=29> */
[----:B-1----:R-:W-:Y:S05]  /*10dd0*/  CALL.ABS.NOINC R14 ;  /* 0x000000000e007343 */ /* 0x002fea0003c00000 */
.L_x_2372:
[----:B------:R-:W-:Y:S01]  /*10de0*/  ULDC.U8 UR4, c[0x0][0x410] ;  /* 0x0001040000047ab9 */ /* 0x000fe20000000000 */
[----:B------:R-:W-:Y:S01]  /*10df0*/  BSSY B0, `(.L_x_2373) ;  /* 0x00006cf000007945 */ /* 0x000fe20003800000 */
[----:B------:R-:W-:Y:S02]  /*10e00*/  ISETP.NE.AND P0, PT, RZ, UR4, PT ;  /* 0x00000004ff007c0c */ /* 0x000fe4000bf05270 */
[----:B------:R-:W-:-:S11]  /*10e10*/  IADD3 R10, R188, R204, RZ ;  /* 0x000000ccbc0a7210 */ /* 0x000fd60007ffe0ff */
[----:B------:R-:W-:Y:S05]  /*10e20*/  @!P0 BRA `(.L_x_2374) ;  /* 0x0000003400988947 */ /* 0x000fea0003800000 */
[----:B------:R-:W0:Y:S01]  /*10e30*/  LDC R20, c[0x0][0x448] ;  /* 0x00011200ff147b82 */ /* 0x000e220000000800 */
[----:B------:R-:W-:Y:S01]  /*10e40*/  IMAD.MOV.U32 R5, RZ, RZ, R10 ;  /* 0x000000ffff057224 */ /* 0x000fe200078e000a */
[----:B------:R-:W-:Y:S01]  /*10e50*/  MOV R9, R29 ;  /* 0x0000001d00097202 */ /* 0x000fe20000000f00 */
[----:B------:R-:W-:Y:S01]  /*10e60*/  IMAD.MOV.U32 R6, RZ, RZ, R24 ;  /* 0x000000ffff067224 */ /* 0x000fe200078e0018 */
[----:B------:R-:W-:Y:S01]  /*10e70*/  ULDC.64 UR4, c[0x0][0x3f8] ;  /* 0x0000fe0000047ab9 */ /* 0x000fe20000000a00 */
[----:B------:R-:W-:Y:S01]  /*10e80*/  IMAD.MOV.U32 R8, RZ, RZ, R144 ;  /* 0x000000ffff087224 */ /* 0x000fe200078e0090 */
[----:B------:R-:W-:Y:S01]  /*10e90*/  ULDC.64 UR6, c[0x0][0x408] ;  /* 0x0001020000067ab9 */ /* 0x000fe20000000a00 */
[----:B------:R-:W-:Y:S01]  /*10ea0*/  ULDC.64 UR8, c[0x0][0x400] ;  /* 0x0001000000087ab9 */ /* 0x000fe20000000a00 */
[----:B0-----:R-:W-:-:S13]  /*10eb0*/  ISETP.NE.AND P0, PT, R20, 0x1, PT ;  /* 0x000000011400780c */ /* 0x001fda0003f05270 */
[----:B------:R-:W0:Y:S08]  /*10ec0*/  @P0 LDC R3, c[0x0][0x44c] ;  /* 0x00011300ff030b82 */ /* 0x000e300000000800 */
[----:B------:R-:W1:Y:S01]  /*10ed0*/  @P0 LDC R7, c[0x0][0x450] ;  /* 0x00011400ff070b82 */ /* 0x000e620000000800 */
[----:B0-----:R-:W-:-:S05]  /*10ee0*/  @P0 IMAD.HI.U32 R0, R10, R3, RZ ;  /* 0x000000030a000227 */ /* 0x001fca00078e00ff */
[----:B-1----:R-:W-:Y:S01]  /*10ef0*/  @P0 SHF.R.U32.HI R5, RZ, R7, R0 ;  /* 0x00000007ff050219 */ /* 0x002fe20000011600 */
[----:B------:R-:W-:-:S03]  /*10f00*/  IMAD.MOV.U32 R7, RZ, RZ, R27 ;  /* 0x000000ffff077224 */ /* 0x000fc600078e001b */
[----:B------:R-:W-:Y:S01]  /*10f10*/  SHF.R.S32.HI R0, RZ, 0x1f, R5 ;  /* 0x0000001fff007819 */ /* 0x000fe20000011405 */
[----:B------:R-:W-:-:S04]  /*10f20*/  IMAD.WIDE.U32 R6, R5, UR4, R6 ;  /* 0x0000000405067c25 */ /* 0x000fc8000f8e0006 */
[----:B------:R-:W-:Y:S02]  /*10f30*/  IMAD R4, R0, UR4, RZ ;  /* 0x0000000400047c24 */ /* 0x000fe4000f8e02ff */
[----:B------:R-:W-:-:S04]  /*10f40*/  IMAD.WIDE.U32 R8, R5, UR6, R8 ;  /* 0x0000000605087c25 */ /* 0x000fc8000f8e0008 */
[----:B------:R-:W-:Y:S02]  /*10f50*/  IMAD R0, R0, UR6, RZ ;  /* 0x0000000600007c24 */ /* 0x000fe4000f8e02ff */
[C---:B------:R-:W-:Y:S01]  /*10f60*/  IMAD R13, R5.reuse, UR5, R4 ;  /* 0x00000005050d7c24 */ /* 0x040fe2000f8e0204 */
[----:B------:R-:W-:Y:S01]  /*10f70*/  ULDC.64 UR4, c[0x0][0x3e8] ;  /* 0x0000fa0000047ab9 */ /* 0x000fe20000000a00 */
[----:B------:R-:W-:Y:S01]  /*10f80*/  IMAD R11, R5, UR7, R0 ;  /* 0x00000007050b7c24 */ /* 0x000fe2000f8e0200 */
[----:B------:R-:W-:Y:S01]  /*10f90*/  IADD3 R3, P0, R6, UR4, RZ ;  /* 0x0000000406037c10 */ /* 0x000fe2000ff1e0ff */
[----:B------:R-:W-:Y:S01]  /*10fa0*/  UMOV UR4, 0xffffffff ;  /* 0xffffffff00047882 */ /* 0x000fe20000000000 */
[----:B------:R-:W-:Y:S02]  /*10fb0*/  IADD3 R5, P1, R8, UR8, RZ ;  /* 0x0000000808057c10 */ /* 0x000fe4000ff3e0ff */
[----:B------:R-:W-:Y:S02]  /*10fc0*/  IADD3.X R13, R7, UR5, R13, P0, !PT ;  /* 0x00000005070d7c10 */ /* 0x000fe400087fe40d */
[----:B------:R-:W-:Y:S01]  /*10fd0*/  IADD3.X R4, R9, UR9, R11, P1, !PT ;  /* 0x0000000909047c10 */ /* 0x000fe20008ffe40b */
[----:B------:R-:W-:Y:S08]  /*10fe0*/  BRA.DIV UR4, `(.L_x_2375) ;  /* 0x000001fe04007947 */ /* 0x000ff0000b800000 */
[----:B------:R0:W1:Y:S04]  /*10ff0*/  SHFL.IDX PT, R0, R13, RZ, 0x1e1f ;  /* 0x001e1fff0d007589 */ /* 0x00006800000e0000 */
[----:B------:R-:W2:Y:S04]  /*11000*/  SHFL.IDX PT, R3, R3, RZ, 0x1e1f ;  /* 0x001e1fff03037589 */ /* 0x000ea800000e0000 */
[----:B------:R-:W3:Y:S04]  /*11010*/  SHFL.IDX PT, R4, R4, RZ, 0x1e1f ;  /* 0x001e1fff04047589 */ /* 0x000ee800000e0000 */
[----:B------:R0:W4:Y:S02]  /*11020*/  SHFL.IDX PT, R14, R5, RZ, 0x1e1f ;  /* 0x001e1fff050e7589 */ /* 0x00012400000e0000 */
.L_x_2617:
[----:B------:R-:W-:Y:S01]  /*11030*/  IMAD R45, R205, R20, RZ ;  /* 0x00000014cd2d7224 */ /* 0x000fe200078e02ff */
[----:B------:R-:W-:Y:S01]  /*11040*/  BSSY B1, `(.L_x_2376) ;  /* 0x000004c000017945 */ /* 0x000fe20003800000 */
[----:B------:R-:W-:Y:S02]  /*11050*/  CS2R R36, SRZ ;  /* 0x0000000000247805 */ /* 0x000fe4000001ff00 */
[----:B------:R-:W-:Y:S02]  /*11060*/  CS2R R32, SRZ ;  /* 0x0000000000207805 */ /* 0x000fe4000001ff00 */
[----:B------:R-:W-:Y:S02]  /*11070*/  CS2R R28, SRZ ;  /* 0x00000000001c7805 */ /* 0x000fe4000001ff00 */
[----:B------:R-:W-:Y:S02]  /*11080*/  ISETP.GE.AND P0, PT, R10, R45, PT ;  /* 0x0000002d0a00720c */ /* 0x000fe40003f06270 */
[----:B------:R-:W-:-:S02]  /*11090*/  CS2R R24, SRZ ;  /* 0x0000000000187805 */ /* 0x000fc4000001ff00 */
[----:B0-----:R-:W-:Y:S02]  /*110a0*/  CS2R R12, SRZ ;  /* 0x00000000000c7805 */ /* 0x001fe4000001ff00 */
        /* <DEDUP_REMOVED lines=8> */
[----:B------:R-:W3:Y:S01]  /*11130*/  LDL R51, [R1+0x58] ;  /* 0x0000580001337983 */ /* 0x000ee20000100800 */
[----:B------:R-:W-:-:S03]  /*11140*/  ULDC UR4, c[0x0][0x3f4] ;  /* 0x0000fd0000047ab9 */ /* 0x000fc60000000800 */
[----:B------:R-:W3:Y:S01]  /*11150*/  LDL R50, [R1+0x50] ;  /* 0x0000500001327983 */ /* 0x000ee20000100800 */
[----:B------:R-:W-:Y:S02]  /*11160*/  ISETP.GE.AND P5, PT, R194, UR4, PT ;  /* 0x00000004c2007c0c */ /* 0x000fe4000bfa6270 */
[----:B------:R-:W-:Y:S02]  /*11170*/  CS2R R34, SRZ ;  /* 0x0000000000227805 */ /* 0x000fe4000001ff00 */
[----:B------:R-:W-:Y:S02]  /*11180*/  ISETP.GE.AND P2, PT, R192, UR4, PT ;  /* 0x00000004c0007c0c */ /* 0x000fe4000bf46270 */
[----:B------:R-:W-:Y:S02]  /*11190*/  CS2R R32, SRZ ;  /* 0x0000000000207805 */ /* 0x000fe4000001ff00 */
[----:B------:R-:W-:Y:S02]  /*111a0*/  ISETP.GE.AND P3, PT, R193, UR4, PT ;  /* 0x00000004c1007c0c */ /* 0x000fe4000bf66270 */
[----:B------:R-:W-:-:S02]  /*111b0*/  CS2R R30, SRZ ;  /* 0x00000000001e7805 */ /* 0x000fc4000001ff00 */
[----:B------:R-:W-:Y:S02]  /*111c0*/  SHF.R.S32.HI R5, RZ, 0x1f, R194 ;  /* 0x0000001fff057819 */ /* 0x000fe400000114c2 */
[----:B------:R-:W-:Y:S02]  /*111d0*/  SHF.R.S32.HI R13, RZ, 0x1f, R192 ;  /* 0x0000001fff0d7819 */ /* 0x000fe400000114c0 */
[CC--:B--2---:R-:W-:Y:S02]  /*111e0*/  @!P5 IADD3 R6, P0, R194.reuse, R3.reuse, RZ ;  /* 0x00000003c206d210 */ /* 0x0c4fe40007f1e0ff */
[-C--:B----4-:R-:W-:Y:S02]  /*111f0*/  @!P5 IADD3 R8, P1, R194, R14.reuse, RZ ;  /* 0x0000000ec208d210 */ /* 0x090fe40007f3e0ff */
[----:B------:R-:W-:Y:S01]  /*11200*/  @!P2 IADD3 R10, P4, R192, R3, RZ ;  /* 0x00000003c00aa210 */ /* 0x000fe20007f9e0ff */
[--C-:B-1----:R-:W-:Y:S02]  /*11210*/  @!P5 IMAD.X R7, R0, 0x1, R5.reuse, P0 ;  /* 0x000000010007d824 */ /* 0x102fe400000e0605 */
[----:B---3--:R-:W-:Y:S01]  /*11220*/  @!P5 IMAD.X R9, R4, 0x1, R5, P1 ;  /* 0x000000010409d824 */ /* 0x008fe200008e0605 */
[----:B------:R-:W-:Y:S01]  /*11230*/  ISETP.GE.AND P1, PT, R22, UR4, PT ;  /* 0x0000000416007c0c */ /* 0x000fe2000bf26270 */
[----:B------:R-:W-:Y:S01]  /*11240*/  @!P2 IMAD.X R11, R0, 0x1, R13, P4 ;  /* 0x00000001000ba824 */ /* 0x000fe200020e060d */
[----:B------:R-:W-:Y:S01]  /*11250*/  @!P2 IADD3 R12, P0, R192, R14, RZ ;  /* 0x0000000ec00ca210 */ /* 0x000fe20007f1e0ff */
[----:B------:R0:W5:Y:S01]  /*11260*/  @!P5 LD.E.64 R34, desc[UR56][R6.64] ;  /* 0x000000380622d980 */ /* 0x000162000c101b00 */
[----:B------:R-:W-:-:S02]  /*11270*/  SHF.R.S32.HI R5, RZ, 0x1f, R193 ;  /* 0x0000001fff057819 */ /* 0x000fc400000114c1 */
[C---:B------:R-:W-:Y:S01]  /*11280*/  @!P3 IADD3 R42, P4, R193.reuse, R14, RZ ;  /* 0x0000000ec12ab210 */ /* 0x040fe20007f9e0ff */
[----:B------:R-:W5:Y:S01]  /*11290*/  @!P5 LD.E.64 R32, desc[UR56][R8.64] ;  /* 0x000000380820d980 */ /* 0x000f62000c101b00 */
[----:B------:R-:W-:Y:S02]  /*112a0*/  @!P3 IADD3 R20, P5, R193, R3, RZ ;  /* 0x00000003c114b210 */ /* 0x000fe40007fbe0ff */
[----:B------:R-:W-:Y:S02]  /*112b0*/  CS2R R28, SRZ ;  /* 0x00000000001c7805 */ /* 0x000fe4000001ff00 */
[----:B------:R-:W-:Y:S01]  /*112c0*/  CS2R R26, SRZ ;  /* 0x00000000001a7805 */ /* 0x000fe2000001ff00 */
[----:B------:R-:W-:Y:S01]  /*112d0*/  @!P2 IMAD.X R13, R4, 0x1, R13, P0 ;  /* 0x00000001040da824 */ /* 0x000fe200000e060d */
[----:B------:R-:W-:Y:S02]  /*112e0*/  CS2R R24, SRZ ;  /* 0x0000000000187805 */ /* 0x000fe4000001ff00 */
[----:B------:R-:W-:Y:S01]  /*112f0*/  @!P3 IADD3.X R21, R0, R5, RZ, P5, !PT ;  /* 0x000000050015b210 */ /* 0x000fe20002ffe4ff */
[----:B------:R-:W-:Y:S01]  /*11300*/  @!P3 IMAD.X R43, R4, 0x1, R5, P4 ;  /* 0x00000001042bb824 */ /* 0x000fe200020e0605 */
[----:B------:R-:W5:Y:S01]  /*11310*/  @!P2 LD.E.64 R30, desc[UR56][R10.64] ;  /* 0x000000380a1ea980 */ /* 0x000f62000c101b00 */
[----:B------:R-:W-:-:S03]  /*11320*/  ISETP.GE.AND P0, PT, R195, UR4, PT ;  /* 0x00000004c3007c0c */ /* 0x000fc6000bf06270 */
[----:B------:R-:W5:Y:S01]  /*11330*/  @!P2 LD.E.64 R28, desc[UR56][R12.64] ;  /* 0x000000380c1ca980 */ /* 0x000f62000c101b00 */
[----:B------:R-:W-:Y:S02]  /*11340*/  ISETP.GE.AND P2, PT, R196, UR4, PT ;  /* 0x00000004c4007c0c */ /* 0x000fe4000bf46270 */
[----:B------:R-:W-:Y:S01]  /*11350*/  @!P1 SHF.R.S32.HI R5, RZ, 0x1f, R22 ;  /* 0x0000001fff059819 */ /* 0x000fe20000011416 */
[----:B------:R1:W5:Y:S01]  /*11360*/  @!P3 LD.E.64 R26, desc[UR56][R20.64] ;  /* 0x00000038141ab980 */ /* 0x000362000c101b00 */
[----:B------:R-:W-:-:S03]  /*11370*/  @!P1 IADD3 R40, P4, R22, R14, RZ ;  /* 0x0000000e16289210 */ /* 0x000fc60007f9e0ff */
[----:B------:R2:W5:Y:S01]  /*11380*/  @!P3 LD.E.64 R24, desc[UR56][R42.64] ;  /* 0x000000382a18b980 */ /* 0x000562000c101b00 */
[-C--:B0-----:R-:W-:Y:S02]  /*11390*/  @!P1 IADD3 R6, P3, R22, R3.reuse, RZ ;  /* 0x0000000316069210 */ /* 0x081fe40007f7e0ff */
[----:B------:R-:W-:Y:S02]  /*113a0*/  CS2R R38, SRZ ;  /* 0x0000000000267805 */ /* 0x000fe4000001ff00 */
[----:B------:R-:W-:Y:S01]  /*113b0*/  CS2R R36, SRZ ;  /* 0x0000000000247805 */ /* 0x000fe2000001ff00 */
[--C-:B------:R-:W-:Y:S01]  /*113c0*/  @!P1 IMAD.X R41, R4, 0x1, R5.reuse, P4 ;  /* 0x0000000104299824 */ /* 0x100fe200020e0605 */
[CC--:B------:R-:W-:Y:S01]  /*113d0*/  @!P0 IADD3 R46, P5, R195.reuse, R3.reuse, RZ ;  /* 0x00000003c32e8210 */ /* 0x0c0fe20007fbe0ff */
[----:B------:R-:W-:Y:S01]  /*113e0*/  @!P1 IMAD.X R7, R0, 0x1, R5, P3 ;  /* 0x0000000100079824 */ /* 0x000fe200018e0605 */
[----:B------:R-:W-:Y:S02]  /*113f0*/  @!P2 IADD3 R48, P3, R196, R3, RZ ;  /* 0x00000003c430a210 */ /* 0x000fe40007f7e0ff */
[----:B-1----:R-:W-:Y:S01]  /*11400*/  CS2R R20, SRZ ;  /* 0x0000000000147805 */ /* 0x002fe2000001ff00 */
[----:B------:R0:W5:Y:S04]  /*11410*/  @!P1 LD.E.64 R36, desc[UR56][R40.64] ;  /* 0x0000003828249980 */ /* 0x000168000c101b00 */
[----:B------:R0:W5:Y:S01]  /*11420*/  @!P1 LD.E.64 R38, desc[UR56][R6.64] ;  /* 0x0000003806269980 */ /* 0x000162000c101b00 */
[----:B--2---:R-:W-:-:S02]  /*11430*/  @!P0 IADD3 R42, P1, R195, R14, RZ ;  /* 0x0000000ec32a8210 */ /* 0x004fc40007f3e0ff */
[----:B------:R-:W-:Y:S02]  /*11440*/  @!P2 IADD3 R14, P4, R196, R14, RZ ;  /* 0x0000000ec40ea210 */ /* 0x000fe40007f9e0ff */
[----:B------:R-:W-:Y:S02]  /*11450*/  CS2R R12, SRZ ;  /* 0x00000000000c7805 */ /* 0x000fe4000001ff00 */
[----:B------:R-:W-:Y:S02]  /*11460*/  CS2R R10, SRZ ;  /* 0x00000000000a7805 */ /* 0x000fe4000001ff00 */
[----:B------:R-:W-:Y:S01]  /*11470*/  CS2R R8, SRZ ;  /* 0x0000000000087805 */ /* 0x000fe2000001ff00 */
[----:B------:R-:W-:Y:S01]  /*11480*/  @!P0 IMAD.X R47, R0, 0x1, R51, P5 ;  /* 0x00000001002f8824 */ /* 0x000fe200028e0633 */
[----:B------:R-:W-:Y:S01]  /*11490*/  @!P0 IADD3.X R43, R4, R51, RZ, P1, !PT ;  /* 0x00000033042b8210 */ /* 0x000fe20000ffe4ff */
[----:B------:R-:W-:-:S03]  /*114a0*/  @!P2 IMAD.X R49, R0, 0x1, R50, P3 ;  /* 0x000000010031a824 */ /* 0x000fc600018e0632 */
[----:B------:R0:W5:Y:S01]  /*114b0*/  @!P0 LD.E.64 R20, desc[UR56][R46.64] ;  /* 0x000000382e148980 */ /* 0x000162000c101b00 */
[----:B------:R-:W-:-:S03]  /*114c0*/  @!P2 IMAD.X R15, R4, 0x1, R50, P4 ;  /* 0x00000001040fa824 */ /* 0x000fc600020e0632 */
[----:B------:R0:W5:Y:S04]  /*114d0*/  @!P0 LD.E.64 R12, desc[UR56][R42.64] ;  /* 0x000000382a0c8980 */ /* 0x000168000c101b00 */
[----:B------:R0:W5:Y:S04]  /*114e0*/  @!P2 LD.E.64 R10, desc[UR56][R48.64] ;  /* 0x00000038300aa980 */ /* 0x000168000c101b00 */
[----:B------:R0:W5:Y:S02]  /*114f0*/  @!P2 LD.E.64 R8, desc[UR56][R14.64] ;  /* 0x000000380e08a980 */ /* 0x000164000c101b00 */
.L_x_2377:
[----:B------:R-:W-:Y:S05]  /*11500*/  BSYNC B1 ;  /* 0x0000000000017941 */ /* 0x000fea0003800000 */
.L_x_2376:
[----:B------:R-:W-:Y:S01]  /*11510*/  ULEA.HI UR4, UR43, UR43, URZ, 0x1 ;  /* 0x0000002b2b047291 */ /* 0x000fe2000f8f083f */
[----:B--2---:R-:W-:Y:S01]  /*11520*/  VIADDMNMX R3, R45, -R204, 0x80, PT ;  /* 0x000000802d037446 */ /* 0x004fe200038009cc */
[----:B------:R-:W-:Y:S02]  /*11530*/  BSSY B1, `(.L_x_2378) ;  /* 0x0000008000017945 */ /* 0x000fe40003800000 */
[----:B------:R-:W-:Y:S01]  /*11540*/  ULOP3.LUT UR4, UR4, 0xfffffffe, URZ, 0xc0, !UPT ;  /* 0xfffffffe04047892 */ /* 0x000fe2000f8ec03f */
[----:B------:R-:W-:-:S03]  /*11550*/  ISETP.GE.AND P1, PT, R188, R3, PT ;  /* 0x00000003bc00720c */ /* 0x000fc60003f26270 */
[----:B------:R-:W-:-:S06]  /*11560*/  UIADD3 UR4, UR43, -UR4, URZ ;  /* 0x800000042b047290 */ /* 0x000fcc000fffe03f */
[----:B------:R-:W-:-:S05]  /*11570*/  IMAD.U32 R5, RZ, RZ, UR4 ;  /* 0x00000004ff057e24 */ /* 0x000fca000f8e00ff */
[----:B------:R-:W-:-:S04]  /*11580*/  SHF.L.U32 R5, R5, 0x1f, RZ ;  /* 0x0000001f05057819 */ /* 0x000fc800000006ff */
[----:B------:R-:W2:Y:S02]  /*11590*/  SYNCS.PHASECHK.TRANS64.TRYWAIT P0, [R16+URZ+0x29800], R5 ;  /* 0x02980005100075a7 */ /* 0x000ea4000800017f */
[----:B--2---:R-:W-:Y:S05]  /*115a0*/  @!P0 BRA `(.L_x_2379) ;  /* 0x000001f400fc8947 */ /* 0x004fea0003800000 */
.L_x_2618:
[----:B------:R-:W-:Y:S05]  /*115b0*/  BSYNC B1 ;  /* 0x0000000000017941 */ /* 0x000fea0003800000 */
.L_x_2378:
[----:B------:R-:W-:Y:S05]  /*115c0*/  @P1 BRA `(.L_x_2380) ;  /* 0x0000006400441947 */ /* 0x000fea0003800000 */
[----:B------:R-:W0:Y:S01]  /*115d0*/  LDC R3, c[0x0][0x3f4] ;  /* 0x0000fd00ff037b82 */ /* 0x000e220000000800 */
[----:B------:R-:W-:Y:S01]  /*115e0*/  BSSY B1, `(.L_x_2381) ;  /* 0x000007f000017945 */ /* 0x000fe20003800000 */
[----:B-1----:R-:W-:Y:S01]  /*115f0*/  IMAD.IADD R0, R16, 0x1, R210 ;  /* 0x0000000110007824 */ /* 0x002fe200078e02d2 */
[-C--:B0-----:R-:W-:Y:S02]  /*11600*/  ISETP.GE.AND P0, PT, R22, R3.reuse, PT ;  /* 0x000000031600720c */ /* 0x081fe40003f06270 */
[-C--:B------:R-:W-:Y:S02]  /*11610*/  ISETP.GE.AND P1, PT, R194, R3.reuse, PT ;  /* 0x00000003c200720c */ /* 0x080fe40003f26270 */
[-C--:B------:R-:W-:Y:S02]  /*11620*/  ISETP.GE.AND P2, PT, R192, R3.reuse, PT ;  /* 0x00000003c000720c */ /* 0x080fe40003f46270 */
[-C--:B------:R-:W-:Y:S02]  /*11630*/  ISETP.GE.AND P3, PT, R193, R3.reuse, PT ;  /* 0x00000003c100720c */ /* 0x080fe40003f66270 */
[----:B------:R-:W-:-:S02]  /*11640*/  ISETP.GE.AND P4, PT, R195, R3, PT ;  /* 0x00000003c300720c */ /* 0x000fc40003f86270 */
[----:B------:R-:W-:-:S03]  /*11650*/  ISETP.GE.AND P5, PT, R196, R3, PT ;  /* 0x00000003c400720c */ /* 0x000fc60003fa6270 */
[----:B------:R-:W-:Y:S10]  /*11660*/  @P0 BRA `(.L_x_2382) ;  /* 0x0000000400d80947 */ /* 0x000ff40003800000 */
[----:B--23--:R-:W0:Y:S01]  /*11670*/  LDS.128 R4, [R0+0x14400] ;  /* 0x0144000000047984 */ /* 0x00ce220000000c00 */
[----:B----45:R-:W-:Y:S02]  /*11680*/  SHF.R.U32.HI R14, RZ, 0x8, R38 ;  /* 0x00000008ff0e7819 */ /* 0x030fe40000011626 */
        /* <DEDUP_REMOVED lines=15> */
[----:B------:R-:W-:Y:S02]  /*11780*/  LOP3.LUT R41, R14, 0xff, RZ, 0xc0, !PT ;  /* 0x000000ff0e297812 */ /* 0x000fe400078ec0ff */
        /* <DEDUP_REMOVED lines=8> */
[-C--:B0-----:R-:W-:Y:S02]  /*11810*/  F2FP.F16.E4M3.UNPACK_B R3, R6.reuse.H1 ;  /* 0x00000006ff03723e */ /* 0x081fe400030006ff */
[----:B------:R-:W-:Y:S02]  /*11820*/  F2FP.F16.E4M3.UNPACK_B R42, R45 ;  /* 0x0000002dff2a723e */ /* 0x000fe400020006ff */
[----:B------:R-:W-:Y:S01]  /*11830*/  F2FP.F16.E4M3.UNPACK_B R39, R41 ;  /* 0x00000029ff27723e */ /* 0x000fe200020006ff */
[----:B------:R-:W-:Y:S01]  /*11840*/  HADD2.F32 R14, -RZ, R3.H1_H1 ;  /* 0x30000003ff0e7230 */ /* 0x000fe20000004100 */
[--C-:B------:R-:W-:Y:S01]  /*11850*/  LOP3.LUT R43, R43, 0xff0000, R36.reuse, 0xf8, !PT ;  /* 0x00ff00002b2b7812 */ /* 0x100fe200078ef824 */
[--C-:B------:R-:W-:Y:S01]  /*11860*/  HADD2.F32 R46, -RZ, R42.reuse.H1_H1 ;  /* 0x3000002aff2e7230 */ /* 0x100fe20000004100 */
[----:B------:R-:W-:Y:S01]  /*11870*/  F2FP.F16.E4M3.UNPACK_B R6, R6 ;  /* 0x00000006ff06723e */ /* 0x000fe200020006ff */
[----:B------:R-:W-:Y:S01]  /*11880*/  HADD2.F32 R40, -RZ, R39.H1_H1 ;  /* 0x30000027ff287230 */ /* 0x000fe20000004100 */
[----:B------:R-:W-:Y:S01]  /*11890*/  LOP3.LUT R43, R43, 0xff000000, R36, 0xf8, !PT ;  /* 0xff0000002b2b7812 */ /* 0x000fe200078ef824 */
[----:B------:R-:W-:Y:S01]  /*118a0*/  HADD2.F32 R42, -RZ, R42.H0_H0 ;  /* 0x2000002aff2a7230 */ /* 0x000fe20000004100 */
[----:B------:R-:W-:Y:S01]  /*118b0*/  LOP3.LUT R38, R15, 0xff000000, R38, 0xf8, !PT ;  /* 0xff0000000f267812 */ /* 0x000fe200078ef826 */
[C---:B------:R-:W-:Y:S01]  /*118c0*/  FMUL.FTZ R48, R14.reuse, R46 ;  /* 0x0000002e0e307220 */ /* 0x040fe20000410000 */
[-C--:B------:R-:W-:Y:S01]  /*118d0*/  F2FP.F16.E4M3.UNPACK_B R36, R7.reuse ;  /* 0x00000007ff24723e */ /* 0x080fe200020006ff */
[----:B------:R-:W-:Y:S01]  /*118e0*/  FMUL.FTZ R47, R14, R40 ;  /* 0x000000280e2f7220 */ /* 0x000fe20000410000 */
[----:B------:R-:W-:Y:S01]  /*118f0*/  F2FP.F16.E4M3.UNPACK_B R37, R7.H1 ;  /* 0x00000007ff25723e */ /* 0x000fe200030006ff */
[----:B------:R-:W-:Y:S01]  /*11900*/  HADD2.F32 R15, -RZ, R3.H0_H0 ;  /* 0x20000003ff0f7230 */ /* 0x000fe20000004100 */
        /* <DEDUP_REMOVED lines=76> */
.L_x_2382:
[----:B------:R-:W-:Y:S05]  /*11dd0*/  BSYNC B1 ;  /* 0x0000000000017941 */ /* 0x000fea0003800000 */
.L_x_2381:
[----:B------:R-:W-:Y:S04]  /*11de0*/  BSSY B1, `(.L_x_2383) ;  /* 0x000007d000017945 */ /* 0x000fe80003800000 */
[----:B------:R-:W-:Y:S05]  /*11df0*/  @P1 BRA `(.L_x_2384) ;  /* 0x0000000400ec1947 */ /* 0x000fea0003800000 */
[----:B------:R-:W0:Y:S01]  /*11e00*/  LDL R49, [R1] ;  /* 0x0000000001317983 */ /* 0x000e220000100800 */
[----:B-----5:R-:W-:Y:S02]  /*11e10*/  SHF.R.U32.HI R15, RZ, 0x8, R35 ;  /* 0x00000008ff0f7819 */ /* 0x020fe40000011623 */
[----:B------:R-:W-:Y:S02]  /*11e20*/  SHF.R.U32.HI R40, RZ, 0x8, R33 ;  /* 0x00000008ff287819 */ /* 0x000fe40000011621 */
[----:B------:R-:W-:Y:S02]  /*11e30*/  SHF.R.U32.HI R37, RZ, 0x8, R32 ;  /* 0x00000008ff257819 */ /* 0x000fe40000011620 */
        /* <DEDUP_REMOVED lines=10> */
[----:B----4-:R-:W-:Y:S02]  /*11ee0*/  LOP3.LUT R14, R34, 0xff, RZ, 0xc0, !PT ;  /* 0x000000ff220e7812 */ /* 0x010fe400078ec0ff */
        /* <DEDUP_REMOVED lines=16> */
[----:B------:R-:W-:Y:S02]  /*11ff0*/  F2FP.F16.E4M3.UNPACK_B R38, R41 ;  /* 0x00000029ff26723e */ /* 0x000fe400020006ff */
[----:B------:R-:W-:Y:S02]  /*12000*/  F2FP.F16.E4M3.UNPACK_B R35, R37 ;  /* 0x00000025ff23723e */ /* 0x000fe400020006ff */
[----:B------:R-:W-:Y:S01]  /*12010*/  LOP3.LUT R39, R39, 0xff000000, R32, 0xf8, !PT ;  /* 0xff00000027277812 */ /* 0x000fe200078ef820 */
[--C-:B------:R-:W-:Y:S01]  /*12020*/  HADD2.F32 R40, -RZ, R38.reuse.H1_H1 ;  /* 0x30000026ff287230 */ /* 0x100fe20000004100 */
[----:B------:R-:W-:Y:S01]  /*12030*/  LOP3.LUT R34, R15, 0xff000000, R34, 0xf8, !PT ;  /* 0xff0000000f227812 */ /* 0x000fe200078ef822 */
[--C-:B------:R-:W-:Y:S01]  /*12040*/  HADD2.F32 R36, -RZ, R35.reuse.H1_H1 ;  /* 0x30000023ff247230 */ /* 0x100fe20000004100 */
[----:B------:R-:W-:Y:S01]  /*12050*/  F2FP.F16.E4M3.UNPACK_B R41, R41.H1 ;  /* 0x00000029ff29723e */ /* 0x000fe200030006ff */
[----:B------:R-:W-:Y:S01]  /*12060*/  HADD2.F32 R38, -RZ, R38.H0_H0 ;  /* 0x20000026ff267230 */ /* 0x000fe20000004100 */
[----:B------:R-:W-:Y:S01]  /*12070*/  F2FP.F16.E4M3.UNPACK_B R37, R37.H1 ;  /* 0x00000025ff25723e */ /* 0x000fe200030006ff */
[----:B------:R-:W-:Y:S01]  /*12080*/  HADD2.F32 R35, -RZ, R35.H0_H0 ;  /* 0x20000023ff237230 */ /* 0x000fe20000004100 */
[----:B0-23--:R-:W0:Y:S02]  /*12090*/  LDS.128 R4, [R49] ;  /* 0x0000000031047984 */ /* 0x00de240000000c00 */
[----:B0-----:R-:W-:-:S02]  /*120a0*/  F2FP.F16.E4M3.UNPACK_B R3, R6.H1 ;  /* 0x00000006ff03723e */ /* 0x001fc400030006ff */
[----:B------:R-:W-:Y:S02]  /*120b0*/  F2FP.F16.E4M3.UNPACK_B R6, R6 ;  /* 0x00000006ff06723e */ /* 0x000fe400020006ff */
[-C--:B------:R-:W-:Y:S01]  /*120c0*/  F2FP.F16.E4M3.UNPACK_B R32, R7.reuse ;  /* 0x00000007ff20723e */ /* 0x080fe200020006ff */
[--C-:B------:R-:W-:Y:S01]  /*120d0*/  HADD2.F32 R14, -RZ, R3.reuse.H1_H1 ;  /* 0x30000003ff0e7230 */ /* 0x100fe20000004100 */
[----:B------:R-:W-:Y:S01]  /*120e0*/  F2FP.F16.E4M3.UNPACK_B R33, R7.H1 ;  /* 0x00000007ff21723e */ /* 0x000fe200030006ff */
[----:B------:R-:W-:Y:S01]  /*120f0*/  HADD2.F32 R15, -RZ, R3.H0_H0 ;  /* 0x20000003ff0f7230 */ /* 0x000fe20000004100 */
[-C--:B------:R-:W-:Y:S02]  /*12100*/  F2FP.F16.E4M3.UNPACK_B R7, R5.reuse ;  /* 0x00000005ff07723e */ /* 0x080fe400020006ff */
[C---:B------:R-:W-:Y:S01]  /*12110*/  FMUL.FTZ R42, R14.reuse, R40 ;  /* 0x000000280e2a7220 */ /* 0x040fe20000410000 */
[----:B------:R-:W-:Y:S01]  /*12120*/  FMUL.FTZ R43, R14, R36 ;  /* 0x000000240e2b7220 */ /* 0x000fe20000410000 */
[----:B------:R-:W-:Y:S01]  /*12130*/  F2FP.F16.E4M3.UNPACK_B R14, R5.H1 ;  /* 0x00000005ff0e723e */ /* 0x000fe200030006ff */
[----:B------:R-:W-:-:S02]  /*12140*/  HADD2.F32 R5, -RZ, R6.H1_H1 ;  /* 0x30000006ff057230 */ /* 0x000fc40000004100 */
[C---:B------:R-:W-:Y:S01]  /*12150*/  FFMA.FTZ R42, R15.reuse, R36, -R42 ;  /* 0x000000240f2a7223 */ /* 0x040fe2000001082a */
[----:B------:R-:W-:Y:S01]  /*12160*/  FFMA.FTZ R45, R15, R40, R43 ;  /* 0x000000280f2d7223 */ /* 0x000fe2000001002b */
[----:B------:R-:W-:Y:S01]  /*12170*/  HADD2.F32 R6, -RZ, R6.H0_H0 ;  /* 0x20000006ff067230 */ /* 0x000fe20000004100 */
[----:B------:R-:W-:Y:S01]  /*12180*/  F2FP.F16.E4M3.UNPACK_B R3, R4 ;  /* 0x00000004ff03723e */ /* 0x000fe200020006ff */
[C---:B------:R-:W-:Y:S01]  /*12190*/  FMUL.FTZ R15, R5.reuse, R38 ;  /* 0x00000026050f7220 */ /* 0x040fe20000410000 */
[-C--:B------:R-:W-:Y:S01]  /*121a0*/  FMUL.FTZ R43, R5, R35.reuse ;  /* 0x00000023052b7220 */ /* 0x080fe20000410000 */
[----:B------:R-:W-:Y:S01]  /*121b0*/  HADD2.F32 R5, -RZ, R32.H1_H1 ;  /* 0x30000020ff057230 */ /* 0x000fe20000004100 */
[----:B------:R-:W-:Y:S01]  /*121c0*/  F2FP.F16.E4M3.UNPACK_B R4, R4.H1 ;  /* 0x00000004ff04723e */ /* 0x000fe200030006ff */
[----:B------:R-:W-:Y:S02]  /*121d0*/  HADD2.F32 R36, -RZ, R41.H0_H0 ;  /* 0x20000029ff247230 */ /* 0x000fe40000004100 */
[----:B------:R-:W-:Y:S01]  /*121e0*/  FFMA.FTZ R40, R6, R35, -R15 ;  /* 0x0000002306287223 */ /* 0x000fe2000001080f */
[----:B------:R-:W-:-:S02]  /*121f0*/  HADD2.F32 R15, -RZ, R37.H0_H0 ;  /* 0x20000025ff0f7230 */ /* 0x000fc40000004100 */
[----:B------:R-:W-:Y:S01]  /*12200*/  FFMA.FTZ R43, R6, R38, R43 ;  /* 0x00000026062b7223 */ /* 0x000fe2000001002b */
        /* <DEDUP_REMOVED lines=12> */
[-C--:B------:R-:W-:Y:S01]  /*122d0*/  F2FP.F16.E4M3.UNPACK_B R15, R34.reuse ;  /* 0x00000022ff0f723e */ /* 0x080fe200020006ff */
[C---:B------:R-:W-:Y:S01]  /*122e0*/  FFMA.FTZ R48, R33.reuse, R37, -R38 ;  /* 0x0000002521307223 */ /* 0x040fe20000010826 */
[----:B------:R-:W-:Y:S02]  /*122f0*/  HADD2.F32 R6, -RZ, R4.H1_H1 ;  /* 0x30000004ff067230 */ /* 0x000fe40000004100 */
[----:B------:R-:W-:Y:S01]  /*12300*/  FFMA.FTZ R41, R33, R41, R32 ;  /* 0x0000002921297223 */ /* 0x000fe20000010020 */
[--C-:B------:R-:W-:Y:S01]  /*12310*/  HADD2.F32 R35, -RZ, R5.reuse.H1_H1 ;  /* 0x30000005ff237230 */ /* 0x100fe20000004100 */
[----:B------:R-:W-:Y:S01]  /*12320*/  F2FP.F16.E4M3.UNPACK_B R34, R34.H1 ;  /* 0x00000022ff22723e */ /* 0x000fe200030006ff */
[----:B------:R-:W-:Y:S01]  /*12330*/  HADD2.F32 R33, -RZ, R5.H0_H0 ;  /* 0x20000005ff217230 */ /* 0x000fe20000004100 */
[----:B------:R-:W-:Y:S01]  /*12340*/  F2FP.F16.E4M3.UNPACK_B R39, R39.H1 ;  /* 0x00000027ff27723e */ /* 0x000fe200030006ff */
[----:B------:R-:W-:-:S02]  /*12350*/  HADD2.F32 R32, -RZ, R15.H1_H1 ;  /* 0x3000000fff207230 */ /* 0x000fc40000004100 */
[C---:B------:R-:W-:Y:S01]  /*12360*/  FMUL.FTZ R36, R6.reuse, R35 ;  /* 0x0000002306247220 */ /* 0x040fe20000410000 */
[----:B------:R-:W-:Y:S02]  /*12370*/  HADD2.F32 R5, -RZ, R4.H0_H0 ;  /* 0x20000004ff057230 */ /* 0x000fe40000004100 */
[----:B------:R-:W-:Y:S02]  /*12380*/  HADD2.F32 R4, -RZ, R3.H1_H1 ;  /* 0x30000003ff047230 */ /* 0x000fe40000004100 */
[-C--:B------:R-:W-:Y:S01]  /*12390*/  FMUL.FTZ R38, R6, R32.reuse ;  /* 0x0000002006267220 */ /* 0x080fe20000410000 */
[----:B------:R-:W-:Y:S02]  /*123a0*/  HADD2.F32 R15, -RZ, R15.H0_H0 ;  /* 0x2000000fff0f7230 */ /* 0x000fe40000004100 */
[C---:B------:R-:W-:Y:S01]  /*123b0*/  FFMA.FTZ R36, R5.reuse, R32, -R36 ;  /* 0x0000002005247223 */ /* 0x040fe20000010824 */
[----:B------:R-:W-:Y:S02]  /*123c0*/  HADD2.F32 R3, -RZ, R3.H0_H0 ;  /* 0x20000003ff037230 */ /* 0x000fe40000004100 */
[C---:B------:R-:W-:Y:S01]  /*123d0*/  FMUL.FTZ R6, R4.reuse, R33 ;  /* 0x0000002104067220 */ /* 0x040fe20000410000 */
[----:B------:R-:W-:Y:S01]  /*123e0*/  FFMA.FTZ R35, R5, R35, R38 ;  /* 0x0000002305237223 */ /* 0x000fe20000010026 */
[----:B------:R-:W-:Y:S01]  /*123f0*/  FMUL.FTZ R4, R4, R15 ;  /* 0x0000000f04047220 */ /* 0x000fe20000410000 */
[----:B------:R-:W-:-:S02]  /*12400*/  HADD2.F32 R5, -RZ, R34.H1_H1 ;  /* 0x30000022ff057230 */ /* 0x000fc40000004100 */
[C---:B------:R-:W-:Y:S01]  /*12410*/  FFMA.FTZ R32, R3.reuse, R15, -R6 ;  /* 0x0000000f03207223 */ /* 0x040fe20000010806 */
[--C-:B------:R-:W-:Y:S02]  /*12420*/  HADD2.F32 R15, -RZ, R39.reuse.H1_H1 ;  /* 0x30000027ff0f7230 */ /* 0x100fe40000004100 */
[----:B------:R-:W-:Y:S01]  /*12430*/  FFMA.FTZ R33, R3, R33, R4 ;  /* 0x0000002103217223 */ /* 0x000fe20000010004 */
[----:B------:R-:W-:Y:S02]  /*12440*/  HADD2.F32 R4, -RZ, R14.H1_H1 ;  /* 0x3000000eff047230 */ /* 0x000fe40000004100 */
[----:B------:R-:W-:Y:S02]  /*12450*/  HADD2.F32 R6, -RZ, R39.H0_H0 ;  /* 0x20000027ff067230 */ /* 0x000fe40000004100 */
[----:B------:R-:W-:Y:S02]  /*12460*/  HADD2.F32 R3, -RZ, R7.H1_H1 ;  /* 0x30000007ff037230 */ /* 0x000fe40000004100 */
[----:B------:R-:W-:Y:S01]  /*12470*/  FMUL.FTZ R37, R4, R15 ;  /* 0x0000000f04257220 */ /* 0x000fe20000410000 */
[----:B------:R-:W-:-:S02]  /*12480*/  HADD2.F32 R34, -RZ, R34.H0_H0 ;  /* 0x20000022ff227230 */ /* 0x000fc40000004100 */
        /* <DEDUP_REMOVED lines=18> */
.L_x_2384:
[----:B------:R-:W-:Y:S05]  /*125b0*/  BSYNC B1 ;  /* 0x0000000000017941 */ /* 0x000fea0003800000 */
.L_x_2383:
[----:B------:R-:W-:Y:S04]  /*125c0*/  BSSY B1, `(.L_x_2385) ;  /* 0x0000078000017945 */ /* 0x000fe80003800000 */
[----:B------:R-:W-:Y:S05]  /*125d0*/  @P2 BRA `(.L_x_2386) ;  /* 0x0000000400d82947 */ /* 0x000fea0003800000 */
[----:B0123--:R-:W0:Y:S01]  /*125e0*/  LDS.128 R4, [R0+0x16400] ;  /* 0x0164000000047984 */ /* 0x00fe220000000c00 */
[----:B----45:R-:W-:Y:S02]  /*125f0*/  SHF.R.U32.HI R14, RZ, 0x8, R30 ;  /* 0x00000008ff0e7819 */ /* 0x030fe4000001161e */
        /* <DEDUP_REMOVED lines=116> */
.L_x_2386:
[----:B------:R-:W-:Y:S05]  /*12d40*/  BSYNC B1 ;  /* 0x0000000000017941 */ /* 0x000fea0003800000 */
.L_x_2385:
        /* <DEDUP_REMOVED lines=43> */
[----:B0123--:R-:W0:Y:S02]  /*13000*/  LDS.128 R4, [R40+0x2000] ;  /* 0x0020000028047984 */ /* 0x00fe240000000c00 */
        /* <DEDUP_REMOVED lines=81> */
.L_x_2388:
[----:B------:R-:W-:Y:S05]  /*13520*/  BSYNC B1 ;  /* 0x0000000000017941 */ /* 0x000fea0003800000 */
.L_x_2387:
        /* <DEDUP_REMOVED lines=13> */
[----:B------:R-:W-:Y:S02]  /*13600*/  LOP3.LUT R26, R13, 0xff, RZ, 0xc0, !PT ;  /* 0x000000ff0d1a7812 */ /* 0x000fe400078ec0ff */
[----:B------:R-:W-:-:S02]  /*13610*/  LOP3.LUT R27, R27, 0xff, RZ, 0xc0, !PT ;  /* 0x000000ff1b1b7812 */ /* 0x000fc400078ec0ff */
[----:B------:R-:W-:Y:S02]  /*13620*/  SHF.R.U32.HI R29, RZ, 0x10, R13 ;  /* 0x00000010ff1d7819 */ /* 0x000fe4000001160d */
[----:B------:R-:W-:Y:S02]  /*13630*/  PRMT R15, R24, 0x7604, R15 ;  /* 0x00007604180f7816 */ /* 0x000fe4000000000f */
[----:B------:R-:W-:Y:S01]  /*13640*/  LOP3.LUT R25, R14, 0xff, RZ, 0xc0, !PT ;  /* 0x000000ff0e197812 */ /* 0x000fe200078ec0ff */
[----:B------:R-:W-:Y:S01]  /*13650*/  IMAD.U32 R14, R28, 0x10000, RZ ;  /* 0x000100001c0e7824 */ /* 0x000fe200078e00ff */
[----:B------:R-:W-:Y:S02]  /*13660*/  LOP3.LUT R24, R12, 0xff, RZ, 0xc0, !PT ;  /* 0x000000ff0c187812 */ /* 0x000fe400078ec0ff */
[----:B------:R-:W-:Y:S02]  /*13670*/  PRMT R26, R27, 0x7604, R26 ;  /* 0x000076041b1a7816 */ /* 0x000fe4000000001a */
[----:B------:R-:W-:-:S02]  /*13680*/  SHF.L.U32 R29, R29, 0x10, RZ ;  /* 0x000000101d1d7819 */ /* 0x000fc400000006ff */
[----:B------:R-:W-:Y:S02]  /*13690*/  PRMT R27, R25, 0x7604, R24 ;  /* 0x00007604191b7816 */ /* 0x000fe40000000018 */
[----:B------:R-:W-:Y:S02]  /*136a0*/  LOP3.LUT R25, R15, 0xff0000, R14, 0xf8, !PT ;  /* 0x00ff00000f197812 */ /* 0x000fe400078ef80e */
[----:B------:R-:W-:Y:S02]  /*136b0*/  LOP3.LUT R29, R26, 0xff0000, R29, 0xf8, !PT ;  /* 0x00ff00001a1d7812 */ /* 0x000fe400078ef81d */
[----:B------:R-:W-:Y:S02]  /*136c0*/  LOP3.LUT R25, R25, 0xff000000, R21, 0xf8, !PT ;  /* 0xff00000019197812 */ /* 0x000fe400078ef815 */
[----:B------:R-:W-:Y:S02]  /*136d0*/  LOP3.LUT R29, R29, 0xff000000, R13, 0xf8, !PT ;  /* 0xff0000001d1d7812 */ /* 0x000fe400078ef80d */
[----:B------:R-:W-:-:S02]  /*136e0*/  LOP3.LUT R15, R3, 0xff0000, R20, 0xf8, !PT ;  /* 0x00ff0000030f7812 */ /* 0x000fc400078ef814 */
[-C--:B0-----:R-:W-:Y:S02]  /*136f0*/  F2FP.F16.E4M3.UNPACK_B R3, R6.reuse.H1 ;  /* 0x00000006ff03723e */ /* 0x081fe400030006ff */
        /* <DEDUP_REMOVED lines=91> */
.L_x_2390:
[----:B------:R-:W-:Y:S05]  /*13cb0*/  BSYNC B1 ;  /* 0x0000000000017941 */ /* 0x000fea0003800000 */
.L_x_2389:
[----:B------:R-:W-:Y:S05]  /*13cc0*/  @P5 BRA `(.L_x_2380) ;  /* 0x0000003c00845947 */ /* 0x000fea0003800000 */
[----:B-----5:R-:W1:Y:S01]  /*13cd0*/  LDL R31, [R1] ;  /* 0x00000000011f7983 */ /* 0x020e620000100800 */
[----:B------:R-:W-:Y:S02]  /*13ce0*/  SHF.R.U32.HI R12, RZ, 0x8, R11 ;  /* 0x00000008ff0c7819 */ /* 0x000fe4000001160b */
[----:B------:R-:W-:Y:S02]  /*13cf0*/  SHF.R.U32.HI R20, RZ, 0x8, R9 ;  /* 0x00000008ff147819 */ /* 0x000fe40000011609 */
[----:B------:R-:W-:Y:S02]  /*13d00*/  LOP3.LUT R13, R11, 0xff, RZ, 0xc0, !PT ;  /* 0x000000ff0b0d7812 */ /* 0x000fe400078ec0ff */
[----:B------:R-:W-:Y:S02]  /*13d10*/  LOP3.LUT R21, R9, 0xff, RZ, 0xc0, !PT ;  /* 0x000000ff09157812 */ /* 0x000fe400078ec0ff */
[----:B------:R-:W-:Y:S02]  /*13d20*/  LOP3.LUT R12, R12, 0xff, RZ, 0xc0, !PT ;  /* 0x000000ff0c0c7812 */ /* 0x000fe400078ec0ff */
[----:B------:R-:W-:-:S02]  /*13d30*/  LOP3.LUT R20, R20, 0xff, RZ, 0xc0, !PT ;  /* 0x000000ff14147812 */ /* 0x000fc400078ec0ff */
[----:B0-----:R-:W-:Y:S02]  /*13d40*/  SHF.R.U32.HI R0, RZ, 0x8, R10 ;  /* 0x00000008ff007819 */ /* 0x001fe4000001160a */
[----:B----4-:R-:W-:Y:S02]  /*13d50*/  SHF.R.U32.HI R14, RZ, 0x8, R8 ;  /* 0x00000008ff0e7819 */ /* 0x010fe40000011608 */
        /* <DEDUP_REMOVED lines=25> */
[----:B------:R-:W-:Y:S01]  /*13ef0*/  HADD2.F32 R25, -RZ, R24.H1_H1 ;  /* 0x30000018ff197230 */ /* 0x000fe20000004100 */
[----:B------:R-:W-:Y:S01]  /*13f00*/  LOP3.LUT R20, R15, 0xff000000, R8, 0xf8, !PT ;  /* 0xff0000000f147812 */ /* 0x000fe200078ef808 */
[----:B------:R-:W-:Y:S01]  /*13f10*/  HADD2.F32 R15, -RZ, R14.H1_H1 ;  /* 0x3000000eff0f7230 */ /* 0x000fe20000004100 */
[----:B------:R-:W-:Y:S01]  /*13f20*/  F2FP.F16.E4M3.UNPACK_B R21, R21.H1 ;  /* 0x00000015ff15723e */ /* 0x000fe200030006ff */
[----:B------:R-:W-:Y:S01]  /*13f30*/  HADD2.F32 R24, -RZ, R24.H0_H0 ;  /* 0x20000018ff187230 */ /* 0x000fe20000004100 */
[----:B------:R-:W-:Y:S01]  /*13f40*/  F2FP.F16.E4M3.UNPACK_B R13, R13.H1 ;  /* 0x0000000dff0d723e */ /* 0x000fe200030006ff */
[----:B------:R-:W-:Y:S01]  /*13f50*/  HADD2.F32 R14, -RZ, R14.H0_H0 ;  /* 0x2000000eff0e7230 */ /* 0x000fe20000004100 */
[----:B-123--:R-:W0:Y:S02]  /*13f60*/  LDS.128 R4, [R31+0x4000] ;  /* 0x004000001f047984 */ /* 0x00ee240000000c00 */
[----:B0-----:R-:W-:-:S02]  /*13f70*/  F2FP.F16.E4M3.UNPACK_B R0, R6.H1 ;  /* 0x00000006ff00723e */ /* 0x001fc400030006ff */
[----:B------:R-:W-:Y:S02]  /*13f80*/  F2FP.F16.E4M3.UNPACK_B R3, R6 ;  /* 0x00000006ff03723e */ /* 0x000fe400020006ff */
[-C--:B------:R-:W-:Y:S01]  /*13f90*/  F2FP.F16.E4M3.UNPACK_B R10, R7.reuse ;  /* 0x00000007ff0a723e */ /* 0x080fe200020006ff */
[--C-:B------:R-:W-:Y:S01]  /*13fa0*/  HADD2.F32 R9, -RZ, R0.reuse.H1_H1 ;  /* 0x30000000ff097230 */ /* 0x100fe20000004100 */
[----:B------:R-:W-:Y:S01]  /*13fb0*/  F2FP.F16.E4M3.UNPACK_B R11, R7.H1 ;  /* 0x00000007ff0b723e */ /* 0x000fe200030006ff */
[----:B------:R-:W-:Y:S01]  /*13fc0*/  HADD2.F32 R8, -RZ, R0.H0_H0 ;  /* 0x20000000ff087230 */ /* 0x000fe20000004100 */
[-C--:B------:R-:W-:Y:S02]  /*13fd0*/  F2FP.F16.E4M3.UNPACK_B R6, R5.reuse ;  /* 0x00000005ff06723e */ /* 0x080fe400020006ff */
[----:B------:R-:W-:Y:S01]  /*13fe0*/  F2FP.F16.E4M3.UNPACK_B R7, R5.H1 ;  /* 0x00000005ff07723e */ /* 0x000fe200030006ff */
[C---:B------:R-:W-:Y:S01]  /*13ff0*/  FMUL.FTZ R27, R9.reuse, R25 ;  /* 0x00000019091b7220 */ /* 0x040fe20000410000 */
[-C--:B------:R-:W-:Y:S01]  /*14000*/  FMUL.FTZ R26, R9, R15.reuse ;  /* 0x0000000f091a7220 */ /* 0x080fe20000410000 */
[--C-:B------:R-:W-:Y:S01]  /*14010*/  HADD2.F32 R5, -RZ, R3.reuse.H1_H1 ;  /* 0x30000003ff057230 */ /* 0x100fe20000004100 */
[----:B------:R-:W-:Y:S01]  /*14020*/  F2FP.F16.E4M3.UNPACK_B R0, R4 ;  /* 0x00000004ff00723e */ /* 0x000fe200020006ff */
[C---:B------:R-:W-:Y:S01]  /*14030*/  FFMA.FTZ R27, R8.reuse, R15, -R27 ;  /* 0x0000000f081b7223 */ /* 0x040fe2000001081b */
[----:B------:R-:W-:Y:S01]  /*14040*/  FFMA.FTZ R26, R8, R25, R26 ;  /* 0x00000019081a7223 */ /* 0x000fe2000001001a */
[----:B------:R-:W-:-:S02]  /*14050*/  HADD2.F32 R3, -RZ, R3.H0_H0 ;  /* 0x20000003ff037230 */ /* 0x000fc40000004100 */
[C---:B------:R-:W-:Y:S01]  /*14060*/  FMUL.FTZ R8, R5.reuse, R24 ;  /* 0x0000001805087220 */ /* 0x040fe20000410000 */
[----:B------:R-:W-:Y:S01]  /*14070*/  FMUL.FTZ R15, R5, R14 ;  /* 0x0000000e050f7220 */ /* 0x000fe20000410000 */
[--C-:B------:R-:W-:Y:S01]  /*14080*/  HADD2.F32 R5, -RZ, R10.reuse.H1_H1 ;  /* 0x3000000aff057230 */ /* 0x100fe20000004100 */
[----:B------:R-:W-:Y:S01]  /*14090*/  F2FP.F16.E4M3.UNPACK_B R4, R4.H1 ;  /* 0x00000004ff04723e */ /* 0x000fe200030006ff */
[----:B------:R-:W-:Y:S02]  /*140a0*/  HADD2.F32 R9, -RZ, R21.H0_H0 ;  /* 0x20000015ff097230 */ /* 0x000fe40000004100 */
[C---:B------:R-:W-:Y:S01]  /*140b0*/  FFMA.FTZ R25, R3.reuse, R14, -R8 ;  /* 0x0000000e03197223 */ /* 0x040fe20000010808 */
[----:B------:R-:W-:Y:S01]  /*140c0*/  FFMA.FTZ R24, R3, R24, R15 ;  /* 0x0000001803187223 */ /* 0x000fe2000001000f */
[----:B------:R-:W-:Y:S02]  /*140d0*/  HADD2.F32 R8, -RZ, R13.H0_H0 ;  /* 0x2000000dff087230 */ /* 0x000fe40000004100 */
        /* <DEDUP_REMOVED lines=59> */
.L_x_2374:
[----:B------:R-:W0:Y:S01]  /*14490*/  LDC R26, c[0x0][0x448] ;  /* 0x00011200ff1a7b82 */ /* 0x000e220000000800 */
[----:B------:R-:W-:Y:S01]  /*144a0*/  IMAD.MOV.U32 R9, RZ, RZ, R10 ;  /* 0x000000ffff097224 */ /* 0x000fe200078e000a */
[----:B------:R-:W-:Y:S01]  /*144b0*/  MOV R7, R29 ;  /* 0x0000001d00077202 */ /* 0x000fe20000000f00 */
[----:B------:R-:W-:Y:S01]  /*144c0*/  IMAD.MOV.U32 R4, RZ, RZ, R24 ;  /* 0x000000ffff047224 */ /* 0x000fe200078e0018 */
[----:B------:R-:W-:Y:S01]  /*144d0*/  ULDC.64 UR4, c[0x0][0x3f8] ;  /* 0x0000fe0000047ab9 */ /* 0x000fe20000000a00 */
[----:B------:R-:W-:Y:S01]  /*144e0*/  IMAD.MOV.U32 R5, RZ, RZ, R27 ;  /* 0x000000ffff057224 */ /* 0x000fe200078e001b */
[----:B------:R-:W-:Y:S01]  /*144f0*/  ULDC.64 UR6, c[0x0][0x408] ;  /* 0x0001020000067ab9 */ /* 0x000fe20000000a00 */
[----:B------:R-:W-:Y:S01]  /*14500*/  IMAD.MOV.U32 R6, RZ, RZ, R144 ;  /* 0x000000ffff067224 */ /* 0x000fe200078e0090 */
[----:B------:R-:W-:Y:S01]  /*14510*/  ULDC.64 UR8, c[0x0][0x400] ;  /* 0x0001000000087ab9 */ /* 0x000fe20000000a00 */
[----:B0-----:R-:W-:-:S13]  /*14520*/  ISETP.NE.AND P0, PT, R26, 0x1, PT ;  /* 0x000000011a00780c */ /* 0x001fda0003f05270 */
[----:B------:R-:W0:Y:S08]  /*14530*/  @P0 LDC R3, c[0x0][0x44c] ;  /* 0x00011300ff030b82 */ /* 0x000e300000000800 */
[----:B------:R-:W1:Y:S01]  /*14540*/  @P0 LDC R0, c[0x0][0x450] ;  /* 0x00011400ff000b82 */ /* 0x000e620000000800 */
[----:B0-----:R-:W-:-:S05]  /*14550*/  @P0 IMAD.HI.U32 R3, R10, R3, RZ ;  /* 0x000000030a030227 */ /* 0x001fca00078e00ff */
[----:B-1----:R-:W-:-:S04]  /*14560*/  @P0 SHF.R.U32.HI R9, RZ, R0, R3 ;  /* 0x00000000ff090219 */ /* 0x002fc80000011603 */
[----:B------:R-:W-:Y:S01]  /*14570*/  SHF.R.S32.HI R0, RZ, 0x1f, R9 ;  /* 0x0000001fff007819 */ /* 0x000fe20000011409 */
[----:B------:R-:W-:-:S04]  /*14580*/  IMAD.WIDE.U32 R4, R9, UR4, R4 ;  /* 0x0000000409047c25 */ /* 0x000fc8000f8e0004 */
[----:B------:R-:W-:Y:S02]  /*14590*/  IMAD R8, R0, UR4, RZ ;  /* 0x0000000400087c24 */ /* 0x000fe4000f8e02ff */
[----:B------:R-:W-:-:S04]  /*145a0*/  IMAD.WIDE.U32 R6, R9, UR6, R6 ;  /* 0x0000000609067c25 */ /* 0x000fc8000f8e0006 */
[----:B------:R-:W-:Y:S01]  /*145b0*/  IMAD R0, R0, UR6, RZ ;  /* 0x0000000600007c24 */ /* 0x000fe2000f8e02ff */
[----:B------:R-:W-:Y:S01]  /*145c0*/  IADD3 R21, P1, R6, UR8, RZ ;  /* 0x0000000806157c10 */ /* 0x000fe2000ff3e0ff */
        /* <DEDUP_REMOVED lines=8> */
[----:B------:R0:W1:Y:S04]  /*14650*/  SHFL.IDX PT, R0, R13, RZ, 0x1e1f ;  /* 0x001e1fff0d007589 */ /* 0x00006800000e0000 */
[----:B------:R-:W2:Y:S04]  /*14660*/  SHFL.IDX PT, R3, R3, RZ, 0x1e1f ;  /* 0x001e1fff03037589 */ /* 0x000ea800000e0000 */
[----:B------:R-:W3:Y:S04]  /*14670*/  SHFL.IDX PT, R20, R20, RZ, 0x1e1f ;  /* 0x001e1fff14147589 */ /* 0x000ee800000e0000 */
[----:B0-----:R-:W4:Y:S02]  /*14680*/  SHFL.IDX PT, R21, R21, RZ, 0x1e1f ;  /* 0x001e1fff15157589 */ /* 0x001f2400000e0000 */
.L_x_2624:
        /* <DEDUP_REMOVED lines=16> */
[----:B------:R-:W3:Y:S04]  /*14790*/  LDL R41, [R1+0xc] ;  /* 0x00000c0001297983 */ /* 0x000ee80000100800 */
[----:B------:R-:W3:Y:S01]  /*147a0*/  LDL R40, [R1+0x18] ;  /* 0x0000180001287983 */ /* 0x000ee20000100800 */
[C---:B------:R-:W-:Y:S01]  /*147b0*/  VIADD R4, R18.reuse, 0x20 ;  /* 0x0000002012047836 */ /* 0x040fe20000000000 */
[----:B------:R-:W-:Y:S01]  /*147c0*/  ULDC UR4, c[0x0][0x3f4] ;  /* 0x0000fd0000047ab9 */ /* 0x000fe20000000800 */
[C---:B------:R-:W-:Y:S01]  /*147d0*/  VIADD R5, R18.reuse, 0x40 ;  /* 0x0000004012057836 */ /* 0x040fe20000000000 */
[----:B------:R-:W-:Y:S02]  /*147e0*/  ISETP.GE.AND P2, PT, R18, UR4, PT ;  /* 0x0000000412007c0c */ /* 0x000fe4000bf46270 */
[----:B------:R-:W-:-:S02]  /*147f0*/  CS2R R24, SRZ ;  /* 0x0000000000187805 */ /* 0x000fc4000001ff00 */
[----:B------:R-:W-:Y:S02]  /*14800*/  ISETP.GE.AND P1, PT, R4, UR4, PT ;  /* 0x0000000404007c0c */ /* 0x000fe4000bf26270 */
[----:B------:R-:W-:Y:S02]  /*14810*/  CS2R R26, SRZ ;  /* 0x00000000001a7805 */ /* 0x000fe4000001ff00 */
[----:B------:R-:W-:Y:S02]  /*14820*/  ISETP.GE.AND P0, PT, R5, UR4, PT ;  /* 0x0000000405007c0c */ /* 0x000fe4000bf06270 */
[----:B------:R-:W-:Y:S02]  /*14830*/  CS2R R6, SRZ ;  /* 0x0000000000067805 */ /* 0x000fe4000001ff00 */
[----:B------:R-:W-:Y:S02]  /*14840*/  CS2R R28, SRZ ;  /* 0x00000000001c7805 */ /* 0x000fe4000001ff00 */
[----:B------:R-:W-:-:S02]  /*14850*/  CS2R R30, SRZ ;  /* 0x00000000001e7805 */ /* 0x000fc4000001ff00 */
[----:B------:R-:W-:Y:S02]  /*14860*/  @!P2 SHF.R.S32.HI R5, RZ, 0x1f, R18 ;  /* 0x0000001fff05a819 */ /* 0x000fe40000011412 */
[C---:B----4-:R-:W-:Y:S02]  /*14870*/  @!P2 IADD3 R38, P4, R18.reuse, R21, RZ ;  /* 0x000000151226a210 */ /* 0x050fe40007f9e0ff */
[----:B--2---:R-:W-:-:S03]  /*14880*/  @!P2 IADD3 R36, P3, R18, R3, RZ ;  /* 0x000000031224a210 */ /* 0x004fc60007f7e0ff */
[----:B---3--:R-:W-:Y:S01]  /*14890*/  @!P2 IMAD.X R39, R20, 0x1, R5, P4 ;  /* 0x000000011427a824 */ /* 0x008fe200020e0605 */
[----:B-1----:R-:W-:Y:S02]  /*148a0*/  @!P2 IADD3.X R37, R0, R5, RZ, P3, !PT ;  /* 0x000000050025a210 */ /* 0x002fe40001ffe4ff */
[----:B------:R-:W-:Y:S02]  /*148b0*/  CS2R R8, SRZ ;  /* 0x0000000000087805 */ /* 0x000fe4000001ff00 */
[----:B------:R-:W-:Y:S02]  /*148c0*/  CS2R R10, SRZ ;  /* 0x00000000000a7805 */ /* 0x000fe4000001ff00 */
[----:B------:R-:W-:Y:S02]  /*148d0*/  CS2R R32, SRZ ;  /* 0x0000000000207805 */ /* 0x000fe4000001ff00 */
[----:B------:R-:W-:Y:S02]  /*148e0*/  CS2R R34, SRZ ;  /* 0x0000000000227805 */ /* 0x000fe4000001ff00 */
[----:B------:R-:W-:-:S02]  /*148f0*/  CS2R R12, SRZ ;  /* 0x00000000000c7805 */ /* 0x000fc4000001ff00 */
[----:B------:R-:W-:Y:S01]  /*14900*/  CS2R R14, SRZ ;  /* 0x00000000000e7805 */ /* 0x000fe2000001ff00 */
[----:B------:R0:W5:Y:S01]  /*14910*/  @!P2 LD.E.128 R24, desc[UR56][R36.64] ;  /* 0x000000382418a980 */ /* 0x000162000c101d00 */
[----:B------:R-:W-:Y:S02]  /*14920*/  @!P1 IMAD.SHL.U32 R42, R41, 0x10, RZ ;  /* 0x00000010292a9824 */ /* 0x000fe400078e00ff */
[----:B------:R-:W-:-:S03]  /*14930*/  @!P0 IMAD.SHL.U32 R48, R40, 0x10, RZ ;  /* 0x0000001028308824 */ /* 0x000fc600078e00ff */
[----:B------:R-:W-:Y:S02]  /*14940*/  @!P1 SHF.R.S32.HI R5, RZ, 0x1f, R42 ;  /* 0x0000001fff059819 */ /* 0x000fe4000001142a */
[-C--:B------:R-:W-:Y:S02]  /*14950*/  @!P1 IADD3 R40, P5, R3, R42.reuse, RZ ;  /* 0x0000002a03289210 */ /* 0x080fe40007fbe0ff */
[----:B------:R-:W-:Y:S02]  /*14960*/  @!P1 IADD3 R42, P4, R21, R42, RZ ;  /* 0x0000002a152a9210 */ /* 0x000fe40007f9e0ff */
[-C--:B------:R-:W-:Y:S01]  /*14970*/  @!P0 IADD3 R46, P3, R3, R48.reuse, RZ ;  /* 0x00000030032e8210 */ /* 0x080fe20007f7e0ff */
[--C-:B------:R-:W-:Y:S01]  /*14980*/  @!P1 IMAD.X R41, R0, 0x1, R5.reuse, P5 ;  /* 0x0000000100299824 */ /* 0x100fe200028e0605 */
[----:B------:R-:W-:Y:S01]  /*14990*/  @!P0 SHF.R.S32.HI R3, RZ, 0x1f, R48 ;  /* 0x0000001fff038819 */ /* 0x000fe20000011430 */
[----:B------:R-:W-:Y:S01]  /*149a0*/  @!P1 IMAD.X R43, R20, 0x1, R5, P4 ;  /* 0x00000001142b9824 */ /* 0x000fe200020e0605 */
[----:B------:R-:W-:-:S02]  /*149b0*/  @!P0 IADD3 R48, P5, R21, R48, RZ ;  /* 0x0000003015308210 */ /* 0x000fc40007fbe0ff */
[----:B------:R-:W-:Y:S01]  /*149c0*/  CS2R R4, SRZ ;  /* 0x0000000000047805 */ /* 0x000fe2000001ff00 */
[----:B------:R0:W5:Y:S01]  /*149d0*/  @!P1 LD.E.128 R28, desc[UR56][R40.64] ;  /* 0x00000038281c9980 */ /* 0x000162000c101d00 */
[----:B------:R-:W-:Y:S01]  /*149e0*/  @!P0 IMAD.X R47, R0, 0x1, R3, P3 ;  /* 0x00000001002f8824 */ /* 0x000fe200018e0603 */
[----:B------:R-:W-:Y:S02]  /*149f0*/  @!P0 IADD3.X R49, R20, R3, RZ, P5, !PT ;  /* 0x0000000314318210 */ /* 0x000fe40002ffe4ff */
[----:B------:R0:W5:Y:S04]  /*14a00*/  @!P1 LD.E.128 R8, desc[UR56][R42.64] ;  /* 0x000000382a089980 */ /* 0x000168000c101d00 */
[----:B------:R0:W5:Y:S04]  /*14a10*/  @!P2 LD.E.128 R4, desc[UR56][R38.64] ;  /* 0x000000382604a980 */ /* 0x000168000c101d00 */
[----:B------:R0:W5:Y:S04]  /*14a20*/  @!P0 LD.E.128 R32, desc[UR56][R46.64] ;  /* 0x000000382e208980 */ /* 0x000168000c101d00 */
[----:B------:R0:W5:Y:S02]  /*14a30*/  @!P0 LD.E.128 R12, desc[UR56][R48.64] ;  /* 0x00000038300c8980 */ /* 0x000164000c101d00 */
.L_x_2393:
[----:B------:R-:W-:Y:S05]  /*14a40*/  BSYNC B1 ;  /* 0x0000000000017941 */ /* 0x000fea0003800000 */
.L_x_2392:
[----:B------:R-:W-:Y:S01]  /*14a50*/  ULEA.HI UR4, UR43, UR43, URZ, 0x1 ;  /* 0x0000002b2b047291 */ /* 0x000fe2000f8f083f */
[----:B--2---:R-:W-:Y:S01]  /*14a60*/  VIADDMNMX R3, R45, -R204, 0x80, PT ;  /* 0x000000802d037446 */ /* 0x004fe200038009cc */
[----:B------:R-:W-:Y:S02]  /*14a70*/  BSSY B1, `(.L_x_2394) ;  /* 0x0000008000017945 */ /* 0x000fe40003800000 */
[----:B------:R-:W-:Y:S01]  /*14a80*/  ULOP3.LUT UR4, UR4, 0xfffffffe, URZ, 0xc0, !UPT ;  /* 0xfffffffe04047892 */ /* 0x000fe2000f8ec03f */
[----:B------:R-:W-:-:S03]  /*14a90*/  ISETP.GE.AND P1, PT, R188, R3, PT ;  /* 0x00000003bc00720c */ /* 0x000fc60003f26270 */
[----:B------:R-:W-:-:S06]  /*14aa0*/  UIADD3 UR4, UR43, -UR4, URZ ;  /* 0x800000042b047290 */ /* 0x000fcc000fffe03f */
[----:B----4-:R-:W-:-:S05]  /*14ab0*/  IMAD.U32 R21, RZ, RZ, UR4 ;  /* 0x00000004ff157e24 */ /* 0x010fca000f8e00ff */
[----:B------:R-:W-:-:S04]  /*14ac0*/  SHF.L.U32 R21, R21, 0x1f, RZ ;  /* 0x0000001f15157819 */ /* 0x000fc800000006ff */
[----:B------:R-:W2:Y:S02]  /*14ad0*/  SYNCS.PHASECHK.TRANS64.TRYWAIT P0, [R16+URZ+0x29800], R21 ;  /* 0x02980015100075a7 */ /* 0x000ea4000800017f */
[----:B--2---:R-:W-:Y:S05]  /*14ae0*/  @!P0 BRA `(.L_x_2395) ;  /* 0x000001c400308947 */ /* 0x004fea0003800000 */
.L_x_2625:
[----:B------:R-:W-:Y:S05]  /*14af0*/  BSYNC B1 ;  /* 0x0000000000017941 */ /* 0x000fea0003800000 */
.L_x_2394:
[----:B------:R-:W-:Y:S05]  /*14b00*/  @P1 BRA `(.L_x_2380) ;  /* 0x0000002c00f41947 */ /* 0x000fea0003800000 */
[----:B------:R-:W4:Y:S01]  /*14b10*/  LDC R3, c[0x0][0x3f4] ;  /* 0x0000fd00ff037b82 */ /* 0x000f220000000800 */
[C---:B-1----:R-:W-:Y:S01]  /*14b20*/  VIADD R0, R18.reuse, 0x20 ;  /* 0x0000002012007836 */ /* 0x042fe20000000000 */
[----:B------:R-:W-:Y:S01]  /*14b30*/  BSSY B1, `(.L_x_2396) ;  /* 0x00000fe000017945 */ /* 0x000fe20003800000 */
[C---:B---3--:R-:W-:Y:S01]  /*14b40*/  VIADD R20, R18.reuse, 0x40 ;  /* 0x0000004012147836 */ /* 0x048fe20000000000 */
[-C--:B----4-:R-:W-:Y:S02]  /*14b50*/  ISETP.GE.AND P0, PT, R18, R3.reuse, PT ;  /* 0x000000031200720c */ /* 0x090fe40003f06270 */
[-C--:B------:R-:W-:Y:S02]  /*14b60*/  ISETP.GE.AND P1, PT, R0, R3.reuse, PT ;  /* 0x000000030000720c */ /* 0x080fe40003f26270 */
[----:B------:R-:W-:-:S09]  /*14b70*/  ISETP.GE.AND P2, PT, R20, R3, PT ;  /* 0x000000031400720c */ /* 0x000fd20003f46270 */
[----:B------:R-:W-:Y:S05]  /*14b80*/  @P0 BRA `(.L_x_2397) ;  /* 0x0000000c00e00947 */ /* 0x000fea0003800000 */
[----:B0-----:R-:W3:Y:S04]  /*14b90*/  LDL R40, [R1+0x10] ;  /* 0x0000100001287983 */ /* 0x001ee80000100800 */
[----:B------:R-:W4:Y:S01]  /*14ba0*/  LDL R67, [R1+0x64] ;  /* 0x0000640001437983 */ /* 0x000f220000100800 */
[----:B-----5:R-:W-:Y:S02]  /*14bb0*/  SHF.R.U32.HI R0, RZ, 0x8, R24 ;  /* 0x00000008ff007819 */ /* 0x020fe40000011618 */
[----:B------:R-:W-:Y:S02]  /*14bc0*/  LOP3.LUT R20, R24, 0xff, RZ, 0xc0, !PT ;  /* 0x000000ff18147812 */ /* 0x000fe400078ec0ff */
[----:B--2---:R-:W-:Y:S02]  /*14bd0*/  LOP3.LUT R21, R0, 0xff, RZ, 0xc0, !PT ;  /* 0x000000ff00157812 */ /* 0x004fe400078ec0ff */
[----:B------:R-:W-:-:S02]  /*14be0*/  SHF.R.U32.HI R37, RZ, 0x8, R25 ;  /* 0x00000008ff257819 */ /* 0x000fc40000011619 */
[----:B------:R-:W-:Y:S02]  /*14bf0*/  PRMT R45, R21, 0x7604, R20 ;  /* 0x00007604152d7816 */ /* 0x000fe40000000014 */
[----:B------:R-:W-:Y:S02]  /*14c00*/  SHF.R.U32.HI R39, RZ, 0x8, R26 ;  /* 0x00000008ff277819 */ /* 0x000fe4000001161a */
        /* <DEDUP_REMOVED lines=8> */
[----:B------:R-:W-:Y:S02]  /*14c90*/  LOP3.LUT R36, R27, 0xff, RZ, 0xc0, !PT ;  /* 0x000000ff1b247812 */ /* 0x000fe400078ec0ff */
[----:B------:R-:W-:-:S02]  /*14ca0*/  LOP3.LUT R38, R4, 0xff, RZ, 0xc0, !PT ;  /* 0x000000ff04267812 */ /* 0x000fc400078ec0ff */
[----:B------:R-:W-:Y:S02]  /*14cb0*/  LOP3.LUT R37, R37, 0xff, RZ, 0xc0, !PT ;  /* 0x000000ff25257812 */ /* 0x000fe400078ec0ff */
[----:B------:R-:W-:Y:S02]  /*14cc0*/  LOP3.LUT R39, R39, 0xff, RZ, 0xc0, !PT ;  /* 0x000000ff27277812 */ /* 0x000fe400078ec0ff */
[----:B------:R-:W-:Y:S02]  /*14cd0*/  SHF.R.U32.HI R53, RZ, 0x8, R7 ;  /* 0x00000008ff357819 */ /* 0x000fe40000011607 */
[----:B------:R-:W-:Y:S02]  /*14ce0*/  PRMT R51, R39, 0x7604, R38 ;  /* 0x0000760427337816 */ /* 0x000fe40000000026 */
[----:B------:R-:W-:Y:S02]  /*14cf0*/  LOP3.LUT R48, R5, 0xff, RZ, 0xc0, !PT ;  /* 0x000000ff05307812 */ /* 0x000fe400078ec0ff */
[----:B------:R-:W-:-:S02]  /*14d00*/  LOP3.LUT R52, R7, 0xff, RZ, 0xc0, !PT ;  /* 0x000000ff07347812 */ /* 0x000fc400078ec0ff */
[----:B------:R-:W-:Y:S02]  /*14d10*/  LOP3.LUT R53, R53, 0xff, RZ, 0xc0, !PT ;  /* 0x000000ff35357812 */ /* 0x000fe400078ec0ff */
[----:B------:R-:W-:Y:S02]  /*14d20*/  SHF.R.U32.HI R50, RZ, 0x8, R6 ;  /* 0x00000008ff327819 */ /* 0x000fe40000011606 */
[----:B------:R-:W-:Y:S02]  /*14d30*/  PRMT R52, R53, 0x7604, R52 ;  /* 0x0000760435347816 */ /* 0x000fe40000000034 */
[----:B------:R-:W-:Y:S02]  /*14d40*/  SHF.R.U32.HI R53, RZ, 0x10, R5 ;  /* 0x00000010ff357819 */ /* 0x000fe40000011605 */
[----:B------:R-:W-:Y:S02]  /*14d50*/  LOP3.LUT R49, R6, 0xff, RZ, 0xc0, !PT ;  /* 0x000000ff06317812 */ /* 0x000fe400078ec0ff */
[----:B------:R-:W-:Y:S01]  /*14d60*/  LOP3.LUT R50, R50, 0xff, RZ, 0xc0, !PT ;  /* 0x000000ff32327812 */ /* 0x000fe200078ec0ff */
[----:B------:R-:W-:Y:S01]  /*14d70*/  IMAD.U32 R53, R53, 0x10000, RZ ;  /* 0x0001000035357824 */ /* 0x000fe200078e00ff */
[----:B------:R-:W-:-:S02]  /*14d80*/  LOP3.LUT R45, R45, 0xff0000, R24, 0xf8, !PT ;  /* 0x00ff00002d2d7812 */ /* 0x000fc400078ef818 */
[----:B------:R-:W-:Y:S02]  /*14d90*/  PRMT R55, R50, 0x7604, R49 ;  /* 0x0000760432377816 */ /* 0x000fe40000000031 */
[----:B------:R-:W-:Y:S02]  /*14da0*/  SHF.R.U32.HI R49, RZ, 0x10, R27 ;  /* 0x00000010ff317819 */ /* 0x000fe4000001161b */
[----:B------:R-:W-:Y:S02]  /*14db0*/  LOP3.LUT R45, R45, 0xff000000, R24, 0xf8, !PT ;  /* 0xff0000002d2d7812 */ /* 0x000fe400078ef818 */
[----:B------:R-:W-:Y:S01]  /*14dc0*/  LOP3.LUT R47, R47, 0xff0000, R26, 0xf8, !PT ;  /* 0x00ff00002f2f7812 */ /* 0x000fe200078ef81a */
[----:B------:R-:W-:Y:S01]  /*14dd0*/  IMAD.U32 R49, R49, 0x10000, RZ ;  /* 0x0001000031317824 */ /* 0x000fe200078e00ff */
[----:B------:R-:W-:Y:S02]  /*14de0*/  SHF.R.U32.HI R57, RZ, 0x10, R7 ;  /* 0x00000010ff397819 */ /* 0x000fe40000011607 */
[----:B------:R-:W-:-:S02]  /*14df0*/  LOP3.LUT R51, R51, 0xff0000, R4, 0xf8, !PT ;  /* 0x00ff000033337812 */ /* 0x000fc400078ef804 */
[----:B------:R-:W-:-:S04]  /*14e00*/  SHF.L.U32 R57, R57, 0x10, RZ ;  /* 0x0000001039397819 */ /* 0x000fc800000006ff */
[----:B------:R-:W-:Y:S02]  /*14e10*/  LOP3.LUT R59, R52, 0xff0000, R57, 0xf8, !PT ;  /* 0x00ff0000343b7812 */ /* 0x000fe400078ef839 */
[----:B------:R-:W-:Y:S02]  /*14e20*/  LOP3.LUT R57, R51, 0xff000000, R4, 0xf8, !PT ;  /* 0xff00000033397812 */ /* 0x000fe400078ef804 */
[----:B------:R-:W-:Y:S02]  /*14e30*/  LOP3.LUT R59, R59, 0xff000000, R7, 0xf8, !PT ;  /* 0xff0000003b3b7812 */ /* 0x000fe400078ef807 */
[----:B---3--:R-:W-:Y:S02]  /*14e40*/  LEA.HI R0, R3, R40, RZ, 0x1c ;  /* 0x0000002803007211 */ /* 0x008fe400078fe0ff */
[----:B------:R-:W-:Y:S02]  /*14e50*/  SHF.R.U32.HI R40, RZ, 0x8, R5 ;  /* 0x00000008ff287819 */ /* 0x000fe40000011605 */
[----:B------:R-:W-:-:S04]  /*14e60*/  SHF.R.S32.HI R21, RZ, 0x1f, R0 ;  /* 0x0000001fff157819 */ /* 0x000fc80000011400 */
[----:B------:R-:W-:Y:S01]  /*14e70*/  LEA.HI R20, R21, R0, RZ, 0x2 ;  /* 0x0000000015147211 */ /* 0x000fe200078f10ff */
[----:B------:R-:W-:-:S03]  /*14e80*/  IMAD.SHL.U32 R21, R0, 0x10, RZ ;  /* 0x0000001000157824 */ /* 0x000fc600078e00ff */
[----:B------:R-:W-:Y:S02]  /*14e90*/  SHF.L.U32 R20, R20, 0xb, RZ ;  /* 0x0000000b14147819 */ /* 0x000fe400000006ff */
[----:B------:R-:W-:Y:S02]  /*14ea0*/  LOP3.LUT R0, R198, 0x30, R21, 0xf8, !PT ;  /* 0x00000030c6007812 */ /* 0x000fe400078ef815 */
[----:B------:R-:W-:Y:S02]  /*14eb0*/  LOP3.LUT R21, R20, 0xffffe000, RZ, 0xc0, !PT ;  /* 0xffffe00014157812 */ /* 0x000fe400078ec0ff */
[----:B------:R-:W-:Y:S02]  /*14ec0*/  LOP3.LUT R0, R0, R199, RZ, 0x3c, !PT ;  /* 0x000000c700007212 */ /* 0x000fe400078e3cff */
[----:B------:R-:W-:Y:S02]  /*14ed0*/  PRMT R20, R37, 0x7604, R36 ;  /* 0x0000760425147816 */ /* 0x000fe40000000024 */
[----:B------:R-:W-:Y:S01]  /*14ee0*/  IADD3 R21, R0, R200, R21 ;  /* 0x000000c800157210 */ /* 0x000fe20007ffe015 */
[----:B----4-:R-:W0:Y:S01]  /*14ef0*/  LDS.128 R36, [R67+0x14400] ;  /* 0x0144000043247984 */ /* 0x010e220000000c00 */
[----:B------:R-:W-:-:S02]  /*14f00*/  LOP3.LUT R49, R20, 0xff0000, R49, 0xf8, !PT ;  /* 0x00ff000014317812 */ /* 0x000fc400078ef831 */
[----:B------:R-:W-:Y:S01]  /*14f10*/  LOP3.LUT R20, R47, 0xff000000, R26, 0xf8, !PT ;  /* 0xff0000002f147812 */ /* 0x000fe200078ef81a */
[----:B------:R-:W-:Y:S01]  /*14f20*/  IMAD.IADD R0, R16, 0x1, R21 ;  /* 0x0000000110007824 */ /* 0x000fe200078e0215 */
[----:B------:R-:W-:Y:S02]  /*14f30*/  LOP3.LUT R21, R40, 0xff, RZ, 0xc0, !PT ;  /* 0x000000ff28157812 */ /* 0x000fe400078ec0ff */
[----:B------:R-:W-:Y:S02]  /*14f40*/  LOP3.LUT R54, R49, 0xff000000, R27, 0xf8, !PT ;  /* 0xff00000031367812 */ /* 0x000fe400078ef81b */
[----:B------:R-:W1:Y:S01]  /*14f50*/  LDS.128 R40, [R0+0x14400] ;  /* 0x0144000000287984 */ /* 0x000e620000000c00 */
[----:B------:R-:W-:Y:S02]  /*14f60*/  PRMT R48, R21, 0x7604, R48 ;  /* 0x0000760415307816 */ /* 0x000fe40000000030 */
[----:B------:R-:W-:Y:S02]  /*14f70*/  SHF.R.U32.HI R21, RZ, 0x10, R25 ;  /* 0x00000010ff157819 */ /* 0x000fe40000011619 */
[----:B------:R-:W-:-:S03]  /*14f80*/  LOP3.LUT R53, R48, 0xff0000, R53, 0xf8, !PT ;  /* 0x00ff000030357812 */ /* 0x000fc600078ef835 */
[----:B------:R-:W-:-:S05]  /*14f90*/  IMAD.U32 R21, R21, 0x10000, RZ ;  /* 0x0001000015157824 */ /* 0x000fca00078e00ff */
[----:B------:R-:W-:-:S04]  /*14fa0*/  LOP3.LUT R21, R46, 0xff0000, R21, 0xf8, !PT ;  /* 0x00ff00002e157812 */ /* 0x000fc800078ef815 */
[----:B------:R-:W-:Y:S02]  /*14fb0*/  LOP3.LUT R24, R21, 0xff000000, R25, 0xf8, !PT ;  /* 0xff00000015187812 */ /* 0x000fe400078ef819 */
[--C-:B------:R-:W-:Y:S02]  /*14fc0*/  LOP3.LUT R21, R55, 0xff0000, R6.reuse, 0xf8, !PT ;  /* 0x00ff000037157812 */ /* 0x100fe400078ef806 */
[----:B------:R-:W-:Y:S02]  /*14fd0*/  LOP3.LUT R55, R53, 0xff000000, R5, 0xf8, !PT ;  /* 0xff00000035377812 */ /* 0x000fe400078ef805 */
[----:B------:R-:W-:Y:S02]  /*14fe0*/  LOP3.LUT R5, R21, 0xff000000, R6, 0xf8, !PT ;  /* 0xff00000015057812 */ /* 0x000fe400078ef806 */
[----:B------:R-:W-:Y:S02]  /*14ff0*/  F2FP.F16.E4M3.UNPACK_B R56, R55 ;  /* 0x00000037ff38723e */ /* 0x000fe400020006ff */
[----:B------:R-:W-:-:S02]  /*15000*/  F2FP.F16.E4M3.UNPACK_B R27, R24 ;  /* 0x00000018ff1b723e */ /* 0x000fc400020006ff */
[----:B------:R-:W-:Y:S02]  /*15010*/  F2FP.F16.E4M3.UNPACK_B R55, R55.H1 ;  /* 0x00000037ff37723e */ /* 0x000fe400030006ff */
[----:B0-----:R-:W-:Y:S02]  /*15020*/  F2FP.F16.E4M3.UNPACK_B R21, R37 ;  /* 0x00000025ff15723e */ /* 0x001fe400020006ff */
[-C--:B------:R-:W-:Y:S02]  /*15030*/  F2FP.F16.E4M3.UNPACK_B R48, R39.reuse ;  /* 0x00000027ff30723e */ /* 0x080fe400020006ff */
[----:B------:R-:W-:Y:S01]  /*15040*/  F2FP.F16.E4M3.UNPACK_B R49, R39.H1 ;  /* 0x00000027ff31723e */ /* 0x000fe200030006ff */
[----:B------:R-:W-:Y:S01]  /*15050*/  HADD2.F32 R39, -RZ, R56.H0_H0 ;  /* 0x20000038ff277230 */ /* 0x000fe20000004100 */
[-C--:B------:R-:W-:Y:S01]  /*15060*/  F2FP.F16.E4M3.UNPACK_B R46, R36.reuse ;  /* 0x00000024ff2e723e */ /* 0x080fe200020006ff */
[----:B------:R-:W-:Y:S01]  /*15070*/  HADD2.F32 R25, -RZ, R21.H0_H0 ;  /* 0x20000015ff197230 */ /* 0x000fe20000004100 */
[----:B------:R-:W-:Y:S01]  /*15080*/  F2FP.F16.E4M3.UNPACK_B R47, R36.H1 ;  /* 0x00000024ff2f723e */ /* 0x000fe200030006ff */
[----:B------:R-:W-:Y:S01]  /*15090*/  HADD2.F32 R36, -RZ, R27.H0_H0 ;  /* 0x2000001bff247230 */ /* 0x000fe20000004100 */
[----:B-1----:R-:W-:-:S02]  /*150a0*/  F2FP.F16.E4M3.UNPACK_B R26, R41 ;  /* 0x00000029ff1a723e */ /* 0x002fc400020006ff */
[-C--:B------:R-:W-:Y:S02]  /*150b0*/  F2FP.F16.E4M3.UNPACK_B R50, R40.reuse ;  /* 0x00000028ff32723e */ /* 0x080fe400020006ff */
[----:B------:R-:W-:Y:S01]  /*150c0*/  F2FP.F16.E4M3.UNPACK_B R51, R40.H1 ;  /* 0x00000028ff33723e */ /* 0x000fe200030006ff */
[--C-:B------:R-:W-:Y:S01]  /*150d0*/  HADD2.F32 R6, -RZ, R26.reuse.H0_H0 ;  /* 0x2000001aff067230 */ /* 0x100fe20000004100 */
[----:B------:R-:W-:Y:S01]  /*150e0*/  F2FP.F16.E4M3.UNPACK_B R41, R41.H1 ;  /* 0x00000029ff29723e */ /* 0x000fe200030006ff */
[----:B------:R-:W-:Y:S01]  /*150f0*/  HADD2.F32 R26, -RZ, R26.H1_H1 ;  /* 0x3000001aff1a7230 */ /* 0x000fe20000004100 */
[----:B------:R-:W-:Y:S02]  /*15100*/  F2FP.F16.E4M3.UNPACK_B R52, R43 ;  /* 0x0000002bff34723e */ /* 0x000fe400020006ff */
[C---:B------:R-:W-:Y:S01]  /*15110*/  FMUL.FTZ R40, R6.reuse, R39 ;  /* 0x0000002706287220 */ /* 0x040fe20000410000 */
[----:B------:R-:W-:Y:S01]  /*15120*/  FMUL.FTZ R58, R6, R36 ;  /* 0x00000024063a7220 */ /* 0x000fe20000410000 */
[----:B------:R-:W-:Y:S01]  /*15130*/  F2FP.F16.E4M3.UNPACK_B R53, R43.H1 ;  /* 0x0000002bff35723e */ /* 0x000fe200030006ff */
[----:B------:R-:W-:-:S02]  /*15140*/  HADD2.F32 R43, -RZ, R56.H1_H1 ;  /* 0x30000038ff2b7230 */ /* 0x000fc40000004100 */
[C---:B------:R-:W-:Y:S01]  /*15150*/  FFMA.FTZ R6, R25.reuse, R36, -R40 ;  /* 0x0000002419067223 */ /* 0x040fe20000010828 */
[----:B------:R-:W-:Y:S01]  /*15160*/  F2FP.F16.E4M3.UNPACK_B R36, R24.H1 ;  /* 0x00000018ff24723e */ /* 0x000fe200030006ff */
[----:B------:R-:W-:Y:S01]  /*15170*/  FFMA.FTZ R25, R25, R39, R58 ;  /* 0x0000002719197223 */ /* 0x000fe2000001003a */
[----:B------:R-:W-:Y:S01]  /*15180*/  F2FP.F16.E4M3.UNPACK_B R37, R37.H1 ;  /* 0x00000025ff25723e */ /* 0x000fe200030006ff */
[----:B------:R-:W-:Y:S02]  /*15190*/  HADD2.F32 R39, -RZ, R27.H1_H1 ;  /* 0x3000001bff277230 */ /* 0x000fe40000004100 */
[C---:B------:R-:W-:Y:S01]  /*151a0*/  FMUL.FTZ R61, R26.reuse, R43 ;  /* 0x0000002b1a3d7220 */ /* 0x040fe20000410000 */
[----:B------:R-:W-:Y:S01]  /*151b0*/  HADD2.F32 R24, -RZ, R21.H1_H1 ;  /* 0x30000015ff187230 */ /* 0x000fe20000004100 */
[-C--:B------:R-:W-:Y:S01]  /*151c0*/  F2FP.F16.E4M3.UNPACK_B R7, R42.reuse ;  /* 0x0000002aff07723e */ /* 0x080fe200020006ff */
[----:B------:R-:W-:Y:S02]  /*151d0*/  HADD2.F32 R56, -RZ, R55.H0_H0 ;  /* 0x20000037ff387230 */ /* 0x000fe40000004100 */
[----:B------:R-:W-:Y:S01]  /*151e0*/  FMUL.FTZ R26, R26, R39 ;  /* 0x000000271a1a7220 */ /* 0x000fe20000410000 */
[----:B------:R-:W-:Y:S01]  /*151f0*/  HADD2.F32 R21, -RZ, R41.H0_H0 ;  /* 0x20000029ff157230 */ /* 0x000fe20000004100 */
[----:B------:R-:W-:Y:S01]  /*15200*/  F2FP.F16.E4M3.UNPACK_B R42, R42.H1 ;  /* 0x0000002aff2a723e */ /* 0x000fe200030006ff */
[----:B------:R-:W-:Y:S01]  /*15210*/  HADD2.F32 R40, -RZ, R36.H0_H0 ;  /* 0x20000024ff287230 */ /* 0x000fe20000004100 */
        /* <DEDUP_REMOVED lines=8> */
[-C--:B------:R-:W-:Y:S01]  /*152a0*/  F2FP.F16.E4M3.UNPACK_B R58, R59.reuse ;  /* 0x0000003bff3a723e */ /* 0x080fe200020006ff */
[----:B------:R-:W-:Y:S01]  /*152b0*/  FFMA.FTZ R27, R27, R56, R63 ;  /* 0x000000381b1b7223 */ /* 0x000fe2000001003f */
[-C--:B------:R-:W-:Y:S01]  /*152c0*/  F2FP.F16.E4M3.UNPACK_B R43, R54.reuse ;  /* 0x00000036ff2b723e */ /* 0x080fe200020006ff */
[----:B------:R-:W-:Y:S01]  /*152d0*/  HADD2.F32 R39, -RZ, R36.H1_H1 ;  /* 0x30000024ff277230 */ /* 0x000fe20000004100 */
[----:B------:R-:W-:Y:S01]  /*152e0*/  F2FP.F16.E4M3.UNPACK_B R59, R59.H1 ;  /* 0x0000003bff3b723e */ /* 0x000fe200030006ff */
[----:B------:R-:W-:Y:S01]  /*152f0*/  HADD2.F32 R56, -RZ, R55.H1_H1 ;  /* 0x30000037ff387230 */ /* 0x000fe20000004100 */
[----:B------:R-:W-:Y:S01]  /*15300*/  F2FP.F16.E4M3.UNPACK_B R54, R54.H1 ;  /* 0x00000036ff36723e */ /* 0x000fe200030006ff */
[----:B------:R-:W-:Y:S01]  /*15310*/  HADD2.F32 R36, -RZ, R37.H1_H1 ;  /* 0x30000025ff247230 */ /* 0x000fe20000004100 */
[----:B------:R-:W-:Y:S01]  /*15320*/  F2FP.F16.E4M3.UNPACK_B R38, R38.H1 ;  /* 0x00000026ff26723e */ /* 0x000fe200030006ff */
[----:B------:R-:W-:-:S02]  /*15330*/  HADD2.F32 R60, -RZ, R58.H0_H0 ;  /* 0x2000003aff3c7230 */ /* 0x000fc40000004100 */
[C---:B------:R-:W-:Y:S01]  /*15340*/  FMUL.FTZ R61, R41.reuse, R56 ;  /* 0x00000038293d7220 */ /* 0x040fe20000410000 */
[----:B------:R-:W-:Y:S02]  /*15350*/  HADD2.F32 R37, -RZ, R52.H0_H0 ;  /* 0x20000034ff257230 */ /* 0x000fe40000004100 */
[----:B------:R-:W-:Y:S01]  /*15360*/  FMUL.FTZ R41, R41, R39 ;  /* 0x0000002729297220 */ /* 0x000fe20000410000 */
[--C-:B------:R-:W-:Y:S02]  /*15370*/  HADD2.F32 R55, -RZ, R43.reuse.H0_H0 ;  /* 0x2000002bff377230 */ /* 0x100fe40000004100 */
[----:B------:R-:W-:Y:S02]  /*15380*/  HADD2.F32 R40, -RZ, R48.H0_H0 ;  /* 0x20000030ff287230 */ /* 0x000fe40000004100 */
[C---:B------:R-:W-:Y:S01]  /*15390*/  FMUL.FTZ R63, R37.reuse, R60 ;  /* 0x0000003c253f7220 */ /* 0x040fe20000410000 */
[----:B------:R-:W-:Y:S02]  /*153a0*/  HADD2.F32 R58, -RZ, R58.H1_H1 ;  /* 0x3000003aff3a7230 */ /* 0x000fe40000004100 */
[----:B------:R-:W-:Y:S01]  /*153b0*/  FMUL.FTZ R65, R37, R55 ;  /* 0x0000003725417220 */ /* 0x000fe20000410000 */
[C---:B------:R-:W-:Y:S01]  /*153c0*/  FFMA.FTZ R37, R36.reuse, R39, -R61 ;  /* 0x0000002724257223 */ /* 0x040fe2000001083d */
[----:B------:R-:W-:Y:S01]  /*153d0*/  FFMA.FTZ R36, R36, R56, R41 ;  /* 0x0000003824247223 */ /* 0x000fe20000010029 */
[C---:B------:R-:W-:Y:S01]  /*153e0*/  FFMA.FTZ R39, R40.reuse, R55, -R63 ;  /* 0x0000003728277223 */ /* 0x040fe2000001083f */
[----:B------:R-:W-:Y:S01]  /*153f0*/  FFMA.FTZ R40, R40, R60, R65 ;  /* 0x0000003c28287223 */ /* 0x000fe20000010041 */
[----:B------:R-:W-:-:S02]  /*15400*/  HADD2.F32 R55, -RZ, R43.H1_H1 ;  /* 0x3000002bff377230 */ /* 0x000fc40000004100 */
[----:B------:R-:W-:Y:S01]  /*15410*/  HADD2.F32 R41, -RZ, R48.H1_H1 ;  /* 0x30000030ff297230 */ /* 0x000fe20000004100 */
[----:B------:R-:W-:Y:S01]  /*15420*/  F2FP.SATFINITE.E4M3.F32.PACK_AB_MERGE_C R27, R36, R27, RZ ;  /* 0x0000001b241b723e */ /* 0x000fe200048070ff */
[----:B------:R-:W-:Y:S02]  /*15430*/  HADD2.F32 R52, -RZ, R52.H1_H1 ;  /* 0x30000034ff347230 */ /* 0x000fe40000004100 */
[----:B------:R-:W-:Y:S01]  /*15440*/  HADD2.F32 R60, -RZ, R59.H0_H0 ;  /* 0x2000003bff3c7230 */ /* 0x000fe20000004100 */
[----:B------:R-:W-:Y:S01]  /*15450*/  F2FP.SATFINITE.E4M3.F32.PACK_AB_MERGE_C R25, R24, R25, R27 ;  /* 0x000000191819723e */ /* 0x000fe2000480701b */
        /* <DEDUP_REMOVED lines=8> */
[----:B------:R-:W-:Y:S01]  /*154e0*/  FFMA.FTZ R48, R41, R55, -R62 ;  /* 0x0000003729307223 */ /* 0x000fe2000001083e */
[C---:B------:R-:W-:Y:S01]  /*154f0*/  FFMA.FTZ R63, R43.reuse, R56, -R52 ;  /* 0x000000382b3f7223 */ /* 0x040fe20000010834 */
[----:B------:R-:W-:Y:S01]  /*15500*/  F2FP.F16.E4M3.UNPACK_B R55, R57.H1 ;  /* 0x00000039ff37723e */ /* 0x000fe200030006ff */
[----:B------:R-:W-:Y:S01]  /*15510*/  FFMA.FTZ R65, R43, R60, R65 ;  /* 0x0000003c2b417223 */ /* 0x000fe20000010041 */
[----:B------:R-:W-:Y:S01]  /*15520*/  HADD2.F32 R60, -RZ, R59.H1_H1 ;  /* 0x3000003bff3c7230 */ /* 0x000fe20000004100 */
[----:B------:R-:W-:Y:S01]  /*15530*/  F2FP.F16.E4M3.UNPACK_B R52, R45.H1 ;  /* 0x0000002dff34723e */ /* 0x000fe200030006ff */
[----:B------:R-:W-:Y:S01]  /*15540*/  FFMA.FTZ R61, R41, R58, R61 ;  /* 0x0000003a293d7223 */ /* 0x000fe2000001003d */
[----:B------:R-:W-:Y:S01]  /*15550*/  HADD2.F32 R56, -RZ, R54.H1_H1 ;  /* 0x30000036ff387230 */ /* 0x000fe20000004100 */
[----:B------:R-:W-:Y:S01]  /*15560*/  F2FP.F16.E4M3.UNPACK_B R57, R57 ;  /* 0x00000039ff39723e */ /* 0x000fe200020006ff */
[----:B------:R-:W-:-:S02]  /*15570*/  HADD2.F32 R49, -RZ, R49.H1_H1 ;  /* 0x30000031ff317230 */ /* 0x000fc40000004100 */
[C---:B------:R-:W-:Y:S01]  /*15580*/  FMUL.FTZ R64, R53.reuse, R60 ;  /* 0x0000003c35407220 */ /* 0x040fe20000410000 */
[----:B------:R-:W-:Y:S02]  /*15590*/  HADD2.F32 R58, -RZ, R55.H0_H0 ;  /* 0x20000037ff3a7230 */ /* 0x000fe40000004100 */
[-C--:B------:R-:W-:Y:S01]  /*155a0*/  FMUL.FTZ R53, R53, R56.reuse ;  /* 0x0000003835357220 */ /* 0x080fe20000410000 */
[----:B------:R-:W-:Y:S02]  /*155b0*/  HADD2.F32 R43, -RZ, R51.H0_H0 ;  /* 0x20000033ff2b7230 */ /* 0x000fe40000004100 */
[C---:B------:R-:W-:Y:S01]  /*155c0*/  FFMA.FTZ R64, R49.reuse, R56, -R64 ;  /* 0x0000003831407223 */ /* 0x040fe20000010840 */
[----:B------:R-:W-:Y:S02]  /*155d0*/  HADD2.F32 R54, -RZ, R52.H0_H0 ;  /* 0x20000034ff367230 */ /* 0x000fe40000004100 */
[----:B------:R-:W-:Y:S01]  /*155e0*/  FFMA.FTZ R66, R49, R60, R53 ;  /* 0x0000003c31427223 */ /* 0x000fe20000010035 */
[----:B------:R-:W-:-:S02]  /*155f0*/  HADD2.F32 R41, -RZ, R47.H0_H0 ;  /* 0x2000002fff297230 */ /* 0x000fc40000004100 */
[C---:B------:R-:W-:Y:S01]  /*15600*/  FMUL.FTZ R62, R43.reuse, R58 ;  /* 0x0000003a2b3e7220 */ /* 0x040fe20000410000 */
[----:B------:R-:W-:Y:S02]  /*15610*/  HADD2.F32 R56, -RZ, R55.H1_H1 ;  /* 0x30000037ff387230 */ /* 0x000fe40000004100 */
[----:B------:R-:W-:Y:S01]  /*15620*/  FMUL.FTZ R43, R43, R54 ;  /* 0x000000362b2b7220 */ /* 0x000fe20000410000 */
[----:B------:R-:W-:Y:S01]  /*15630*/  HADD2.F32 R51, -RZ, R51.H1_H1 ;  /* 0x30000033ff337230 */ /* 0x000fe20000004100 */
[----:B------:R-:W-:Y:S01]  /*15640*/  F2FP.F16.E4M3.UNPACK_B R45, R45 ;  /* 0x0000002dff2d723e */ /* 0x000fe200020006ff */
[----:B------:R-:W-:Y:S02]  /*15650*/  HADD2.F32 R52, -RZ, R52.H1_H1 ;  /* 0x30000034ff347230 */ /* 0x000fe40000004100 */
[----:B------:R-:W-:Y:S01]  /*15660*/  FFMA.FTZ R53, R41, R58, R43 ;  /* 0x0000003a29357223 */ /* 0x000fe2000001002b */
[----:B------:R-:W-:Y:S02]  /*15670*/  HADD2.F32 R47, -RZ, R47.H1_H1 ;  /* 0x3000002fff2f7230 */ /* 0x000fe40000004100 */
[----:B------:R-:W-:Y:S01]  /*15680*/  FMUL.FTZ R58, R51, R56 ;  /* 0x00000038333a7220 */ /* 0x000fe20000410000 */
[----:B------:R-:W-:Y:S01]  /*15690*/  FFMA.FTZ R62, R41, R54, -R62 ;  /* 0x00000036293e7223 */ /* 0x000fe2000001083e */
[----:B------:R-:W-:Y:S01]  /*156a0*/  FMUL.FTZ R41, R51, R52 ;  /* 0x0000003433297220 */ /* 0x000fe20000410000 */
[----:B------:R-:W-:-:S02]  /*156b0*/  HADD2.F32 R54, -RZ, R57.H0_H0 ;  /* 0x20000039ff367230 */ /* 0x000fc40000004100 */
[C---:B------:R-:W-:Y:S01]  /*156c0*/  FFMA.FTZ R51, R47.reuse, R52, -R58 ;  /* 0x000000342f337223 */ /* 0x040fe2000001083a */
[----:B------:R-:W-:Y:S02]  /*156d0*/  HADD2.F32 R43, -RZ, R50.H0_H0 ;  /* 0x20000032ff2b7230 */ /* 0x000fe40000004100 */
[----:B------:R-:W-:Y:S01]  /*156e0*/  FFMA.FTZ R60, R47, R56, R41 ;  /* 0x000000382f3c7223 */ /* 0x000fe20000010029 */
[----:B------:R-:W-:Y:S01]  /*156f0*/  HADD2.F32 R52, -RZ, R45.H0_H0 ;  /* 0x2000002dff347230 */ /* 0x000fe20000004100 */
[----:B------:R-:W-:Y:S01]  /*15700*/  F2FP.F16.E4M3.UNPACK_B R47, R5.H1 ;  /* 0x00000005ff2f723e */ /* 0x000fe200030006ff */
        /* <DEDUP_REMOVED lines=10> */
[----:B------:R-:W-:Y:S01]  /*157b0*/  F2FP.F16.E4M3.UNPACK_B R41, R20.H1 ;  /* 0x00000014ff29723e */ /* 0x000fe200030006ff */
[-C--:B------:R-:W-:Y:S01]  /*157c0*/  FMUL.FTZ R52, R50, R45.reuse ;  /* 0x0000002d32347220 */ /* 0x080fe20000410000 */
[----:B------:R-:W-:Y:S02]  /*157d0*/  HADD2.F32 R50, -RZ, R47.H0_H0 ;  /* 0x2000002fff327230 */ /* 0x000fe40000004100 */
[----:B------:R-:W-:Y:S01]  /*157e0*/  FFMA.FTZ R49, R46, R45, -R43 ;  /* 0x0000002d2e317223 */ /* 0x000fe2000001082b */
[----:B------:R-:W-:-:S02]  /*157f0*/  HADD2.F32 R43, -RZ, R42.H0_H0 ;  /* 0x2000002aff2b7230 */ /* 0x000fc40000004100 */
[----:B------:R-:W-:Y:S01]  /*15800*/  FFMA.FTZ R57, R46, R57, R52 ;  /* 0x000000392e397223 */ /* 0x000fe20000010034 */
[----:B------:R-:W-:Y:S01]  /*15810*/  HADD2.F32 R46, -RZ, R41.H0_H0 ;  /* 0x20000029ff2e7230 */ /* 0x000fe20000004100 */
        /* <DEDUP_REMOVED lines=10> */
[----:B------:R-:W-:Y:S01]  /*158c0*/  FMUL.FTZ R42, R42, R45 ;  /* 0x0000002d2a2a7220 */ /* 0x000fe20000410000 */
[----:B------:R-:W-:Y:S01]  /*158d0*/  F2FP.SATFINITE.E4M3.F32.PACK_AB_MERGE_C R65, R66, R65, RZ ;  /* 0x000000414241723e */ /* 0x000fe200048070ff */
[C---:B------:R-:W-:Y:S01]  /*158e0*/  FFMA.FTZ R52, R41.reuse, R46, -R52 ;  /* 0x0000002e29347223 */ /* 0x040fe20000010834 */
[----:B------:R-:W-:Y:S01]  /*158f0*/  FFMA.FTZ R54, R41, R50, R54 ;  /* 0x0000003229367223 */ /* 0x000fe20000010036 */
[C---:B------:R-:W-:Y:S01]  /*15900*/  FFMA.FTZ R55, R38.reuse, R45, -R43 ;  /* 0x0000002d26377223 */ /* 0x040fe2000001082b */
[----:B------:R-:W-:Y:S01]  /*15910*/  FFMA.FTZ R59, R38, R47, R42 ;  /* 0x0000002f263b7223 */ /* 0x000fe2000001002a */
[--C-:B------:R-:W-:Y:S01]  /*15920*/  HADD2.F32 R38, -RZ, R20.reuse.H0_H0 ;  /* 0x20000014ff267230 */ /* 0x100fe20000004100 */
[----:B------:R-:W-:Y:S01]  /*15930*/  F2FP.SATFINITE.E4M3.F32.PACK_AB_MERGE_C R53, R60, R53, RZ ;  /* 0x000000353c35723e */ /* 0x000fe200048070ff */
[----:B------:R-:W-:Y:S01]  /*15940*/  HADD2.F32 R41, -RZ, R20.H1_H1 ;  /* 0x30000014ff297230 */ /* 0x000fe20000004100 */
[----:B------:R-:W-:Y:S01]  /*15950*/  F2FP.SATFINITE.E4M3.F32.PACK_AB_MERGE_C R52, R55, R52, RZ ;  /* 0x000000343734723e */ /* 0x000fe200048070ff */
[----:B------:R-:W-:Y:S01]  /*15960*/  HADD2.F32 R42, -RZ, R5.H0_H0 ;  /* 0x20000005ff2a7230 */ /* 0x000fe20000004100 */
[----:B------:R-:W-:Y:S01]  /*15970*/  F2FP.SATFINITE.E4M3.F32.PACK_AB_MERGE_C R27, R61, R40, R65 ;  /* 0x000000283d1b723e */ /* 0x000fe20004807041 */
[----:B------:R-:W-:Y:S01]  /*15980*/  HADD2.F32 R20, -RZ, R7.H0_H0 ;  /* 0x20000007ff147230 */ /* 0x000fe20000004100 */
[----:B------:R-:W-:Y:S01]  /*15990*/  F2FP.SATFINITE.E4M3.F32.PACK_AB_MERGE_C R24, R57, R58, R53 ;  /* 0x0000003a3918723e */ /* 0x000fe20004807035 */
[----:B------:R-:W-:-:S02]  /*159a0*/  HADD2.F32 R43, -RZ, R5.H1_H1 ;  /* 0x30000005ff2b7230 */ /* 0x000fc40000004100 */
        /* <DEDUP_REMOVED lines=19> */
[----:B------:R-:W-:-:S03]  /*15ae0*/  F2FP.SATFINITE.E4M3.F32.PACK_AB_MERGE_C R26, R20, R45, R26 ;  /* 0x0000002d141a723e */ /* 0x000fc6000480701a */
[----:B------:R1:W-:Y:S04]  /*15af0*/  STS.128 [R67+0x14400], R4 ;  /* 0x0144000443007388 */ /* 0x0003e80000000c00 */
[----:B------:R1:W-:Y:S02]  /*15b00*/  STS.128 [R0+0x14400], R24 ;  /* 0x0144001800007388 */ /* 0x0003e40000000c00 */
.L_x_2397:
[----:B------:R-:W-:Y:S05]  /*15b10*/  BSYNC B1 ;  /* 0x0000000000017941 */ /* 0x000fea0003800000 */
.L_x_2396:
[----:B------:R-:W-:Y:S04]  /*15b20*/  BSSY B1, `(.L_x_2398) ;  /* 0x0000102000017945 */ /* 0x000fe80003800000 */
[----:B------:R-:W-:Y:S05]  /*15b30*/  @P1 BRA `(.L_x_2399) ;  /* 0x0000001000001947 */ /* 0x000fea0003800000 */
[----:B------:R-:W3:Y:S04]  /*15b40*/  LDL R20, [R1+0xc] ;  /* 0x00000c0001147983 */ /* 0x000ee80000100800 */
[----:B------:R-:W4:Y:S01]  /*15b50*/  LDL R59, [R1+0x60] ;  /* 0x00006000013b7983 */ /* 0x000f220000100800 */
[----:B-1---5:R-:W-:Y:S02]  /*15b60*/  SHF.R.U32.HI R0, RZ, 0x8, R28 ;  /* 0x00000008ff007819 */ /* 0x022fe4000001161c */
[----:B------:R-:W-:Y:S02]  /*15b70*/  LOP3.LUT R5, R28, 0xff, RZ, 0xc0, !PT ;  /* 0x000000ff1c057812 */ /* 0x000fe400078ec0ff */
[----:B------:R-:W-:Y:S02]  /*15b80*/  LOP3.LUT R4, R0, 0xff, RZ, 0xc0, !PT ;  /* 0x000000ff00047812 */ /* 0x000fe400078ec0ff */
[----:B--2---:R-:W-:-:S02]  /*15b90*/  LOP3.LUT R21, R31, 0xff, RZ, 0xc0, !PT ;  /* 0x000000ff1f157812 */ /* 0x004fc400078ec0ff */
[----:B0-----:R-:W-:Y:S02]  /*15ba0*/  PRMT R37, R4, 0x7604, R5 ;  /* 0x0000760404257816 */ /* 0x001fe40000000005 */
[----:B------:R-:W-:Y:S02]  /*15bb0*/  SHF.R.U32.HI R24, RZ, 0x8, R8 ;  /* 0x00000008ff187819 */ /* 0x000fe40000011608 */
[----:B------:R-:W-:Y:S02]  /*15bc0*/  SHF.R.U32.HI R6, RZ, 0x8, R29 ;  /* 0x00000008ff067819 */ /* 0x000fe4000001161d */
[----:B------:R-:W-:Y:S02]  /*15bd0*/  LOP3.LUT R25, R8, 0xff, RZ, 0xc0, !PT ;  /* 0x000000ff08197812 */ /* 0x000fe400078ec0ff */
[----:B------:R-:W-:Y:S02]  /*15be0*/  LOP3.LUT R24, R24, 0xff, RZ, 0xc0, !PT ;  /* 0x000000ff18187812 */ /* 0x000fe400078ec0ff */
[----:B------:R-:W-:-:S02]  /*15bf0*/  LOP3.LUT R7, R29, 0xff, RZ, 0xc0, !PT ;  /* 0x000000ff1d077812 */ /* 0x000fc400078ec0ff */
[----:B------:R-:W-:Y:S02]  /*15c00*/  LOP3.LUT R6, R6, 0xff, RZ, 0xc0, !PT ;  /* 0x000000ff06067812 */ /* 0x000fe400078ec0ff */
[----:B------:R-:W-:Y:S02]  /*15c10*/  PRMT R43, R24, 0x7604, R25 ;  /* 0x00007604182b7816 */ /* 0x000fe40000000019 */
[----:B------:R-:W-:Y:S02]  /*15c20*/  LOP3.LUT R25, R9, 0xff, RZ, 0xc0, !PT ;  /* 0x000000ff09197812 */ /* 0x000fe400078ec0ff */
[----:B------:R-:W-:Y:S02]  /*15c30*/  SHF.R.U32.HI R24, RZ, 0x8, R11 ;  /* 0x00000008ff187819 */ /* 0x000fe4000001160b */
[----:B------:R-:W-:Y:S02]  /*15c40*/  PRMT R36, R6, 0x7604, R7 ;  /* 0x0000760406247816 */ /* 0x000fe40000000007 */
[----:B------:R-:W-:-:S02]  /*15c50*/  SHF.R.U32.HI R6, RZ, 0x8, R30 ;  /* 0x00000008ff067819 */ /* 0x000fc4000001161e */
        /* <DEDUP_REMOVED lines=9> */
[----:B------:R-:W-:Y:S02]  /*15cf0*/  LOP3.LUT R40, R40, 0xff, RZ, 0xc0, !PT ;  /* 0x000000ff28287812 */ /* 0x000fe400078ec0ff */
[----:B------:R-:W-:-:S04]  /*15d00*/  LOP3.LUT R38, R38, 0xff, RZ, 0xc0, !PT ;  /* 0x000000ff26267812 */ /* 0x000fc800078ec0ff */
[----:B------:R-:W-:Y:S02]  /*15d10*/  PRMT R39, R38, 0x7054, R39 ;  /* 0x0000705426277816 */ /* 0x000fe40000000027 */
[----:B------:R-:W-:-:S04]  /*15d20*/  SHF.R.U32.HI R38, RZ, 0x10, R10 ;  /* 0x00000010ff267819 */ /* 0x000fc8000001160a */
[----:B------:R-:W-:Y:S02]  /*15d30*/  LOP3.LUT R38, R38, 0xff, RZ, 0xc0, !PT ;  /* 0x000000ff26267812 */ /* 0x000fe400078ec0ff */
[----:B---3--:R-:W-:Y:S02]  /*15d40*/  LEA.HI R0, R3, R20, RZ, 0x1c ;  /* 0x0000001403007211 */ /* 0x008fe400078fe0ff */
[----:B------:R-:W-:Y:S02]  /*15d50*/  SHF.R.U32.HI R20, RZ, 0x8, R31 ;  /* 0x00000008ff147819 */ /* 0x000fe4000001161f */
[----:B------:R-:W-:Y:S02]  /*15d60*/  SHF.R.S32.HI R5, RZ, 0x1f, R0 ;  /* 0x0000001fff057819 */ /* 0x000fe40000011400 */
[----:B------:R-:W-:Y:S02]  /*15d70*/  LOP3.LUT R20, R20, 0xff, RZ, 0xc0, !PT ;  /* 0x000000ff14147812 */ /* 0x000fe400078ec0ff */
[----:B------:R-:W-:Y:S01]  /*15d80*/  LEA.HI R4, R5, R0, RZ, 0x2 ;  /* 0x0000000005047211 */ /* 0x000fe200078f10ff */
[----:B------:R-:W-:Y:S01]  /*15d90*/  IMAD.SHL.U32 R5, R0, 0x10, RZ ;  /* 0x0000001000057824 */ /* 0x000fe200078e00ff */
[----:B------:R-:W-:-:S02]  /*15da0*/  PRMT R41, R20, 0x7604, R21 ;  /* 0x0000760414297816 */ /* 0x000fc40000000015 */
[----:B------:R-:W-:Y:S01]  /*15db0*/  SHF.R.U32.HI R20, RZ, 0x8, R10 ;  /* 0x00000008ff147819 */ /* 0x000fe2000001160a */
[----:B------:R-:W-:Y:S01]  /*15dc0*/  IMAD.SHL.U32 R4, R4, 0x800, RZ ;  /* 0x0000080004047824 */ /* 0x000fe200078e00ff */
[----:B------:R-:W-:Y:S02]  /*15dd0*/  LOP3.LUT R0, R198, 0x30, R5, 0xf8, !PT ;  /* 0x00000030c6007812 */ /* 0x000fe400078ef805 */
[----:B------:R-:W-:Y:S02]  /*15de0*/  LOP3.LUT R20, R20, 0xff, RZ, 0xc0, !PT ;  /* 0x000000ff14147812 */ /* 0x000fe400078ec0ff */
[----:B------:R-:W-:Y:S02]  /*15df0*/  LOP3.LUT R0, R0, R199, RZ, 0x3c, !PT ;  /* 0x000000c700007212 */ /* 0x000fe400078e3cff */
[----:B------:R-:W-:Y:S02]  /*15e00*/  LOP3.LUT R5, R4, 0xffffe000, RZ, 0xc0, !PT ;  /* 0xffffe00004057812 */ /* 0x000fe400078ec0ff */
[----:B------:R-:W-:-:S02]  /*15e10*/  PRMT R49, R20, 0x7604, R27 ;  /* 0x0000760414317816 */ /* 0x000fc4000000001b */
[----:B------:R-:W-:Y:S02]  /*15e20*/  IADD3 R21, R0, R200, R5 ;  /* 0x000000c800157210 */ /* 0x000fe40007ffe005 */
[----:B------:R-:W-:Y:S01]  /*15e30*/  SHF.R.U32.HI R0, RZ, 0x8, R9 ;  /* 0x00000008ff007819 */ /* 0x000fe20000011609 */
[----:B----4-:R-:W-:Y:S01]  /*15e40*/  LDS.128 R4, [R59+0x14400] ;  /* 0x014400003b047984 */ /* 0x010fe20000000c00 */
[----:B------:R-:W-:Y:S02]  /*15e50*/  SHF.R.U32.HI R20, RZ, 0x10, R28 ;  /* 0x00000010ff147819 */ /* 0x000fe4000001161c */
[----:B------:R-:W-:Y:S02]  /*15e60*/  LOP3.LUT R0, R0, 0xff, RZ, 0xc0, !PT ;  /* 0x000000ff00007812 */ /* 0x000fe400078ec0ff */
[----:B------:R-:W-:Y:S02]  /*15e70*/  LOP3.LUT R20, R20, 0xff, RZ, 0xc0, !PT ;  /* 0x000000ff14147812 */ /* 0x000fe400078ec0ff */
[----:B------:R-:W-:Y:S01]  /*15e80*/  PRMT R45, R0, 0x7604, R25 ;  /* 0x00007604002d7816 */ /* 0x000fe20000000019 */
[----:B------:R-:W-:Y:S01]  /*15e90*/  IMAD.IADD R0, R16, 0x1, R21 ;  /* 0x0000000110007824 */ /* 0x000fe200078e0215 */
[----:B------:R-:W-:-:S02]  /*15ea0*/  SHF.R.U32.HI R21, RZ, 0x10, R29 ;  /* 0x00000010ff157819 */ /* 0x000fc4000001161d */
[----:B------:R-:W-:Y:S02]  /*15eb0*/  PRMT R41, R40, 0x7054, R41 ;  /* 0x0000705428297816 */ /* 0x000fe40000000029 */
[----:B------:R-:W0:Y:S01]  /*15ec0*/  LDS.128 R24, [R0+0x14400] ;  /* 0x0144000000187984 */ /* 0x000e220000000c00 */
[----:B------:R-:W-:Y:S02]  /*15ed0*/  LOP3.LUT R21, R21, 0xff, RZ, 0xc0, !PT ;  /* 0x000000ff15157812 */ /* 0x000fe400078ec0ff */
[----:B------:R-:W-:Y:S02]  /*15ee0*/  SHF.R.U32.HI R40, RZ, 0x10, R11 ;  /* 0x00000010ff287819 */ /* 0x000fe4000001160b */
[----:B------:R-:W-:Y:S02]  /*15ef0*/  PRMT R21, R21, 0x7054, R36 ;  /* 0x0000705415157816 */ /* 0x000fe40000000024 */
[----:B------:R-:W-:Y:S02]  /*15f00*/  SHF.R.U32.HI R36, RZ, 0x10, R9 ;  /* 0x00000010ff247819 */ /* 0x000fe40000011609 */
[----:B------:R-:W-:-:S02]  /*15f10*/  PRMT R37, R20, 0x7054, R37 ;  /* 0x0000705414257816 */ /* 0x000fc40000000025 */
[----:B------:R-:W-:Y:S02]  /*15f20*/  LOP3.LUT R36, R36, 0xff, RZ, 0xc0, !PT ;  /* 0x000000ff24247812 */ /* 0x000fe400078ec0ff */
[----:B------:R-:W-:Y:S02]  /*15f30*/  SHF.R.U32.HI R20, RZ, 0x10, R8 ;  /* 0x00000010ff147819 */ /* 0x000fe40000011608 */
[----:B------:R-:W-:Y:S02]  /*15f40*/  LOP3.LUT R40, R40, 0xff, RZ, 0xc0, !PT ;  /* 0x000000ff28287812 */ /* 0x000fe400078ec0ff */
[----:B------:R-:W-:Y:S02]  /*15f50*/  PRMT R51, R36, 0x7054, R45 ;  /* 0x0000705424337816 */ /* 0x000fe4000000002d */
[----:B------:R-:W-:Y:S02]  /*15f60*/  LOP3.LUT R20, R20, 0xff, RZ, 0xc0, !PT ;  /* 0x000000ff14147812 */ /* 0x000fe400078ec0ff */
[----:B------:R-:W-:-:S02]  /*15f70*/  PRMT R55, R40, 0x7054, R55 ;  /* 0x0000705428377816 */ /* 0x000fc40000000037 */
[----:B------:R-:W-:Y:S02]  /*15f80*/  LOP3.LUT R51, R51, 0xff000000, R9, 0xf8, !PT ;  /* 0xff00000033337812 */ /* 0x000fe400078ef809 */
[----:B------:R-:W-:Y:S02]  /*15f90*/  LOP3.LUT R21, R21, 0xff000000, R29, 0xf8, !PT ;  /* 0xff00000015157812 */ /* 0x000fe400078ef81d */
[----:B------:R-:W-:Y:S02]  /*15fa0*/  PRMT R47, R20, 0x7054, R43 ;  /* 0x00007054142f7816 */ /* 0x000fe4000000002b */
[----:B------:R-:W-:Y:S02]  /*15fb0*/  PRMT R53, R38, 0x7054, R49 ;  /* 0x0000705426357816 */ /* 0x000fe40000000031 */
[----:B------:R-:W-:Y:S02]  /*15fc0*/  LOP3.LUT R55, R55, 0xff000000, R11, 0xf8, !PT ;  /* 0xff00000037377812 */ /* 0x000fe400078ef80b */
[----:B------:R-:W-:-:S02]  /*15fd0*/  LOP3.LUT R20, R39, 0xff000000, R30, 0xf8, !PT ;  /* 0xff00000027147812 */ /* 0x000fc400078ef81e */
[----:B------:R-:W-:Y:S02]  /*15fe0*/  F2FP.F16.E4M3.UNPACK_B R46, R51 ;  /* 0x00000033ff2e723e */ /* 0x000fe400020006ff */
[----:B------:R-:W-:Y:S02]  /*15ff0*/  F2FP.F16.E4M3.UNPACK_B R30, R21 ;  /* 0x00000015ff1e723e */ /* 0x000fe400020006ff */
[----:B------:R-:W-:Y:S01]  /*16000*/  LOP3.LUT R49, R47, 0xff000000, R8, 0xf8, !PT ;  /* 0xff0000002f317812 */ /* 0x000fe200078ef808 */
[----:B------:R-:W-:Y:S01]  /*16010*/  HADD2.F32 R48, -RZ, R46.H0_H0 ;  /* 0x2000002eff307230 */ /* 0x000fe20000004100 */
[----:B0-----:R-:W-:Y:S01]  /*16020*/  F2FP.F16.E4M3.UNPACK_B R11, R25 ;  /* 0x00000019ff0b723e */ /* 0x001fe200020006ff */
[----:B------:R-:W-:Y:S01]  /*16030*/  HADD2.F32 R42, -RZ, R30.H0_H0 ;  /* 0x2000001eff2a7230 */ /* 0x000fe20000004100 */
[----:B------:R-:W-:Y:S01]  /*16040*/  LOP3.LUT R45, R37, 0xff000000, R28, 0xf8, !PT ;  /* 0xff000000252d7812 */ /* 0x000fe200078ef81c */
[----:B------:R-:W-:Y:S01]  /*16050*/  HADD2.F32 R46, -RZ, R46.H1_H1 ;  /* 0x3000002eff2e7230 */ /* 0x000fe20000004100 */
[----:B------:R-:W-:Y:S01]  /*16060*/  LOP3.LUT R8, R53, 0xff000000, R10, 0xf8, !PT ;  /* 0xff00000035087812 */ /* 0x000fe200078ef80a */
[----:B------:R-:W-:Y:S01]  /*16070*/  HADD2.F32 R30, -RZ, R30.H1_H1 ;  /* 0x3000001eff1e7230 */ /* 0x000fe20000004100 */
[----:B------:R-:W-:-:S02]  /*16080*/  F2FP.F16.E4M3.UNPACK_B R10, R5 ;  /* 0x00000005ff0a723e */ /* 0x000fc400020006ff */
[----:B------:R-:W-:Y:S01]  /*16090*/  F2FP.F16.E4M3.UNPACK_B R28, R5.H1 ;  /* 0x00000005ff1c723e */ /* 0x000fe200030006ff */
[--C-:B------:R-:W-:Y:S01]  /*160a0*/  HADD2.F32 R5, -RZ, R11.reuse.H0_H0 ;  /* 0x2000000bff057230 */ /* 0x100fe20000004100 */
[----:B------:R-:W-:Y:S01]  /*160b0*/  LOP3.LUT R43, R41, 0xff000000, R31, 0xf8, !PT ;  /* 0xff000000292b7812 */ /* 0x000fe200078ef81f */
[--C-:B------:R-:W-:Y:S01]  /*160c0*/  HADD2.F32 R9, -RZ, R10.reuse.H0_H0 ;  /* 0x2000000aff097230 */ /* 0x100fe20000004100 */
[-C--:B------:R-:W-:Y:S01]  /*160d0*/  F2FP.F16.E4M3.UNPACK_B R39, R24.reuse ;  /* 0x00000018ff27723e */ /* 0x080fe200020006ff */
[----:B------:R-:W-:Y:S01]  /*160e0*/  HADD2.F32 R11, -RZ, R11.H1_H1 ;  /* 0x3000000bff0b7230 */ /* 0x000fe20000004100 */
[----:B------:R-:W-:Y:S01]  /*160f0*/  F2FP.F16.E4M3.UNPACK_B R40, R24.H1 ;  /* 0x00000018ff28723e */ /* 0x000fe200030006ff */
[C---:B------:R-:W-:Y:S01]  /*16100*/  FMUL.FTZ R24, R5.reuse, R48 ;  /* 0x0000003005187220 */ /* 0x040fe20000410000 */
[-C--:B------:R-:W-:Y:S02]  /*16110*/  F2FP.F16.E4M3.UNPACK_B R38, R27.reuse ;  /* 0x0000001bff26723e */ /* 0x080fe400020006ff */
[----:B------:R-:W-:Y:S01]  /*16120*/  F2FP.F16.E4M3.UNPACK_B R41, R27.H1 ;  /* 0x0000001bff29723e */ /* 0x000fe200030006ff */
[-C--:B------:R-:W-:Y:S01]  /*16130*/  FMUL.FTZ R27, R5, R42.reuse ;  /* 0x0000002a051b7220 */ /* 0x080fe20000410000 */
[----:B------:R-:W-:Y:S01]  /*16140*/  FFMA.FTZ R5, R9, R42, -R24 ;  /* 0x0000002a09057223 */ /* 0x000fe20000010818 */
[----:B------:R-:W-:Y:S01]  /*16150*/  F2FP.F16.E4M3.UNPACK_B R25, R25.H1 ;  /* 0x00000019ff19723e */ /* 0x000fe200030006ff */
[----:B------:R-:W-:-:S02]  /*16160*/  HADD2.F32 R24, -RZ, R10.H1_H1 ;  /* 0x3000000aff187230 */ /* 0x000fc40000004100 */
[----:B------:R-:W-:Y:S01]  /*16170*/  FFMA.FTZ R9, R9, R48, R27 ;  /* 0x0000003009097223 */ /* 0x000fe2000001001b */
[----:B------:R-:W-:Y:S01]  /*16180*/  F2FP.F16.E4M3.UNPACK_B R51, R51.H1 ;  /* 0x00000033ff33723e */ /* 0x000fe200030006ff */
[C---:B------:R-:W-:Y:S01]  /*16190*/  FMUL.FTZ R53, R11.reuse, R46 ;  /* 0x0000002e0b357220 */ /* 0x040fe20000410000 */
[----:B------:R-:W-:Y:S01]  /*161a0*/  F2FP.F16.E4M3.UNPACK_B R27, R21.H1 ;  /* 0x00000015ff1b723e */ /* 0x000fe200030006ff */
[----:B------:R-:W-:Y:S02]  /*161b0*/  HADD2.F32 R10, -RZ, R25.H0_H0 ;  /* 0x20000019ff0a7230 */ /* 0x000fe40000004100 */
[----:B------:R-:W-:Y:S01]  /*161c0*/  FMUL.FTZ R11, R11, R30 ;  /* 0x0000001e0b0b7220 */ /* 0x000fe20000410000 */
[----:B------:R-:W-:Y:S01]  /*161d0*/  HADD2.F32 R47, -RZ, R51.H0_H0 ;  /* 0x20000033ff2f7230 */ /* 0x000fe20000004100 */
[-C--:B------:R-:W-:Y:S01]  /*161e0*/  F2FP.F16.E4M3.UNPACK_B R36, R7.reuse ;  /* 0x00000007ff24723e */ /* 0x080fe200020006ff */
[----:B------:R-:W-:Y:S01]  /*161f0*/  HADD2.F32 R42, -RZ, R27.H0_H0 ;  /* 0x2000001bff2a7230 */ /* 0x000fe20000004100 */
[----:B------:R-:W-:Y:S01]  /*16200*/  F2FP.F16.E4M3.UNPACK_B R37, R7.H1 ;  /* 0x00000007ff25723e */ /* 0x000fe200030006ff */
[----:B------:R-:W-:-:S02]  /*16210*/  HADD2.F32 R21, -RZ, R28.H0_H0 ;  /* 0x2000001cff157230 */ /* 0x000fc40000004100 */
[C---:B------:R-:W-:Y:S01]  /*16220*/  FMUL.FTZ R48, R10.reuse, R47 ;  /* 0x0000002f0a307220 */ /* 0x040fe20000410000 */
[----:B------:R-:W-:Y:S02]  /*16230*/  HADD2.F32 R51, -RZ, R51.H1_H1 ;  /* 0x30000033ff337230 */ /* 0x000fe40000004100 */
[----:B------:R-:W-:Y:S01]  /*16240*/  FMUL.FTZ R50, R10, R42 ;  /* 0x0000002a0a327220 */ /* 0x000fe20000410000 */
        /* <DEDUP_REMOVED lines=9> */
[-C--:B------:R-:W-:Y:S01]  /*162e0*/  F2FP.F16.E4M3.UNPACK_B R31, R4.reuse.H1 ;  /* 0x00000004ff1f723e */ /* 0x080fe200030006ff */
[----:B------:R-:W-:Y:S01]  /*162f0*/  HADD2.F32 R50, -RZ, R48.H0_H0 ;  /* 0x20000030ff327230 */ /* 0x000fe20000004100 */
[----:B------:R-:W-:Y:S01]  /*16300*/  F2FP.F16.E4M3.UNPACK_B R29, R4 ;  /* 0x00000004ff1d723e */ /* 0x000fe200020006ff */
[----:B------:R-:W-:-:S02]  /*16310*/  HADD2.F32 R28, -RZ, R38.H0_H0 ;  /* 0x20000026ff1c7230 */ /* 0x000fc40000004100 */
[C---:B------:R-:W-:Y:S01]  /*16320*/  FMUL.FTZ R53, R25.reuse, R51 ;  /* 0x0000003319357220 */ /* 0x040fe20000410000 */
[----:B------:R-:W-:Y:S01]  /*16330*/  HADD2.F32 R42, -RZ, R27.H1_H1 ;  /* 0x3000001bff2a7230 */ /* 0x000fe20000004100 */
[----:B------:R-:W-:Y:S01]  /*16340*/  F2FP.F16.E4M3.UNPACK_B R4, R6 ;  /* 0x00000006ff04723e */ /* 0x000fe200020006ff */
[----:B------:R-:W-:Y:S02]  /*16350*/  HADD2.F32 R47, -RZ, R46.H0_H0 ;  /* 0x2000002eff2f7230 */ /* 0x000fe40000004100 */
[C---:B------:R-:W-:Y:S01]  /*16360*/  FMUL.FTZ R54, R28.reuse, R50 ;  /* 0x000000321c367220 */ /* 0x040fe20000410000 */
[--C-:B------:R-:W-:Y:S02]  /*16370*/  HADD2.F32 R27, -RZ, R36.reuse.H0_H0 ;  /* 0x20000024ff1b7230 */ /* 0x100fe40000004100 */
[-C--:B------:R-:W-:Y:S01]  /*16380*/  FMUL.FTZ R52, R25, R42.reuse ;  /* 0x0000002a19347220 */ /* 0x080fe20000410000 */
[----:B------:R-:W-:Y:S02]  /*16390*/  HADD2.F32 R36, -RZ, R36.H1_H1 ;  /* 0x30000024ff247230 */ /* 0x000fe40000004100 */
[-C--:B------:R-:W-:Y:S01]  /*163a0*/  FMUL.FTZ R57, R28, R47.reuse ;  /* 0x0000002f1c397220 */ /* 0x080fe20000410000 */
[C---:B------:R-:W-:Y:S01]  /*163b0*/  FFMA.FTZ R28, R30.reuse, R42, -R53 ;  /* 0x0000002a1e1c7223 */ /* 0x040fe20000010835 */
[----:B------:R-:W-:Y:S01]  /*163c0*/  FFMA.FTZ R25, R27, R47, -R54 ;  /* 0x0000002f1b197223 */ /* 0x000fe20000010836 */
[----:B------:R-:W-:Y:S01]  /*163d0*/  FFMA.FTZ R30, R30, R51, R52 ;  /* 0x000000331e1e7223 */ /* 0x000fe20000010034 */
[----:B------:R-:W-:Y:S01]  /*163e0*/  HADD2.F32 R47, -RZ, R46.H1_H1 ;  /* 0x3000002eff2f7230 */ /* 0x000fe20000004100 */
[----:B------:R-:W-:Y:S01]  /*163f0*/  F2FP.F16.E4M3.UNPACK_B R46, R43.H1 ;  /* 0x0000002bff2e723e */ /* 0x000fe200030006ff */
[----:B------:R-:W-:-:S02]  /*16400*/  HADD2.F32 R51, -RZ, R48.H1_H1 ;  /* 0x30000030ff337230 */ /* 0x000fc40000004100 */
[----:B------:R-:W-:Y:S01]  /*16410*/  FFMA.FTZ R27, R27, R50, R57 ;  /* 0x000000321b1b7223 */ /* 0x000fe20000010039 */
[----:B------:R-:W-:Y:S01]  /*16420*/  HADD2.F32 R42, -RZ, R38.H1_H1 ;  /* 0x30000026ff2a7230 */ /* 0x000fe20000004100 */
[----:B------:R-:W-:Y:S01]  /*16430*/  F2FP.F16.E4M3.UNPACK_B R7, R6.H1 ;  /* 0x00000006ff07723e */ /* 0x000fe200030006ff */
        /* <DEDUP_REMOVED lines=8> */
[C---:B------:R-:W-:Y:S01]  /*164c0*/  FFMA.FTZ R54, R36.reuse, R47, -R53 ;  /* 0x0000002f24367223 */ /* 0x040fe20000010835 */
[-C--:B------:R-:W-:Y:S01]  /*164d0*/  FMUL.FTZ R43, R43, R48.reuse ;  /* 0x000000302b2b7220 */ /* 0x080fe20000410000 */
[----:B------:R-:W-:Y:S01]  /*164e0*/  FFMA.FTZ R56, R36, R51, R42 ;  /* 0x0000003324387223 */ /* 0x000fe2000001002a */
[----:B------:R-:W-:Y:S01]  /*164f0*/  F2FP.F16.E4M3.UNPACK_B R47, R49.H1 ;  /* 0x00000031ff2f723e */ /* 0x000fe200030006ff */
[C---:B------:R-:W-:Y:S01]  /*16500*/  FFMA.FTZ R57, R38.reuse, R48, -R57 ;  /* 0x0000003026397223 */ /* 0x040fe20000010839 */
[----:B------:R-:W-:Y:S01]  /*16510*/  F2FP.F16.E4M3.UNPACK_B R42, R45.H1 ;  /* 0x0000002dff2a723e */ /* 0x000fe200030006ff */
[----:B------:R-:W-:Y:S01]  /*16520*/  FFMA.FTZ R58, R38, R50, R43 ;  /* 0x00000032263a7223 */ /* 0x000fe2000001002b */
[----:B------:R-:W-:Y:S01]  /*16530*/  HADD2.F32 R46, -RZ, R46.H1_H1 ;  /* 0x3000002eff2e7230 */ /* 0x000fe20000004100 */
[----:B------:R-:W-:Y:S01]  /*16540*/  F2FP.F16.E4M3.UNPACK_B R49, R49 ;  /* 0x00000031ff31723e */ /* 0x000fe200020006ff */
[----:B------:R-:W-:Y:S01]  /*16550*/  HADD2.F32 R48, -RZ, R55.H1_H1 ;  /* 0x30000037ff307230 */ /* 0x000fe20000004100 */
[----:B------:R-:W-:Y:S01]  /*16560*/  F2FP.F16.E4M3.UNPACK_B R45, R45 ;  /* 0x0000002dff2d723e */ /* 0x000fe200020006ff */
[----:B------:R-:W-:Y:S01]  /*16570*/  HADD2.F32 R41, -RZ, R41.H1_H1 ;  /* 0x30000029ff297230 */ /* 0x000fe20000004100 */
[----:B------:R-:W-:Y:S01]  /*16580*/  F2FP.F16.E4M3.UNPACK_B R26, R26.H1 ;  /* 0x0000001aff1a723e */ /* 0x000fe200030006ff */
[----:B------:R-:W-:Y:S01]  /*16590*/  HADD2.F32 R51, -RZ, R47.H0_H0 ;  /* 0x2000002fff337230 */ /* 0x000fe20000004100 */
[----:B------:R-:W-:Y:S01]  /*165a0*/  F2FP.SATFINITE.E4M3.F32.PACK_AB_MERGE_C R11, R28, R11, RZ ;  /* 0x0000000b1c0b723e */ /* 0x000fe200048070ff */
[----:B------:R-:W-:-:S02]  /*165b0*/  HADD2.F32 R38, -RZ, R40.H0_H0 ;  /* 0x20000028ff267230 */ /* 0x000fc40000004100 */
        /* <DEDUP_REMOVED lines=9> */
[----:B------:R-:W-:Y:S02]  /*16650*/  HADD2.F32 R40, -RZ, R40.H1_H1 ;  /* 0x30000028ff287230 */ /* 0x000fe40000004100 */
[----:B------:R-:W-:Y:S01]  /*16660*/  FFMA.FTZ R55, R37, R48, R53 ;  /* 0x0000003025377223 */ /* 0x000fe20000010035 */
[----:B------:R-:W-:Y:S02]  /*16670*/  HADD2.F32 R42, -RZ, R42.H1_H1 ;  /* 0x3000002aff2a7230 */ /* 0x000fe40000004100 */
[C---:B------:R-:W-:Y:S01]  /*16680*/  FFMA.FTZ R50, R36.reuse, R43, -R41 ;  /* 0x0000002b24327223 */ /* 0x040fe20000010829 */
[----:B------:R-:W-:Y:S01]  /*16690*/  FFMA.FTZ R51, R36, R51, R38 ;  /* 0x0000003324337223 */ /* 0x000fe20000010026 */
[----:B------:R-:W-:Y:S02]  /*166a0*/  HADD2.F32 R31, -RZ, R31.H1_H1 ;  /* 0x3000001fff1f7230 */ /* 0x000fe40000004100 */
[C---:B------:R-:W-:Y:S01]  /*166b0*/  FMUL.FTZ R46, R40.reuse, R47 ;  /* 0x0000002f282e7220 */ /* 0x040fe20000410000 */
[----:B------:R-:W-:Y:S01]  /*166c0*/  FMUL.FTZ R40, R40, R42 ;  /* 0x0000002a28287220 */ /* 0x000fe20000410000 */
[----:B------:R-:W-:Y:S01]  /*166d0*/  HADD2.F32 R38, -RZ, R49.H0_H0 ;  /* 0x20000031ff267230 */ /* 0x000fe20000004100 */
[----:B------:R-:W-:Y:S01]  /*166e0*/  F2FP.F16.E4M3.UNPACK_B R41, R8.H1 ;  /* 0x00000008ff29723e */ /* 0x000fe200030006ff */
[----:B------:R-:W-:-:S02]  /*166f0*/  HADD2.F32 R36, -RZ, R39.H0_H0 ;  /* 0x20000027ff247230 */ /* 0x000fc40000004100 */
[C---:B------:R-:W-:Y:S01]  /*16700*/  FFMA.FTZ R53, R31.reuse, R42, -R46 ;  /* 0x0000002a1f357223 */ /* 0x040fe2000001082e */
[----:B------:R-:W-:Y:S02]  /*16710*/  HADD2.F32 R37, -RZ, R45.H0_H0 ;  /* 0x2000002dff257230 */ /* 0x000fe40000004100 */
[----:B------:R-:W-:Y:S01]  /*16720*/  FFMA.FTZ R52, R31, R47, R40 ;  /* 0x0000002f1f347223 */ /* 0x000fe20000010028 */
        /* <DEDUP_REMOVED lines=24> */
[----:B------:R-:W-:Y:S01]  /*168b0*/  HADD2.F32 R37, -RZ, R37.H1_H1 ;  /* 0x30000025ff257230 */ /* 0x000fe20000004100 */
[----:B------:R-:W-:Y:S01]  /*168c0*/  F2FP.F16.E4M3.UNPACK_B R8, R8 ;  /* 0x00000008ff08723e */ /* 0x000fe200020006ff */
[----:B------:R-:W-:-:S02]  /*168d0*/  HADD2.F32 R7, -RZ, R7.H1_H1 ;  /* 0x30000007ff077230 */ /* 0x000fc40000004100 */
[C---:B------:R-:W-:Y:S01]  /*168e0*/  FMUL.FTZ R36, R26.reuse, R41 ;  /* 0x000000291a247220 */ /* 0x040fe20000410000 */
[----:B------:R-:W-:Y:S01]  /*168f0*/  FFMA.FTZ R48, R29, R38, R48 ;  /* 0x000000261d307223 */ /* 0x000fe20000010030 */
[-C--:B------:R-:W-:Y:S01]  /*16900*/  FMUL.FTZ R26, R26, R37.reuse ;  /* 0x000000251a1a7220 */ /* 0x080fe20000410000 */
[----:B------:R-:W-:Y:S02]  /*16910*/  HADD2.F32 R29, -RZ, R20.H1_H1 ;  /* 0x30000014ff1d7230 */ /* 0x000fe40000004100 */
        /* <DEDUP_REMOVED lines=10> */
[----:B------:R-:W-:Y:S01]  /*169c0*/  F2FP.SATFINITE.E4M3.F32.PACK_AB_MERGE_C R47, R47, R48, RZ ;  /* 0x000000302f2f723e */ /* 0x000fe200048070ff */
        /* <DEDUP_REMOVED lines=17> */
[----:B------:R-:W-:Y:S02]  /*16ae0*/  F2FP.SATFINITE.E4M3.F32.PACK_AB_MERGE_C R9, R24, R9, R21 ;  /* 0x000000091809723e */ /* 0x000fe40004807015 */
[----:B------:R-:W-:Y:S01]  /*16af0*/  F2FP.SATFINITE.E4M3.F32.PACK_AB_MERGE_C R11, R56, R27, R55 ;  /* 0x0000001b380b723e */ /* 0x000fe20004807037 */
[----:B------:R3:W-:Y:S01]  /*16b00*/  STS.128 [R59+0x14400], R4 ;  /* 0x014400043b007388 */ /* 0x0007e20000000c00 */
[----:B------:R-:W-:Y:S02]  /*16b10*/  F2FP.SATFINITE.E4M3.F32.PACK_AB_MERGE_C R8, R43, R46, R8 ;  /* 0x0000002e2b08723e */ /* 0x000fe40004807008 */
[----:B------:R-:W-:-:S05]  /*16b20*/  F2FP.SATFINITE.E4M3.F32.PACK_AB_MERGE_C R10, R31, R20, R47 ;  /* 0x000000141f0a723e */ /* 0x000fca000480702f */
[----:B------:R3:W-:Y:S02]  /*16b30*/  STS.128 [R0+0x14400], R8 ;  /* 0x0144000800007388 */ /* 0x0007e40000000c00 */
.L_x_2399:
[----:B------:R-:W-:Y:S05]  /*16b40*/  BSYNC B1 ;  /* 0x0000000000017941 */ /* 0x000fea0003800000 */
.L_x_2398:
[----:B------:R-:W-:Y:S05]  /*16b50*/  @P2 BRA `(.L_x_2380) ;  /* 0x0000000c00e02947 */ /* 0x000fea0003800000 */
[----:B-1-3--:R-:W3:Y:S04]  /*16b60*/  LDL R0, [R1+0x18] ;  /* 0x0000180001007983 */ /* 0x00aee80000100800 */
[----:B0-----:R-:W4:Y:S01]  /*16b70*/  LDL R47, [R1+0x5c] ;  /* 0x00005c00012f7983 */ /* 0x001f220000100800 */
[----:B-----5:R-:W-:Y:S02]  /*16b80*/  SHF.R.U32.HI R4, RZ, 0x8, R32 ;  /* 0x00000008ff047819 */ /* 0x020fe40000011620 */
[----:B------:R-:W-:Y:S02]  /*16b90*/  SHF.R.U32.HI R8, RZ, 0x8, R34 ;  /* 0x00000008ff087819 */ /* 0x000fe40000011622 */
[----:B------:R-:W-:Y:S02]  /*16ba0*/  LOP3.LUT R5, R4, 0xff, RZ, 0xc0, !PT ;  /* 0x000000ff04057812 */ /* 0x000fe400078ec0ff */
[----:B------:R-:W-:-:S02]  /*16bb0*/  LOP3.LUT R4, R34, 0xff, RZ, 0xc0, !PT ;  /* 0x000000ff22047812 */ /* 0x000fc400078ec0ff */
[----:B------:R-:W-:Y:S02]  /*16bc0*/  LOP3.LUT R9, R8, 0xff, RZ, 0xc0, !PT ;  /* 0x000000ff08097812 */ /* 0x000fe400078ec0ff */
[----:B------:R-:W-:Y:S02]  /*16bd0*/  SHF.R.U32.HI R7, RZ, 0x8, R33 ;  /* 0x00000008ff077819 */ /* 0x000fe40000011621 */
[----:B------:R-:W-:Y:S02]  /*16be0*/  PRMT R25, R9, 0x7604, R4 ;  /* 0x0000760409197816 */ /* 0x000fe40000000004 */
[----:B------:R-:W-:Y:S02]  /*16bf0*/  LOP3.LUT R6, R33, 0xff, RZ, 0xc0, !PT ;  /* 0x000000ff21067812 */ /* 0x000fe400078ec0ff */
[----:B------:R-:W-:Y:S02]  /*16c00*/  LOP3.LUT R7, R7, 0xff, RZ, 0xc0, !PT ;  /* 0x000000ff07077812 */ /* 0x000fe400078ec0ff */
[----:B------:R-:W-:-:S02]  /*16c10*/  SHF.R.U32.HI R8, RZ, 0x8, R12 ;  /* 0x00000008ff087819 */ /* 0x000fc4000001160c */
[----:B------:R-:W-:Y:S02]  /*16c20*/  PRMT R20, R7, 0x7604, R6 ;  /* 0x0000760407147816 */ /* 0x000fe40000000006 */
[----:B------:R-:W-:Y:S02]  /*16c30*/  LOP3.LUT R7, R12, 0xff, RZ, 0xc0, !PT ;  /* 0x000000ff0c077812 */ /* 0x000fe400078ec0ff */
[----:B------:R-:W-:Y:S02]  /*16c40*/  LOP3.LUT R8, R8, 0xff, RZ, 0xc0, !PT ;  /* 0x000000ff08087812 */ /* 0x000fe400078ec0ff */
[----:B------:R-:W-:Y:S02]  /*16c50*/  SHF.R.U32.HI R6, RZ, 0x8, R35 ;  /* 0x00000008ff067819 */ /* 0x000fe40000011623 */
[----:B------:R-:W-:Y:S02]  /*16c60*/  PRMT R29, R8, 0x7604, R7 ;  /* 0x00007604081d7816 */ /* 0x000fe40000000007 */
[----:B------:R-:W-:-:S02]  /*16c70*/  SHF.R.U32.HI R8, RZ, 0x8, R13 ;  /* 0x00000008ff087819 */ /* 0x000fc4000001160d */
[----:B------:R-:W-:Y:S02]  /*16c80*/  LOP3.LUT R6, R6, 0xff, RZ, 0xc0, !PT ;  /* 0x000000ff06067812 */ /* 0x000fe400078ec0ff */
[----:B------:R-:W-:Y:S02]  /*16c90*/  SHF.R.U32.HI R31, RZ, 0x8, R15 ;  /* 0x00000008ff1f7819 */ /* 0x000fe4000001160f */
[----:B------:R-:W-:Y:S02]  /*16ca0*/  LOP3.LUT R30, R15, 0xff, RZ, 0xc0, !PT ;  /* 0x000000ff0f1e7812 */ /* 0x000fe400078ec0ff */
[----:B------:R-:W-:Y:S02]  /*16cb0*/  LOP3.LUT R31, R31, 0xff, RZ, 0xc0, !PT ;  /* 0x000000ff1f1f7812 */ /* 0x000fe400078ec0ff */
[----:B------:R-:W-:Y:S02]  /*16cc0*/  LOP3.LUT R26, R13, 0xff, RZ, 0xc0, !PT ;  /* 0x000000ff0d1a7812 */ /* 0x000fe400078ec0ff */
[----:B------:R-:W-:-:S02]  /*16cd0*/  PRMT R30, R31, 0x7604, R30 ;  /* 0x000076041f1e7816 */ /* 0x000fc4000000001e */
[----:B------:R-:W-:Y:S02]  /*16ce0*/  SHF.R.U32.HI R31, RZ, 0x10, R13 ;  /* 0x00000010ff1f7819 */ /* 0x000fe4000001160d */
[----:B------:R-:W-:Y:S02]  /*16cf0*/  SHF.R.U32.HI R28, RZ, 0x8, R14 ;  /* 0x00000008ff1c7819 */ /* 0x000fe4000001160e */
[----:B------:R-:W-:Y:S01]  /*16d00*/  LOP3.LUT R27, R14, 0xff, RZ, 0xc0, !PT ;  /* 0x000000ff0e1b7812 */ /* 0x000fe200078ec0ff */
[----:B------:R-:W-:Y:S01]  /*16d10*/  IMAD.U32 R31, R31, 0x10000, RZ ;  /* 0x000100001f1f7824 */ /* 0x000fe200078e00ff */
[----:B------:R-:W-:Y:S02]  /*16d20*/  LOP3.LUT R28, R28, 0xff, RZ, 0xc0, !PT ;  /* 0x000000ff1c1c7812 */ /* 0x000fe400078ec0ff */
[----:B------:R-:W-:Y:S02]  /*16d30*/  SHF.R.U32.HI R39, RZ, 0x10, R15 ;  /* 0x00000010ff277819 */ /* 0x000fe4000001160f */
[----:B------:R-:W-:-:S02]  /*16d40*/  PRMT R37, R28, 0x7604, R27 ;  /* 0x000076041c257816 */ /* 0x000fc4000000001b */
[----:B------:R-:W-:Y:S02]  /*16d50*/  SHF.R.U32.HI R27, RZ, 0x10, R35 ;  /* 0x00000010ff1b7819 */ /* 0x000fe40000011623 */
[----:B------:R-:W-:Y:S02]  /*16d60*/  LOP3.LUT R25, R25, 0xff0000, R34, 0xf8, !PT ;  /* 0x00ff000019197812 */ /* 0x000fe400078ef822 */
[----:B------:R-:W-:Y:S01]  /*16d70*/  SHF.L.U32 R39, R39, 0x10, RZ ;  /* 0x0000001027277819 */ /* 0x000fe200000006ff */
[----:B------:R-:W-:Y:S01]  /*16d80*/  IMAD.U32 R27, R27, 0x10000, RZ ;  /* 0x000100001b1b7824 */ /* 0x000fe200078e00ff */
[--C-:B------:R-:W-:Y:S02]  /*16d90*/  LOP3.LUT R29, R29, 0xff0000, R12.reuse, 0xf8, !PT ;  /* 0x00ff00001d1d7812 */ /* 0x100fe400078ef80c */
[----:B------:R-:W-:Y:S02]  /*16da0*/  LOP3.LUT R41, R30, 0xff0000, R39, 0xf8, !PT ;  /* 0x00ff00001e297812 */ /* 0x000fe400078ef827 */
[----:B------:R-:W-:-:S02]  /*16db0*/  LOP3.LUT R39, R29, 0xff000000, R12, 0xf8, !PT ;  /* 0xff0000001d277812 */ /* 0x000fc400078ef80c */
[----:B------:R-:W-:Y:S02]  /*16dc0*/  LOP3.LUT R41, R41, 0xff000000, R15, 0xf8, !PT ;  /* 0xff00000029297812 */ /* 0x000fe400078ef80f */
[----:B---3--:R-:W-:Y:S02]  /*16dd0*/  LEA.HI R3, R3, R0, RZ, 0x1c ;  /* 0x0000000003037211 */ /* 0x008fe400078fe0ff */
[----:B------:R-:W-:-:S04]  /*16de0*/  LOP3.LUT R0, R32, 0xff, RZ, 0xc0, !PT ;  /* 0x000000ff20007812 */ /* 0x000fc800078ec0ff */
[----:B--2---:R-:W-:Y:S02]  /*16df0*/  PRMT R21, R5, 0x7604, R0 ;  /* 0x0000760405157816 */ /* 0x004fe40000000000 */
[----:B------:R-:W-:Y:S02]  /*16e00*/  SHF.R.S32.HI R0, RZ, 0x1f, R3 ;  /* 0x0000001fff007819 */ /* 0x000fe40000011403 */
[----:B------:R-:W-:Y:S02]  /*16e10*/  LOP3.LUT R5, R35, 0xff, RZ, 0xc0, !PT ;  /* 0x000000ff23057812 */ /* 0x000fe400078ec0ff */
[----:B------:R-:W-:Y:S01]  /*16e20*/  LEA.HI R4, R0, R3, RZ, 0x2 ;  /* 0x0000000300047211 */ /* 0x000fe200078f10ff */
[----:B------:R-:W-:Y:S01]  /*16e30*/  IMAD.SHL.U32 R3, R3, 0x10, RZ ;  /* 0x0000001003037824 */ /* 0x000fe200078e00ff */
[----:B------:R-:W-:Y:S02]  /*16e40*/  PRMT R24, R6, 0x7604, R5 ;  /* 0x0000760406187816 */ /* 0x000fe40000000005 */
[----:B------:R-:W-:-:S02]  /*16e50*/  SHF.L.U32 R4, R4, 0xb, RZ ;  /* 0x0000000b04047819 */ /* 0x000fc400000006ff */
[----:B------:R-:W-:Y:S02]  /*16e60*/  LOP3.LUT R0, R198, 0x30, R3, 0xf8, !PT ;  /* 0x00000030c6007812 */ /* 0x000fe400078ef803 */
[----:B------:R-:W-:Y:S02]  /*16e70*/  LOP3.LUT R3, R4, 0xffffe000, RZ, 0xc0, !PT ;  /* 0xffffe00004037812 */ /* 0x000fe400078ec0ff */
[----:B------:R-:W-:Y:S01]  /*16e80*/  LOP3.LUT R0, R0, R199, RZ, 0x3c, !PT ;  /* 0x000000c700007212 */ /* 0x000fe200078e3cff */
[----:B----4-:R-:W0:Y:S01]  /*16e90*/  LDS.128 R4, [R47+0x14400] ;  /* 0x014400002f047984 */ /* 0x010e220000000c00 */
[--C-:B------:R-:W-:Y:S02]  /*16ea0*/  LOP3.LUT R21, R21, 0xff0000, R32.reuse, 0xf8, !PT ;  /* 0x00ff000015157812 */ /* 0x100fe400078ef820 */
[----:B------:R-:W-:Y:S02]  /*16eb0*/  IADD3 R3, R0, R200, R3 ;  /* 0x000000c800037210 */ /* 0x000fe40007ffe003 */
        /* <DEDUP_REMOVED lines=8> */
[----:B------:R-:W-:-:S02]  /*16f40*/  LOP3.LUT R31, R26, 0xff0000, R31, 0xf8, !PT ;  /* 0x00ff00001a1f7812 */ /* 0x000fc400078ef81f */
[----:B------:R-:W-:Y:S01]  /*16f50*/  LOP3.LUT R35, R27, 0xff000000, R35, 0xf8, !PT ;  /* 0xff0000001b237812 */ /* 0x000fe200078ef823 */
[----:B------:R-:W-:Y:S01]  /*16f60*/  IMAD.U32 R3, R3, 0x10000, RZ ;  /* 0x0001000003037824 */ /* 0x000fe200078e00ff */
[----:B------:R-:W-:Y:S02]  /*16f70*/  LOP3.LUT R37, R31, 0xff000000, R13, 0xf8, !PT ;  /* 0xff0000001f257812 */ /* 0x000fe400078ef80d */
[----:B------:R-:W-:Y:S02]  /*16f80*/  LOP3.LUT R12, R21, 0xff000000, R14, 0xf8, !PT ;  /* 0xff000000150c7812 */ /* 0x000fe400078ef80e */
[----:B------:R-:W-:Y:S02]  /*16f90*/  LOP3.LUT R3, R20, 0xff0000, R3, 0xf8, !PT ;  /* 0x00ff000014037812 */ /* 0x000fe400078ef803 */
[----:B------:R-:W-:Y:S02]  /*16fa0*/  F2FP.F16.E4M3.UNPACK_B R40, R37 ;  /* 0x00000025ff28723e */ /* 0x000fe400020006ff */
[----:B------:R-:W-:-:S02]  /*16fb0*/  LOP3.LUT R33, R3, 0xff000000, R33, 0xf8, !PT ;  /* 0xff00000003217812 */ /* 0x000fc400078ef821 */
[----:B------:R-:W-:Y:S01]  /*16fc0*/  LOP3.LUT R3, R25, 0xff000000, R34, 0xf8, !PT ;  /* 0xff00000019037812 */ /* 0x000fe200078ef822 */
[--C-:B------:R-:W-:Y:S01]  /*16fd0*/  HADD2.F32 R42, -RZ, R40.reuse.H0_H0 ;  /* 0x20000028ff2a7230 */ /* 0x100fe20000004100 */
[----:B------:R-:W-:Y:S01]  /*16fe0*/  F2FP.F16.E4M3.UNPACK_B R34, R33 ;  /* 0x00000021ff22723e */ /* 0x000fe200020006ff */
[----:B------:R-:W-:Y:S01]  /*16ff0*/  HADD2.F32 R40, -RZ, R40.H1_H1 ;  /* 0x30000028ff287230 */ /* 0x000fe20000004100 */
[----:B------:R-:W-:Y:S02]  /*17000*/  F2FP.F16.E4M3.UNPACK_B R37, R37.H1 ;  /* 0x00000025ff25723e */ /* 0x000fe400030006ff */
[----:B------:R-:W-:Y:S01]  /*17010*/  F2FP.F16.E4M3.UNPACK_B R33, R33.H1 ;  /* 0x00000021ff21723e */ /* 0x000fe200030006ff */
[--C-:B------:R-:W-:Y:S01]  /*17020*/  HADD2.F32 R38, -RZ, R34.reuse.H0_H0 ;  /* 0x20000022ff267230 */ /* 0x100fe20000004100 */
[-C--:B0-----:R-:W-:Y:S01]  /*17030*/  F2FP.F16.E4M3.UNPACK_B R13, R5.reuse ;  /* 0x00000005ff0d723e */ /* 0x081fe200020006ff */
[----:B------:R-:W-:Y:S01]  /*17040*/  HADD2.F32 R34, -RZ, R34.H1_H1 ;  /* 0x30000022ff227230 */ /* 0x000fe20000004100 */
[----:B------:R-:W-:-:S02]  /*17050*/  F2FP.F16.E4M3.UNPACK_B R20, R5.H1 ;  /* 0x00000005ff14723e */ /* 0x000fc400030006ff */
[-C--:B------:R-:W-:Y:S01]  /*17060*/  F2FP.F16.E4M3.UNPACK_B R24, R7.reuse ;  /* 0x00000007ff18723e */ /* 0x080fe200020006ff */
[--C-:B------:R-:W-:Y:S01]  /*17070*/  HADD2.F32 R21, -RZ, R13.reuse.H0_H0 ;  /* 0x2000000dff157230 */ /* 0x100fe20000004100 */
[----:B------:R-:W-:Y:S01]  /*17080*/  F2FP.F16.E4M3.UNPACK_B R25, R7.H1 ;  /* 0x00000007ff19723e */ /* 0x000fe200030006ff */
[----:B------:R-:W-:Y:S01]  /*17090*/  HADD2.F32 R13, -RZ, R13.H1_H1 ;  /* 0x3000000dff0d7230 */ /* 0x000fe20000004100 */
[-C--:B------:R-:W-:Y:S02]  /*170a0*/  F2FP.F16.E4M3.UNPACK_B R14, R4.reuse ;  /* 0x00000004ff0e723e */ /* 0x080fe400020006ff */
[----:B------:R-:W-:Y:S02]  /*170b0*/  F2FP.F16.E4M3.UNPACK_B R15, R4.H1 ;  /* 0x00000004ff0f723e */ /* 0x000fe400030006ff */
[----:B------:R-:W-:Y:S02]  /*170c0*/  F2FP.F16.E4M3.UNPACK_B R4, R6 ;  /* 0x00000006ff04723e */ /* 0x000fe400020006ff */
[----:B-1----:R-:W-:-:S02]  /*170d0*/  F2FP.F16.E4M3.UNPACK_B R28, R9 ;  /* 0x00000009ff1c723e */ /* 0x002fc400020006ff */
[-C--:B------:R-:W-:Y:S02]  /*170e0*/  F2FP.F16.E4M3.UNPACK_B R26, R8.reuse ;  /* 0x00000008ff1a723e */ /* 0x080fe400020006ff */
[----:B------:R-:W-:Y:S01]  /*170f0*/  F2FP.F16.E4M3.UNPACK_B R27, R8.H1 ;  /* 0x00000008ff1b723e */ /* 0x000fe200030006ff */
[--C-:B------:R-:W-:Y:S01]  /*17100*/  HADD2.F32 R5, -RZ, R28.reuse.H0_H0 ;  /* 0x2000001cff057230 */ /* 0x100fe20000004100 */
[----:B------:R-:W-:Y:S01]  /*17110*/  F2FP.F16.E4M3.UNPACK_B R29, R9.H1 ;  /* 0x00000009ff1d723e */ /* 0x000fe200030006ff */
[----:B------:R-:W-:Y:S01]  /*17120*/  HADD2.F32 R28, -RZ, R28.H1_H1 ;  /* 0x3000001cff1c7230 */ /* 0x000fe20000004100 */
[-C--:B------:R-:W-:Y:S02]  /*17130*/  F2FP.F16.E4M3.UNPACK_B R31, R11.reuse ;  /* 0x0000000bff1f723e */ /* 0x080fe400020006ff */
[C---:B------:R-:W-:Y:S01]  /*17140*/  FMUL.FTZ R8, R5.reuse, R42 ;  /* 0x0000002a05087220 */ /* 0x040fe20000410000 */
[----:B------:R-:W-:Y:S01]  /*17150*/  FMUL.FTZ R9, R5, R38 ;  /* 0x0000002605097220 */ /* 0x000fe20000410000 */
[----:B------:R-:W-:Y:S01]  /*17160*/  F2FP.F16.E4M3.UNPACK_B R32, R11.H1 ;  /* 0x0000000bff20723e */ /* 0x000fe200030006ff */
[----:B------:R-:W-:-:S02]  /*17170*/  HADD2.F32 R11, -RZ, R33.H0_H0 ;  /* 0x20000021ff0b7230 */ /* 0x000fc40000004100 */
[C---:B------:R-:W-:Y:S01]  /*17180*/  FFMA.FTZ R5, R21.reuse, R38, -R8 ;  /* 0x0000002615057223 */ /* 0x040fe20000010808 */
[----:B------:R-:W-:Y:S01]  /*17190*/  F2FP.F16.E4M3.UNPACK_B R7, R6.H1 ;  /* 0x00000006ff07723e */ /* 0x000fe200030006ff */
[----:B------:R-:W-:Y:S01]  /*171a0*/  HADD2.F32 R38, -RZ, R37.H0_H0 ;  /* 0x20000025ff267230 */ /* 0x000fe20000004100 */
[-C--:B------:R-:W-:Y:S01]  /*171b0*/  F2FP.F16.E4M3.UNPACK_B R6, R10.reuse ;  /* 0x0000000aff06723e */ /* 0x080fe200020006ff */
[----:B------:R-:W-:Y:S01]  /*171c0*/  HADD2.F32 R8, -RZ, R29.H0_H0 ;  /* 0x2000001dff087230 */ /* 0x000fe20000004100 */
[----:B------:R-:W-:Y:S01]  /*171d0*/  F2FP.F16.E4M3.UNPACK_B R30, R10.H1 ;  /* 0x0000000aff1e723e */ /* 0x000fe200030006ff */
        /* <DEDUP_REMOVED lines=20> */
[----:B------:R-:W-:Y:S02]  /*17320*/  HADD2.F32 R33, -RZ, R33.H1_H1 ;  /* 0x30000021ff217230 */ /* 0x000fe40000004100 */
[C---:B------:R-:W-:Y:S01]  /*17330*/  FMUL.FTZ R50, R28.reuse, R42 ;  /* 0x0000002a1c327220 */ /* 0x040fe20000410000 */
[----:B------:R-:W-:Y:S02]  /*17340*/  HADD2.F32 R21, -RZ, R24.H0_H0 ;  /* 0x20000018ff157230 */ /* 0x000fe40000004100 */
[----:B------:R-:W-:Y:S01]  /*17350*/  FMUL.FTZ R45, R28, R37 ;  /* 0x000000251c2d7220 */ /* 0x000fe20000410000 */
[----:B------:R-:W-:Y:S02]  /*17360*/  HADD2.F32 R20, -RZ, R20.H1_H1 ;  /* 0x30000014ff147230 */ /* 0x000fe40000004100 */
[----:B------:R-:W-:Y:S01]  /*17370*/  FMUL.FTZ R29, R29, R33 ;  /* 0x000000211d1d7220 */ /* 0x000fe20000410000 */
[----:B------:R-:W-:-:S02]  /*17380*/  HADD2.F32 R28, -RZ, R35.H0_H0 ;  /* 0x20000023ff1c7230 */ /* 0x000fc40000004100 */
[C---:B------:R-:W-:Y:S01]  /*17390*/  FFMA.FTZ R50, R21.reuse, R37, -R50 ;  /* 0x0000002515327223 */ /* 0x040fe20000010832 */
[----:B------:R-:W-:Y:S01]  /*173a0*/  FFMA.FTZ R45, R21, R42, R45 ;  /* 0x0000002a152d7223 */ /* 0x000fe2000001002d */
[----:B------:R-:W-:Y:S02]  /*173b0*/  HADD2.F32 R21, -RZ, R32.H0_H0 ;  /* 0x20000020ff157230 */ /* 0x000fe40000004100 */
[C---:B------:R-:W-:Y:S01]  /*173c0*/  FFMA.FTZ R46, R20.reuse, R33, -R43 ;  /* 0x00000021142e7223 */ /* 0x040fe2000001082b */
[----:B------:R-:W-:Y:S01]  /*173d0*/  FFMA.FTZ R48, R20, R38, R29 ;  /* 0x0000002614307223 */ /* 0x000fe2000001001d */
[----:B------:R-:W-:Y:S02]  /*173e0*/  HADD2.F32 R40, -RZ, R40.H1_H1 ;  /* 0x30000028ff287230 */ /* 0x000fe40000004100 */
[----:B------:R-:W-:Y:S02]  /*173f0*/  HADD2.F32 R31, -RZ, R31.H1_H1 ;  /* 0x3000001fff1f7230 */ /* 0x000fe40000004100 */
[----:B------:R-:W-:Y:S01]  /*17400*/  FMUL.FTZ R38, R21, R28 ;  /* 0x0000001c15267220 */ /* 0x000fe20000410000 */
[----:B------:R-:W-:Y:S01]  /*17410*/  HADD2.F32 R34, -RZ, R34.H1_H1 ;  /* 0x30000022ff227230 */ /* 0x000fe20000004100 */
[----:B------:R-:W-:Y:S01]  /*17420*/  F2FP.SATFINITE.E4M3.F32.PACK_AB_MERGE_C R11, R46, R11, RZ ;  /* 0x0000000b2e0b723e */ /* 0x000fe200048070ff */
[----:B------:R-:W-:-:S02]  /*17430*/  HADD2.F32 R29, -RZ, R41.H0_H0 ;  /* 0x20000029ff1d7230 */ /* 0x000fc40000004100 */
[C---:B------:R-:W-:Y:S01]  /*17440*/  FMUL.FTZ R33, R31.reuse, R40 ;  /* 0x000000281f217220 */ /* 0x040fe20000410000 */
[----:B------:R-:W-:Y:S02]  /*17450*/  HADD2.F32 R20, -RZ, R25.H0_H0 ;  /* 0x20000019ff147230 */ /* 0x000fe40000004100 */
[-C--:B------:R-:W-:Y:S01]  /*17460*/  FMUL.FTZ R31, R31, R34.reuse ;  /* 0x000000221f1f7220 */ /* 0x080fe20000410000 */
[----:B------:R-:W-:Y:S02]  /*17470*/  HADD2.F32 R24, -RZ, R24.H1_H1 ;  /* 0x30000018ff187230 */ /* 0x000fe40000004100 */
[-C--:B------:R-:W-:Y:S01]  /*17480*/  FMUL.FTZ R43, R21, R29.reuse ;  /* 0x0000001d152b7220 */ /* 0x080fe20000410000 */
[----:B------:R-:W-:Y:S02]  /*17490*/  HADD2.F32 R21, -RZ, R27.H0_H0 ;  /* 0x2000001bff157230 */ /* 0x000fe40000004100 */
        /* <DEDUP_REMOVED lines=15> */
[----:B------:R-:W-:Y:S01]  /*17590*/  F2FP.SATFINITE.E4M3.F32.PACK_AB_MERGE_C R5, R8, R5, R11 ;  /* 0x000000050805723e */ /* 0x000fe2000480700b */
        /* <DEDUP_REMOVED lines=59> */
[----:B------:R-:W-:Y:S01]  /*17950*/  HADD2.F32 R20, -RZ, R14.H0_H0 ;  /* 0x2000000eff147230 */ /* 0x000fe20000004100 */
[----:B------:R-:W-:Y:S01]  /*17960*/  F2FP.SATFINITE.E4M3.F32.PACK_AB_MERGE_C R29, R32, R29, RZ ;  /* 0x0000001d201d723e */ /* 0x000fe200048070ff */
[--C-:B------:R-:W-:Y:S01]  /*17970*/  HADD2.F32 R12, -RZ, R3.reuse.H0_H0 ;  /* 0x20000003ff0c7230 */ /* 0x100fe20000004100 */
[----:B------:R-:W-:Y:S01]  /*17980*/  F2FP.SATFINITE.E4M3.F32.PACK_AB_MERGE_C R30, R35, R30, RZ ;  /* 0x0000001e231e723e */ /* 0x000fe200048070ff */
[----:B------:R-:W-:-:S02]  /*17990*/  HADD2.F32 R15, -RZ, R3.H1_H1 ;  /* 0x30000003ff0f7230 */ /* 0x000fc40000004100 */
[----:B------:R-:W-:Y:S02]  /*179a0*/  HADD2.F32 R21, -RZ, R14.H1_H1 ;  /* 0x3000000eff157230 */ /* 0x000fe40000004100 */
        /* <DEDUP_REMOVED lines=19> */
.L_x_2380:
[----:B------:R-:W-:Y:S05]  /*17ae0*/  BSYNC B0 ;  /* 0x0000000000007941 */ /* 0x000fea0003800000 */
.L_x_2373:
        /* <DEDUP_REMOVED lines=8> */
.L_x_2371:
[----:B0--3--:R-:W-:-:S05]  /*17b70*/  IMAD.U32 R0, RZ, RZ, UR53 ;  /* 0x00000035ff007e24 */ /* 0x009fca000f8e00ff */
[----:B------:R-:W-:-:S13]  /*17b80*/  ISETP.NE.AND P1, PT, R0, 0x3, PT ;  /* 0x000000030000780c */ /* 0x000fda0003f25270 */
[----:B------:R-:W-:Y:S05]  /*17b90*/  @!P1 BRA `(.L_x_2400) ;  /* 0x0000000000049947 */ /* 0x000fea0003800000 */
[----:B------:R-:W-:Y:S01]  /*17ba0*/  BPT.TRAP 0x1 ;  /* 0x000000040000795c */ /* 0x000fe20000300000 */
.L_x_2400:
[----:B------:R-:W-:Y:S01]  /*17bb0*/  IMAD R0, R189, 0x8, R16 ;  /* 0x00000008bd007824 */ /* 0x000fe200078e0210 */
[----:B-1----:R-:W-:-:S04]  /*17bc0*/  SHF.L.U32 R3, R190, 0x1f, RZ ;  /* 0x0000001fbe037819 */ /* 0x002fc800000006ff */
[----:B------:R0:W1:Y:S01]  /*17bd0*/  SYNCS.PHASECHK.TRANS64.TRYWAIT P0, [R0+URZ+0x29830], R3 ;  /* 0x02983003000075a7 */ /* 0x000062000800017f */
[----:B------:R-:W-:Y:S05]  /*17be0*/  @!P1 BRA `(.L_x_2401) ;  /* 0x0000000000049947 */ /* 0x000fea0003800000 */
[----:B------:R-:W-:Y:S01]  /*17bf0*/  BPT.TRAP 0x1 ;  /* 0x000000040000795c */ /* 0x000fe20000300000 */
.L_x_2401:
[----:B-----5:R-:W3:Y:S02]  /*17c00*/  S2R R4, SR_TID.X ;  /* 0x0000000000047919 */ /* 0x020ee40000002100 */
[----:B---3--:R-:W-:-:S04]  /*17c10*/  LOP3.LUT R4, R4, 0x7f, RZ, 0xc0, !PT ;  /* 0x0000007f04047812 */ /* 0x008fc800078ec0ff */
[----:B------:R-:W-:Y:S01]  /*17c20*/  ISETP.NE.AND P2, PT, R4, RZ, PT ;  /* 0x000000ff0400720c */ /* 0x000fe20003f45270 */
[----:B-1----:R-:W-:-:S12]  /*17c30*/  @P0 BRA `(.L_x_2402) ;  /* 0x0000000000080947 */ /* 0x002fd80003800000 */
[----:B------:R-:W1:Y:S02]  /*17c40*/  SYNCS.PHASECHK.TRANS64.TRYWAIT P0, [R0+URZ+0x29830], R3 ;  /* 0x02983003000075a7 */ /* 0x000e64000800017f */
[----:B-1----:R-:W-:Y:S05]  /*17c50*/  @!P0 BRA `(.L_x_2403) ;  /* 0x0000019000e88947 */ /* 0x002fea0003800000 */
.L_x_2402:
[----:B------:R-:W-:Y:S05]  /*17c60*/  WARPSYNC.ALL ;  /* 0x0000000000007948 */ /* 0x000fea0003800000 */
[----:B01----:R-:W-:Y:S01]  /*17c70*/  VIADD R3, R16, 0x1a400 ;  /* 0x0001a40010037836 */ /* 0x003fe20000000000 */
[----:B------:R-:W-:Y:S01]  /*17c80*/  R2UR UR44, R44 ;  /* 0x000000002c2c72ca */ /* 0x000fe200000e0000 */
[----:B------:R-:W-:Y:S01]  /*17c90*/  IMAD.MOV.U32 R7, RZ, RZ, -0x7fffffe0 ;  /* 0x80000020ff077424 */ /* 0x000fe200078e00ff */
[----:B------:R-:W-:Y:S01]  /*17ca0*/  WARPGROUP.ARRIVE ;  /* 0x00000000000079c5 */ /* 0x000fe20000000000 */
        /* <DEDUP_REMOVED lines=20> */
[----:B------:R-:W-:Y:S01]  /*17df0*/  UMOV UR8, UR24 ;  /* 0x0000001800087c82 */ /* 0x000fe20008000000 */
[----:B------:R-:W-:Y:S01]  /*17e00*/  IADD3 R8, R6, 0x80, RZ ;  /* 0x0000008006087810 */ /* 0x000fe20007ffe0ff */
[----:B------:R-:W-:Y:S01]  /*17e10*/  UMOV UR12, UR24 ;  /* 0x00000018000c7c82 */ /* 0x000fe20008000000 */
[----:B------:R-:W-:Y:S01]  /*17e20*/  R2UR UR10, R10 ;  /* 0x000000000a0a72ca */ /* 0x000fe200000e0000 */
[----:B------:R-:W-:Y:S01]  /*17e30*/  UMOV UR16, UR24 ;  /* 0x0000001800107c82 */ /* 0x000fe20008000000 */
[C---:B------:R-:W-:Y:S01]  /*17e40*/  IADD3 R10, R6.reuse, 0x200, RZ ;  /* 0x00000200060a7810 */ /* 0x040fe20007ffe0ff */
[----:B------:R-:W-:Y:S01]  /*17e50*/  VIADD R12, R6, 0x2 ;  /* 0x00000002060c7836 */ /* 0x000fe20000000000 */
[----:B------:R-:W-:Y:S01]  /*17e60*/  R2UR UR19, R11 ;  /* 0x000000000b1372ca */ /* 0x000fe200000e0000 */
[----:B------:R-:W-:Y:S01]  /*17e70*/  IMAD.MOV.U32 R11, RZ, RZ, -0x7fffffe0 ;  /* 0x80000020ff0b7424 */ /* 0x000fe200078e00ff */
[----:B------:R-:W-:Y:S01]  /*17e80*/  R2UR UR18, R10 ;  /* 0x000000000a1272ca */ /* 0x000fe200000e0000 */
[----:B------:R-:W-:Y:S01]  /*17e90*/  VIADD R10, R6, 0x102 ;  /* 0x00000102060a7836 */ /* 0x000fe20000000000 */
[----:B------:R-:W-:Y:S01]  /*17ea0*/  R2UR UR6, R12 ;  /* 0x000000000c0672ca */ /* 0x000fe200000e0000 */
[----:B------:R-:W-:Y:S01]  /*17eb0*/  QGMMA.64x32x32.F32.E4M3.E4M3 R88, gdesc[UR24], RZ, !UPT, gsb0 ;  /* 0x00600000185879f3 */ /* 0x000fe2000c0008ff */
[----:B------:R-:W-:Y:S01]  /*17ec0*/  R2UR UR26, R8 ;  /* 0x00000000081a72ca */ /* 0x000fe200000e0000 */
[----:B------:R-:W-:Y:S01]  /*17ed0*/  VIADD R8, R6, 0x180 ;  /* 0x0000018006087836 */ /* 0x000fe20000000000 */
[----:B------:R-:W-:Y:S01]  /*17ee0*/  R2UR UR27, R9 ;  /* 0x00000000091b72ca */ /* 0x000fe200000e0000 */
[----:B------:R-:W-:Y:S01]  /*17ef0*/  IMAD.MOV.U32 R9, RZ, RZ, -0x7fffffe0 ;  /* 0x80000020ff097424 */ /* 0x000fe200078e00ff */
[----:B------:R-:W-:Y:S01]  /*17f00*/  R2UR UR7, R13 ;  /* 0x000000000d0772ca */ /* 0x000fe200000e0000 */
[----:B------:R-:W-:Y:S01]  /*17f10*/  UMOV UR20, UR4 ;  /* 0x0000000400147c82 */ /* 0x000fe20008000000 */
[----:B------:R-:W-:Y:S01]  /*17f20*/  R2UR UR14, R8 ;  /* 0x00000000080e72ca */ /* 0x000fe200000e0000 */
[----:B------:R-:W-:Y:S01]  /*17f30*/  UMOV UR21, UR5 ;  /* 0x0000000500157c82 */ /* 0x000fe20008000000 */
[----:B------:R-:W-:Y:S01]  /*17f40*/  R2UR UR15, R9 ;  /* 0x00000000090f72ca */ /* 0x000fe200000e0000 */
[----:B------:R-:W-:Y:S01]  /*17f50*/  IMAD.MOV.U32 R9, RZ, RZ, -0x7fffffe0 ;  /* 0x80000020ff097424 */ /* 0x000fe200078e00ff */
[C---:B------:R-:W-:Y:S01]  /*17f60*/  IADD3 R8, R6.reuse, 0x82, RZ ;  /* 0x0000008206087810 */ /* 0x040fe20007ffe0ff */
[----:B------:R-:W-:Y:S01]  /*17f70*/  VIADD R12, R6, 0x280 ;  /* 0x00000280060c7836 */ /* 0x000fe20000000000 */
[----:B------:R-:W0:Y:S01]  /*17f80*/  LDC R7, c[0x0][0x448] ;  /* 0x00011200ff077b82 */ /* 0x000e220000000800 */
[----:B------:R-:W-:Y:S01]  /*17f90*/  IMAD.MOV.U32 R13, RZ, RZ, -0x7fffffe0 ;  /* 0x80000020ff0d7424 */ /* 0x000fe200078e00ff */
[----:B------:R-:W-:Y:S01]  /*17fa0*/  ULDC UR54, c[0x0][0x988] ;  /* 0x0002620000367ab9 */ /* 0x000fe20000000800 */
[----:B------:R-:W-:Y:S01]  /*17fb0*/  @!P2 VIADD R0, R0, 0x29840 ;  /* 0x000298400000a836 */ /* 0x000fe20000000000 */
[----:B------:R-:W-:-:S04]  /*17fc0*/  ULDC UR55, c[0x0][0x988] ;  /* 0x0002620000377ab9 */ /* 0x000fc80000000800 */
[----:B------:R-:W-:Y:S02]  /*17fd0*/  @!P2 PRMT R0, RZ, 0x654, R0 ;  /* 0x00000654ff00a816 */ /* 0x000fe40000000000 */
[----:B0-----:R-:W-:Y:S01]  /*17fe0*/  ISETP.NE.AND P0, PT, R7, 0x1, PT ;  /* 0x000000010700780c */ /* 0x001fe20003f05270 */
[----:B------:R-:W-:Y:S01]  /*17ff0*/  IMAD.IADD R7, R211, 0x1, R204 ;  /* 0x00000001d3077824 */ /* 0x000fe200078e02cc */
        /* <DEDUP_REMOVED lines=192> */
[----:B--2---:R-:W-:-:S04]  /*18c00*/  FMUL.FTZ R21, R2, R103 ;  /* 0x0000006702157220 */ /* 0x004fc80000410000 */
[----:B------:R-:W-:Y:S01]  /*18c10*/  QGMMA.64x32x32.F32.E4M3.E4M3 R72, gdesc[UR20], R72, gsb0 ;  /* 0x00600000144879f3 */ /* 0x000fe20008000848 */
[----:B------:R-:W-:Y:S01]  /*18c20*/  R2UR UR22, R8 ;  /* 0x00000000081672ca */ /* 0x000fe200000e0000 */
[----:B------:R-:W-:Y:S01]  /*18c30*/  VIADD R8, R6, 0x682 ;  /* 0x0000068206087836 */ /* 0x000fe20000000000 */
[----:B------:R-:W-:Y:S01]  /*18c40*/  R2UR UR23, R9 ;  /* 0x00000000091772ca */ /* 0x000fe200000e0000 */
[C---:B------:R-:W-:Y:S01]  /*18c50*/  FMUL.FTZ R123, R2.reuse, R92 ;  /* 0x0000005c027b7220 */ /* 0x040fe20000410000 */
[----:B------:R-:W-:Y:S01]  /*18c60*/  MOV R9, 0x80000020 ;  /* 0x8000002000097802 */ /* 0x000fe20000000f00 */
[----:B------:R-:W0:Y:S01]  /*18c70*/  MUFU.TANH R119, R119 ;  /* 0x0000007700777308 */ /* 0x000e220000002400 */
[C---:B------:R-:W-:Y:S01]  /*18c80*/  FMUL.FTZ R13, R2.reuse, R99 ;  /* 0x00000063020d7220 */ /* 0x040fe20000410000 */
[C---:B------:R-:W-:Y:S01]  /*18c90*/  FMUL.FTZ R88, R2.reuse, R96 ;  /* 0x0000006002587220 */ /* 0x040fe20000410000 */
[C---:B----4-:R-:W-:Y:S01]  /*18ca0*/  FMUL.FTZ R14, R2.reuse, R97 ;  /* 0x00000061020e7220 */ /* 0x050fe20000410000 */
[----:B------:R-:W-:Y:S01]  /*18cb0*/  FMUL.FTZ R15, R2, R100 ;  /* 0x00000064020f7220 */ /* 0x000fe20000410000 */
[----:B------:R-:W-:-:S02]  /*18cc0*/  VIADD R6, R6, 0x702 ;  /* 0x0000070206067836 */ /* 0x000fc40000000000 */
[C---:B------:R-:W-:Y:S01]  /*18cd0*/  FMUL.FTZ R115, R2.reuse, R101 ;  /* 0x0000006502737220 */ /* 0x040fe20000410000 */
[C---:B------:R-:W-:Y:S01]  /*18ce0*/  FMUL.FTZ R5, R2.reuse, R91 ;  /* 0x0000005b02057220 */ /* 0x040fe20000410000 */
[----:B------:R-:W1:Y:S01]  /*18cf0*/  MUFU.TANH R117, R117 ;  /* 0x0000007500757308 */ /* 0x000e620000002400 */
[C---:B------:R-:W-:Y:S01]  /*18d00*/  FMUL.FTZ R3, R2.reuse, R90 ;  /* 0x0000005a02037220 */ /* 0x040fe20000410000 */
[C---:B------:R-:W-:Y:S01]  /*18d10*/  FMUL.FTZ R10, R2.reuse, R94 ;  /* 0x0000005e020a7220 */ /* 0x040fe20000410000 */
[C---:B------:R-:W-:Y:S01]  /*18d20*/  FMUL.FTZ R12, R2.reuse, R98 ;  /* 0x00000062020c7220 */ /* 0x040fe20000410000 */
[----:B------:R-:W-:-:S04]  /*18d30*/  FMUL.FTZ R20, R2, R102 ;  /* 0x0000006602147220 */ /* 0x000fc80000410000 */
[----:B------:R-:W2:Y:S08]  /*18d40*/  MUFU.TANH R123, R123 ;  /* 0x0000007b007b7308 */ /* 0x000eb00000002400 */
[----:B------:R-:W3:Y:S08]  /*18d50*/  MUFU.TANH R121, R121 ;  /* 0x0000007900797308 */ /* 0x000ef00000002400 */
[----:B------:R-:W4:Y:S08]  /*18d60*/  MUFU.TANH R88, R88 ;  /* 0x0000005800587308 */ /* 0x000f300000002400 */
        /* <DEDUP_REMOVED lines=12> */
[----:B------:R-:W-:Y:S01]  /*18e30*/  R2UR UR23, R9 ;  /* 0x00000000091772ca */ /* 0x000fe200000e0000 */
        /* <DEDUP_REMOVED lines=11> */
[----:B------:R-:W-:-:S03]  /*18ef0*/  FMUL.FTZ R78, R2, R86 ;  /* 0x00000056024e7220 */ /* 0x000fc60000410000 */
[----:B------:R-:W5:Y:S08]  /*18f00*/  MUFU.TANH R111, R111 ;  /* 0x0000006f006f7308 */ /* 0x000f700000002400 */
[----:B------:R-:W5:Y:S08]  /*18f10*/  MUFU.TANH R109, R109 ;  /* 0x0000006d006d7308 */ /* 0x000f700000002400 */
[----:B------:R-:W5:Y:S08]  /*18f20*/  MUFU.TANH R107, R107 ;  /* 0x0000006b006b7308 */ /* 0x000f700000002400 */
[----:B------:R-:W5:Y:S08]  /*18f30*/  MUFU.TANH R105, R105 ;  /* 0x0000006900697308 */ /* 0x000f700000002400 */
[----:B------:R-:W5:Y:S08]  /*18f40*/  MUFU.TANH R103, R103 ;  /* 0x0000006700677308 */ /* 0x000f700000002400 */
[----:B------:R-:W5:Y:S01]  /*18f50*/  MUFU.TANH R101, R101 ;  /* 0x0000006500657308 */ /* 0x000f620000002400 */
[----:B------:R-:W-:-:S02]  /*18f60*/  WARPGROUP.DEPBAR.LE gsb0, 0x0 ;  /* 0x00008000000079c5 */ /* 0x000fc40000010000 */
[C---:B------:R-:W-:Y:S01]  /*18f70*/  FMUL.FTZ R95, R2.reuse, R56 ;  /* 0x00000038025f7220 */ /* 0x040fe20000410000 */
[C---:B------:R-:W-:Y:S01]  /*18f80*/  FMUL.FTZ R80, R2.reuse, R60 ;  /* 0x0000003c02507220 */ /* 0x040fe20000410000 */
[----:B------:R-:W0:Y:S01]  /*18f90*/  @P0 LDC R56, c[0x0][0x44c] ;  /* 0x00011300ff380b82 */ /* 0x000e220000000800 */
[----:B------:R-:W-:Y:S01]  /*18fa0*/  WARPGROUP.ARRIVE ;  /* 0x00000000000079c5 */ /* 0x000fe20000000000 */
[C---:B------:R-:W-:Y:S01]  /*18fb0*/  FMUL.FTZ R93, R2.reuse, R57 ;  /* 0x00000039025d7220 */ /* 0x040fe20000410000 */
[----:B------:R-:W-:Y:S01]  /*18fc0*/  FMUL.FTZ R81, R2, R61 ;  /* 0x0000003d02517220 */ /* 0x000fe20000410000 */
[----:B------:R-:W-:Y:S02]  /*18fd0*/  IMAD R61, R104, -0xa0, R206 ;  /* 0xffffff60683d7824 */ /* 0x000fe400078e02ce */
[C---:B------:R-:W-:Y:S01]  /*18fe0*/  FMUL.FTZ R82, R2.reuse, R64 ;  /* 0x0000004002527220 */ /* 0x040fe20000410000 */
[----:B------:R-:W-:Y:S01]  /*18ff0*/  FMUL.FTZ R8, R2, R58 ;  /* 0x0000003a02087220 */ /* 0x000fe20000410000 */
[----:B------:R-:W-:Y:S01]  /*19000*/  QGMMA.64x32x32.F32.E4M3.E4M3 R40, gdesc[UR20], R40, gsb0 ;  /* 0x00600000142879f3 */ /* 0x000fe20008000828 */
[----:B------:R-:W1:Y:S01]  /*19010*/  @P0 LDC R60, c[0x0][0x450] ;  /* 0x00011400ff3c0b82 */ /* 0x000e620000000800 */
[----:B------:R-:W-:Y:S01]  /*19020*/  IADD3 R64, -R208, 0xa0, R61 ;  /* 0x000000a0d0407810 */ /* 0x000fe20007ffe13d */
[----:B------:R-:W-:Y:S01]  /*19030*/  FMUL.FTZ R58, R2, R66 ;  /* 0x00000042023a7220 */ /* 0x000fe20000410000 */
[----:B------:R-:W-:Y:S01]  /*19040*/  R2UR UR22, R6 ;  /* 0x00000000061672ca */ /* 0x000fe200000e0000 */
[----:B------:R-:W5:Y:S01]  /*19050*/  MUFU.TANH R97, R97 ;  /* 0x0000006100617308 */ /* 0x000f620000002400 */
[C---:B------:R-:W-:Y:S01]  /*19060*/  FMUL.FTZ R65, R2.reuse, R65 ;  /* 0x0000004102417220 */ /* 0x040fe20000410000 */
[C---:B------:R-:W-:Y:S01]  /*19070*/  FMUL.FTZ R68, R2.reuse, R68 ;  /* 0x0000004402447220 */ /* 0x040fe20000410000 */
[C---:B------:R-:W-:Y:S01]  /*19080*/  FMUL.FTZ R69, R2.reuse, R69 ;  /* 0x0000004502457220 */ /* 0x040fe20000410000 */
[C---:B------:R-:W-:Y:S01]  /*19090*/  FMUL.FTZ R9, R2.reuse, R59 ;  /* 0x0000003b02097220 */ /* 0x040fe20000410000 */
[C---:B------:R-:W-:Y:S01]  /*190a0*/  FMUL.FTZ R59, R2.reuse, R67 ;  /* 0x00000043023b7220 */ /* 0x040fe20000410000 */
[----:B------:R-:W-:-:S02]  /*190b0*/  FMUL.FTZ R61, R2, R71 ;  /* 0x00000047023d7220 */ /* 0x000fc40000410000 */
[----:B------:R-:W5:Y:S01]  /*190c0*/  MUFU.TANH R95, R95 ;  /* 0x0000005f005f7308 */ /* 0x000f620000002400 */
[----:B0-----:R-:W-:-:S04]  /*190d0*/  @P0 IMAD.HI.U32 R57, R7, R56, RZ ;  /* 0x0000003807390227 */ /* 0x001fc800078e00ff */
[----:B------:R-:W-:Y:S01]  /*190e0*/  FMUL.FTZ R56, R2, R62 ;  /* 0x0000003e02387220 */ /* 0x000fe20000410000 */
[----:B------:R-:W-:Y:S02]  /*190f0*/  IMAD.MOV.U32 R62, RZ, RZ, R7 ;  /* 0x000000ffff3e7224 */ /* 0x000fe400078e0007 */
[----:B------:R-:W0:Y:S01]  /*19100*/  MUFU.TANH R93, R93 ;  /* 0x0000005d005d7308 */ /* 0x000e220000002400 */
[----:B------:R-:W-:Y:S01]  /*19110*/  IMAD R7, R104, -0xa0, RZ ;  /* 0xffffff6068077824 */ /* 0x000fe200078e02ff */
[----:B-1----:R-:W-:Y:S01]  /*19120*/  @P0 SHF.R.U32.HI R62, RZ, R60, R57 ;  /* 0x0000003cff3e0219 */ /* 0x002fe20000011639 */
[C---:B------:R-:W-:Y:S01]  /*19130*/  FMUL.FTZ R57, R2.reuse, R63 ;  /* 0x0000003f02397220 */ /* 0x040fe20000410000 */
[----:B------:R-:W-:Y:S02]  /*19140*/  FMUL.FTZ R60, R2, R70 ;  /* 0x00000046023c7220 */ /* 0x000fe40000410000 */
[----:B------:R-:W-:Y:S01]  /*19150*/  IADD3 R7, -R208, 0xa1, R7 ;  /* 0x000000a1d0077810 */ /* 0x000fe20007ffe107 */
[----:B------:R-:W1:Y:S01]  /*19160*/  SHFL.IDX PT, R63, R62, RZ, 0x1c1f ;  /* 0x001c1fff3e3f7589 */ /* 0x000e6200000e0000 */
[----:B------:R-:W0:Y:S02]  /*19170*/  MUFU.TANH R80, R80 ;  /* 0x0000005000507308 */ /* 0x000e240000002400 */
[----:B------:R-:W-:Y:S01]  /*19180*/  IADD3 R99, -R205, R7, R206 ;  /* 0x00000007cd637210 */ /* 0x000fe20007ffe1ce */
[----:B------:R-:W-:Y:S01]  /*19190*/  IMAD.MOV.U32 R7, RZ, RZ, -0x7fffffe0 ;  /* 0x80000020ff077424 */ /* 0x000fe200078e00ff */
[----:B------:R-:W0:Y:S04]  /*191a0*/  SHFL.IDX PT, R62, R62, 0x1, 0x1c1f ;  /* 0x003c1f003e3e7f89 */ /* 0x000e2800000e0000 */
[----:B------:R-:W-:Y:S01]  /*191b0*/  R2UR UR23, R7 ;  /* 0x00000000071772ca */ /* 0x000fe200000e0000 */
[----:B------:R-:W0:Y:S08]  /*191c0*/  MUFU.TANH R81, R81 ;  /* 0x0000005100517308 */ /* 0x000e300000002400 */
[----:B------:R-:W0:Y:S01]  /*191d0*/  MUFU.TANH R82, R82 ;  /* 0x0000005200527308 */ /* 0x000e220000002400 */
[----:B-1----:R-:W-:-:S07]  /*191e0*/  VIADDMNMX R66, R63, R99, R64, PT ;  /* 0x000000633f427246 */ /* 0x002fce0003800140 */
[----:B------:R-:W1:Y:S01]  /*191f0*/  MUFU.TANH R65, R65 ;  /* 0x0000004100417308 */ /* 0x000e620000002400 */
[C---:B------:R-:W-:Y:S02]  /*19200*/  ISETP.GT.AND P4, PT, R66.reuse, RZ, PT ;  /* 0x000000ff4200720c */ /* 0x040fe40003f84270 */
[C---:B------:R-:W-:Y:S01]  /*19210*/  ISETP.GT.AND P3, PT, R66.reuse, 0x1, PT ;  /* 0x000000014200780c */ /* 0x040fe20003f64270 */
[----:B------:R-:W-:Y:S02]  /*19220*/  WARPGROUP.DEPBAR.LE gsb0, 0x0 ;  /* 0x00008000000079c5 */ /* 0x000fe40000010000 */
[----:B------:R-:W-:Y:S01]  /*19230*/  ISETP.GT.AND P5, PT, R66, 0x8, PT ;  /* 0x000000084200780c */ /* 0x000fe20003fa4270 */
[----:B------:R-:W-:Y:S01]  /*19240*/  WARPGROUP.ARRIVE ;  /* 0x00000000000079c5 */ /* 0x000fe20000000000 */
[----:B------:R-:W-:Y:S01]  /*19250*/  FSEL R119, R119, -INF , P4 ;  /* 0xff80000077777808 */ /* 0x000fe20002000000 */
[C---:B------:R-:W-:Y:S01]  /*19260*/  FMUL.FTZ R63, R2.reuse, R40 ;  /* 0x00000028023f7220 */ /* 0x040fe20000410000 */
[----:B------:R-:W-:Y:S01]  /*19270*/  FSEL R117, R117, -INF , P3 ;  /* 0xff80000075757808 */ /* 0x000fe20001800000 */
[----:B------:R-:W-:Y:S01]  /*19280*/  FMUL.FTZ R49, R2, R49 ;  /* 0x0000003102317220 */ /* 0x000fe20000410000 */
[----:B------:R-:W-:Y:S01]  /*19290*/  ISETP.GT.AND P4, PT, R66, 0x9, PT ;  /* 0x000000094200780c */ /* 0x000fe20003f84270 */
[----:B------:R-:W-:Y:S01]  /*192a0*/  QGMMA.64x32x32.F32.E4M3.E4M3 R24, gdesc[UR20], R24, gsb0 ;  /* 0x00600000141879f3 */ /* 0x000fe20008000818 */
[----:B--2---:R-:W-:Y:S01]  /*192b0*/  FSEL R123, R123, -INF , P5 ;  /* 0xff8000007b7b7808 */ /* 0x004fe20002800000 */
[----:B------:R-:W2:Y:S01]  /*192c0*/  MUFU.TANH R68, R68 ;  /* 0x0000004400447308 */ /* 0x000ea20000002400 */
[----:B------:R-:W-:Y:S01]  /*192d0*/  FMNMX.FTZ R6, R119, R117, !PT ;  /* 0x0000007577067209 */ /* 0x000fe20007810000 */
[----:B------:R-:W-:Y:S01]  /*192e0*/  FMUL.FTZ R67, R2, R41 ;  /* 0x0000002902437220 */ /* 0x000fe20000410000 */
[----:B------:R-:W-:Y:S01]  /*192f0*/  ISETP.GT.AND P3, PT, R66, 0x10, PT ;  /* 0x000000104200780c */ /* 0x000fe20003f64270 */
[C---:B------:R-:W-:Y:S01]  /*19300*/  FMUL.FTZ R44, R2.reuse, R44 ;  /* 0x0000002c022c7220 */ /* 0x040fe20000410000 */
[----:B---3--:R-:W-:Y:S01]  /*19310*/  FSEL R121, R121, -INF , P4 ;  /* 0xff80000079797808 */ /* 0x008fe20002000000 */
[----:B------:R-:W-:Y:S01]  /*19320*/  FMUL.FTZ R48, R2, R48 ;  /* 0x0000003002307220 */ /* 0x000fe20000410000 */
[----:B------:R-:W-:Y:S01]  /*19330*/  FMNMX.FTZ R6, R123, R6, !PT ;  /* 0x000000067b067209 */ /* 0x000fe20007810000 */
[----:B------:R3:W-:Y:S01]  /*19340*/  MUFU.TANH R70, R49 ;  /* 0x0000003100467308 */ /* 0x0007e20000002400 */
[----:B------:R-:W-:Y:S01]  /*19350*/  ISETP.GT.AND P5, PT, R66, 0x11, PT ;  /* 0x000000114200780c */ /* 0x000fe20003fa4270 */
[----:B------:R-:W-:Y:S01]  /*19360*/  FMUL.FTZ R53, R2, R53 ;  /* 0x0000003502357220 */ /* 0x000fe20000410000 */
[----:B----4-:R-:W-:Y:S01]  /*19370*/  FSEL R125, R88, -INF , P3 ;  /* 0xff800000587d7808 */ /* 0x010fe20001800000 */
[----:B------:R-:W-:Y:S01]  /*19380*/  FMUL.FTZ R52, R2, R52 ;  /* 0x0000003402347220 */ /* 0x000fe20000410000 */
[----:B------:R-:W-:-:S02]  /*19390*/  FMNMX.FTZ R6, R121, R6, !PT ;  /* 0x0000000679067209 */ /* 0x000fc40007810000 */
[----:B------:R-:W-:Y:S01]  /*193a0*/  ISETP.GT.AND P4, PT, R66, 0x18, PT ;  /* 0x000000184200780c */ /* 0x000fe20003f84270 */
[----:B------:R-:W4:Y:S01]  /*193b0*/  MUFU.TANH R69, R69 ;  /* 0x0000004500457308 */ /* 0x000f220000002400 */
[----:B-----5:R-:W-:Y:S01]  /*193c0*/  FSEL R129, R14, -INF , P5 ;  /* 0xff8000000e817808 */ /* 0x020fe20002800000 */
[----:B------:R-:W-:Y:S01]  /*193d0*/  FMUL.FTZ R14, R2, R45 ;  /* 0x0000002d020e7220 */ /* 0x000fe20000410000 */
[----:B------:R-:W-:Y:S02]  /*193e0*/  FMNMX.FTZ R6, R125, R6, !PT ;  /* 0x000000067d067209 */ /* 0x000fe40007810000 */
[----:B------:R-:W-:Y:S02]  /*193f0*/  ISETP.GT.AND P3, PT, R66, 0x19, PT ;  /* 0x000000194200780c */ /* 0x000fe40003f64270 */
[----:B------:R-:W-:Y:S01]  /*19400*/  FSEL R127, R15, -INF , P4 ;  /* 0xff8000000f7f7808 */ /* 0x000fe20002000000 */
[----:B------:R-:W5:Y:S01]  /*19410*/  MUFU.TANH R63, R63 ;  /* 0x0000003f003f7308 */ /* 0x000f620000002400 */
[----:B------:R-:W-:-:S02]  /*19420*/  FMNMX.FTZ R6, R129, R6, !PT ;  /* 0x0000000681067209 */ /* 0x000fc40007810000 */
[C---:B------:R-:W-:Y:S02]  /*19430*/  ISETP.GT.AND P4, PT, R66.reuse, 0x20, PT ;  /* 0x000000204200780c */ /* 0x040fe40003f84270 */
        /* <DEDUP_REMOVED lines=8> */
[----:B------:R-:W-:Y:S02]  /*194c0*/  FSEL R111, R111, -INF , P3 ;  /* 0xff8000006f6f7808 */ /* 0x000fe40001800000 */
        /* <DEDUP_REMOVED lines=9> */
[----:B------:R-:W-:Y:S01]  /*19560*/  ISETP.GT.AND P3, PT, R66, 0x31, PT ;  /* 0x000000314200780c */ /* 0x000fe20003f64270 */
[----:B------:R-:W-:Y:S02]  /*19570*/  WARPGROUP.DEPBAR.LE gsb0, 0x0 ;  /* 0x00008000000079c5 */ /* 0x000fe40000010000 */
[----:B------:R-:W-:Y:S01]  /*19580*/  FSEL R105, R105, -INF , P4 ;  /* 0xff80000069697808 */ /* 0x000fe20002000000 */
[C---:B------:R-:W-:Y:S01]  /*19590*/  FMUL.FTZ R15, R2.reuse, R25 ;  /* 0x00000019020f7220 */ /* 0x040fe20000410000 */
[----:B------:R-:W-:Y:S01]  /*195a0*/  FMNMX.FTZ R6, R107, R6, !PT ;  /* 0x000000066b067209 */ /* 0x000fe20007810000 */
[----:B------:R-:W-:Y:S01]  /*195b0*/  FMUL.FTZ R24, R2, R24 ;  /* 0x0000001802187220 */ /* 0x000fe20000410000 */
[----:B------:R-:W-:Y:S01]  /*195c0*/  ISETP.GT.AND P4, PT, R66, 0x38, PT ;  /* 0x000000384200780c */ /* 0x000fe20003f84270 */
[----:B------:R-:W-:Y:S01]  /*195d0*/  MUFU.TANH R83, R53 ;  /* 0x0000003500537308 */ /* 0x000fe20000002400 */
[----:B------:R-:W-:Y:S01]  /*195e0*/  FSEL R103, R103, -INF , P3 ;  /* 0xff80000067677808 */ /* 0x000fe20001800000 */
[C---:B------:R-:W-:Y:S01]  /*195f0*/  FMUL.FTZ R28, R2.reuse, R28 ;  /* 0x0000001c021c7220 */ /* 0x040fe20000410000 */
[----:B------:R-:W-:Y:S01]  /*19600*/  FMNMX.FTZ R6, R105, R6, !PT ;  /* 0x0000000669067209 */ /* 0x000fe20007810000 */
[----:B------:R-:W-:Y:S01]  /*19610*/  FMUL.FTZ R32, R2, R32 ;  /* 0x0000002002207220 */ /* 0x000fe20000410000 */
[----:B------:R-:W-:Y:S01]  /*19620*/  ISETP.GT.AND P3, PT, R66, 0x39, PT ;  /* 0x000000394200780c */ /* 0x000fe20003f64270 */
[C---:B------:R-:W-:Y:S01]  /*19630*/  FMUL.FTZ R36, R2.reuse, R36 ;  /* 0x0000002402247220 */ /* 0x040fe20000410000 */
[----:B------:R-:W-:Y:S01]  /*19640*/  FSEL R101, R101, -INF , P4 ;  /* 0xff80000065657808 */ /* 0x000fe20002000000 */
[----:B------:R-:W5:Y:S01]  /*19650*/  MUFU.TANH R52, R52 ;  /* 0x0000003400347308 */ /* 0x000f620000002400 */
[----:B------:R-:W-:Y:S01]  /*19660*/  FMNMX.FTZ R6, R103, R6, !PT ;  /* 0x0000000667067209 */ /* 0x000fe20007810000 */
[----:B------:R-:W-:Y:S01]  /*19670*/  FMUL.FTZ R34, R2, R34 ;  /* 0x0000002202227220 */ /* 0x000fe20000410000 */
[----:B------:R-:W-:Y:S01]  /*19680*/  ISETP.GT.AND P4, PT, R66, 0x40, PT ;  /* 0x000000404200780c */ /* 0x000fe20003f84270 */
[C---:B------:R-:W-:Y:S01]  /*19690*/  FMUL.FTZ R39, R2.reuse, R39 ;  /* 0x0000002702277220 */ /* 0x040fe20000410000 */
[----:B------:R-:W-:Y:S01]  /*196a0*/  FSEL R97, R97, -INF , P3 ;  /* 0xff80000061617808 */ /* 0x000fe20001800000 */
[----:B------:R5:W-:Y:S01]  /*196b0*/  @!P2 SYNCS.ARRIVE.TRANS64.RED.A1T0 RZ, [R0+URZ], RZ ;  /* 0x000000ff00ffa9a7 */ /* 0x000be2000810043f */
[----:B------:R-:W-:Y:S01]  /*196c0*/  FMNMX.FTZ R40, R101, R6, !PT ;  /* 0x0000000665287209 */ /* 0x000fe20007810000 */
[----:B------:R-:W-:Y:S01]  /*196d0*/  FMUL.FTZ R6, R2, R42 ;  /* 0x0000002a02067220 */ /* 0x000fe20000410000 */
[----:B------:R-:W-:Y:S01]  /*196e0*/  ISETP.GT.AND P3, PT, R66, 0x41, PT ;  /* 0x000000414200780c */ /* 0x000fe20003f64270 */
[----:B------:R-:W5:Y:S01]  /*196f0*/  MUFU.TANH R24, R24 ;  /* 0x0000001800187308 */ /* 0x000f620000002400 */
[----:B------:R-:W-:-:S02]  /*19700*/  FSEL R95, R95, -INF , P4 ;  /* 0xff8000005f5f7808 */ /* 0x000fc40002000000 */
[----:B------:R-:W-:Y:S02]  /*19710*/  FMNMX.FTZ R40, R97, R40, !PT ;  /* 0x0000002861287209 */ /* 0x000fe40007810000 */
[----:B------:R-:W-:Y:S02]  /*19720*/  ISETP.GT.AND P4, PT, R66, 0x48, PT ;  /* 0x000000484200780c */ /* 0x000fe40003f84270 */
[----:B0-----:R-:W-:Y:S01]  /*19730*/  FSEL R93, R93, -INF , P3 ;  /* 0xff8000005d5d7808 */ /* 0x001fe20001800000 */
[----:B------:R-:W-:Y:S01]  /*19740*/  MUFU.TANH R28, R28 ;  /* 0x0000001c001c7308 */ /* 0x000fe20000002400 */
[----:B------:R-:W-:Y:S01]  /*19750*/  FMNMX.FTZ R42, R95, R40, !PT ;  /* 0x000000285f2a7209 */ /* 0x000fe20007810000 */
[----:B------:R-:W-:Y:S01]  /*19760*/  FMUL.FTZ R40, R2, R43 ;  /* 0x0000002b02287220 */ /* 0x000fe20000410000 */
[----:B------:R-:W-:Y:S02]  /*19770*/  ISETP.GT.AND P3, PT, R66, 0x49, PT ;  /* 0x000000494200780c */ /* 0x000fe40003f64270 */
[----:B---3--:R-:W-:-:S02]  /*19780*/  FSEL R49, R80, -INF , P4 ;  /* 0xff80000050317808 */ /* 0x008fc40002000000 */
[----:B------:R-:W-:Y:S01]  /*19790*/  FMNMX.FTZ R42, R93, R42, !PT ;  /* 0x0000002a5d2a7209 */ /* 0x000fe20007810000 */
[----:B------:R-:W-:Y:S01]  /*197a0*/  MUFU.TANH R32, R32 ;  /* 0x0000002000207308 */ /* 0x000fe20000002400 */
[C---:B------:R-:W-:Y:S02]  /*197b0*/  ISETP.GT.AND P4, PT, R66.reuse, 0x50, PT ;  /* 0x000000504200780c */ /* 0x040fe40003f84270 */
[----:B------:R-:W-:Y:S02]  /*197c0*/  FSEL R7, R81, -INF , P3 ;  /* 0xff80000051077808 */ /* 0x000fe40001800000 */
[----:B------:R-:W-:Y:S02]  /*197d0*/  FMNMX.FTZ R42, R49, R42, !PT ;  /* 0x0000002a312a7209 */ /* 0x000fe40007810000 */
[----:B------:R-:W-:Y:S01]  /*197e0*/  ISETP.GT.AND P3, PT, R66, 0x51, PT ;  /* 0x000000514200780c */ /* 0x000fe20003f64270 */
[----:B------:R0:W3:Y:S01]  /*197f0*/  MUFU.TANH R81, R15 ;  /* 0x0000000f00517308 */ /* 0x0000e20000002400 */
[----:B------:R-:W-:-:S02]  /*19800*/  FSEL R41, R82, -INF , P4 ;  /* 0xff80000052297808 */ /* 0x000fc40002000000 */
[----:B------:R-:W-:Y:S02]  /*19810*/  FMNMX.FTZ R42, R7, R42, !PT ;  /* 0x0000002a072a7209 */ /* 0x000fe40007810000 */
[----:B------:R-:W-:Y:S02]  /*19820*/  ISETP.GT.AND P4, PT, R66, 0x58, PT ;  /* 0x000000584200780c */ /* 0x000fe40003f84270 */
[----:B-1----:R-:W-:Y:S01]  /*19830*/  FSEL R43, R65, -INF , P3 ;  /* 0xff800000412b7808 */ /* 0x002fe20001800000 */
[----:B------:R-:W-:Y:S01]  /*19840*/  MUFU.TANH R36, R36 ;  /* 0x0000002400247308 */ /* 0x000fe20000002400 */
[----:B------:R-:W-:Y:S01]  /*19850*/  FMNMX.FTZ R42, R41, R42, !PT ;  /* 0x0000002a292a7209 */ /* 0x000fe20007810000 */
[----:B0-----:R-:W-:Y:S01]  /*19860*/  FMUL.FTZ R15, R2, R29 ;  /* 0x0000001d020f7220 */ /* 0x001fe20000410000 */
[----:B------:R-:W-:Y:S02]  /*19870*/  ISETP.GT.AND P3, PT, R66, 0x59, PT ;  /* 0x000000594200780c */ /* 0x000fe40003f64270 */
[----:B--2---:R-:W-:-:S02]  /*19880*/  FSEL R25, R68, -INF , P4 ;  /* 0xff80000044197808 */ /* 0x004fc40002000000 */
[----:B------:R-:W-:Y:S01]  /*19890*/  FMNMX.FTZ R42, R43, R42, !PT ;  /* 0x0000002a2b2a7209 */ /* 0x000fe20007810000 */
[----:B------:R-:W0:Y:S01]  /*198a0*/  MUFU.TANH R15, R15 ;  /* 0x0000000f000f7308 */ /* 0x000e220000002400 */
[C---:B------:R-:W-:Y:S02]  /*198b0*/  ISETP.GT.AND P4, PT, R66.reuse, 0x60, PT ;  /* 0x000000604200780c */ /* 0x040fe40003f84270 */
[----:B----4-:R-:W-:Y:S02]  /*198c0*/  FSEL R45, R69, -INF , P3 ;  /* 0xff800000452d7808 */ /* 0x010fe40001800000 */
[----:B------:R-:W-:Y:S02]  /*198d0*/  FMNMX.FTZ R42, R25, R42, !PT ;  /* 0x0000002a192a7209 */ /* 0x000fe40007810000 */
[----:B------:R-:W-:Y:S01]  /*198e0*/  ISETP.GT.AND P3, PT, R66, 0x61, PT ;  /* 0x000000614200780c */ /* 0x000fe20003f64270 */
[----:B------:R-:W-:Y:S01]  /*198f0*/  MUFU.TANH R3, R3 ;  /* 0x0000000300037308 */ /* 0x000fe20000002400 */
[----:B-----5:R-:W-:-:S02]  /*19900*/  FSEL R63, R63, -INF , P4 ;  /* 0xff8000003f3f7808 */ /* 0x020fc40002000000 */
[----:B------:R-:W-:Y:S02]  /*19910*/  FMNMX.FTZ R42, R45, R42, !PT ;  /* 0x0000002a2d2a7209 */ /* 0x000fe40007810000 */
[C---:B------:R-:W-:Y:S02]  /*19920*/  ISETP.GT.AND P4, PT, R66.reuse, 0x68, PT ;  /* 0x000000684200780c */ /* 0x040fe40003f84270 */
[----:B------:R-:W-:Y:S01]  /*19930*/  FSEL R53, R67, -INF , P3 ;  /* 0xff80000043357808 */ /* 0x000fe20001800000 */
[----:B------:R-:W-:Y:S01]  /*19940*/  MUFU.TANH R5, R5 ;  /* 0x0000000500057308 */ /* 0x000fe20000002400 */
[----:B------:R-:W-:Y:S02]  /*19950*/  FMNMX.FTZ R42, R63, R42, !PT ;  /* 0x0000002a3f2a7209 */ /* 0x000fe40007810000 */
[----:B------:R-:W-:Y:S02]  /*19960*/  ISETP.GT.AND P3, PT, R66, 0x69, PT ;  /* 0x000000694200780c */ /* 0x000fe40003f64270 */
[----:B------:R-:W-:Y:S01]  /*19970*/  FSEL R65, R44, -INF , P4 ;  /* 0xff8000002c417808 */ /* 0x000fe20002000000 */
[C---:B------:R-:W-:Y:S01]  /*19980*/  FMUL.FTZ R44, R2.reuse, R46 ;  /* 0x0000002e022c7220 */ /* 0x040fe20000410000 */
[----:B------:R-:W-:Y:S01]  /*19990*/  FMNMX.FTZ R42, R53, R42, !PT ;  /* 0x0000002a352a7209 */ /* 0x000fe20007810000 */
[----:B------:R-:W-:Y:S01]  /*199a0*/  FMUL.FTZ R46, R2, R47 ;  /* 0x0000002f022e7220 */ /* 0x000fe20000410000 */
[----:B------:R-:W-:Y:S01]  /*199b0*/  ISETP.GT.AND P4, PT, R66, 0x70, PT ;  /* 0x000000704200780c */ /* 0x000fe20003f84270 */
[----:B------:R-:W-:Y:S01]  /*199c0*/  MUFU.TANH R10, R10 ;  /* 0x0000000a000a7308 */ /* 0x000fe20000002400 */
[----:B------:R-:W-:Y:S01]  /*199d0*/  FSEL R29, R14, -INF , P3 ;  /* 0xff8000000e1d7808 */ /* 0x000fe20001800000 */
[----:B------:R-:W-:Y:S01]  /*199e0*/  FMUL.FTZ R14, R2, R33 ;  /* 0x00000021020e7220 */ /* 0x000fe20000410000 */
[----:B------:R-:W-:-:S02]  /*199f0*/  FMNMX.FTZ R42, R65, R42, !PT ;  /* 0x0000002a412a7209 */ /* 0x000fc40007810000 */
[----:B------:R-:W-:Y:S02]  /*19a00*/  ISETP.GT.AND P3, PT, R66, 0x71, PT ;  /* 0x000000714200780c */ /* 0x000fe40003f64270 */
[----:B------:R-:W-:Y:S01]  /*19a10*/  FSEL R67, R48, -INF , P4 ;  /* 0xff80000030437808 */ /* 0x000fe20002000000 */
[----:B------:R1:W2:Y:S01]  /*19a20*/  MUFU.TANH R87, R14 ;  /* 0x0000000e00577308 */ /* 0x0002a20000002400 */
[----:B------:R-:W-:Y:S01]  /*19a30*/  FMNMX.FTZ R42, R29, R42, !PT ;  /* 0x0000002a1d2a7209 */ /* 0x000fe20007810000 */
[----:B------:R-:W-:Y:S01]  /*19a40*/  FMUL.FTZ R48, R2, R55 ;  /* 0x0000003702307220 */ /* 0x000fe20000410000 */
[----:B------:R-:W-:Y:S01]  /*19a50*/  ISETP.GT.AND P4, PT, R66, 0x78, PT ;  /* 0x000000784200780c */ /* 0x000fe20003f84270 */
[----:B------:R-:W-:Y:S01]  /*19a60*/  FMUL.FTZ R55, R2, R35 ;  /* 0x0000002302377220 */ /* 0x000fe20000410000 */
[----:B------:R-:W-:Y:S02]  /*19a70*/  FSEL R69, R70, -INF , P3 ;  /* 0xff80000046457808 */ /* 0x000fe40001800000 */
[----:B------:R-:W-:Y:S01]  /*19a80*/  FMNMX.FTZ R42, R67, R42, !PT ;  /* 0x0000002a432a7209 */ /* 0x000fe20007810000 */
[----:B------:R-:W-:Y:S01]  /*19a90*/  MUFU.TANH R11, R11 ;  /* 0x0000000b000b7308 */ /* 0x000fe20000002400 */
[----:B------:R-:W-:Y:S01]  /*19aa0*/  ISETP.GT.AND P3, PT, R66, 0x79, PT ;  /* 0x000000794200780c */ /* 0x000fe20003f64270 */
[----:B-1----:R-:W-:Y:S01]  /*19ab0*/  FMUL.FTZ R14, R2, R37 ;  /* 0x00000025020e7220 */ /* 0x002fe20000410000 */
[----:B------:R-:W-:Y:S01]  /*19ac0*/  FSEL R71, R52, -INF , P4 ;  /* 0xff80000034477808 */ /* 0x000fe20002000000 */
[----:B------:R-:W-:Y:S01]  /*19ad0*/  FMUL.FTZ R52, R2, R30 ;  /* 0x0000001e02347220 */ /* 0x000fe20000410000 */
[----:B------:R-:W-:-:S02]  /*19ae0*/  FMNMX.FTZ R42, R69, R42, !PT ;  /* 0x0000002a452a7209 */ /* 0x000fc40007810000 */
[C---:B------:R-:W-:Y:S01]  /*19af0*/  ISETP.GT.AND P4, PT, R66.reuse, 0x80, PT ;  /* 0x000000804200780c */ /* 0x040fe20003f84270 */
[----:B------:R-:W1:Y:S01]  /*19b00*/  MUFU.TANH R14, R14 ;  /* 0x0000000e000e7308 */ /* 0x000e620000002400 */
[----:B------:R-:W-:Y:S02]  /*19b10*/  FSEL R33, R83, -INF , P3 ;  /* 0xff80000053217808 */ /* 0x000fe40001800000 */
[----:B------:R-:W-:Y:S02]  /*19b20*/  FMNMX.FTZ R42, R71, R42, !PT ;  /* 0x0000002a472a7209 */ /* 0x000fe40007810000 */
[----:B------:R-:W-:Y:S02]  /*19b30*/  ISETP.GT.AND P3, PT, R66, 0x81, PT ;  /* 0x000000814200780c */ /* 0x000fe40003f64270 */
[----:B------:R-:W-:Y:S01]  /*19b40*/  FSEL R83, R24, -INF , P4 ;  /* 0xff80000018537808 */ /* 0x000fe20002000000 */
[----:B------:R-:W-:Y:S01]  /*19b50*/  MUFU.TANH R12, R12 ;  /* 0x0000000c000c7308 */ /* 0x000fe20000002400 */
[----:B------:R-:W-:-:S02]  /*19b60*/  FMNMX.FTZ R42, R33, R42, !PT ;  /* 0x0000002a212a7209 */ /* 0x000fc40007810000 */
[C---:B------:R-:W-:Y:S02]  /*19b70*/  ISETP.GT.AND P4, PT, R66.reuse, 0x88, PT ;  /* 0x000000884200780c */ /* 0x040fe40003f84270 */
[----:B---3--:R-:W-:Y:S02]  /*19b80*/  FSEL R81, R81, -INF , P3 ;  /* 0xff80000051517808 */ /* 0x008fe40001800000 */
[----:B------:R-:W-:Y:S01]  /*19b90*/  FMNMX.FTZ R42, R83, R42, !PT ;  /* 0x0000002a532a7209 */ /* 0x000fe20007810000 */
[----:B------:R-:W3:Y:S01]  /*19ba0*/  MUFU.TANH R13, R13 ;  /* 0x0000000d000d7308 */ /* 0x000ee20000002400 */
[----:B------:R-:W-:Y:S02]  /*19bb0*/  ISETP.GT.AND P3, PT, R66, 0x89, PT ;  /* 0x000000894200780c */ /* 0x000fe40003f64270 */
[----:B------:R-:W-:Y:S02]  /*19bc0*/  FSEL R37, R28, -INF , P4 ;  /* 0xff8000001c257808 */ /* 0x000fe40002000000 */
[----:B------:R-:W-:-:S02]  /*19bd0*/  FMNMX.FTZ R42, R81, R42, !PT ;  /* 0x0000002a512a7209 */ /* 0x000fc40007810000 */
[C---:B------:R-:W-:Y:S01]  /*19be0*/  ISETP.GT.AND P4, PT, R66.reuse, 0x90, PT ;  /* 0x000000904200780c */ /* 0x040fe20003f84270 */
[----:B------:R-:W4:Y:S01]  /*19bf0*/  MUFU.TANH R20, R20 ;  /* 0x0000001400147308 */ /* 0x000f220000002400 */
[----:B0-----:R-:W-:Y:S02]  /*19c00*/  FSEL R85, R15, -INF , P3 ;  /* 0xff8000000f557808 */ /* 0x001fe40001800000 */
[----:B------:R-:W-:Y:S02]  /*19c10*/  FMNMX.FTZ R42, R37, R42, !PT ;  /* 0x0000002a252a7209 */ /* 0x000fe40007810000 */
[----:B------:R-:W-:Y:S02]  /*19c20*/  ISETP.GT.AND P3, PT, R66, 0x91, PT ;  /* 0x000000914200780c */ /* 0x000fe40003f64270 */
[----:B------:R-:W-:Y:S01]  /*19c30*/  FSEL R89, R32, -INF , P4 ;  /* 0xff80000020597808 */ /* 0x000fe20002000000 */
[----:B------:R-:W0:Y:S01]  /*19c40*/  MUFU.TANH R21, R21 ;  /* 0x0000001500157308 */ /* 0x000e220000002400 */
[----:B------:R-:W-:Y:S01]  /*19c50*/  FMNMX.FTZ R42, R85, R42, !PT ;  /* 0x0000002a552a7209 */ /* 0x000fe20007810000 */
[----:B------:R-:W-:Y:S01]  /*19c60*/  FMUL.FTZ R32, R2, R50 ;  /* 0x0000003202207220 */ /* 0x000fe20000410000 */
[----:B------:R-:W-:Y:S01]  /*19c70*/  ISETP.GT.AND P4, PT, R66, 0x98, PT ;  /* 0x000000984200780c */ /* 0x000fe20003f84270 */
[----:B------:R-:W-:Y:S01]  /*19c80*/  FMUL.FTZ R50, R2, R26 ;  /* 0x0000001a02327220 */ /* 0x000fe20000410000 */
[----:B--2---:R-:W-:-:S02]  /*19c90*/  FSEL R87, R87, -INF , P3 ;  /* 0xff80000057577808 */ /* 0x004fc40001800000 */
[----:B------:R-:W-:Y:S01]  /*19ca0*/  FMNMX.FTZ R42, R89, R42, !PT ;  /* 0x0000002a592a7209 */ /* 0x000fe20007810000 */
[----:B------:R-:W2:Y:S01]  /*19cb0*/  MUFU.TANH R72, R72 ;  /* 0x0000004800487308 */ /* 0x000ea20000002400 */
[----:B------:R-:W-:Y:S01]  /*19cc0*/  ISETP.GT.AND P3, PT, R66, 0x99, PT ;  /* 0x000000994200780c */ /* 0x000fe20003f64270 */
[----:B------:R-:W-:Y:S01]  /*19cd0*/  FMUL.FTZ R66, R2, R38 ;  /* 0x0000002602427220 */ /* 0x000fe20000410000 */
[----:B------:R-:W-:Y:S01]  /*19ce0*/  FSEL R47, R36, -INF , P4 ;  /* 0xff800000242f7808 */ /* 0x000fe20002000000 */
[C---:B------:R-:W-:Y:S01]  /*19cf0*/  FMUL.FTZ R36, R2.reuse, R51 ;  /* 0x0000003302247220 */ /* 0x040fe20000410000 */
[----:B------:R-:W-:Y:S01]  /*19d00*/  FMNMX.FTZ R42, R87, R42, !PT ;  /* 0x0000002a572a7209 */ /* 0x000fe20007810000 */
[----:B------:R-:W-:Y:S01]  /*19d10*/  FMUL.FTZ R51, R2, R27 ;  /* 0x0000001b02337220 */ /* 0x000fe20000410000 */
[----:B-1----:R-:W-:Y:S01]  /*19d20*/  FSEL R91, R14, -INF , P3 ;  /* 0xff8000000e5b7808 */ /* 0x002fe20001800000 */
[----:B------:R-:W1:Y:S01]  /*19d30*/  MUFU.TANH R73, R73 ;  /* 0x0000004900497308 */ /* 0x000e620000002400 */
[----:B------:R-:W-:-:S02]  /*19d40*/  FMNMX.FTZ R42, R47, R42, !PT ;  /* 0x0000002a2f2a7209 */ /* 0x000fc40007810000 */
[----:B------:R-:W-:Y:S02]  /*19d50*/  VIADDMNMX R64, R62, R99, R64, PT ;  /* 0x000000633e407246 */ /* 0x000fe40003800140 */
[----:B------:R-:W-:Y:S01]  /*19d60*/  FMNMX.FTZ R14, R91, R42, !PT ;  /* 0x0000002a5b0e7209 */ /* 0x000fe20007810000 */
[----:B------:R-:W-:Y:S01]  /*19d70*/  FMUL.FTZ R42, R2, R54 ;  /* 0x00000036022a7220 */ /* 0x000fe20000410000 */
[----:B------:R-:W-:Y:S01]  /*19d80*/  ISETP.GT.AND P4, PT, R64, RZ, PT ;  /* 0x000000ff4000720c */ /* 0x000fe20003f84270 */
[----:B------:R-:W-:Y:S01]  /*19d90*/  FMUL.FTZ R54, R2, R31 ;  /* 0x0000001f02367220 */ /* 0x000fe20000410000 */
[----:B------:R-:W-:Y:S01]  /*19da0*/  ISETP.GT.AND P5, PT, R64, 0x1, PT ;  /* 0x000000014000780c */ /* 0x000fe20003fa4270 */
[----:B------:R-:W5:Y:S01]  /*19db0*/  SHFL.BFLY PT, R15, R14, 0x2, 0x1f ;  /* 0x0c401f000e0f7f89 */ /* 0x000f6200000e0000 */
[----:B------:R-:W-:Y:S01]  /*19dc0*/  FSEL R3, R3, -INF , P4 ;  /* 0xff80000003037808 */ /* 0x000fe20002000000 */
[----:B------:R-:W1:Y:S01]  /*19dd0*/  MUFU.TANH R74, R74 ;  /* 0x0000004a004a7308 */ /* 0x000e620000002400 */
[----:B------:R-:W-:-:S02]  /*19de0*/  FSEL R5, R5, -INF , P5 ;  /* 0xff80000005057808 */ /* 0x000fc40002800000 */
[----:B------:R-:W-:-:S04]  /*19df0*/  ISETP.GT.AND P4, PT, R64, 0x9, PT ;  /* 0x000000094000780c */ /* 0x000fc80003f84270 */
[----:B------:R-:W-:Y:S01]  /*19e00*/  FSEL R11, R11, -INF , P4 ;  /* 0xff8000000b0b7808 */ /* 0x000fe20002000000 */
[----:B------:R-:W1:Y:S01]  /*19e10*/  MUFU.TANH R75, R75 ;  /* 0x0000004b004b7308 */ /* 0x000e620000002400 */
[----:B------:R-:W-:-:S04]  /*19e20*/  ISETP.GT.AND P4, PT, R64, 0x11, PT ;  /* 0x000000114000780c */ /* 0x000fc80003f84270 */
[----:B---3--:R-:W-:Y:S02]  /*19e30*/  FSEL R13, R13, -INF , P4 ;  /* 0xff8000000d0d7808 */ /* 0x008fe40002000000 */
[----:B------:R-:W-:Y:S01]  /*19e40*/  ISETP.GT.AND P4, PT, R64, 0x19, PT ;  /* 0x000000194000780c */ /* 0x000fe20003f84270 */
[----:B------:R-:W3:Y:S01]  /*19e50*/  MUFU.TANH R76, R76 ;  /* 0x0000004c004c7308 */ /* 0x000ee20000002400 */
[----:B-----5:R-:W-:Y:S02]  /*19e60*/  FMNMX.FTZ R24, R14, R15, !PT ;  /* 0x0000000f0e187209 */ /* 0x020fe40007810000 */
[----:B------:R-:W-:-:S05]  /*19e70*/  MOV R14, UR6 ;  /* 0x00000006000e7c02 */ /* 0x000fca0008000f00 */
[----:B------:R-:W5:Y:S01]  /*19e80*/  MUFU.TANH R77, R77 ;  /* 0x0000004d004d7308 */ /* 0x000f620000002400 */
[----:B------:R-:W4:Y:S07]  /*19e90*/  SHFL.BFLY PT, R15, R24, 0x1, 0x1f ;  /* 0x0c201f00180f7f89 */ /* 0x000f2e00000e0000 */
[----:B------:R-:W5:Y:S08]  /*19ea0*/  MUFU.TANH R78, R78 ;  /* 0x0000004e004e7308 */ /* 0x000f700000002400 */
[----:B------:R-:W5:Y:S08]  /*19eb0*/  MUFU.TANH R79, R79 ;  /* 0x0000004f004f7308 */ /* 0x000f700000002400 */
[----:B------:R-:W5:Y:S01]  /*19ec0*/  MUFU.TANH R8, R8 ;  /* 0x0000000800087308 */ /* 0x000f620000002400 */
[----:B----4-:R-:W-:-:S04]  /*19ed0*/  FMNMX.FTZ R15, R24, R15, !PT ;  /* 0x0000000f180f7209 */ /* 0x010fc80007810000 */
[C---:B------:R-:W-:Y:S01]  /*19ee0*/  FSETP.NEU.FTZ.AND P3, PT, R15.reuse, -INF , PT ;  /* 0xff8000000f00780b */ /* 0x040fe20003f7d000 */
[----:B------:R-:W-:-:S02]  /*19ef0*/  FFMA.FTZ R24, R15, R14, -8 ;  /* 0xc10000000f187423 */ /* 0x000fc4000001000e */
[----:B------:R-:W4:Y:S03]  /*19f00*/  MUFU.TANH R9, R9 ;  /* 0x0000000900097308 */ /* 0x000f260000002400 */
[----:B------:R-:W-:Y:S02]  /*19f10*/  FSEL R24, R24, RZ, P3 ;  /* 0x000000ff18187208 */ /* 0x000fe40001800000 */
[----:B------:R-:W-:-:S03]  /*19f20*/  ISETP.GT.AND P3, PT, R64, 0x8, PT ;  /* 0x000000084000780c */ /* 0x000fc60003f64270 */
[----:B------:R-:W4:Y:S01]  /*19f30*/  MUFU.TANH R56, R56 ;  /* 0x0000003800387308 */ /* 0x000f220000002400 */
[----:B------:R-:W-:-:S01]  /*19f40*/  FFMA.FTZ R31, R117, R14, -R24 ;  /* 0x0000000e751f7223 */ /* 0x000fc20000010818 */
[----:B------:R-:W-:Y:S01]  /*19f50*/  FSEL R99, R10, -INF , P3 ;  /* 0xff8000000a637808 */ /* 0x000fe20001800000 */
[----:B------:R-:W-:-:S01]  /*19f60*/  FFMA.FTZ R62, R113, R14, -R24 ;  /* 0x0000000e713e7223 */ /* 0x000fc20000010818 */
[----:B------:R-:W-:Y:S01]  /*19f70*/  FMNMX.FTZ R10, R3, R5, !PT ;  /* 0x00000005030a7209 */ /* 0x000fe20007810000 */
[----:B------:R-:W-:-:S01]  /*19f80*/  FFMA.FTZ R68, R111, R14, -R24 ;  /* 0x0000000e6f447223 */ /* 0x000fc20000010818 */
[----:B------:R-:W-:Y:S01]  /*19f90*/  ISETP.GT.AND P3, PT, R64, 0x10, PT ;  /* 0x000000104000780c */ /* 0x000fe20003f64270 */
[----:B------:R-:W-:-:S01]  /*19fa0*/  FFMA.FTZ R26, R119, R14, -R24 ;  /* 0x0000000e771a7223 */ /* 0x000fc20000010818 */
[----:B------:R-:W-:Y:S01]  /*19fb0*/  FMNMX.FTZ R10, R99, R10, !PT ;  /* 0x0000000a630a7209 */ /* 0x000fe20007810000 */
[----:B------:R-:W-:-:S01]  /*19fc0*/  FFMA.FTZ R35, R121, R14, -R24 ;  /* 0x0000000e79237223 */ /* 0x000fc20000010818 */
[----:B------:R-:W-:Y:S01]  /*19fd0*/  FSEL R117, R12, -INF , P3 ;  /* 0xff8000000c757808 */ /* 0x000fe20001800000 */
[----:B------:R-:W4:Y:S01]  /*19fe0*/  MUFU.TANH R57, R57 ;  /* 0x0000003900397308 */ /* 0x000f220000002400 */
[----:B------:R-:W-:Y:S01]  /*19ff0*/  FMNMX.FTZ R12, R11, R10, !PT ;  /* 0x0000000a0b0c7209 */ /* 0x000fe20007810000 */
[-CC-:B------:R-:W-:Y:S01]  /*1a000*/  FFMA.FTZ R70, R103, R14.reuse, -R24.reuse ;  /* 0x0000000e67467223 */ /* 0x180fe20000010818 */
[----:B------:R-:W-:Y:S01]  /*1a010*/  ISETP.GT.AND P3, PT, R64, 0x18, PT ;  /* 0x000000184000780c */ /* 0x000fe20003f64270 */
[--C-:B------:R-:W-:Y:S01]  /*1a020*/  FFMA.FTZ R28, R123, R14, -R24.reuse ;  /* 0x0000000e7b1c7223 */ /* 0x100fe20000010818 */
[----:B------:R-:W-:Y:S01]  /*1a030*/  FMNMX.FTZ R12, R117, R12, !PT ;  /* 0x0000000c750c7209 */ /* 0x000fe20007810000 */
[--C-:B------:R-:W-:Y:S01]  /*1a040*/  FFMA.FTZ R27, R125, R14, -R24.reuse ;  /* 0x0000000e7d1b7223 */ /* 0x100fe20000010818 */
[----:B------:R-:W-:Y:S01]  /*1a050*/  FSEL R113, R20, -INF , P3 ;  /* 0xff80000014717808 */ /* 0x000fe20001800000 */
[----:B------:R2:W-:Y:S01]  /*1a060*/  MUFU.EX2 R10, R62 ;  /* 0x0000003e000a7308 */ /* 0x0005e20000000800 */
[----:B------:R-:W-:Y:S01]  /*1a070*/  FMNMX.FTZ R12, R13, R12, !PT ;  /* 0x0000000c0d0c7209 */ /* 0x000fe20007810000 */
[-CC-:B------:R-:W-:Y:S01]  /*1a080*/  FFMA.FTZ R38, R127, R14.reuse, -R24.reuse ;  /* 0x0000000e7f267223 */ /* 0x180fe20000010818 */
[C---:B------:R-:W-:Y:S01]  /*1a090*/  ISETP.GT.AND P3, PT, R64.reuse, 0x20, PT ;  /* 0x000000204000780c */ /* 0x040fe20003f64270 */
[-CC-:B------:R-:W-:Y:S01]  /*1a0a0*/  FFMA.FTZ R30, R129, R14.reuse, -R24.reuse ;  /* 0x0000000e811e7223 */ /* 0x180fe20000010818 */
[----:B0-----:R-:W-:Y:S01]  /*1a0b0*/  FSEL R111, R21, -INF , P4 ;  /* 0xff800000156f7808 */ /* 0x001fe20002000000 */
[--C-:B------:R-:W-:Y:S01]  /*1a0c0*/  FFMA.FTZ R115, R115, R14, -R24.reuse ;  /* 0x0000000e73737223 */ /* 0x100fe20000010818 */
[----:B------:R-:W-:Y:S01]  /*1a0d0*/  FMNMX.FTZ R12, R113, R12, !PT ;  /* 0x0000000c710c7209 */ /* 0x000fe20007810000 */
[----:B------:R0:W-:Y:S01]  /*1a0e0*/  MUFU.EX2 R21, R68 ;  /* 0x0000004400157308 */ /* 0x0001e20000000800 */
[----:B------:R-:W-:Y:S01]  /*1a0f0*/  ISETP.GT.AND P4, PT, R64, 0x21, PT ;  /* 0x000000214000780c */ /* 0x000fe20003f84270 */
[-CC-:B--2---:R-:W-:Y:S01]  /*1a100*/  FFMA.FTZ R62, R109, R14.reuse, -R24.reuse ;  /* 0x0000000e6d3e7223 */ /* 0x184fe20000010818 */
[----:B------:R-:W-:Y:S01]  /*1a110*/  FSEL R119, R72, -INF , P3 ;  /* 0xff80000048777808 */ /* 0x000fe20001800000 */
[--C-:B------:R-:W-:Y:S01]  /*1a120*/  FFMA.FTZ R69, R69, R14, -R24.reuse ;  /* 0x0000000e45457223 */ /* 0x100fe20000010818 */
[----:B------:R-:W-:Y:S01]  /*1a130*/  FMNMX.FTZ R20, R111, R12, !PT ;  /* 0x0000000c6f147209 */ /* 0x000fe20007810000 */
[-CC-:B------:R-:W-:Y:S01]  /*1a140*/  FFMA.FTZ R107, R107, R14.reuse, -R24.reuse ;  /* 0x0000000e6b6b7223 */ /* 0x180fe20000010818 */
[C---:B------:R-:W-:Y:S01]  /*1a150*/  ISETP.GT.AND P3, PT, R64.reuse, 0x28, PT ;  /* 0x000000284000780c */ /* 0x040fe20003f64270 */
[----:B------:R2:W-:Y:S01]  /*1a160*/  MUFU.EX2 R12, R62 ;  /* 0x0000003e000c7308 */ /* 0x0005e20000000800 */
[----:B-1----:R-:W-:Y:S01]  /*1a170*/  FSEL R73, R73, -INF , P4 ;  /* 0xff80000049497808 */ /* 0x002fe20002000000 */
[--C-:B0-----:R-:W-:Y:S01]  /*1a180*/  FFMA.FTZ R68, R105, R14, -R24.reuse ;  /* 0x0000000e69447223 */ /* 0x101fe20000010818 */
[----:B------:R-:W-:Y:S01]  /*1a190*/  FMNMX.FTZ R20, R119, R20, !PT ;  /* 0x0000001477147209 */ /* 0x000fe20007810000 */
[-CC-:B------:R-:W-:Y:S01]  /*1a1a0*/  FFMA.FTZ R7, R7, R14.reuse, -R24.reuse ;  /* 0x0000000e07077223 */ /* 0x180fe20000010818 */
[----:B------:R-:W-:Y:S01]  /*1a1b0*/  ISETP.GT.AND P4, PT, R64, 0x29, PT ;  /* 0x000000294000780c */ /* 0x000fe20003f84270 */
[--C-:B------:R-:W-:Y:S01]  /*1a1c0*/  FFMA.FTZ R25, R25, R14, -R24.reuse ;  /* 0x0000000e19197223 */ /* 0x100fe20000010818 */
[----:B------:R-:W-:Y:S01]  /*1a1d0*/  FSEL R109, R74, -INF , P3 ;  /* 0xff8000004a6d7808 */ /* 0x000fe20001800000 */
[----:B------:R-:W0:Y:S01]  /*1a1e0*/  MUFU.TANH R58, R58 ;  /* 0x0000003a003a7308 */ /* 0x000e220000002400 */
[----:B------:R-:W-:Y:S01]  /*1a1f0*/  FMNMX.FTZ R20, R73, R20, !PT ;  /* 0x0000001449147209 */ /* 0x000fe20007810000 */
[-CC-:B------:R-:W-:Y:S01]  /*1a200*/  FFMA.FTZ R33, R33, R14.reuse, -R24.reuse ;  /* 0x0000000e21217223 */ /* 0x180fe20000010818 */
[C---:B------:R-:W-:Y:S01]  /*1a210*/  ISETP.GT.AND P3, PT, R64.reuse, 0x30, PT ;  /* 0x000000304000780c */ /* 0x040fe20003f64270 */
[-CC-:B------:R-:W-:Y:S01]  /*1a220*/  FFMA.FTZ R37, R37, R14.reuse, -R24.reuse ;  /* 0x0000000e25257223 */ /* 0x180fe20000010818 */
[----:B------:R-:W-:Y:S01]  /*1a230*/  FSEL R75, R75, -INF , P4 ;  /* 0xff8000004b4b7808 */ /* 0x000fe20002000000 */
[--C-:B------:R-:W-:Y:S01]  /*1a240*/  FFMA.FTZ R87, R87, R14, -R24.reuse ;  /* 0x0000000e57577223 */ /* 0x100fe20000010818 */
[----:B------:R-:W-:Y:S01]  /*1a250*/  FMNMX.FTZ R20, R109, R20, !PT ;  /* 0x000000146d147209 */ /* 0x000fe20007810000 */
[----:B------:R-:W1:Y:S01]  /*1a260*/  MUFU.TANH R59, R59 ;  /* 0x0000003b003b7308 */ /* 0x000e620000002400 */
[----:B------:R-:W-:Y:S01]  /*1a270*/  ISETP.GT.AND P4, PT, R64, 0x31, PT ;  /* 0x000000314000780c */ /* 0x000fe20003f84270 */
[----:B------:R-:W-:Y:S01]  /*1a280*/  FFMA.FTZ R47, R47, R14, -R24 ;  /* 0x0000000e2f2f7223 */ /* 0x000fe20000010818 */
[----:B---3--:R-:W-:-:S02]  /*1a290*/  FSEL R121, R76, -INF , P3 ;  /* 0xff8000004c797808 */ /* 0x008fc40001800000 */
[----:B--2---:R-:W-:Y:S02]  /*1a2a0*/  FMNMX.FTZ R62, R75, R20, !PT ;  /* 0x000000144b3e7209 */ /* 0x004fe40007810000 */
[C---:B------:R-:W-:Y:S01]  /*1a2b0*/  ISETP.GT.AND P3, PT, R64.reuse, 0x38, PT ;  /* 0x000000384000780c */ /* 0x040fe20003f64270 */
[----:B------:R-:W2:Y:S01]  /*1a2c0*/  MUFU.TANH R60, R60 ;  /* 0x0000003c003c7308 */ /* 0x000ea20000002400 */
[----:B-----5:R-:W-:Y:S02]  /*1a2d0*/  FSEL R77, R77, -INF , P4 ;  /* 0xff8000004d4d7808 */ /* 0x020fe40002000000 */
[----:B------:R-:W-:Y:S02]  /*1a2e0*/  FMNMX.FTZ R62, R121, R62, !PT ;  /* 0x0000003e793e7209 */ /* 0x000fe40007810000 */
[----:B------:R-:W-:Y:S02]  /*1a2f0*/  ISETP.GT.AND P4, PT, R64, 0x39, PT ;  /* 0x000000394000780c */ /* 0x000fe40003f84270 */
[----:B------:R-:W-:Y:S01]  /*1a300*/  FSEL R105, R78, -INF , P3 ;  /* 0xff8000004e697808 */ /* 0x000fe20001800000 */
[----:B------:R-:W3:Y:S01]  /*1a310*/  MUFU.TANH R61, R61 ;  /* 0x0000003d003d7308 */ /* 0x000ee20000002400 */
[----:B------:R-:W-:-:S02]  /*1a320*/  FMNMX.FTZ R62, R77, R62, !PT ;  /* 0x0000003e4d3e7209 */ /* 0x000fc40007810000 */
[C---:B------:R-:W-:Y:S02]  /*1a330*/  ISETP.GT.AND P3, PT, R64.reuse, 0x40, PT ;  /* 0x000000404000780c */ /* 0x040fe40003f64270 */
[----:B------:R-:W-:Y:S02]  /*1a340*/  FSEL R103, R79, -INF , P4 ;  /* 0xff8000004f677808 */ /* 0x000fe40002000000 */
[----:B------:R-:W-:Y:S01]  /*1a350*/  FMNMX.FTZ R62, R105, R62, !PT ;  /* 0x0000003e693e7209 */ /* 0x000fe20007810000 */
[----:B------:R-:W5:Y:S01]  /*1a360*/  MUFU.TANH R6, R6 ;  /* 0x0000000600067308 */ /* 0x000f620000002400 */
[----:B------:R-:W-:Y:S02]  /*1a370*/  ISETP.GT.AND P4, PT, R64, 0x41, PT ;  /* 0x000000414000780c */ /* 0x000fe40003f84270 */
[----:B------:R-:W-:Y:S01]  /*1a380*/  FSEL R123, R8, -INF , P3 ;  /* 0xff800000087b7808 */ /* 0x000fe20001800000 */
[----:B------:R-:W-:-:S01]  /*1a390*/  FFMA.FTZ R8, R101, R14, -R24 ;  /* 0x0000000e65087223 */ /* 0x000fc20000010818 */
[----:B------:R-:W-:-:S02]  /*1a3a0*/  FMNMX.FTZ R62, R103, R62, !PT ;  /* 0x0000003e673e7209 */ /* 0x000fc40007810000 */
[C---:B------:R-:W-:Y:S01]  /*1a3b0*/  ISETP.GT.AND P3, PT, R64.reuse, 0x48, PT ;  /* 0x000000484000780c */ /* 0x040fe20003f64270 */
[----:B------:R-:W5:Y:S01]  /*1a3c0*/  MUFU.TANH R40, R40 ;  /* 0x0000002800287308 */ /* 0x000f620000002400 */
[----:B----4-:R-:W-:Y:S01]  /*1a3d0*/  FSEL R101, R9, -INF , P4 ;  /* 0xff80000009657808 */ /* 0x010fe20002000000 */
[--C-:B------:R-:W-:Y:S01]  /*1a3e0*/  FFMA.FTZ R9, R95, R14, -R24.reuse ;  /* 0x0000000e5f097223 */ /* 0x100fe20000010818 */
[----:B------:R-:W-:Y:S02]  /*1a3f0*/  FMNMX.FTZ R62, R123, R62, !PT ;  /* 0x0000003e7b3e7209 */ /* 0x000fe40007810000 */
[----:B------:R-:W-:Y:S02]  /*1a400*/  ISETP.GT.AND P4, PT, R64, 0x49, PT ;  /* 0x000000494000780c */ /* 0x000fe40003f84270 */
[----:B------:R-:W-:Y:S01]  /*1a410*/  FSEL R125, R56, -INF , P3 ;  /* 0xff800000387d7808 */ /* 0x000fe20001800000 */
[----:B------:R-:W-:Y:S01]  /*1a420*/  FFMA.FTZ R56, R97, R14, -R24 ;  /* 0x0000000e61387223 */ /* 0x000fe20000010818 */
[----:B------:R-:W-:Y:S01]  /*1a430*/  FMNMX.FTZ R62, R101, R62, !PT ;  /* 0x0000003e653e7209 */ /* 0x000fe20007810000 */
[----:B------:R-:W4:Y:S01]  /*1a440*/  MUFU.TANH R44, R44 ;  /* 0x0000002c002c7308 */ /* 0x000f220000002400 */
[----:B------:R-:W-:-:S02]  /*1a450*/  ISETP.GT.AND P3, PT, R64, 0x50, PT ;  /* 0x000000504000780c */ /* 0x000fc40003f64270 */
[----:B------:R-:W-:Y:S02]  /*1a460*/  FSEL R97, R57, -INF , P4 ;  /* 0xff80000039617808 */ /* 0x000fe40002000000 */
[----:B------:R-:W-:Y:S02]  /*1a470*/  FMNMX.FTZ R62, R125, R62, !PT ;  /* 0x0000003e7d3e7209 */ /* 0x000fe40007810000 */
[----:B------:R-:W-:Y:S01]  /*1a480*/  ISETP.GT.AND P4, PT, R64, 0x51, PT ;  /* 0x000000514000780c */ /* 0x000fe20003f84270 */
[----:B------:R-:W4:Y:S01]  /*1a490*/  MUFU.TANH R46, R46 ;  /* 0x0000002e002e7308 */ /* 0x000f220000002400 */
[----:B0-----:R-:W-:Y:S02]  /*1a4a0*/  FSEL R127, R58, -INF , P3 ;  /* 0xff8000003a7f7808 */ /* 0x001fe40001800000 */
[----:B------:R-:W-:Y:S02]  /*1a4b0*/  FMNMX.FTZ R62, R97, R62, !PT ;  /* 0x0000003e613e7209 */ /* 0x000fe40007810000 */
[----:B------:R-:W-:-:S02]  /*1a4c0*/  ISETP.GT.AND P3, PT, R64, 0x58, PT ;  /* 0x000000584000780c */ /* 0x000fc40003f64270 */
[----:B-1----:R-:W-:Y:S01]  /*1a4d0*/  FSEL R59, R59, -INF , P4 ;  /* 0xff8000003b3b7808 */ /* 0x002fe20002000000 */
[----:B------:R0:W-:Y:S01]  /*1a4e0*/  MUFU.EX2 R57, R56 ;  /* 0x0000003800397308 */ /* 0x0001e20000000800 */
[----:B------:R-:W-:Y:S02]  /*1a4f0*/  FMNMX.FTZ R62, R127, R62, !PT ;  /* 0x0000003e7f3e7209 */ /* 0x000fe40007810000 */
[----:B------:R-:W-:Y:S02]  /*1a500*/  ISETP.GT.AND P4, PT, R64, 0x59, PT ;  /* 0x000000594000780c */ /* 0x000fe40003f84270 */
[----:B--2---:R-:W-:Y:S02]  /*1a510*/  FSEL R95, R60, -INF , P3 ;  /* 0xff8000003c5f7808 */ /* 0x004fe40001800000 */
[----:B------:R-:W-:Y:S01]  /*1a520*/  FMNMX.FTZ R62, R59, R62, !PT ;  /* 0x0000003e3b3e7209 */ /* 0x000fe20007810000 */
[----:B------:R-:W1:Y:S01]  /*1a530*/  MUFU.TANH R32, R32 ;  /* 0x0000002000207308 */ /* 0x000e620000002400 */
[----:B------:R-:W-:Y:S01]  /*1a540*/  ISETP.GT.AND P3, PT, R64, 0x60, PT ;  /* 0x000000604000780c */ /* 0x000fe20003f64270 */
[----:B0-----:R-:W-:Y:S01]  /*1a550*/  FFMA.FTZ R56, R93, R14, -R24 ;  /* 0x0000000e5d387223 */ /* 0x001fe20000010818 */
[----:B---3--:R-:W-:-:S02]  /*1a560*/  FSEL R61, R61, -INF , P4 ;  /* 0xff8000003d3d7808 */ /* 0x008fc40002000000 */
[----:B------:R-:W-:Y:S02]  /*1a570*/  FMNMX.FTZ R62, R95, R62, !PT ;  /* 0x0000003e5f3e7209 */ /* 0x000fe40007810000 */
[----:B------:R-:W-:Y:S01]  /*1a580*/  ISETP.GT.AND P4, PT, R64, 0x61, PT ;  /* 0x000000614000780c */ /* 0x000fe20003f84270 */
[----:B------:R-:W0:Y:S01]  /*1a590*/  MUFU.TANH R36, R36 ;  /* 0x0000002400247308 */ /* 0x000e220000002400 */
[----:B-----5:R-:W-:Y:S01]  /*1a5a0*/  FSEL R93, R6, -INF , P3 ;  /* 0xff800000065d7808 */ /* 0x020fe20001800000 */
[--C-:B------:R-:W-:Y:S01]  /*1a5b0*/  FFMA.FTZ R6, R49, R14, -R24.reuse ;  /* 0x0000000e31067223 */ /* 0x100fe20000010818 */
[----:B------:R-:W-:Y:S02]  /*1a5c0*/  FMNMX.FTZ R62, R61, R62, !PT ;  /* 0x0000003e3d3e7209 */ /* 0x000fe40007810000 */
[----:B------:R-:W-:Y:S02]  /*1a5d0*/  ISETP.GT.AND P3, PT, R64, 0x68, PT ;  /* 0x000000684000780c */ /* 0x000fe40003f64270 */
[----:B------:R-:W-:Y:S01]  /*1a5e0*/  FSEL R49, R40, -INF , P4 ;  /* 0xff80000028317808 */ /* 0x000fe20002000000 */
[----:B------:R-:W2:Y:S01]  /*1a5f0*/  MUFU.TANH R42, R42 ;  /* 0x0000002a002a7308 */ /* 0x000ea20000002400 */
[----:B------:R-:W-:Y:S01]  /*1a600*/  FMNMX.FTZ R62, R93, R62, !PT ;  /* 0x0000003e5d3e7209 */ /* 0x000fe20007810000 */
[----:B------:R-:W-:Y:S01]  /*1a610*/  FFMA.FTZ R40, R65, R14, -R24 ;  /* 0x0000000e41287223 */ /* 0x000fe20000010818 */
[----:B------:R-:W-:-:S02]  /*1a620*/  ISETP.GT.AND P4, PT, R64, 0x69, PT ;  /* 0x000000694000780c */ /* 0x000fc40003f84270 */
[----:B----4-:R-:W-:Y:S01]  /*1a630*/  FSEL R129, R44, -INF , P3 ;  /* 0xff8000002c817808 */ /* 0x010fe20001800000 */
[----:B------:R-:W-:-:S01]  /*1a640*/  FFMA.FTZ R44, R71, R14, -R24 ;  /* 0x0000000e472c7223 */ /* 0x000fc20000010818 */
[----:B------:R-:W-:Y:S01]  /*1a650*/  FMNMX.FTZ R62, R49, R62, !PT ;  /* 0x0000003e313e7209 */ /* 0x000fe20007810000 */
[----:B------:R-:W3:Y:S01]  /*1a660*/  MUFU.TANH R48, R48 ;  /* 0x0000003000307308 */ /* 0x000ee20000002400 */
[----:B------:R-:W-:Y:S02]  /*1a670*/  ISETP.GT.AND P3, PT, R64, 0x70, PT ;  /* 0x000000704000780c */ /* 0x000fe40003f64270 */
[----:B------:R-:W-:Y:S01]  /*1a680*/  FSEL R133, R46, -INF , P4 ;  /* 0xff8000002e857808 */ /* 0x000fe20002000000 */
[----:B------:R-:W-:-:S01]  /*1a690*/  FFMA.FTZ R46, R81, R14, -R24 ;  /* 0x0000000e512e7223 */ /* 0x000fc20000010818 */
[----:B------:R-:W-:Y:S02]  /*1a6a0*/  FMNMX.FTZ R62, R129, R62, !PT ;  /* 0x0000003e813e7209 */ /* 0x000fe40007810000 */
[----:B------:R-:W-:Y:S01]  /*1a6b0*/  ISETP.GT.AND P4, PT, R64, 0x71, PT ;  /* 0x000000714000780c */ /* 0x000fe20003f84270 */
[----:B------:R-:W4:Y:S01]  /*1a6c0*/  MUFU.TANH R50, R50 ;  /* 0x0000003200327308 */ /* 0x000f220000002400 */
[----:B-1----:R-:W-:Y:S01]  /*1a6d0*/  FSEL R131, R32, -INF , P3 ;  /* 0xff80000020837808 */ /* 0x002fe20001800000 */
[--C-:B------:R-:W-:Y:S01]  /*1a6e0*/  FFMA.FTZ R32, R41, R14, -R24.reuse ;  /* 0x0000000e29207223 */ /* 0x100fe20000010818 */
[----:B------:R-:W-:Y:S01]  /*1a6f0*/  FMNMX.FTZ R62, R133, R62, !PT ;  /* 0x0000003e853e7209 */ /* 0x000fe20007810000 */
[-CC-:B------:R-:W-:Y:S01]  /*1a700*/  FFMA.FTZ R41, R43, R14.reuse, -R24.reuse ;  /* 0x0000000e2b297223 */ /* 0x180fe20000010818 */
[----:B------:R-:W-:Y:S01]  /*1a710*/  ISETP.GT.AND P3, PT, R64, 0x78, PT ;  /* 0x000000784000780c */ /* 0x000fe20003f64270 */
[--C-:B------:R-:W-:Y:S01]  /*1a720*/  FFMA.FTZ R43, R29, R14, -R24.reuse ;  /* 0x0000000e1d2b7223 */ /* 0x100fe20000010818 */
[----:B0-----:R-:W-:Y:S01]  /*1a730*/  FSEL R135, R36, -INF , P4 ;  /* 0xff80000024877808 */ /* 0x001fe20002000000 */
[----:B------:R-:W0:Y:S01]  /*1a740*/  MUFU.TANH R51, R51 ;  /* 0x0000003300337308 */ /* 0x000e220000002400 */
[----:B------:R-:W-:Y:S01]  /*1a750*/  FMNMX.FTZ R62, R131, R62, !PT ;  /* 0x0000003e833e7209 */ /* 0x000fe20007810000 */
[-CC-:B------:R-:W-:Y:S01]  /*1a760*/  FFMA.FTZ R36, R45, R14.reuse, -R24.reuse ;  /* 0x0000000e2d247223 */ /* 0x180fe20000010818 */
[----:B------:R-:W-:Y:S01]  /*1a770*/  ISETP.GT.AND P4, PT, R64, 0x79, PT ;  /* 0x000000794000780c */ /* 0x000fe20003f84270 */
[-CC-:B------:R-:W-:Y:S01]  /*1a780*/  FFMA.FTZ R29, R67, R14.reuse, -R24.reuse ;  /* 0x0000000e431d7223 */ /* 0x180fe20000010818 */
[----:B--2---:R-:W-:Y:S01]  /*1a790*/  FSEL R137, R42, -INF , P3 ;  /* 0xff8000002a897808 */ /* 0x004fe20001800000 */
[----:B------:R-:W-:Y:S01]  /*1a7a0*/  FFMA.FTZ R42, R53, R14, -R24 ;  /* 0x0000000e352a7223 */ /* 0x000fe20000010818 */
[----:B------:R-:W-:Y:S01]  /*1a7b0*/  FMNMX.FTZ R62, R135, R62, !PT ;  /* 0x0000003e873e7209 */ /* 0x000fe20007810000 */
[----:B------:R-:W1:Y:S01]  /*1a7c0*/  MUFU.TANH R52, R52 ;  /* 0x0000003400347308 */ /* 0x000e620000002400 */
[----:B------:R-:W-:-:S02]  /*1a7d0*/  ISETP.GT.AND P3, PT, R64, 0x80, PT ;  /* 0x000000804000780c */ /* 0x000fc40003f64270 */
[----:B---3--:R-:W-:Y:S01]  /*1a7e0*/  FSEL R139, R48, -INF , P4 ;  /* 0xff800000308b7808 */ /* 0x008fe20002000000 */
[----:B------:R-:W-:-:S01]  /*1a7f0*/  FFMA.FTZ R48, R85, R14, -R24 ;  /* 0x0000000e55307223 */ /* 0x000fc20000010818 */
[----:B------:R-:W-:Y:S02]  /*1a800*/  FMNMX.FTZ R62, R137, R62, !PT ;  /* 0x0000003e893e7209 */ /* 0x000fe40007810000 */
[----:B------:R-:W-:Y:S01]  /*1a810*/  ISETP.GT.AND P4, PT, R64, 0x81, PT ;  /* 0x000000814000780c */ /* 0x000fe20003f84270 */
[----:B------:R-:W2:Y:S01]  /*1a820*/  MUFU.TANH R54, R54 ;  /* 0x0000003600367308 */ /* 0x000ea20000002400 */
[----:B----4-:R-:W-:Y:S01]  /*1a830*/  FSEL R141, R50, -INF , P3 ;  /* 0xff800000328d7808 */ /* 0x010fe20001800000 */
[----:B------:R-:W-:Y:S01]  /*1a840*/  FFMA.FTZ R50, R89, R14, -R24 ;  /* 0x0000000e59327223 */ /* 0x000fe20000010818 */
[----:B------:R-:W-:Y:S02]  /*1a850*/  FMNMX.FTZ R62, R139, R62, !PT ;  /* 0x0000003e8b3e7209 */ /* 0x000fe40007810000 */
[----:B------:R-:W-:-:S02]  /*1a860*/  ISETP.GT.AND P3, PT, R64, 0x88, PT ;  /* 0x000000884000780c */ /* 0x000fc40003f64270 */
[----:B0-----:R-:W-:Y:S01]  /*1a870*/  FSEL R51, R51, -INF , P4 ;  /* 0xff80000033337808 */ /* 0x001fe20002000000 */
[----:B------:R-:W0:Y:S01]  /*1a880*/  MUFU.TANH R34, R34 ;  /* 0x0000002200227308 */ /* 0x000e220000002400 */
[----:B------:R-:W-:Y:S02]  /*1a890*/  FMNMX.FTZ R62, R141, R62, !PT ;  /* 0x0000003e8d3e7209 */ /* 0x000fe40007810000 */
[----:B------:R-:W-:Y:S02]  /*1a8a0*/  ISETP.GT.AND P4, PT, R64, 0x89, PT ;  /* 0x000000894000780c */ /* 0x000fe40003f84270 */
[----:B-1----:R-:W-:Y:S02]  /*1a8b0*/  FSEL R143, R52, -INF , P3 ;  /* 0xff800000348f7808 */ /* 0x002fe40001800000 */
[----:B------:R-:W-:Y:S01]  /*1a8c0*/  FMNMX.FTZ R62, R51, R62, !PT ;  /* 0x0000003e333e7209 */ /* 0x000fe20007810000 */
[----:B------:R-:W1:Y:S01]  /*1a8d0*/  MUFU.TANH R55, R55 ;  /* 0x0000003700377308 */ /* 0x000e620000002400 */
[----:B------:R-:W-:-:S02]  /*1a8e0*/  ISETP.GT.AND P3, PT, R64, 0x90, PT ;  /* 0x000000904000780c */ /* 0x000fc40003f64270 */
[----:B--2---:R-:W-:Y:S02]  /*1a8f0*/  FSEL R145, R54, -INF , P4 ;  /* 0xff80000036917808 */ /* 0x004fe40002000000 */
[----:B------:R-:W-:Y:S02]  /*1a900*/  FMNMX.FTZ R62, R143, R62, !PT ;  /* 0x0000003e8f3e7209 */ /* 0x000fe40007810000 */
[----:B------:R-:W-:Y:S01]  /*1a910*/  ISETP.GT.AND P4, PT, R64, 0x91, PT ;  /* 0x000000914000780c */ /* 0x000fe20003f84270 */
[----:B------:R-:W2:Y:S01]  /*1a920*/  MUFU.TANH R66, R66 ;  /* 0x0000004200427308 */ /* 0x000ea20000002400 */
[----:B0-----:R-:W-:Y:S01]  /*1a930*/  FSEL R147, R34, -INF , P3 ;  /* 0xff80000022937808 */ /* 0x001fe20001800000 */
[----:B------:R-:W-:Y:S01]  /*1a940*/  FFMA.FTZ R34, R63, R14, -R24 ;  /* 0x0000000e3f227223 */ /* 0x000fe20000010818 */
[----:B------:R-:W-:Y:S02]  /*1a950*/  FMNMX.FTZ R62, R145, R62, !PT ;  /* 0x0000003e913e7209 */ /* 0x000fe40007810000 */
[----:B------:R-:W-:-:S02]  /*1a960*/  ISETP.GT.AND P3, PT, R64, 0x98, PT ;  /* 0x000000984000780c */ /* 0x000fc40003f64270 */
[----:B------:R-:W-:Y:S01]  /*1a970*/  FMNMX.FTZ R62, R147, R62, !PT ;  /* 0x0000003e933e7209 */ /* 0x000fe20007810000 */
[----:B------:R-:W0:Y:S01]  /*1a980*/  MUFU.TANH R39, R39 ;  /* 0x0000002700277308 */ /* 0x000e220000002400 */
[----:B-1----:R-:W-:Y:S02]  /*1a990*/  FSEL R55, R55, -INF , P4 ;  /* 0xff80000037377808 */ /* 0x002fe40002000000 */
[----:B------:R-:W-:Y:S02]  /*1a9a0*/  ISETP.GT.AND P4, PT, R64, 0x99, PT ;  /* 0x000000994000780c */ /* 0x000fe40003f84270 */
[----:B------:R-:W-:-:S03]  /*1a9b0*/  FMNMX.FTZ R62, R55, R62, !PT ;  /* 0x0000003e373e7209 */ /* 0x000fc60007810000 */
[----:B------:R-:W-:Y:S01]  /*1a9c0*/  MUFU.EX2 R26, R26 ;  /* 0x0000001a001a7308 */ /* 0x000fe20000000800 */
[----:B--2---:R-:W-:-:S04]  /*1a9d0*/  FSEL R63, R66, -INF , P3 ;  /* 0xff800000423f7808 */ /* 0x004fc80001800000 */
[----:B------:R-:W-:-:S03]  /*1a9e0*/  FMNMX.FTZ R62, R63, R62, !PT ;  /* 0x0000003e3f3e7209 */ /* 0x000fc60007810000 */
[----:B------:R-:W-:Y:S01]  /*1a9f0*/  MUFU.EX2 R31, R31 ;  /* 0x0000001f001f7308 */ /* 0x000fe20000000800 */
[----:B0-----:R-:W-:-:S04]  /*1aa00*/  FSEL R53, R39, -INF , P4 ;  /* 0xff80000027357808 */ /* 0x001fc80002000000 */
[----:B------:R-:W-:-:S03]  /*1aa10*/  FMNMX.FTZ R62, R53, R62, !PT ;  /* 0x0000003e353e7209 */ /* 0x000fc60007810000 */
[----:B------:R-:W-:Y:S02]  /*1aa20*/  MUFU.EX2 R28, R28 ;  /* 0x0000001c001c7308 */ /* 0x000fe40000000800 */
[----:B------:R-:W0:Y:S06]  /*1aa30*/  SHFL.BFLY PT, R45, R62, 0x2, 0x1f ;  /* 0x0c401f003e2d7f89 */ /* 0x000e2c00000e0000 */
[----:B------:R-:W1:Y:S08]  /*1aa40*/  MUFU.EX2 R35, R35 ;  /* 0x0000002300237308 */ /* 0x000e700000000800 */
[----:B------:R-:W-:Y:S08]  /*1aa50*/  MUFU.EX2 R27, R27 ;  /* 0x0000001b001b7308 */ /* 0x000ff00000000800 */
[----:B------:R-:W-:Y:S01]  /*1aa60*/  MUFU.EX2 R30, R30 ;  /* 0x0000001e001e7308 */ /* 0x000fe20000000800 */
[----:B-1----:R-:W-:-:S02]  /*1aa70*/  F2FP.SATFINITE.E4M3.F32.PACK_AB_MERGE_C R184, R35, R28, RZ ;  /* 0x0000001c23b8723e */ /* 0x002fc400048070ff */
[----:B0-----:R-:W-:Y:S01]  /*1aa80*/  FMNMX.FTZ R52, R62, R45, !PT ;  /* 0x0000002d3e347209 */ /* 0x001fe20007810000 */
[----:B------:R-:W-:-:S01]  /*1aa90*/  FFMA.FTZ R45, R83, R14, -R24 ;  /* 0x0000000e532d7223 */ /* 0x000fc20000010818 */
[----:B------:R-:W-:Y:S01]  /*1aaa0*/  F2FP.SATFINITE.E4M3.F32.PACK_AB_MERGE_C R184, R31, R26, R184 ;  /* 0x0000001a1fb8723e */ /* 0x000fe200048070b8 */
[----:B------:R-:W-:-:S02]  /*1aab0*/  FFMA.FTZ R24, R91, R14, -R24 ;  /* 0x0000000e5b187223 */ /* 0x000fc40000010818 */
[----:B------:R-:W0:Y:S01]  /*1aac0*/  SHFL.BFLY PT, R65, R52, 0x1, 0x1f ;  /* 0x0c201f0034417f89 */ /* 0x000e2200000e0000 */
[----:B------:R-:W-:Y:S08]  /*1aad0*/  MUFU.EX2 R38, R38 ;  /* 0x0000002600267308 */ /* 0x000ff00000000800 */
[----:B------:R-:W1:Y:S08]  /*1aae0*/  MUFU.EX2 R115, R115 ;  /* 0x0000007300737308 */ /* 0x000e700000000800 */
[----:B------:R-:W-:Y:S01]  /*1aaf0*/  MUFU.EX2 R39, R42 ;  /* 0x0000002a00277308 */ /* 0x000fe20000000800 */
[----:B0-----:R-:W-:-:S07]  /*1ab00*/  FMNMX.FTZ R90, R52, R65, !PT ;  /* 0x00000041345a7209 */ /* 0x001fce0007810000 */
[----:B------:R0:W-:Y:S01]  /*1ab10*/  MUFU.EX2 R42, R69 ;  /* 0x00000045002a7308 */ /* 0x0001e20000000800 */
[----:B-1----:R-:W-:Y:S02]  /*1ab20*/  F2FP.SATFINITE.E4M3.F32.PACK_AB_MERGE_C R186, R115, R38, RZ ;  /* 0x0000002673ba723e */ /* 0x002fe400048070ff */
[C---:B------:R-:W-:Y:S01]  /*1ab30*/  FSETP.NEU.FTZ.AND P3, PT, R90.reuse, -INF , PT ;  /* 0xff8000005a00780b */ /* 0x040fe20003f7d000 */
[----:B------:R-:W-:-:S01]  /*1ab40*/  FFMA.FTZ R52, R90, R14, -8 ;  /* 0xc10000005a347423 */ /* 0x000fc2000001000e */
[----:B------:R-:W-:-:S03]  /*1ab50*/  F2FP.SATFINITE.E4M3.F32.PACK_AB_MERGE_C R186, R30, R27, R186 ;  /* 0x0000001b1eba723e */ /* 0x000fc600048070ba */
[----:B------:R1:W-:Y:S01]  /*1ab60*/  MUFU.EX2 R79, R70 ;  /* 0x00000046004f7308 */ /* 0x0003e20000000800 */
[----:B------:R-:W-:-:S05]  /*1ab70*/  FSEL R52, R52, RZ, P3 ;  /* 0x000000ff34347208 */ /* 0x000fca0001800000 */
        /* <DEDUP_REMOVED lines=8> */
[----:B------:R-:W-:Y:S01]  /*1ac00*/  FFMA.FTZ R78, R61, R14, -R52 ;  /* 0x0000000e3d4e7223 */ /* 0x000fe20000010834 */
[----:B------:R-:W-:-:S01]  /*1ac10*/  FADD.FTZ R61, R26, R31 ;  /* 0x0000001f1a3d7221 */ /* 0x000fc20000010000 */
[-CC-:B------:R-:W-:Y:S01]  /*1ac20*/  FFMA.FTZ R66, R111, R14.reuse, -R52.reuse ;  /* 0x0000000e6f427223 */ /* 0x180fe20000010834 */
[----:B------:R-:W-:-:S01]  /*1ac30*/  FFMA.FTZ R11, R119, R14, -R52 ;  /* 0x0000000e770b7223 */ /* 0x000fc20000010834 */
[----:B------:R-:W-:Y:S01]  /*1ac40*/  FFMA.FTZ R62, R73, R14, -R52 ;  /* 0x0000000e493e7223 */ /* 0x000fe20000010834 */
[----:B------:R-:W-:-:S01]  /*1ac50*/  FADD.FTZ R84, R28, R61 ;  /* 0x0000003d1c547221 */ /* 0x000fc20000010000 */
[----:B------:R-:W2:Y:S01]  /*1ac60*/  MUFU.EX2 R54, R54 ;  /* 0x0000003600367308 */ /* 0x000ea20000000800 */
[----:B0-----:R-:W-:-:S01]  /*1ac70*/  FFMA.FTZ R69, R109, R14, -R52 ;  /* 0x0000000e6d457223 */ /* 0x001fc20000010834 */
[----:B-1----:R-:W-:Y:S01]  /*1ac80*/  FFMA.FTZ R70, R75, R14, -R52 ;  /* 0x0000000e4b467223 */ /* 0x002fe20000010834 */
[----:B------:R-:W-:-:S01]  /*1ac90*/  FADD.FTZ R84, R35, R84 ;  /* 0x0000005423547221 */ /* 0x000fc20000010000 */
        /* <DEDUP_REMOVED lines=32> */
[----:B------:R-:W-:-:S02]  /*1aea0*/  CS2R R26, SRZ ;  /* 0x00000000001a7805 */ /* 0x000fc4000001ff00 */
[----:B------:R-:W-:-:S01]  /*1aeb0*/  FADD.FTZ R83, R30, R61 ;  /* 0x0000003d1e537221 */ /* 0x000fc20000010000 */
[----:B------:R-:W-:Y:S01]  /*1aec0*/  FFMA.FTZ R61, R51, R14, -R52 ;  /* 0x0000000e333d7223 */ /* 0x000fe20000010834 */
        /* <DEDUP_REMOVED lines=10> */
[----:B------:R-:W-:-:S06]  /*1af70*/  FADD.FTZ R84, R12, R83 ;  /* 0x000000530c547221 */ /* 0x000fcc0000010000 */
[----:B------:R-:W1:Y:S01]  /*1af80*/  MUFU.EX2 R62, R62 ;  /* 0x0000003e003e7308 */ /* 0x000e620000000800 */
[----:B--2---:R-:W-:-:S01]  /*1af90*/  FADD.FTZ R82, R66, R81 ;  /* 0x0000005142527221 */ /* 0x004fc20000010000 */
[----:B------:R-:W-:-:S04]  /*1afa0*/  F2FP.SATFINITE.E4M3.F32.PACK_AB_MERGE_C R187, R66, R13, RZ ;  /* 0x0000000d42bb723e */ /* 0x000fc800048070ff */
[----:B------:R-:W-:Y:S02]  /*1afb0*/  F2FP.SATFINITE.E4M3.F32.PACK_AB_MERGE_C R187, R58, R3, R187 ;  /* 0x000000033abb723e */ /* 0x000fe400048070bb */
[----:B------:R-:W2:Y:S01]  /*1afc0*/  MUFU.EX2 R69, R69 ;  /* 0x0000004500457308 */ /* 0x000ea20000000800 */
[----:B0-----:R-:W-:-:S07]  /*1afd0*/  FADD.FTZ R81, R11, R82 ;  /* 0x000000520b517221 */ /* 0x001fce0000010000 */
[----:B------:R-:W0:Y:S01]  /*1afe0*/  MUFU.EX2 R107, R107 ;  /* 0x0000006b006b7308 */ /* 0x000e220000000800 */
[----:B-1----:R-:W-:-:S01]  /*1aff0*/  FADD.FTZ R82, R62, R81 ;  /* 0x000000513e527221 */ /* 0x002fc20000010000 */
[----:B------:R-:W-:-:S04]  /*1b000*/  F2FP.SATFINITE.E4M3.F32.PACK_AB_MERGE_C R81, R60, R5, RZ ;  /* 0x000000053c51723e */ /* 0x000fc800048070ff */
[----:B------:R-:W-:Y:S02]  /*1b010*/  F2FP.SATFINITE.E4M3.F32.PACK_AB_MERGE_C R185, R54, R185, R81 ;  /* 0x000000b936b9723e */ /* 0x000fe40004807051 */
[----:B------:R-:W1:Y:S01]  /*1b020*/  MUFU.EX2 R70, R70 ;  /* 0x0000004600467308 */ /* 0x000e620000000800 */
[----:B--2---:R-:W-:-:S01]  /*1b030*/  FADD.FTZ R35, R69, R82 ;  /* 0x0000005245237221 */ /* 0x004fc20000010000 */
[----:B------:R-:W-:-:S06]  /*1b040*/  CS2R R82, SRZ ;  /* 0x0000000000527805 */ /* 0x000fcc000001ff00 */
[----:B------:R2:W3:Y:S01]  /*1b050*/  MUFU.EX2 R20, R68 ;  /* 0x0000004400147308 */ /* 0x0004e20000000800 */
[----:B0-----:R-:W-:-:S01]  /*1b060*/  FADD.FTZ R5, R107, R84 ;  /* 0x000000546b057221 */ /* 0x001fc20000010000 */
[----:B------:R-:W-:Y:S02]  /*1b070*/  F2FP.SATFINITE.E4M3.F32.PACK_AB_MERGE_C R180, R107, R12, RZ ;  /* 0x0000000c6bb4723e */ /* 0x000fe400048070ff */
[----:B------:R-:W-:Y:S02]  /*1b080*/  CS2R R84, SRZ ;  /* 0x0000000000547805 */ /* 0x000fe4000001ff00 */
[----:B------:R-:W-:Y:S02]  /*1b090*/  F2FP.SATFINITE.E4M3.F32.PACK_AB_MERGE_C R180, R21, R10, R180 ;  /* 0x0000000a15b4723e */ /* 0x000fe400048070b4 */
[----:B------:R-:W0:Y:S01]  /*1b0a0*/  MUFU.EX2 R64, R64 ;  /* 0x0000004000407308 */ /* 0x000e220000000800 */
[----:B--2---:R-:W-:-:S01]  /*1b0b0*/  FFMA.FTZ R68, R123, R14, -R52 ;  /* 0x0000000e7b447223 */ /* 0x004fc20000010834 */
[----:B-1----:R-:W-:Y:S01]  /*1b0c0*/  FADD.FTZ R35, R70, R35 ;  /* 0x0000002346237221 */ /* 0x002fe20000010000 */
[----:B------:R-:W-:-:S01]  /*1b0d0*/  FFMA.FTZ R52, R53, R14, -R52 ;  /* 0x0000000e35347223 */ /* 0x000fc20000010834 */
[----:B------:R-:W-:-:S04]  /*1b0e0*/  F2FP.SATFINITE.E4M3.F32.PACK_AB_MERGE_C R181, R70, R69, RZ ;  /* 0x0000004546b5723e */ /* 0x000fc800048070ff */
[----:B------:R-:W1:Y:S01]  /*1b0f0*/  MUFU.EX2 R67, R67 ;  /* 0x0000004300437308 */ /* 0x000e620000000800 */
[----:B---3--:R-:W-:-:S01]  /*1b100*/  FADD.FTZ R38, R20, R5 ;  /* 0x0000000514267221 */ /* 0x008fc20000010000 */
[----:B------:R-:W-:Y:S02]  /*1b110*/  F2FP.SATFINITE.E4M3.F32.PACK_AB_MERGE_C R181, R62, R11, R181 ;  /* 0x0000000b3eb5723e */ /* 0x000fe400048070b5 */
[----:B------:R-:W2:Y:S01]  /*1b120*/  @P0 LDC R11, c[0x0][0x44c] ;  /* 0x00011300ff0b0b82 */ /* 0x000ea20000000800 */
[----:B------:R-:W-:-:S03]  /*1b130*/  FADD.FTZ R13, R79, R38 ;  /* 0x000000264f0d7221 */ /* 0x000fc60000010000 */
[----:B------:R-:W3:Y:S01]  /*1b140*/  MUFU.EX2 R8, R8 ;  /* 0x0000000800087308 */ /* 0x000ee20000000800 */
[----:B0-----:R-:W-:-:S07]  /*1b150*/  FADD.FTZ R60, R64, R35 ;  /* 0x00000023403c7221 */ /* 0x001fce0000010000 */
[----:B------:R-:W0:Y:S01]  /*1b160*/  MUFU.EX2 R73, R73 ;  /* 0x0000004900497308 */ /* 0x000e220000000800 */
[----:B-1----:R-:W-:-:S07]  /*1b170*/  FADD.FTZ R60, R67, R60 ;  /* 0x0000003c433c7221 */ /* 0x002fce0000010000 */
[----:B------:R-:W1:Y:S01]  /*1b180*/  MUFU.EX2 R76, R76 ;  /* 0x0000004c004c7308 */ /* 0x000e620000000800 */
[----:B---3--:R-:W-:-:S01]  /*1b190*/  FADD.FTZ R12, R8, R13 ;  /* 0x0000000d080c7221 */ /* 0x008fc20000010000 */
[----:B------:R-:W-:Y:S01]  /*1b1a0*/  F2FP.SATFINITE.E4M3.F32.PACK_AB_MERGE_C R182, R57, R8, RZ ;  /* 0x0000000839b6723e */ /* 0x000fe200048070ff */
[----:B--2---:R-:W-:-:S04]  /*1b1b0*/  @P0 IMAD.HI.U32 R11, R204, R11, RZ ;  /* 0x0000000bcc0b0227 */ /* 0x004fc800078e00ff */
[----:B------:R-:W-:Y:S01]  /*1b1c0*/  FADD.FTZ R12, R57, R12 ;  /* 0x0000000c390c7221 */ /* 0x000fe20000010000 */
[----:B------:R-:W-:Y:S01]  /*1b1d0*/  F2FP.SATFINITE.E4M3.F32.PACK_AB_MERGE_C R182, R79, R20, R182 ;  /* 0x000000144fb6723e */ /* 0x000fe200048070b6 */
[----:B------:R-:W2:Y:S01]  /*1b1e0*/  MUFU.EX2 R9, R9 ;  /* 0x0000000900097308 */ /* 0x000ea20000000800 */
[----:B0-----:R-:W-:-:S07]  /*1b1f0*/  FADD.FTZ R13, R73, R60 ;  /* 0x0000003c490d7221 */ /* 0x001fce0000010000 */
[----:B------:R-:W0:Y:S01]  /*1b200*/  MUFU.EX2 R68, R68 ;  /* 0x0000004400447308 */ /* 0x000e220000000800 */
[----:B-1----:R-:W-:-:S01]  /*1b210*/  FADD.FTZ R13, R76, R13 ;  /* 0x0000000d4c0d7221 */ /* 0x002fc20000010000 */
[----:B------:R-:W-:-:S04]  /*1b220*/  F2FP.SATFINITE.E4M3.F32.PACK_AB_MERGE_C R183, R76, R73, RZ ;  /* 0x000000494cb7723e */ /* 0x000fc800048070ff */
        /* <DEDUP_REMOVED lines=12> */
[----:B------:R-:W-:-:S06]  /*1b2f0*/  CS2R R30, SRZ ;  /* 0x00000000001e7805 */ /* 0x000fcc000001ff00 */
[----:B------:R-:W0:Y:S01]  /*1b300*/  MUFU.EX2 R77, R77 ;  /* 0x0000004d004d7308 */ /* 0x000e220000000800 */
[----:B-1----:R-:W-:-:S07]  /*1b310*/  FADD.FTZ R10, R74, R3 ;  /* 0x000000034a0a7221 */ /* 0x002fce0000010000 */
[----:B------:R-:W1:Y:S01]  /*1b320*/  MUFU.EX2 R32, R32 ;  /* 0x0000002000207308 */ /* 0x000e620000000800 */
[C---:B--2---:R-:W-:Y:S01]  /*1b330*/  F2FP.SATFINITE.E4M3.F32.PACK_AB_MERGE_C R176, R7.reuse, R6, RZ ;  /* 0x0000000607b0723e */ /* 0x044fe200048070ff */
[----:B------:R-:W-:-:S03]  /*1b340*/  FADD.FTZ R7, R7, R12 ;  /* 0x0000000c07077221 */ /* 0x000fc60000010000 */
[----:B------:R-:W-:Y:S01]  /*1b350*/  F2FP.SATFINITE.E4M3.F32.PACK_AB_MERGE_C R176, R56, R9, R176 ;  /* 0x0000000938b0723e */ /* 0x000fe200048070b0 */
[----:B------:R-:W-:Y:S01]  /*1b360*/  IMAD.MOV.U32 R9, RZ, RZ, R204 ;  /* 0x000000ffff097224 */ /* 0x000fe200078e00cc */
[----:B------:R-:W-:Y:S01]  /*1b370*/  CS2R R56, SRZ ;  /* 0x0000000000387805 */ /* 0x000fe2000001ff00 */
[----:B------:R-:W2:Y:S01]  /*1b380*/  MUFU.EX2 R72, R72 ;  /* 0x0000004800487308 */ /* 0x000ea20000000800 */
[C---:B0-----:R-:W-:Y:S01]  /*1b390*/  F2FP.SATFINITE.E4M3.F32.PACK_AB_MERGE_C R177, R77.reuse, R74, RZ ;  /* 0x0000004a4db1723e */ /* 0x041fe200048070ff */
[----:B------:R-:W-:-:S03]  /*1b3a0*/  FADD.FTZ R77, R77, R10 ;  /* 0x0000000a4d4d7221 */ /* 0x000fc60000010000 */
[----:B------:R-:W-:Y:S02]  /*1b3b0*/  F2FP.SATFINITE.E4M3.F32.PACK_AB_MERGE_C R177, R71, R68, R177 ;  /* 0x0000004447b1723e */ /* 0x000fe400048070b1 */
[----:B------:R-:W-:Y:S02]  /*1b3c0*/  CS2R R68, SRZ ;  /* 0x0000000000447805 */ /* 0x000fe4000001ff00 */
[----:B------:R-:W-:Y:S01]  /*1b3d0*/  CS2R R70, SRZ ;  /* 0x0000000000467805 */ /* 0x000fe2000001ff00 */
[----:B------:R-:W0:Y:S01]  /*1b3e0*/  MUFU.EX2 R41, R41 ;  /* 0x0000002900297308 */ /* 0x000e220000000800 */
[----:B-1----:R-:W-:-:S07]  /*1b3f0*/  FADD.FTZ R10, R32, R7 ;  /* 0x00000007200a7221 */ /* 0x002fce0000010000 */
[----:B------:R-:W1:Y:S01]  /*1b400*/  MUFU.EX2 R59, R59 ;  /* 0x0000003b003b7308 */ /* 0x000e620000000800 */
[----:B--2---:R-:W-:-:S01]  /*1b410*/  FADD.FTZ R12, R72, R77 ;  /* 0x0000004d480c7221 */ /* 0x004fc20000010000 */
[----:B------:R-:W-:-:S06]  /*1b420*/  CS2R R76, SRZ ;  /* 0x00000000004c7805 */ /* 0x000fcc000001ff00 */
        /* <DEDUP_REMOVED lines=14> */
[----:B------:R-:W-:Y:S02]  /*1b510*/  F2FP.SATFINITE.E4M3.F32.PACK_AB_MERGE_C R179, R78, R75, RZ ;  /* 0x0000004b4eb3723e */ /* 0x000fe400048070ff */
[----:B------:R-:W-:Y:S02]  /*1b520*/  CS2R R74, SRZ ;  /* 0x00000000004a7805 */ /* 0x000fe4000001ff00 */
[----:B------:R-:W-:Y:S02]  /*1b530*/  CS2R R78, SRZ ;  /* 0x00000000004e7805 */ /* 0x000fe4000001ff00 */
[----:B------:R-:W-:-:S02]  /*1b540*/  F2FP.SATFINITE.E4M3.F32.PACK_AB_MERGE_C R179, R59, R72, R179 ;  /* 0x000000483bb3723e */ /* 0x000fc400048070b3 */
[----:B------:R-:W-:Y:S01]  /*1b550*/  CS2R R58, SRZ ;  /* 0x00000000003a7805 */ /* 0x000fe2000001ff00 */
[----:B------:R-:W2:Y:S01]  /*1b560*/  MUFU.EX2 R49, R49 ;  /* 0x0000003100317308 */ /* 0x000ea20000000800 */
[----:B0-----:R-:W-:-:S01]  /*1b570*/  FADD.FTZ R12, R34, R3 ;  /* 0x00000003220c7221 */ /* 0x001fc20000010000 */
[----:B------:R-:W-:-:S03]  /*1b580*/  CS2R R72, SRZ ;  /* 0x0000000000487805 */ /* 0x000fc6000001ff00 */
[----:B------:R-:W-:-:S03]  /*1b590*/  FADD.FTZ R3, R39, R12 ;  /* 0x0000000c27037221 */ /* 0x000fc60000010000 */
[----:B------:R-:W0:Y:S01]  /*1b5a0*/  MUFU.EX2 R40, R40 ;  /* 0x0000002800287308 */ /* 0x000e220000000800 */
[----:B-1----:R-:W-:-:S07]  /*1b5b0*/  FADD.FTZ R20, R0, R7 ;  /* 0x0000000700147221 */ /* 0x002fce0000010000 */
[----:B------:R-:W1:Y:S01]  /*1b5c0*/  MUFU.EX2 R51, R129 ;  /* 0x0000008100337308 */ /* 0x000e620000000800 */
[----:B--2---:R-:W-:-:S07]  /*1b5d0*/  FADD.FTZ R20, R49, R20 ;  /* 0x0000001431147221 */ /* 0x004fce0000010000 */
[----:B------:R-:W2:Y:S01]  /*1b5e0*/  MUFU.EX2 R43, R43 ;  /* 0x0000002b002b7308 */ /* 0x000ea20000000800 */
[----:B0-----:R-:W-:-:S07]  /*1b5f0*/  FADD.FTZ R12, R40, R3 ;  /* 0x00000003280c7221 */ /* 0x001fce0000010000 */
[----:B------:R-:W0:Y:S01]  /*1b600*/  MUFU.EX2 R80, R80 ;  /* 0x0000005000507308 */ /* 0x000e220000000800 */
[----:B-1----:R-:W-:-:S02]  /*1b610*/  FADD.FTZ R3, R51, R20 ;  /* 0x0000001433037221 */ /* 0x002fc40000010000 */
[----:B------:R-:W1:Y:S05]  /*1b620*/  @P0 LDC R20, c[0x0][0x450] ;  /* 0x00011400ff140b82 */ /* 0x000e6a0000000800 */
[----:B------:R-:W3:Y:S01]  /*1b630*/  MUFU.EX2 R29, R29 ;  /* 0x0000001d001d7308 */ /* 0x000ee20000000800 */
[----:B--2---:R-:W-:-:S01]  /*1b640*/  FADD.FTZ R12, R43, R12 ;  /* 0x0000000c2b0c7221 */ /* 0x004fc20000010000 */
[----:B------:R-:W-:-:S02]  /*1b650*/  F2FP.SATFINITE.E4M3.F32.PACK_AB_MERGE_C R172, R43, R40, RZ ;  /* 0x000000282bac723e */ /* 0x000fc400048070ff */
[----:B------:R-:W-:Y:S02]  /*1b660*/  CS2R R40, SRZ ;  /* 0x0000000000287805 */ /* 0x000fe4000001ff00 */
[----:B------:R-:W-:Y:S02]  /*1b670*/  F2FP.SATFINITE.E4M3.F32.PACK_AB_MERGE_C R172, R39, R34, R172 ;  /* 0x0000002227ac723e */ /* 0x000fe400048070ac */
[----:B------:R-:W-:Y:S01]  /*1b680*/  CS2R R34, SRZ ;  /* 0x0000000000227805 */ /* 0x000fe2000001ff00 */
[----:B------:R-:W2:Y:S01]  /*1b690*/  MUFU.EX2 R53, R131 ;  /* 0x0000008300357308 */ /* 0x000ea20000000800 */
[C---:B0-----:R-:W-:Y:S01]  /*1b6a0*/  F2FP.SATFINITE.E4M3.F32.PACK_AB_MERGE_C R173, R80.reuse, R51, RZ ;  /* 0x0000003350ad723e */ /* 0x041fe200048070ff */
[----:B------:R-:W-:Y:S01]  /*1b6b0*/  FADD.FTZ R80, R80, R3 ;  /* 0x0000000350507221 */ /* 0x000fe20000010000 */
[----:B------:R-:W-:Y:S02]  /*1b6c0*/  CS2R R38, SRZ ;  /* 0x0000000000267805 */ /* 0x000fe4000001ff00 */
[----:B------:R-:W-:-:S03]  /*1b6d0*/  F2FP.SATFINITE.E4M3.F32.PACK_AB_MERGE_C R173, R49, R0, R173 ;  /* 0x0000000031ad723e */ /* 0x000fc600048070ad */
[----:B------:R-:W0:Y:S01]  /*1b6e0*/  MUFU.EX2 R28, R135 ;  /* 0x00000087001c7308 */ /* 0x000e220000000800 */
[----:B---3--:R-:W-:-:S01]  /*1b6f0*/  FADD.FTZ R3, R29, R12 ;  /* 0x0000000c1d037221 */ /* 0x008fc20000010000 */
[----:B-1----:R-:W-:-:S03]  /*1b700*/  @P0 SHF.R.U32.HI R9, RZ, R20, R11 ;  /* 0x00000014ff090219 */ /* 0x002fc6000001160b */
[----:B------:R-:W-:-:S03]  /*1b710*/  FADD.FTZ R3, R42, R3 ;  /* 0x000000032a037221 */ /* 0x000fc60000010000 */
[----:B------:R-:W-:Y:S01]  /*1b720*/  MUFU.EX2 R44, R44 ;  /* 0x0000002c002c7308 */ /* 0x000fe20000000800 */
[----:B--2---:R-:W-:-:S01]  /*1b730*/  FADD.FTZ R7, R53, R80 ;  /* 0x0000005035077221 */ /* 0x004fc20000010000 */
[----:B------:R-:W-:-:S06]  /*1b740*/  CS2R R80, SRZ ;  /* 0x0000000000507805 */ /* 0x000fcc000001ff00 */
[----:B------:R-:W1:Y:S01]  /*1b750*/  MUFU.EX2 R33, R33 ;  /* 0x0000002100217308 */ /* 0x000e620000000800 */
[----:B0-----:R-:W-:-:S07]  /*1b760*/  FADD.FTZ R12, R28, R7 ;  /* 0x000000071c0c7221 */ /* 0x001fce0000010000 */
[----:B------:R-:W-:Y:S08]  /*1b770*/  MUFU.EX2 R5, R137 ;  /* 0x0000008900057308 */ /* 0x000ff00000000800 */
[----:B------:R-:W0:Y:S01]  /*1b780*/  MUFU.EX2 R8, R139 ;  /* 0x0000008b00087308 */ /* 0x000e220000000800 */
[----:B-1----:R-:W-:Y:S01]  /*1b790*/  F2FP.SATFINITE.E4M3.F32.PACK_AB_MERGE_C R174, R33, R44, RZ ;  /* 0x0000002c21ae723e */ /* 0x002fe200048070ff */
[----:B------:R-:W-:-:S03]  /*1b7a0*/  FADD.FTZ R44, R44, R3 ;  /* 0x000000032c2c7221 */ /* 0x000fc60000010000 */
[----:B------:R-:W-:Y:S01]  /*1b7b0*/  F2FP.SATFINITE.E4M3.F32.PACK_AB_MERGE_C R174, R42, R29, R174 ;  /* 0x0000001d2aae723e */ /* 0x000fe200048070ae */
[----:B------:R-:W-:-:S01]  /*1b7c0*/  FADD.FTZ R44, R33, R44 ;  /* 0x0000002c212c7221 */ /* 0x000fc20000010000 */
[----:B------:R-:W-:Y:S01]  /*1b7d0*/  CS2R R32, SRZ ;  /* 0x0000000000207805 */ /* 0x000fe2000001ff00 */
[----:B------:R-:W1:Y:S01]  /*1b7e0*/  MUFU.EX2 R45, R45 ;  /* 0x0000002d002d7308 */ /* 0x000e620000000800 */
[----:B------:R-:W-:-:S07]  /*1b7f0*/  CS2R R42, SRZ ;  /* 0x00000000002a7805 */ /* 0x000fce000001ff00 */
[----:B------:R-:W2:Y:S01]  /*1b800*/  MUFU.EX2 R141, R141 ;  /* 0x0000008d008d7308 */ /* 0x000ea20000000800 */
[----:B0-----:R-:W-:Y:S01]  /*1b810*/  F2FP.SATFINITE.E4M3.F32.PACK_AB_MERGE_C R175, R8, R5, RZ ;  /* 0x0000000508af723e */ /* 0x001fe200048070ff */
[----:B------:R-:W-:-:S03]  /*1b820*/  FADD.FTZ R5, R5, R12 ;  /* 0x0000000c05057221 */ /* 0x000fc60000010000 */
[----:B------:R-:W-:Y:S01]  /*1b830*/  F2FP.SATFINITE.E4M3.F32.PACK_AB_MERGE_C R175, R28, R53, R175 ;  /* 0x000000351caf723e */ /* 0x000fe200048070af */
[----:B------:R-:W-:-:S01]  /*1b840*/  FADD.FTZ R8, R8, R5 ;  /* 0x0000000508087221 */ /* 0x000fc20000010000 */
[----:B------:R-:W-:Y:S01]  /*1b850*/  CS2R R28, SRZ ;  /* 0x00000000001c7805 */ /* 0x000fe2000001ff00 */
[----:B------:R-:W0:Y:S01]  /*1b860*/  MUFU.EX2 R46, R46 ;  /* 0x0000002e002e7308 */ /* 0x000e220000000800 */
[----:B-1----:R-:W-:-:S07]  /*1b870*/  FADD.FTZ R3, R45, R44 ;  /* 0x0000002c2d037221 */ /* 0x002fce0000010000 */
[----:B------:R1:W3:Y:S01]  /*1b880*/  MUFU.EX2 R6, R61 ;  /* 0x0000003d00067308 */ /* 0x0002e20000000800 */
[----:B--2---:R-:W-:-:S07]  /*1b890*/  FADD.FTZ R5, R141, R8 ;  /* 0x000000088d057221 */ /* 0x004fce0000010000 */
[----:B------:R-:W-:Y:S01]  /*1b8a0*/  MUFU.EX2 R37, R37 ;  /* 0x0000002500257308 */ /* 0x000fe20000000800 */
[----:B0-----:R-:W-:-:S01]  /*1b8b0*/  FADD.FTZ R8, R46, R3 ;  /* 0x000000032e087221 */ /* 0x001fc20000010000 */
[----:B-1----:R-:W-:-:S06]  /*1b8c0*/  CS2R R60, SRZ ;  /* 0x00000000003c7805 */ /* 0x002fcc000001ff00 */
[----:B------:R-:W0:Y:S01]  /*1b8d0*/  MUFU.EX2 R48, R48 ;  /* 0x0000003000307308 */ /* 0x000e220000000800 */
[----:B---3--:R-:W-:-:S07]  /*1b8e0*/  FADD.FTZ R12, R6, R5 ;  /* 0x00000005060c7221 */ /* 0x008fce0000010000 */
[----:B------:R-:W1:Y:S08]  /*1b8f0*/  MUFU.EX2 R143, R143 ;  /* 0x0000008f008f7308 */ /* 0x000e700000000800 */
[----:B------:R-:W2:Y:S01]  /*1b900*/  MUFU.EX2 R10, R145 ;  /* 0x00000091000a7308 */ /* 0x000ea20000000800 */
[----:B0-----:R-:W-:Y:S01]  /*1b910*/  F2FP.SATFINITE.E4M3.F32.PACK_AB_MERGE_C R7, R48, R37, RZ ;  /* 0x000000253007723e */ /* 0x001fe200048070ff */
[----:B------:R-:W-:-:S03]  /*1b920*/  FADD.FTZ R37, R37, R8 ;  /* 0x0000000825257221 */ /* 0x000fc60000010000 */
[----:B------:R-:W-:Y:S01]  /*1b930*/  F2FP.SATFINITE.E4M3.F32.PACK_AB_MERGE_C R168, R46, R45, R7 ;  /* 0x0000002d2ea8723e */ /* 0x000fe20004807007 */
[----:B------:R-:W-:-:S01]  /*1b940*/  FADD.FTZ R37, R48, R37 ;  /* 0x0000002530257221 */ /* 0x000fc20000010000 */
[----:B------:R-:W-:Y:S01]  /*1b950*/  IADD3 R7, R9, R206, -R205 ;  /* 0x000000ce09077210 */ /* 0x000fe20007ffe8cd */
[----:B------:R-:W0:Y:S01]  /*1b960*/  MUFU.EX2 R50, R50 ;  /* 0x0000003200327308 */ /* 0x000e220000000800 */
[----:B-1----:R-:W-:-:S01]  /*1b970*/  FADD.FTZ R3, R143, R12 ;  /* 0x0000000c8f037221 */ /* 0x002fc20000010000 */
[----:B------:R-:W-:Y:S02]  /*1b980*/  CS2R R44, SRZ ;  /* 0x00000000002c7805 */ /* 0x000fe4000001ff00 */
[----:B------:R-:W-:Y:S01]  /*1b990*/  CS2R R48, SRZ ;  /* 0x0000000000307805 */ /* 0x000fe2000001ff00 */
[----:B------:R-:W-:-:S03]  /*1b9a0*/  IMAD.HI R7, R7, 0x66666667, RZ ;  /* 0x6666666707077827 */ /* 0x000fc600078e02ff */
[----:B------:R-:W1:Y:S01]  /*1b9b0*/  MUFU.EX2 R147, R147 ;  /* 0x0000009300937308 */ /* 0x000e620000000800 */
[C---:B--2---:R-:W-:Y:S01]  /*1b9c0*/  F2FP.SATFINITE.E4M3.F32.PACK_AB_MERGE_C R143, R10.reuse, R143, RZ ;  /* 0x0000008f0a8f723e */ /* 0x044fe200048070ff */
[----:B------:R-:W-:-:S03]  /*1b9d0*/  FADD.FTZ R10, R10, R3 ;  /* 0x000000030a0a7221 */ /* 0x000fc60000010000 */
[----:B------:R-:W-:-:S03]  /*1b9e0*/  F2FP.SATFINITE.E4M3.F32.PACK_AB_MERGE_C R169, R6, R141, R143 ;  /* 0x0000008d06a9723e */ /* 0x000fc6000480708f */
[----:B------:R2:W3:Y:S01]  /*1b9f0*/  MUFU.EX2 R65, R87 ;  /* 0x0000005700417308 */ /* 0x0004e20000000800 */
[----:B0-----:R-:W-:-:S01]  /*1ba00*/  FADD.FTZ R6, R50, R37 ;  /* 0x0000002532067221 */ /* 0x001fc20000010000 */
[----:B------:R-:W-:-:S06]  /*1ba10*/  CS2R R36, SRZ ;  /* 0x0000000000247805 */ /* 0x000fcc000001ff00 */
[----:B------:R-:W-:Y:S01]  /*1ba20*/  MUFU.EX2 R47, R47 ;  /* 0x0000002f002f7308 */ /* 0x000fe20000000800 */
[----:B-1----:R-:W-:-:S01]  /*1ba30*/  FADD.FTZ R3, R147, R10 ;  /* 0x0000000a93037221 */ /* 0x002fc20000010000 */
[----:B--2---:R-:W-:-:S06]  /*1ba40*/  CS2R R86, SRZ ;  /* 0x0000000000567805 */ /* 0x004fcc000001ff00 */
[----:B------:R-:W0:Y:S01]  /*1ba50*/  MUFU.EX2 R24, R24 ;  /* 0x0000001800187308 */ /* 0x000e220000000800 */
[----:B---3--:R-:W-:-:S07]  /*1ba60*/  FADD.FTZ R6, R65, R6 ;  /* 0x0000000641067221 */ /* 0x008fce0000010000 */
[----:B------:R1:W2:Y:S08]  /*1ba70*/  MUFU.EX2 R0, R55 ;  /* 0x0000003700007308 */ /* 0x0002b00000000800 */
[----:B------:R-:W-:Y:S01]  /*1ba80*/  MUFU.EX2 R63, R63 ;  /* 0x0000003f003f7308 */ /* 0x000fe20000000800 */
[----:B0-----:R-:W-:Y:S02]  /*1ba90*/  F2FP.SATFINITE.E4M3.F32.PACK_AB_MERGE_C R5, R24, R47, RZ ;  /* 0x0000002f1805723e */ /* 0x001fe400048070ff */
[----:B-1----:R-:W-:-:S02]  /*1baa0*/  CS2R R54, SRZ ;  /* 0x0000000000367805 */ /* 0x002fc4000001ff00 */
[----:B------:R-:W-:Y:S02]  /*1bab0*/  F2FP.SATFINITE.E4M3.F32.PACK_AB_MERGE_C R170, R65, R50, R5 ;  /* 0x0000003241aa723e */ /* 0x000fe40004807005 */
[----:B------:R-:W-:Y:S02]  /*1bac0*/  CS2R R50, SRZ ;  /* 0x0000000000327805 */ /* 0x000fe4000001ff00 */
[----:B------:R-:W-:Y:S01]  /*1bad0*/  CS2R R64, SRZ ;  /* 0x0000000000407805 */ /* 0x000fe2000001ff00 */
[----:B------:R-:W0:Y:S01]  /*1bae0*/  MUFU.EX2 R52, R52 ;  /* 0x0000003400347308 */ /* 0x000e220000000800 */
[----:B--2---:R-:W-:-:S01]  /*1baf0*/  FADD.FTZ R8, R0, R3 ;  /* 0x0000000300087221 */ /* 0x004fc20000010000 */
[----:B------:R-:W-:Y:S01]  /*1bb00*/  FADD.FTZ R3, R47, R6 ;  /* 0x000000062f037221 */ /* 0x000fe20000010000 */
[----:B------:R-:W-:Y:S02]  /*1bb10*/  SHF.R.U32.HI R6, RZ, 0x1f, R7 ;  /* 0x0000001fff067819 */ /* 0x000fe40000011607 */
[----:B------:R-:W-:Y:S01]  /*1bb20*/  CS2R R46, SRZ ;  /* 0x00000000002e7805 */ /* 0x000fe2000001ff00 */
[----:B------:R-:W-:-:S01]  /*1bb30*/  FADD.FTZ R3, R24, R3 ;  /* 0x0000000318037221 */ /* 0x000fc20000010000 */
[----:B------:R-:W-:-:S02]  /*1bb40*/  LEA.HI.SX32 R6, R7, R6, 0x1a ;  /* 0x0000000607067211 */ /* 0x000fc400078fd2ff */
[----:B------:R-:W-:Y:S02]  /*1bb50*/  CS2R R24, SRZ ;  /* 0x0000000000187805 */ /* 0x000fe4000001ff00 */
[----:B0-----:R-:W-:Y:S01]  /*1bb60*/  F2FP.SATFINITE.E4M3.F32.PACK_AB_MERGE_C R5, R52, R63, RZ ;  /* 0x0000003f3405723e */ /* 0x001fe200048070ff */
[----:B------:R-:W-:-:S01]  /*1bb70*/  FADD.FTZ R63, R63, R8 ;  /* 0x000000083f3f7221 */ /* 0x000fc20000010000 */
[----:B------:R-:W-:Y:S02]  /*1bb80*/  VIADD R8, R104, 0xfffffffe ;  /* 0xfffffffe68087836 */ /* 0x000fe40000000000 */
[----:B------:R-:W-:Y:S01]  /*1bb90*/  F2FP.SATFINITE.E4M3.F32.PACK_AB_MERGE_C R171, R0, R147, R5 ;  /* 0x0000009300ab723e */ /* 0x000fe20004807005 */
[----:B------:R-:W-:Y:S01]  /*1bba0*/  FADD.FTZ R0, R52, R63 ;  /* 0x0000003f34007221 */ /* 0x000fe20000010000 */
[----:B------:R-:W-:Y:S02]  /*1bbb0*/  VIMNMX R5, R203, R6, !PT ;  /* 0x00000006cb057248 */ /* 0x000fe40007fe0100 */
[----:B------:R-:W-:-:S02]  /*1bbc0*/  CS2R R52, SRZ ;  /* 0x0000000000347805 */ /* 0x000fc4000001ff00 */
[----:B------:R-:W-:Y:S02]  /*1bbd0*/  CS2R R62, SRZ ;  /* 0x00000000003e7805 */ /* 0x000fe4000001ff00 */
[----:B------:R-:W-:-:S13]  /*1bbe0*/  ISETP.GE.AND P2, PT, R8, R5, PT ;  /* 0x000000050800720c */ /* 0x000fda0003f46270 */
[----:B------:R-:W-:Y:S05]  /*1bbf0*/  @!P2 BRA `(.L_x_2404) ;  /* 0x000000480064a947 */ /* 0x000fea0003800000 */
[----:B------:R-:W-:Y:S01]  /*1bc00*/  IMAD.MOV.U32 R6, RZ, RZ, R90 ;  /* 0x000000ffff067224 */ /* 0x000fe200078e005a */
[----:B------:R-:W-:Y:S01]  /*1bc10*/  MOV R7, R15 ;  /* 0x0000000f00077202 */ /* 0x000fe20000000f00 */
        /* <DEDUP_REMOVED lines=33> */
.L_x_2415:
        /* <DEDUP_REMOVED lines=8> */
.L_x_2406:
        /* <DEDUP_REMOVED lines=8> */
.L_x_2407:
[----:B------:R-:W-:Y:S04]  /*1bf30*/  BSSY B0, `(.L_x_2405) ;  /* 0x0000004000007945 */ /* 0x000fe80003800000 */
[----:B-1----:R-:W-:Y:S05]  /*1bf40*/  @P3 BRA `(.L_x_2408) ;  /* 0x0000000000083947 */ /* 0x002fea0003800000 */
[----:B------:R-:W1:Y:S02]  /*1bf50*/  SYNCS.PHASECHK.TRANS64.TRYWAIT P3, [R11+URZ+0x29830], R10 ;  /* 0x0298300a0b0075a7 */ /* 0x000e64000806017f */
[----:B-1----:R-:W-:Y:S05]  /*1bf60*/  @!P3 BRA `(.L_x_2409) ;  /* 0x000001500038b947 */ /* 0x002fea0003800000 */
.L_x_2408:
[----:B------:R-:W-:Y:S05]  /*1bf70*/  BSYNC B0 ;  /* 0x0000000000007941 */ /* 0x000fea0003800000 */
.L_x_2405:
[----:B01----:R-:W0:Y:S01]  /*1bf80*/  S2R R10, SR_TID.X ;  /* 0x00000000000a7919 */ /* 0x003e220000002100 */
[----:B------:R-:W-:Y:S05]  /*1bf90*/  WARPSYNC.ALL ;  /* 0x0000000000007948 */ /* 0x000fea0003800000 */
[----:B------:R-:W-:Y:S01]  /*1bfa0*/  IMAD.MOV.U32 R13, RZ, RZ, -0x7fffffe0 ;  /* 0x80000020ff0d7424 */ /* 0x000fe200078e00ff */
[----:B------:R-:W-:Y:S01]  /*1bfb0*/  UMOV UR48, UR24 ;  /* 0x0000001800307c82 */ /* 0x000fe20008000000 */
[----:B------:R-:W-:Y:S01]  /*1bfc0*/  UMOV UR49, UR25 ;  /* 0x0000001900317c82 */ /* 0x000fe20008000000 */
[----:B------:R-:W-:Y:S01]  /*1bfd0*/  MOV R89, 0x80000020 ;  /* 0x8000002000597802 */ /* 0x000fe20000000f00 */
[----:B------:R-:W-:Y:S01]  /*1bfe0*/  UMOV UR44, UR24 ;  /* 0x00000018002c7c82 */ /* 0x000fe20008000000 */
[----:B------:R-:W-:Y:S01]  /*1bff0*/  R2UR UR51, R13 ;  /* 0x000000000d3372ca */ /* 0x000fe200000e0000 */
[----:B------:R-:W-:Y:S01]  /*1c000*/  UMOV UR45, UR25 ;  /* 0x00000019002d7c82 */ /* 0x000fe20008000000 */
[C---:B------:R-:W-:Y:S01]  /*1c010*/  R2UR UR47, R89.reuse ;  /* 0x00000000592f72ca */ /* 0x040fe200000e0000 */
[----:B------:R-:W-:Y:S01]  /*1c020*/  IMAD.MOV.U32 R15, RZ, RZ, -0x7fffffe0 ;  /* 0x80000020ff0f7424 */ /* 0x000fe200078e00ff */
[----:B------:R-:W-:Y:S01]  /*1c030*/  UMOV UR32, UR24 ;  /* 0x0000001800207c82 */ /* 0x000fe20008000000 */
[----:B------:R-:W-:Y:S01]  /*1c040*/  IMAD.MOV.U32 R21, RZ, RZ, -0x7fffffe0 ;  /* 0x80000020ff157424 */ /* 0x000fe200078e00ff */
        /* <DEDUP_REMOVED lines=8> */
[----:B------:R-:W-:-:S02]  /*1c0d0*/  IMAD.MOV.U32 R15, RZ, RZ, -0x7fffffe0 ;  /* 0x80000020ff0f7424 */ /* 0x000fc400078e00ff */
[----:B------:R-:W-:Y:S01]  /*1c0e0*/  IMAD.MOV.U32 R13, RZ, RZ, -0x7fffffe0 ;  /* 0x80000020ff0d7424 */ /* 0x000fe200078e00ff */
        /* <DEDUP_REMOVED lines=15> */
[----:B------:R-:W-:Y:S01]  /*1c1e0*/  R2UR UR34, R20 ;  /* 0x00000000142272ca */ /* 0x000fe200000e0000 */
[----:B------:R-:W-:Y:S01]  /*1c1f0*/  WARPGROUP.ARRIVE ;  /* 0x00000000000079c5 */ /* 0x000fe20000000000 */
[----:B------:R-:W-:-:S02]  /*1c200*/  R2UR UR30, R88 ;  /* 0x00000000581e72ca */ /* 0x000fc400000e0000 */
[----:B------:R-:W-:Y:S01]  /*1c210*/  R2UR UR6, R14 ;  /* 0x000000000e0672ca */ /* 0x000fe200000e0000 */
[C---:B------:R-:W-:Y:S01]  /*1c220*/  VIADD R14, R12.reuse, 0x102 ;  /* 0x000001020c0e7836 */ /* 0x040fe20000000000 */
[----:B------:R-:W-:Y:S01]  /*1c230*/  IADD3 R20, R12, 0x82, RZ ;  /* 0x000000820c147810 */ /* 0x000fe20007ffe0ff */
[----:B------:R-:W-:Y:S01]  /*1c240*/  QGMMA.64x32x32.F32.E4M3.E4M3 R152, gdesc[UR48], RZ, !UPT, gsb0 ;  /* 0x00600000309879f3 */ /* 0x000fe2000c0008ff */
[----:B------:R-:W-:Y:S01]  /*1c250*/  R2UR UR51, R15 ;  /* 0x000000000f3372ca */ /* 0x000fe200000e0000 */
[----:B------:R-:W-:Y:S01]  /*1c260*/  UMOV UR48, UR4 ;  /* 0x0000000400307c82 */ /* 0x000fe20008000000 */
[----:B------:R-:W-:Y:S01]  /*1c270*/  R2UR UR50, R14 ;  /* 0x000000000e3272ca */ /* 0x000fe200000e0000 */
[----:B------:R-:W-:Y:S01]  /*1c280*/  UMOV UR49, UR5 ;  /* 0x0000000500317c82 */ /* 0x000fe20008000000 */
[----:B------:R-:W-:Y:S01]  /*1c290*/  VIADD R14, R12, 0x182 ;  /* 0x000001820c0e7836 */ /* 0x000fe20000000000 */
[----:B------:R-:W-:Y:S01]  /*1c2a0*/  MOV R15, 0x80000020 ;  /* 0x80000020000f7802 */ /* 0x000fe20000000f00 */
[----:B------:R-:W-:-:S02]  /*1c2b0*/  WARPGROUP.DEPBAR.LE gsb0, 0x0 ;  /* 0x00008000000079c5 */ /* 0x000fc40000010000 */
[----:B------:R-:W-:-:S06]  /*1c2c0*/  WARPGROUP.ARRIVE ;  /* 0x00000000000079c5 */ /* 0x000fcc0000000000 */
[----:B------:R-:W-:Y:S01]  /*1c2d0*/  QGMMA.64x32x32.F32.E4M3.E4M3 R136, gdesc[UR44], RZ, !UPT, gsb0 ;  /* 0x006000002c8879f3 */ /* 0x000fe2000c0008ff */
[----:B------:R-:W-:Y:S01]  /*1c2e0*/  R2UR UR46, R20 ;  /* 0x00000000142e72ca */ /* 0x000fe200000e0000 */
[----:B------:R-:W-:Y:S01]  /*1c2f0*/  UMOV UR44, UR4 ;  /* 0x00000004002c7c82 */ /* 0x000fe20008000000 */
[----:B------:R-:W-:Y:S01]  /*1c300*/  R2UR UR47, R21 ;  /* 0x00000000152f72ca */ /* 0x000fe200000e0000 */
[----:B------:R-:W-:Y:S01]  /*1c310*/  UMOV UR45, UR5 ;  /* 0x00000005002d7c82 */ /* 0x000fe20008000000 */
[----:B------:R-:W-:Y:S02]  /*1c320*/  WARPGROUP.DEPBAR.LE gsb0, 0x0 ;  /* 0x00008000000079c5 */ /* 0x000fe40000010000 */
[----:B------:R-:W-:-:S06]  /*1c330*/  WARPGROUP.ARRIVE ;  /* 0x00000000000079c5 */ /* 0x000fcc0000000000 */
[----:B------:R-:W-:Y:S03]  /*1c340*/  QGMMA.64x32x32.F32.E4M3.E4M3 R120, gdesc[UR24], RZ, !UPT, gsb0 ;  /* 0x00600000187879f3 */ /* 0x000fe6000c0008ff */
[----:B------:R-:W-:Y:S02]  /*1c350*/  WARPGROUP.DEPBAR.LE gsb0, 0x0 ;  /* 0x00008000000079c5 */ /* 0x000fe40000010000 */
[----:B------:R-:W-:-:S06]  /*1c360*/  WARPGROUP.ARRIVE ;  /* 0x00000000000079c5 */ /* 0x000fcc0000000000 */
[----:B------:R-:W-:Y:S01]  /*1c370*/  QGMMA.64x32x32.F32.E4M3.E4M3 R104, gdesc[UR32], RZ, !UPT, gsb0 ;  /* 0x00600000206879f3 */ /* 0x000fe2000c0008ff */
[----:B------:R-:W-:Y:S01]  /*1c380*/  UMOV UR32, UR4 ;  /* 0x0000000400207c82 */ /* 0x000fe20008000000 */
        /* <DEDUP_REMOVED lines=47> */
[----:B------:R-:W-:Y:S01]  /*1c680*/  VIADD R14, R12, 0x400 ;  /* 0x000004000c0e7836 */ /* 0x000fe20000000000 */
[----:B------:R-:W-:-:S04]  /*1c690*/  MOV R15, 0x80000020 ;  /* 0x80000020000f7802 */ /* 0x000fc80000000f00 */
[----:B------:R-:W-:Y:S01]  /*1c6a0*/  R2UR UR46, R14 ;  /* 0x000000000e2e72ca */ /* 0x000fe200000e0000 */
[----:B------:R-:W-:Y:S01]  /*1c6b0*/  VIADD R14, R12, 0x480 ;  /* 0x000004800c0e7836 */ /* 0x000fe20000000000 */
[----:B------:R-:W-:Y:S01]  /*1c6c0*/  R2UR UR47, R15 ;  /* 0x000000000f2f72ca */ /* 0x000fe200000e0000 */
        /* <DEDUP_REMOVED lines=29> */
[----:B------:R-:W-:Y:S01]  /*1c8a0*/  MOV R15, 0x80000020 ;  /* 0x80000020000f7802 */ /* 0x000fe20000000f00 */
        /* <DEDUP_REMOVED lines=85> */
[----:B------:R-:W-:Y:S01]  /*1ce00*/  MOV R15, 0x80000020 ;  /* 0x80000020000f7802 */ /* 0x000fe20000000f00 */
[----:B------:R-:W-:Y:S01]  /*1ce10*/  VIADD R12, R12, 0x702 ;  /* 0x000007020c0c7836 */ /* 0x000fe20000000000 */
        /* <DEDUP_REMOVED lines=33> */
.L_x_2411:
[----:B------:R-:W-:Y:S01]  /*1d030*/  SHF.L.U32 R9, R9, 0x1f, RZ ;  /* 0x0000001f09097819 */ /* 0x000fe200000006ff */
[----:B------:R-:W-:-:S04]  /*1d040*/  IMAD R11, R189, 0x8, R16 ;  /* 0x00000008bd0b7824 */ /* 0x000fc800078e0210 */
[----:B------:R0:W1:Y:S01]  /*1d050*/  SYNCS.PHASECHK.TRANS64.TRYWAIT P2, [R11+URZ+0x29850], R9 ;  /* 0x029850090b0075a7 */ /* 0x000062000804017f */
[----:B------:R-:W-:Y:S05]  /*1d060*/  @!P1 BRA `(.L_x_2412) ;  /* 0x0000000000049947 */ /* 0x000fea0003800000 */
[----:B------:R-:W-:Y:S01]  /*1d070*/  BPT.TRAP 0x1 ;  /* 0x000000040000795c */ /* 0x000fe20000300000 */
.L_x_2412:
[----:B-1----:R-:W-:Y:S05]  /*1d080*/  @P2 BRA `(.L_x_2410) ;  /* 0x0000000000082947 */ /* 0x002fea0003800000 */
[----:B------:R-:W1:Y:S02]  /*1d090*/  SYNCS.PHASECHK.TRANS64.TRYWAIT P2, [R11+URZ+0x29850], R9 ;  /* 0x029850090b0075a7 */ /* 0x000e64000804017f */
[----:B-1----:R-:W-:Y:S05]  /*1d0a0*/  @!P2 BRA `(.L_x_2413) ;  /* 0x0000013c00fca947 */ /* 0x002fea0003800000 */
.L_x_2410:
        /* <DEDUP_REMOVED lines=8> */
[----:B------:R-:W-:-:S02]  /*1d130*/  IMAD.MOV.U32 R13, RZ, RZ, -0x3ffffff0 ;  /* 0xc0000010ff0d7424 */ /* 0x000fc400078e00ff */
[C---:B------:R-:W-:Y:S01]  /*1d140*/  FMUL.FTZ R11, R2.reuse, R154 ;  /* 0x0000009a020b7220 */ /* 0x040fe20000410000 */
[C---:B------:R-:W-:Y:S01]  /*1d150*/  FMUL.FTZ R154, R2.reuse, R161 ;  /* 0x000000a1029a7220 */ /* 0x040fe20000410000 */
[----:B------:R-:W-:Y:S01]  /*1d160*/  LOP3.LUT R9, R9, 0x10000, RZ, 0xfc, !PT ;  /* 0x0001000009097812 */ /* 0x000fe200078efcff */
[C---:B------:R-:W-:Y:S01]  /*1d170*/  FMUL.FTZ R161, R2.reuse, R141 ;  /* 0x0000008d02a17220 */ /* 0x040fe20000410000 */
        /* <DEDUP_REMOVED lines=25> */
[----:B------:R-:W-:-:S02]  /*1d310*/  IMAD.MOV.U32 R15, RZ, RZ, -0x3ffffff0 ;  /* 0xc0000010ff0f7424 */ /* 0x000fc400078e00ff */
[C---:B------:R-:W-:Y:S01]  /*1d320*/  FMUL.FTZ R122, R2.reuse, R123 ;  /* 0x0000007b027a7220 */ /* 0x040fe20000410000 */
[C---:B------:R-:W-:Y:S01]  /*1d330*/  FMUL.FTZ R125, R2.reuse, R127 ;  /* 0x0000007f027d7220 */ /* 0x040fe20000410000 */
[C---:B------:R-:W-:Y:S01]  /*1d340*/  FMUL.FTZ R123, R2.reuse, R124 ;  /* 0x0000007c027b7220 */ /* 0x040fe20000410000 */
[C---:B------:R-:W-:Y:S01]  /*1d350*/  FMUL.FTZ R127, R2.reuse, R129 ;  /* 0x00000081027f7220 */ /* 0x040fe20000410000 */
[C---:B------:R-:W-:Y:S01]  /*1d360*/  FMUL.FTZ R124, R2.reuse, R126 ;  /* 0x0000007e027c7220 */ /* 0x040fe20000410000 */
[C---:B------:R-:W-:Y:S01]  /*1d370*/  FMUL.FTZ R129, R2.reuse, R131 ;  /* 0x0000008302817220 */ /* 0x040fe20000410000 */
[C---:B------:R-:W-:Y:S01]  /*1d380*/  FMUL.FTZ R126, R2.reuse, R128 ;  /* 0x00000080027e7220 */ /* 0x040fe20000410000 */
[----:B------:R-:W-:Y:S02]  /*1d390*/  IMAD.IADD R131, R211, 0x1, R204 ;  /* 0x00000001d3837824 */ /* 0x000fe400078e02cc */
        /* <DEDUP_REMOVED lines=38> */
[----:B------:R-:W-:-:S05]  /*1d600*/  FMUL.FTZ R103, R2, R103 ;  /* 0x0000006702677220 */ /* 0x000fca0000410000 */
        /* <DEDUP_REMOVED lines=14> */
[----:B------:R-:W1:Y:S01]  /*1d6f0*/  S2R R187, SR_TID.X ;  /* 0x0000000000bb7919 */ /* 0x000e620000002100 */
[----:B------:R-:W-:Y:S01]  /*1d700*/  QGMMA.64x128x32.F32.E4M3.E4M3 R24, R180, gdesc[UR4], R24, gsb0 ;  /* 0x01e00004b4187df3 */ /* 0x000fe20008000818 */
[----:B------:R-:W-:Y:S02]  /*1d710*/  R2UR UR6, R14 ;  /* 0x000000000e0672ca */ /* 0x000fe400000e0000 */
[----:B------:R-:W-:Y:S01]  /*1d720*/  R2UR UR7, R15 ;  /* 0x000000000f0772ca */ /* 0x000fe200000e0000 */
[----:B------:R-:W-:Y:S01]  /*1d730*/  IMAD.MOV.U32 R15, RZ, RZ, -0x3ffffff0 ;  /* 0xc0000010ff0f7424 */ /* 0x000fe200078e00ff */
[C---:B------:R-:W-:Y:S01]  /*1d740*/  IADD3 R14, R12.reuse, 0x300, RZ ;  /* 0x000003000c0e7810 */ /* 0x040fe20007ffe0ff */
[----:B------:R-:W-:Y:S01]  /*1d750*/  VIADD R12, R12, 0x400 ;  /* 0x000004000c0c7836 */ /* 0x000fe20000000000 */
[----:B------:R-:W-:Y:S08]  /*1d760*/  MUFU.TANH R127, R127 ;  /* 0x0000007f007f7308 */ /* 0x000ff00000002400 */
[----:B------:R-:W-:Y:S08]  /*1d770*/  MUFU.TANH R130, R130 ;  /* 0x0000008200827308 */ /* 0x000ff00000002400 */
[----:B------:R-:W-:Y:S01]  /*1d780*/  MUFU.TANH R132, R132 ;  /* 0x0000008400847308 */ /* 0x000fe20000002400 */
[----:B-1----:R-:W-:-:S07]  /*1d790*/  LOP3.LUT R187, R187, 0x7f, RZ, 0xc0, !PT ;  /* 0x0000007fbbbb7812 */ /* 0x002fce00078ec0ff */
        /* <DEDUP_REMOVED lines=22> */
[C---:B------:R-:W-:Y:S02]  /*1d900*/  FMUL.FTZ R156, R2.reuse, R164 ;  /* 0x000000a4029c7220 */ /* 0x040fe40000410000 */
[----:B------:R-:W-:Y:S01]  /*1d910*/  MUFU.TANH R146, R146 ;  /* 0x0000009200927308 */ /* 0x000fe20000002400 */
[----:B------:R-:W-:-:S07]  /*1d920*/  FMUL.FTZ R157, R2, R166 ;  /* 0x000000a6029d7220 */ /* 0x000fce0000410000 */
        /* <DEDUP_REMOVED lines=22> */
[----:B------:R-:W-:Y:S01]  /*1da90*/  FMUL.FTZ R153, R2, R162 ;  /* 0x000000a202997220 */ /* 0x000fe20000410000 */
[----:B------:R-:W-:Y:S01]  /*1daa0*/  R2UR UR6, R12 ;  /* 0x000000000c0672ca */ /* 0x000fe200000e0000 */
[----:B------:R-:W1:Y:S01]  /*1dab0*/  @P0 LDC R162, c[0x0][0x44c] ;  /* 0x00011300ffa20b82 */ /* 0x000e620000000800 */
[C---:B------:R-:W-:Y:S01]  /*1dac0*/  FMUL.FTZ R12, R2.reuse, R155 ;  /* 0x0000009b020c7220 */ /* 0x040fe20000410000 */
[----:B------:R-:W-:Y:S01]  /*1dad0*/  FMUL.FTZ R155, R2, R163 ;  /* 0x000000a3029b7220 */ /* 0x000fe20000410000 */
[----:B------:R-:W2:Y:S05]  /*1dae0*/  MUFU.TANH R13, R13 ;  /* 0x0000000d000d7308 */ /* 0x000eaa0000002400 */
[----:B------:R-:W3:Y:S03]  /*1daf0*/  @P0 LDC R163, c[0x0][0x450] ;  /* 0x00011400ffa30b82 */ /* 0x000ee60000000800 */
[----:B------:R-:W-:Y:S08]  /*1db00*/  MUFU.TANH R153, R153 ;  /* 0x0000009900997308 */ /* 0x000ff00000002400 */
[----:B------:R-:W-:Y:S01]  /*1db10*/  MUFU.TANH R12, R12 ;  /* 0x0000000c000c7308 */ /* 0x000fe20000002400 */
[----:B-1----:R-:W-:Y:S01]  /*1db20*/  @P0 IMAD.HI.U32 R133, R131, R162, RZ ;  /* 0x000000a283850227 */ /* 0x002fe200078e00ff */
[----:B------:R-:W-:-:S03]  /*1db30*/  MOV R162, R131 ;  /* 0x0000008300a27202 */ /* 0x000fc60000000f00 */
[C---:B------:R-:W-:Y:S01]  /*1db40*/  FMUL.FTZ R131, R2.reuse, R134 ;  /* 0x0000008602837220 */ /* 0x040fe20000410000 */
[----:B------:R-:W-:Y:S01]  /*1db50*/  FMUL.FTZ R134, R2, R104 ;  /* 0x0000006802867220 */ /* 0x000fe20000410000 */
[----:B------:R-:W-:Y:S01]  /*1db60*/  IMAD R104, R8, -0xa0, RZ ;  /* 0xffffff6008687824 */ /* 0x000fe200078e02ff */
[----:B------:R-:W-:Y:S01]  /*1db70*/  MUFU.TANH R155, R155 ;  /* 0x0000009b009b7308 */ /* 0x000fe20000002400 */
[----:B---3--:R-:W-:Y:S01]  /*1db80*/  @P0 SHF.R.U32.HI R162, RZ, R163, R133 ;  /* 0x000000a3ffa20219 */ /* 0x008fe20000011685 */
[----:B------:R-:W-:Y:S02]  /*1db90*/  FMUL.FTZ R133, R2, R135 ;  /* 0x0000008702857220 */ /* 0x000fe40000410000 */
[----:B------:R-:W-:Y:S02]  /*1dba0*/  IADD3 R135, -R208, 0x1, R104 ;  /* 0x00000001d0877810 */ /* 0x000fe40007ffe168 */
[----:B------:R-:W1:Y:S02]  /*1dbb0*/  SHFL.IDX PT, R163, R162, RZ, 0x1c1f ;  /* 0x001c1fffa2a37589 */ /* 0x000e6400000e0000 */
[----:B------:R-:W-:Y:S01]  /*1dbc0*/  IADD3 R135, -R205, R135, R206 ;  /* 0x00000087cd877210 */ /* 0x000fe20007ffe1ce */
[----:B------:R3:W-:Y:S01]  /*1dbd0*/  MUFU.TANH R104, R106 ;  /* 0x0000006a00687308 */ /* 0x0007e20000002400 */
[----:B------:R-:W4:Y:S07]  /*1dbe0*/  SHFL.IDX PT, R162, R162, 0x1, 0x1c1f ;  /* 0x003c1f00a2a27f89 */ /* 0x000f2e00000e0000 */
[----:B------:R-:W5:Y:S01]  /*1dbf0*/  MUFU.TANH R134, R134 ;  /* 0x0000008600867308 */ /* 0x000f620000002400 */
[----:B---3--:R-:W-:-:S07]  /*1dc00*/  FMUL.FTZ R106, R2, R107 ;  /* 0x0000006b026a7220 */ /* 0x008fce0000410000 */
[----:B------:R-:W-:Y:S01]  /*1dc10*/  MUFU.TANH R133, R133 ;  /* 0x0000008500857308 */ /* 0x000fe20000002400 */
[----:B-1----:R-:W-:Y:S02]  /*1dc20*/  IMAD.IADD R107, R135, 0x1, R163 ;  /* 0x00000001876b7824 */ /* 0x002fe400078e02a3 */
[----:B------:R-:W-:-:S05]  /*1dc30*/  FMUL.FTZ R163, R2, R110 ;  /* 0x0000006e02a37220 */ /* 0x000fca0000410000 */
[----:B------:R-:W-:Y:S01]  /*1dc40*/  MUFU.TANH R124, R124 ;  /* 0x0000007c007c7308 */ /* 0x000fe20000002400 */
[----:B----4-:R-:W-:Y:S01]  /*1dc50*/  IMAD.IADD R162, R135, 0x1, R162 ;  /* 0x0000000187a27824 */ /* 0x010fe200078e02a2 */
[C---:B------:R-:W-:Y:S02]  /*1dc60*/  ISETP.GT.AND P2, PT, R107.reuse, RZ, PT ;  /* 0x000000ff6b00720c */ /* 0x040fe40003f44270 */
[----:B------:R-:W-:Y:S02]  /*1dc70*/  ISETP.GT.AND P3, PT, R107, 0x1, PT ;  /* 0x000000016b00780c */ /* 0x000fe40003f64270 */
[----:B0-----:R-:W-:Y:S02]  /*1dc80*/  FSEL R9, R9, -INF , P2 ;  /* 0xff80000009097808 */ /* 0x001fe40001000000 */
[----:B------:R-:W-:Y:S01]  /*1dc90*/  MUFU.TANH R163, R163 ;  /* 0x000000a300a37308 */ /* 0x000fe20000002400 */
[----:B------:R-:W-:Y:S02]  /*1dca0*/  ISETP.GT.AND P2, PT, R107, 0x8, PT ;  /* 0x000000086b00780c */ /* 0x000fe40003f44270 */
[----:B--2---:R-:W-:-:S02]  /*1dcb0*/  FSEL R13, R13, -INF , P3 ;  /* 0xff8000000d0d7808 */ /* 0x004fc40001800000 */
[----:B------:R-:W-:Y:S02]  /*1dcc0*/  FMNMX.FTZ R164, R9, R7, !PT ;  /* 0x0000000709a47209 */ /* 0x000fe40007810000 */
[----:B------:R-:W-:Y:S01]  /*1dcd0*/  ISETP.GT.AND P3, PT, R107, 0x9, PT ;  /* 0x000000096b00780c */ /* 0x000fe20003f64270 */
[----:B------:R-:W-:Y:S01]  /*1dce0*/  MUFU.TANH R125, R125 ;  /* 0x0000007d007d7308 */ /* 0x000fe20000002400 */
[----:B------:R-:W-:Y:S02]  /*1dcf0*/  FSEL R110, R14, -INF , P2 ;  /* 0xff8000000e6e7808 */ /* 0x000fe40001000000 */
[----:B------:R-:W-:Y:S02]  /*1dd00*/  FMNMX.FTZ R164, R13, R164, !PT ;  /* 0x000000a40da47209 */ /* 0x000fe40007810000 */
[----:B------:R-:W-:Y:S02]  /*1dd10*/  ISETP.GT.AND P2, PT, R107, 0x10, PT ;  /* 0x000000106b00780c */ /* 0x000fe40003f44270 */
[----:B------:R-:W-:Y:S01]  /*1dd20*/  FMNMX.FTZ R164, R110, R164, !PT ;  /* 0x000000a46ea47209 */ /* 0x000fe20007810000 */
[----:B------:R0:W1:Y:S01]  /*1dd30*/  MUFU.TANH R14, R109 ;  /* 0x0000006d000e7308 */ /* 0x0000620000002400 */
[----:B------:R-:W-:-:S02]  /*1dd40*/  FSEL R152, R152, -INF , P2 ;  /* 0xff80000098987808 */ /* 0x000fc40001000000 */
[C---:B------:R-:W-:Y:S02]  /*1dd50*/  ISETP.GT.AND P2, PT, R107.reuse, 0x18, PT ;  /* 0x000000186b00780c */ /* 0x040fe40003f44270 */
[----:B------:R-:W-:Y:S02]  /*1dd60*/  ISETP.GT.AND P4, PT, R107, 0x68, PT ;  /* 0x000000686b00780c */ /* 0x000fe40003f84270 */
[----:B------:R-:W-:Y:S01]  /*1dd70*/  FSEL R156, R156, -INF , P2 ;  /* 0xff8000009c9c7808 */ /* 0x000fe20001000000 */
[----:B------:R-:W-:Y:S01]  /*1dd80*/  MUFU.TANH R129, R129 ;  /* 0x0000008100817308 */ /* 0x000fe20000002400 */
[----:B0-----:R-:W-:Y:S02]  /*1dd90*/  FSEL R109, R15, -INF , P3 ;  /* 0xff8000000f6d7808 */ /* 0x001fe40001800000 */
[----:B------:R-:W-:Y:S02]  /*1dda0*/  ISETP.GT.AND P3, PT, R107, 0x11, PT ;  /* 0x000000116b00780c */ /* 0x000fe40003f64270 */
[----:B------:R-:W-:-:S02]  /*1ddb0*/  FMNMX.FTZ R164, R109, R164, !PT ;  /* 0x000000a46da47209 */ /* 0x000fc40007810000 */
[----:B------:R-:W-:Y:S01]  /*1ddc0*/  FSEL R154, R154, -INF , P3 ;  /* 0xff8000009a9a7808 */ /* 0x000fe20001800000 */
[----:B------:R-:W-:Y:S01]  /*1ddd0*/  MUFU.TANH R131, R131 ;  /* 0x0000008300837308 */ /* 0x000fe20000002400 */
[----:B------:R-:W-:Y:S02]  /*1dde0*/  FMNMX.FTZ R164, R152, R164, !PT ;  /* 0x000000a498a47209 */ /* 0x000fe40007810000 */
[C---:B------:R-:W-:Y:S02]  /*1ddf0*/  ISETP.GT.AND P3, PT, R107.reuse, 0x19, PT ;  /* 0x000000196b00780c */ /* 0x040fe40003f64270 */
[----:B------:R-:W-:Y:S02]  /*1de00*/  FMNMX.FTZ R164, R154, R164, !PT ;  /* 0x000000a49aa47209 */ /* 0x000fe40007810000 */
[----:B------:R-:W-:Y:S01]  /*1de10*/  ISETP.GT.AND P2, PT, R107, 0x20, PT ;  /* 0x000000206b00780c */ /* 0x000fe20003f44270 */
[----:B------:R-:W-:Y:S01]  /*1de20*/  MUFU.TANH R106, R106 ;  /* 0x0000006a006a7308 */ /* 0x000fe20000002400 */
[----:B------:R-:W-:-:S02]  /*1de30*/  FSEL R159, R159, -INF , P3 ;  /* 0xff8000009f9f7808 */ /* 0x000fc40001800000 */
[----:B------:R-:W-:Y:S02]  /*1de40*/  FMNMX.FTZ R164, R156, R164, !PT ;  /* 0x000000a49ca47209 */ /* 0x000fe40007810000 */
[----:B------:R-:W-:Y:S02]  /*1de50*/  ISETP.GT.AND P3, PT, R107, 0x21, PT ;  /* 0x000000216b00780c */ /* 0x000fe40003f64270 */
[----:B------:R-:W-:Y:S01]  /*1de60*/  FSEL R136, R136, -INF , P2 ;  /* 0xff80000088887808 */ /* 0x000fe20001000000 */
[----:B------:R-:W-:Y:S01]  /*1de70*/  MUFU.TANH R91, R91 ;  /* 0x0000005b005b7308 */ /* 0x000fe20000002400 */
[----:B------:R-:W-:Y:S02]  /*1de80*/  FMNMX.FTZ R164, R159, R164, !PT ;  /* 0x000000a49fa47209 */ /* 0x000fe40007810000 */
[----:B------:R-:W-:Y:S02]  /*1de90*/  ISETP.GT.AND P2, PT, R107, 0x28, PT ;  /* 0x000000286b00780c */ /* 0x000fe40003f44270 */
[----:B------:R-:W-:-:S02]  /*1dea0*/  FSEL R160, R160, -INF , P3 ;  /* 0xff800000a0a07808 */ /* 0x000fc40001800000 */
[----:B------:R-:W-:Y:S01]  /*1deb0*/  FMNMX.FTZ R164, R136, R164, !PT ;  /* 0x000000a488a47209 */ /* 0x000fe20007810000 */
[----:B------:R-:W-:Y:S01]  /*1dec0*/  MUFU.TANH R94, R94 ;  /* 0x0000005e005e7308 */ /* 0x000fe20000002400 */
[----:B------:R-:W-:Y:S02]  /*1ded0*/  ISETP.GT.AND P3, PT, R107, 0x29, PT ;  /* 0x000000296b00780c */ /* 0x000fe40003f64270 */
[----:B------:R-:W-:Y:S02]  /*1dee0*/  FSEL R139, R139, -INF , P2 ;  /* 0xff8000008b8b7808 */ /* 0x000fe40001000000 */
[----:B------:R-:W-:Y:S02]  /*1def0*/  FMNMX.FTZ R164, R160, R164, !PT ;  /* 0x000000a4a0a47209 */ /* 0x000fe40007810000 */
[----:B------:R-:W-:Y:S01]  /*1df00*/  ISETP.GT.AND P2, PT, R107, 0x30, PT ;  /* 0x000000306b00780c */ /* 0x000fe20003f44270 */
[----:B------:R-:W-:Y:S01]  /*1df10*/  MUFU.TANH R98, R98 ;  /* 0x0000006200627308 */ /* 0x000fe20000002400 */
[----:B------:R-:W-:Y:S01]  /*1df20*/  FSEL R161, R161, -INF , P3 ;  /* 0xff800000a1a17808 */ /* 0x000fe20001800000 */
[----:B------:R-:W-:-:S02]  /*1df30*/  WARPGROUP.DEPBAR.LE gsb0, 0x0 ;  /* 0x00008000000079c5 */ /* 0x000fc40000010000 */
[----:B------:R-:W-:Y:S01]  /*1df40*/  FMNMX.FTZ R164, R139, R164, !PT ;  /* 0x000000a48ba47209 */ /* 0x000fe20007810000 */
[----:B------:R-:W-:Y:S01]  /*1df50*/  WARPGROUP.ARRIVE ;  /* 0x00000000000079c5 */ /* 0x000fe20000000000 */
[----:B------:R-:W-:Y:S02]  /*1df60*/  ISETP.GT.AND P3, PT, R107, 0x31, PT ;  /* 0x000000316b00780c */ /* 0x000fe40003f64270 */
[----:B------:R-:W-:Y:S01]  /*1df70*/  FSEL R142, R142, -INF , P2 ;  /* 0xff8000008e8e7808 */ /* 0x000fe20001000000 */
[----:B------:R-:W-:Y:S01]  /*1df80*/  MUFU.TANH R99, R99 ;  /* 0x0000006300637308 */ /* 0x000fe20000002400 */
[----:B------:R-:W-:Y:S01]  /*1df90*/  FMNMX.FTZ R164, R161, R164, !PT ;  /* 0x000000a4a1a47209 */ /* 0x000fe20007810000 */
[----:B------:R-:W-:Y:S01]  /*1dfa0*/  QGMMA.64x128x32.F32.E4M3.E4M3 R24, R168, gdesc[UR4], R24, gsb0 ;  /* 0x01e00004a8187df3 */ /* 0x000fe20008000818 */
        /* <DEDUP_REMOVED lines=9> */
[----:B------:R-:W-:-:S02]  /*1e040*/  FSEL R148, R148, -INF , P3 ;  /* 0xff80000094947808 */ /* 0x000fc40001800000 */
[----:B------:R-:W-:Y:S02]  /*1e050*/  FMNMX.FTZ R164, R147, R164, !PT ;  /* 0x000000a493a47209 */ /* 0x000fe40007810000 */
[C---:B------:R-:W-:Y:S02]  /*1e060*/  ISETP.GT.AND P3, PT, R107.reuse, 0x41, PT ;  /* 0x000000416b00780c */ /* 0x040fe40003f64270 */
[----:B------:R-:W-:Y:S02]  /*1e070*/  FSEL R120, R120, -INF , P2 ;  /* 0xff80000078787808 */ /* 0x000fe40001000000 */
[----:B------:R-:W-:Y:S02]  /*1e080*/  FMNMX.FTZ R164, R148, R164, !PT ;  /* 0x000000a494a47209 */ /* 0x000fe40007810000 */
[----:B------:R-:W-:Y:S02]  /*1e090*/  ISETP.GT.AND P2, PT, R107, 0x48, PT ;  /* 0x000000486b00780c */ /* 0x000fe40003f44270 */
[----:B------:R-:W-:-:S02]  /*1e0a0*/  FSEL R150, R150, -INF , P3 ;  /* 0xff80000096967808 */ /* 0x000fc40001800000 */
[----:B------:R-:W-:Y:S02]  /*1e0b0*/  FMNMX.FTZ R164, R120, R164, !PT ;  /* 0x000000a478a47209 */ /* 0x000fe40007810000 */
[----:B------:R-:W-:Y:S02]  /*1e0c0*/  ISETP.GT.AND P3, PT, R107, 0x49, PT ;  /* 0x000000496b00780c */ /* 0x000fe40003f64270 */
        /* <DEDUP_REMOVED lines=18> */
[----:B-----5:R-:W-:Y:S02]  /*1e1f0*/  FSEL R134, R134, -INF , P2 ;  /* 0xff80000086867808 */ /* 0x020fe40001000000 */
[----:B------:R-:W-:Y:S02]  /*1e200*/  FMNMX.FTZ R164, R132, R164, !PT ;  /* 0x000000a484a47209 */ /* 0x000fe40007810000 */
[----:B------:R-:W-:Y:S02]  /*1e210*/  FSEL R105, R105, -INF , P3 ;  /* 0xff80000069697808 */ /* 0x000fe40001800000 */
[----:B------:R-:W-:-:S02]  /*1e220*/  FMNMX.FTZ R164, R134, R164, !PT ;  /* 0x000000a486a47209 */ /* 0x000fc40007810000 */
[----:B------:R-:W-:Y:S02]  /*1e230*/  ISETP.GT.AND P2, PT, R107, 0x69, PT ;  /* 0x000000696b00780c */ /* 0x000fe40003f44270 */
[----:B------:R-:W-:Y:S02]  /*1e240*/  FSEL R108, R108, -INF , P4 ;  /* 0xff8000006c6c7808 */ /* 0x000fe40002000000 */
[----:B------:R-:W-:Y:S02]  /*1e250*/  FMNMX.FTZ R15, R105, R164, !PT ;  /* 0x000000a4690f7209 */ /* 0x000fe40007810000 */
[----:B-1----:R-:W-:Y:S02]  /*1e260*/  FSEL R164, R14, -INF , P2 ;  /* 0xff8000000ea47808 */ /* 0x002fe40001000000 */
[----:B------:R-:W-:Y:S02]  /*1e270*/  ISETP.GT.AND P3, PT, R107, 0x70, PT ;  /* 0x000000706b00780c */ /* 0x000fe40003f64270 */
[----:B------:R-:W-:-:S02]  /*1e280*/  FMNMX.FTZ R14, R108, R15, !PT ;  /* 0x0000000f6c0e7209 */ /* 0x000fc40007810000 */
[C---:B------:R-:W-:Y:S02]  /*1e290*/  ISETP.GT.AND P4, PT, R107.reuse, 0x71, PT ;  /* 0x000000716b00780c */ /* 0x040fe40003f84270 */
[----:B------:R-:W-:Y:S02]  /*1e2a0*/  FSEL R112, R112, -INF , P3 ;  /* 0xff80000070707808 */ /* 0x000fe40001800000 */
[----:B------:R-:W-:Y:S02]  /*1e2b0*/  FMNMX.FTZ R14, R164, R14, !PT ;  /* 0x0000000ea40e7209 */ /* 0x000fe40007810000 */
[----:B------:R-:W-:Y:S02]  /*1e2c0*/  ISETP.GT.AND P5, PT, R107, 0x78, PT ;  /* 0x000000786b00780c */ /* 0x000fe40003fa4270 */
[----:B------:R-:W-:Y:S02]  /*1e2d0*/  FSEL R113, R113, -INF , P4 ;  /* 0xff80000071717808 */ /* 0x000fe40002000000 */
[----:B------:R-:W-:-:S02]  /*1e2e0*/  FMNMX.FTZ R14, R112, R14, !PT ;  /* 0x0000000e700e7209 */ /* 0x000fc40007810000 */
[----:B------:R-:W-:Y:S02]  /*1e2f0*/  ISETP.GT.AND P2, PT, R107, 0x79, PT ;  /* 0x000000796b00780c */ /* 0x000fe40003f44270 */
[----:B------:R-:W-:Y:S02]  /*1e300*/  FSEL R116, R116, -INF , P5 ;  /* 0xff80000074747808 */ /* 0x000fe40002800000 */
[----:B------:R-:W-:Y:S02]  /*1e310*/  FMNMX.FTZ R14, R113, R14, !PT ;  /* 0x0000000e710e7209 */ /* 0x000fe40007810000 */
[----:B------:R-:W-:Y:S02]  /*1e320*/  ISETP.GT.AND P3, PT, R107, 0x80, PT ;  /* 0x000000806b00780c */ /* 0x000fe40003f64270 */
[----:B------:R-:W-:Y:S02]  /*1e330*/  FSEL R117, R117, -INF , P2 ;  /* 0xff80000075757808 */ /* 0x000fe40001000000 */
[----:B------:R-:W-:-:S02]  /*1e340*/  FMNMX.FTZ R14, R116, R14, !PT ;  /* 0x0000000e740e7209 */ /* 0x000fc40007810000 */
[C---:B------:R-:W-:Y:S02]  /*1e350*/  ISETP.GT.AND P4, PT, R107.reuse, 0x81, PT ;  /* 0x000000816b00780c */ /* 0x040fe40003f84270 */
[C---:B------:R-:W-:Y:S02]  /*1e360*/  ISETP.GT.AND P5, PT, R107.reuse, 0x88, PT ;  /* 0x000000886b00780c */ /* 0x040fe40003fa4270 */
[----:B------:R-:W-:Y:S02]  /*1e370*/  ISETP.GT.AND P2, PT, R107, 0x89, PT ;  /* 0x000000896b00780c */ /* 0x000fe40003f44270 */
[----:B------:R-:W-:Y:S02]  /*1e380*/  FSEL R88, R88, -INF , P3 ;  /* 0xff80000058587808 */ /* 0x000fe40001800000 */
[----:B------:R-:W-:Y:S02]  /*1e390*/  FMNMX.FTZ R15, R117, R14, !PT ;  /* 0x0000000e750f7209 */ /* 0x000fe40007810000 */
[----:B------:R-:W-:Y:S01]  /*1e3a0*/  FSEL R89, R89, -INF , P4 ;  /* 0xff80000059597808 */ /* 0x000fe20002000000 */
[----:B------:R0:W1:Y:S01]  /*1e3b0*/  MUFU.TANH R14, R100 ;  /* 0x00000064000e7308 */ /* 0x0000620000002400 */
[----:B------:R-:W-:-:S02]  /*1e3c0*/  FSEL R92, R92, -INF , P5 ;  /* 0xff8000005c5c7808 */ /* 0x000fc40002800000 */
[----:B------:R-:W-:Y:S02]  /*1e3d0*/  FSEL R93, R93, -INF , P2 ;  /* 0xff8000005d5d7808 */ /* 0x000fe40001000000 */
[C---:B------:R-:W-:Y:S02]  /*1e3e0*/  ISETP.GT.AND P3, PT, R107.reuse, 0x90, PT ;  /* 0x000000906b00780c */ /* 0x040fe40003f64270 */
[C---:B------:R-:W-:Y:S02]  /*1e3f0*/  ISETP.GT.AND P4, PT, R107.reuse, 0x91, PT ;  /* 0x000000916b00780c */ /* 0x040fe40003f84270 */
[C---:B------:R-:W-:Y:S02]  /*1e400*/  ISETP.GT.AND P5, PT, R107.reuse, 0x98, PT ;  /* 0x000000986b00780c */ /* 0x040fe40003fa4270 */
[----:B------:R-:W-:Y:S01]  /*1e410*/  ISETP.GT.AND P2, PT, R107, 0x99, PT ;  /* 0x000000996b00780c */ /* 0x000fe20003f44270 */
[----:B------:R-:W-:Y:S01]  /*1e420*/  FMUL.FTZ R107, R2, R101 ;  /* 0x00000065026b7220 */ /* 0x000fe20000410000 */
[----:B------:R-:W-:-:S02]  /*1e430*/  FMNMX.FTZ R15, R88, R15, !PT ;  /* 0x0000000f580f7209 */ /* 0x000fc40007810000 */
[----:B0-----:R-:W-:Y:S02]  /*1e440*/  FSEL R100, R96, -INF , P3 ;  /* 0xff80000060647808 */ /* 0x001fe40001800000 */
[----:B------:R-:W-:Y:S01]  /*1e450*/  FMNMX.FTZ R15, R89, R15, !PT ;  /* 0x0000000f590f7209 */ /* 0x000fe20007810000 */
[----:B------:R-:W0:Y:S01]  /*1e460*/  MUFU.TANH R107, R107 ;  /* 0x0000006b006b7308 */ /* 0x000e220000002400 */
[----:B------:R-:W-:Y:S01]  /*1e470*/  FSEL R101, R97, -INF , P4 ;  /* 0xff80000061657808 */ /* 0x000fe20002000000 */
[----:B------:R-:W-:Y:S02]  /*1e480*/  WARPGROUP.DEPBAR.LE gsb0, 0x0 ;  /* 0x00008000000079c5 */ /* 0x000fe40000010000 */
[----:B------:R-:W-:Y:S02]  /*1e490*/  FMNMX.FTZ R15, R92, R15, !PT ;  /* 0x0000000f5c0f7209 */ /* 0x000fe40007810000 */
[----:B-1----:R-:W-:Y:S02]  /*1e4a0*/  FSEL R97, R14, -INF , P5 ;  /* 0xff8000000e617808 */ /* 0x002fe40002800000 */
[----:B------:R-:W-:Y:S01]  /*1e4b0*/  FMNMX.FTZ R15, R93, R15, !PT ;  /* 0x0000000f5d0f7209 */ /* 0x000fe20007810000 */
[----:B------:R1:W-:Y:S01]  /*1e4c0*/  MUFU.TANH R96, R111 ;  /* 0x0000006f00607308 */ /* 0x0003e20000002400 */
[----:B------:R-:W-:-:S02]  /*1e4d0*/  ISETP.GT.AND P4, PT, R162, 0x9, PT ;  /* 0x00000009a200780c */ /* 0x000fc40003f84270 */
[----:B------:R-:W-:Y:S02]  /*1e4e0*/  FMNMX.FTZ R15, R100, R15, !PT ;  /* 0x0000000f640f7209 */ /* 0x000fe40007810000 */
[----:B------:R-:W-:Y:S02]  /*1e4f0*/  FSEL R21, R21, -INF , P4 ;  /* 0xff80000015157808 */ /* 0x000fe40002000000 */
[----:B------:R-:W-:Y:S02]  /*1e500*/  FMNMX.FTZ R15, R101, R15, !PT ;  /* 0x0000000f650f7209 */ /* 0x000fe40007810000 */
[----:B0-----:R-:W-:Y:S01]  /*1e510*/  FSEL R107, R107, -INF , P2 ;  /* 0xff8000006b6b7808 */ /* 0x001fe20001000000 */
[C---:B-1----:R-:W-:Y:S01]  /*1e520*/  FMUL.FTZ R111, R2.reuse, R114 ;  /* 0x00000072026f7220 */ /* 0x042fe20000410000 */
[----:B------:R-:W-:Y:S01]  /*1e530*/  FMNMX.FTZ R15, R97, R15, !PT ;  /* 0x0000000f610f7209 */ /* 0x000fe20007810000 */
[----:B------:R-:W-:Y:S01]  /*1e540*/  FMUL.FTZ R114, R2, R115 ;  /* 0x0000007302727220 */ /* 0x000fe20000410000 */
[----:B------:R-:W-:Y:S01]  /*1e550*/  ISETP.GT.AND P4, PT, R162, 0x19, PT ;  /* 0x00000019a200780c */ /* 0x000fe20003f84270 */
[C---:B------:R-:W-:Y:S01]  /*1e560*/  FMUL.FTZ R115, R2.reuse, R118 ;  /* 0x0000007602737220 */ /* 0x040fe20000410000 */
[----:B------:R-:W-:Y:S01]  /*1e570*/  FMNMX.FTZ R15, R107, R15, !PT ;  /* 0x0000000f6b0f7209 */ /* 0x000fe20007810000 */
[----:B------:R-:W-:Y:S01]  /*1e580*/  FMUL.FTZ R118, R2, R119 ;  /* 0x0000007702767220 */ /* 0x000fe20000410000 */
[----:B------:R-:W-:Y:S01]  /*1e590*/  FSEL R158, R158, -INF , P4 ;  /* 0xff8000009e9e7808 */ /* 0x000fe20002000000 */
[----:B------:R-:W0:Y:S01]  /*1e5a0*/  MUFU.TANH R114, R114 ;  /* 0x0000007200727308 */ /* 0x000e220000002400 */
[C---:B------:R-:W-:Y:S01]  /*1e5b0*/  ISETP.GT.AND P4, PT, R162.reuse, 0x29, PT ;  /* 0x00000029a200780c */ /* 0x040fe20003f84270 */
[----:B------:R-:W1:Y:S01]  /*1e5c0*/  SHFL.BFLY PT, R14, R15, 0x2, 0x1f ;  /* 0x0c401f000f0e7f89 */ /* 0x000e6200000e0000 */
[----:B------:R-:W-:-:S02]  /*1e5d0*/  ISETP.GT.AND P2, PT, R162, RZ, PT ;  /* 0x000000ffa200720c */ /* 0x000fc40003f44270 */
[----:B------:R-:W-:Y:S02]  /*1e5e0*/  FSEL R141, R141, -INF , P4 ;  /* 0xff8000008d8d7808 */ /* 0x000fe40002000000 */
[----:B------:R-:W-:Y:S01]  /*1e5f0*/  ISETP.GT.AND P4, PT, R162, 0x38, PT ;  /* 0x00000038a200780c */ /* 0x000fe20003f84270 */
[----:B------:R-:W2:Y:S01]  /*1e600*/  MUFU.TANH R111, R111 ;  /* 0x0000006f006f7308 */ /* 0x000ea20000002400 */
[----:B------:R-:W-:Y:S02]  /*1e610*/  FSEL R11, R11, -INF , P2 ;  /* 0xff8000000b0b7808 */ /* 0x000fe40001000000 */
[----:B------:R-:W-:Y:S02]  /*1e620*/  FSEL R146, R146, -INF , P4 ;  /* 0xff80000092927808 */ /* 0x000fe40002000000 */
[C---:B------:R-:W-:Y:S02]  /*1e630*/  ISETP.GT.AND P4, PT, R162.reuse, 0x41, PT ;  /* 0x00000041a200780c */ /* 0x040fe40003f84270 */
[----:B------:R-:W-:Y:S01]  /*1e640*/  ISETP.GT.AND P2, PT, R162, 0x10, PT ;  /* 0x00000010a200780c */ /* 0x000fe20003f44270 */
[----:B------:R-:W3:Y:S01]  /*1e650*/  MUFU.TANH R115, R115 ;  /* 0x0000007300737308 */ /* 0x000ee20000002400 */
[----:B------:R-:W-:-:S02]  /*1e660*/  FSEL R122, R122, -INF , P4 ;  /* 0xff8000007a7a7808 */ /* 0x000fc40002000000 */
[C---:B------:R-:W-:Y:S02]  /*1e670*/  ISETP.GT.AND P4, PT, R162.reuse, 0x50, PT ;  /* 0x00000050a200780c */ /* 0x040fe40003f84270 */
[----:B------:R-:W-:Y:S02]  /*1e680*/  FSEL R153, R153, -INF , P2 ;  /* 0xff80000099997808 */ /* 0x000fe40001000000 */
[----:B------:R-:W-:Y:S01]  /*1e690*/  ISETP.GT.AND P2, PT, R162, 0x20, PT ;  /* 0x00000020a200780c */ /* 0x000fe20003f44270 */
[----:B------:R-:W4:Y:S01]  /*1e6a0*/  MUFU.TANH R118, R118 ;  /* 0x0000007600767308 */ /* 0x000f220000002400 */
[----:B------:R-:W-:Y:S02]  /*1e6b0*/  FSEL R128, R128, -INF , P4 ;  /* 0xff80000080807808 */ /* 0x000fe40002000000 */
[----:B-1----:R-:W-:Y:S02]  /*1e6c0*/  FMNMX.FTZ R14, R15, R14, !PT ;  /* 0x0000000e0f0e7209 */ /* 0x002fe40007810000 */
[----:B------:R-:W-:-:S02]  /*1e6d0*/  ISETP.GT.AND P4, PT, R162, 0x59, PT ;  /* 0x00000059a200780c */ /* 0x000fc40003f84270 */
[----:B------:R-:W-:Y:S01]  /*1e6e0*/  FSEL R137, R137, -INF , P2 ;  /* 0xff80000089897808 */ /* 0x000fe20001000000 */
[----:B------:R-:W1:Y:S01]  /*1e6f0*/  SHFL.BFLY PT, R15, R14, 0x1, 0x1f ;  /* 0x0c201f000e0f7f89 */ /* 0x000e6200000e0000 */
[----:B------:R-:W-:Y:S02]  /*1e700*/  FSEL R133, R133, -INF , P4 ;  /* 0xff80000085857808 */ /* 0x000fe40002000000 */
[C---:B------:R-:W-:Y:S02]  /*1e710*/  ISETP.GT.AND P4, PT, R162.reuse, 0x68, PT ;  /* 0x00000068a200780c */ /* 0x040fe40003f84270 */
[C---:B------:R-:W-:Y:S02]  /*1e720*/  ISETP.GT.AND P5, PT, R162.reuse, 0x1, PT ;  /* 0x00000001a200780c */ /* 0x040fe40003fa4270 */
[----:B------:R-:W-:Y:S02]  /*1e730*/  FSEL R163, R163, -INF , P4 ;  /* 0xff800000a3a37808 */ /* 0x000fe40002000000 */
[----:B------:R-:W-:-:S02]  /*1e740*/  ISETP.GT.AND P4, PT, R162, 0x71, PT ;  /* 0x00000071a200780c */ /* 0x000fc40003f84270 */
[----:B------:R-:W-:Y:S02]  /*1e750*/  ISETP.GT.AND P3, PT, R162, 0x8, PT ;  /* 0x00000008a200780c */ /* 0x000fe40003f64270 */
[----:B------:R-:W-:Y:S02]  /*1e760*/  FSEL R12, R12, -INF , P5 ;  /* 0xff8000000c0c7808 */ /* 0x000fe40002800000 */
[----:B------:R-:W-:Y:S02]  /*1e770*/  FSEL R20, R20, -INF , P3 ;  /* 0xff80000014147808 */ /* 0x000fe40001800000 */
[C---:B------:R-:W-:Y:S02]  /*1e780*/  ISETP.GT.AND P5, PT, R162.reuse, 0x11, PT ;  /* 0x00000011a200780c */ /* 0x040fe40003fa4270 */
[----:B------:R-:W-:Y:S02]  /*1e790*/  ISETP.GT.AND P3, PT, R162, 0x18, PT ;  /* 0x00000018a200780c */ /* 0x000fe40003f64270 */
[----:B------:R-:W-:-:S02]  /*1e7a0*/  FSEL R155, R155, -INF , P5 ;  /* 0xff8000009b9b7808 */ /* 0x000fc40002800000 */
[----:B------:R-:W-:Y:S02]  /*1e7b0*/  FSEL R157, R157, -INF , P3 ;  /* 0xff8000009d9d7808 */ /* 0x000fe40001800000 */
[----:B-1----:R-:W-:Y:S01]  /*1e7c0*/  FMNMX.FTZ R15, R14, R15, !PT ;  /* 0x0000000f0e0f7209 */ /* 0x002fe20007810000 */
[----:B------:R-:W-:Y:S01]  /*1e7d0*/  IMAD.U32 R14, RZ, RZ, UR55 ;  /* 0x00000037ff0e7e24 */ /* 0x000fe2000f8e00ff */
[----:B------:R-:W-:Y:S02]  /*1e7e0*/  ISETP.GT.AND P5, PT, R162, 0x21, PT ;  /* 0x00000021a200780c */ /* 0x000fe40003fa4270 */
[C---:B------:R-:W-:Y:S01]  /*1e7f0*/  FSETP.NEU.FTZ.AND P2, PT, R15.reuse, -INF , PT ;  /* 0xff8000000f00780b */ /* 0x040fe20003f5d000 */
[----:B------:R-:W-:-:S01]  /*1e800*/  FFMA.FTZ R119, R15, R14, -8 ;  /* 0xc10000000f777423 */ /* 0x000fc2000001000e */
[----:B------:R-:W-:Y:S02]  /*1e810*/  ISETP.GT.AND P3, PT, R162, 0x28, PT ;  /* 0x00000028a200780c */ /* 0x000fe40003f64270 */
[----:B------:R-:W-:-:S02]  /*1e820*/  FSEL R138, R138, -INF , P5 ;  /* 0xff8000008a8a7808 */ /* 0x000fc40002800000 */
[----:B------:R-:W-:Y:S02]  /*1e830*/  FSEL R119, R119, RZ, P2 ;  /* 0x000000ff77777208 */ /* 0x000fe40001000000 */
[----:B------:R-:W-:Y:S02]  /*1e840*/  FSEL R140, R140, -INF , P3 ;  /* 0xff8000008c8c7808 */ /* 0x000fe40001800000 */
[----:B------:R-:W-:Y:S01]  /*1e850*/  ISETP.GT.AND P5, PT, R162, 0x30, PT ;  /* 0x00000030a200780c */ /* 0x000fe20003fa4270 */
[----:B------:R-:W-:-:S01]  /*1e860*/  FFMA.FTZ R135, R152, R14, -R119 ;  /* 0x0000000e98877223 */ /* 0x000fc20000010877 */
[-CC-:B------:R-:W-:Y:S01]  /*1e870*/  FFMA.FTZ R154, R154, R14.reuse, -R119.reuse ;  /* 0x0000000e9a9a7223 */ /* 0x180fe20000010877 */
[----:B0-----:R-:W-:Y:S01]  /*1e880*/  FSEL R152, R114, -INF , P4 ;  /* 0xff80000072987808 */ /* 0x001fe20002000000 */
[-CC-:B------:R-:W-:Y:S01]  /*1e890*/  FFMA.FTZ R9, R9, R14.reuse, -R119.reuse ;  /* 0x0000000e09097223 */ /* 0x180fe20000010877 */
[C---:B------:R-:W-:Y:S01]  /*1e8a0*/  ISETP.GT.AND P4, PT, R162.reuse, 0x80, PT ;  /* 0x00000080a200780c */ /* 0x040fe20003f84270 */
[----:B------:R0:W-:Y:S01]  /*1e8b0*/  MUFU.EX2 R114, R154 ;  /* 0x0000009a00727308 */ /* 0x0001e20000000800 */
[----:B------:R-:W-:Y:S01]  /*1e8c0*/  ISETP.GT.AND P3, PT, R162, 0x31, PT ;  /* 0x00000031a200780c */ /* 0x000fe20003f64270 */
[-CC-:B------:R-:W-:Y:S01]  /*1e8d0*/  FFMA.FTZ R13, R13, R14.reuse, -R119.reuse ;  /* 0x0000000e0d0d7223 */ /* 0x180fe20000010877 */
[----:B------:R-:W-:Y:S01]  /*1e8e0*/  FSEL R143, R143, -INF , P5 ;  /* 0xff8000008f8f7808 */ /* 0x000fe20002800000 */
[-CC-:B------:R-:W-:Y:S01]  /*1e8f0*/  FFMA.FTZ R110, R110, R14.reuse, -R119.reuse ;  /* 0x0000000e6e6e7223 */ /* 0x180fe20000010877 */
[----:B------:R-:W-:Y:S01]  /*1e900*/  FSEL R144, R144, -INF , P3 ;  /* 0xff80000090907808 */ /* 0x000fe20001800000 */
[-CC-:B------:R-:W-:Y:S01]  /*1e910*/  FFMA.FTZ R109, R109, R14.reuse, -R119.reuse ;  /* 0x0000000e6d6d7223 */ /* 0x180fe20000010877 */
[----:B------:R-:W-:Y:S01]  /*1e920*/  ISETP.GT.AND P5, PT, R162, 0x39, PT ;  /* 0x00000039a200780c */ /* 0x000fe20003fa4270 */
[-CC-:B------:R-:W-:Y:S01]  /*1e930*/  FFMA.FTZ R136, R136, R14.reuse, -R119.reuse ;  /* 0x0000000e88887223 */ /* 0x180fe20000010877 */
[----:B0-----:R-:W-:-:S01]  /*1e940*/  FFMA.FTZ R154, R156, R14, -R119 ;  /* 0x0000000e9c9a7223 */ /* 0x001fc20000010877 */
[----:B------:R-:W-:Y:S01]  /*1e950*/  FSEL R156, R90, -INF , P4 ;  /* 0xff8000005a9c7808 */ /* 0x000fe20002000000 */
[----:B------:R-:W-:-:S01]  /*1e960*/  FFMA.FTZ R90, R159, R14, -R119 ;  /* 0x0000000e9f5a7223 */ /* 0x000fc20000010877 */
[----:B------:R-:W-:Y:S01]  /*1e970*/  ISETP.GT.AND P4, PT, R162, 0x89, PT ;  /* 0x00000089a200780c */ /* 0x000fe20003f84270 */
[----:B------:R-:W-:-:S01]  /*1e980*/  FFMA.FTZ R160, R160, R14, -R119 ;  /* 0x0000000ea0a07223 */ /* 0x000fc20000010877 */
[----:B------:R-:W-:Y:S01]  /*1e990*/  ISETP.GT.AND P3, PT, R162, 0x40, PT ;  /* 0x00000040a200780c */ /* 0x000fe20003f64270 */
[----:B------:R-:W-:-:S01]  /*1e9a0*/  FFMA.FTZ R139, R139, R14, -R119 ;  /* 0x0000000e8b8b7223 */ /* 0x000fc20000010877 */
[----:B------:R-:W-:Y:S01]  /*1e9b0*/  FSEL R159, R95, -INF , P4 ;  /* 0xff8000005f9f7808 */ /* 0x000fe20002000000 */
[----:B------:R-:W-:-:S01]  /*1e9c0*/  FFMA.FTZ R161, R161, R14, -R119 ;  /* 0x0000000ea1a17223 */ /* 0x000fc20000010877 */
[----:B------:R0:W-:Y:S01]  /*1e9d0*/  MUFU.EX2 R95, R90 ;  /* 0x0000005a005f7308 */ /* 0x0001e20000000800 */
[----:B------:R-:W-:Y:S01]  /*1e9e0*/  FSEL R149, R149, -INF , P5 ;  /* 0xff80000095957808 */ /* 0x000fe20002800000 */
[-CC-:B------:R-:W-:Y:S01]  /*1e9f0*/  FFMA.FTZ R142, R142, R14.reuse, -R119.reuse ;  /* 0x0000000e8e8e7223 */ /* 0x180fe20000010877 */
[----:B------:R-:W-:Y:S01]  /*1ea00*/  FSEL R121, R121, -INF , P3 ;  /* 0xff80000079797808 */ /* 0x000fe20001800000 */
[-CC-:B------:R-:W-:Y:S01]  /*1ea10*/  FFMA.FTZ R145, R145, R14.reuse, -R119.reuse ;  /* 0x0000000e91917223 */ /* 0x180fe20000010877 */
[C---:B------:R-:W-:Y:S01]  /*1ea20*/  ISETP.GT.AND P5, PT, R162.reuse, 0x48, PT ;  /* 0x00000048a200780c */ /* 0x040fe20003fa4270 */
[-CC-:B------:R-:W-:Y:S01]  /*1ea30*/  FFMA.FTZ R147, R147, R14.reuse, -R119.reuse ;  /* 0x0000000e93937223 */ /* 0x180fe20000010877 */
[----:B------:R-:W-:Y:S01]  /*1ea40*/  ISETP.GT.AND P3, PT, R162, 0x49, PT ;  /* 0x00000049a200780c */ /* 0x000fe20003f64270 */
[--C-:B------:R-:W-:Y:S01]  /*1ea50*/  FFMA.FTZ R148, R148, R14, -R119.reuse ;  /* 0x0000000e94947223 */ /* 0x100fe20000010877 */
[----:B0-----:R-:W-:Y:S01]  /*1ea60*/  FMNMX.FTZ R90, R11, R6, !PT ;  /* 0x000000060b5a7209 */ /* 0x001fe20007810000 */
[-CC-:B------:R-:W-:Y:S01]  /*1ea70*/  FFMA.FTZ R120, R120, R14.reuse, -R119.reuse ;  /* 0x0000000e78787223 */ /* 0x180fe20000010877 */
[----:B------:R-:W-:Y:S01]  /*1ea80*/  FSEL R124, R124, -INF , P5 ;  /* 0xff8000007c7c7808 */ /* 0x000fe20002800000 */
[--C-:B------:R-:W-:Y:S01]  /*1ea90*/  FFMA.FTZ R150, R150, R14, -R119.reuse ;  /* 0x0000000e96967223 */ /* 0x100fe20000010877 */
[----:B------:R-:W-:Y:S01]  /*1eaa0*/  FMNMX.FTZ R90, R12, R90, !PT ;  /* 0x0000005a0c5a7209 */ /* 0x000fe20007810000 */
[-CC-:B------:R-:W-:Y:S01]  /*1eab0*/  FFMA.FTZ R123, R123, R14.reuse, -R119.reuse ;  /* 0x0000000e7b7b7223 */ /* 0x180fe20000010877 */
[----:B------:R-:W-:Y:S01]  /*1eac0*/  FSEL R125, R125, -INF , P3 ;  /* 0xff8000007d7d7808 */ /* 0x000fe20001800000 */
[--C-:B------:R-:W-:Y:S01]  /*1ead0*/  FFMA.FTZ R151, R151, R14, -R119.reuse ;  /* 0x0000000e97977223 */ /* 0x100fe20000010877 */
[----:B------:R-:W-:Y:S01]  /*1eae0*/  FMNMX.FTZ R90, R20, R90, !PT ;  /* 0x0000005a145a7209 */ /* 0x000fe20007810000 */
[-CC-:B------:R-:W-:Y:S01]  /*1eaf0*/  FFMA.FTZ R126, R126, R14.reuse, -R119.reuse ;  /* 0x0000000e7e7e7223 */ /* 0x180fe20000010877 */
[----:B------:R-:W-:Y:S01]  /*1eb00*/  ISETP.GT.AND P5, PT, R162, 0x51, PT ;  /* 0x00000051a200780c */ /* 0x000fe20003fa4270 */
[--C-:B------:R-:W-:Y:S01]  /*1eb10*/  FFMA.FTZ R127, R127, R14, -R119.reuse ;  /* 0x0000000e7f7f7223 */ /* 0x100fe20000010877 */
[----:B------:R-:W-:Y:S01]  /*1eb20*/  FMNMX.FTZ R90, R21, R90, !PT ;  /* 0x0000005a155a7209 */ /* 0x000fe20007810000 */
[-CC-:B------:R-:W-:Y:S01]  /*1eb30*/  FFMA.FTZ R130, R130, R14.reuse, -R119.reuse ;  /* 0x0000000e82827223 */ /* 0x180fe20000010877 */
        /* <DEDUP_REMOVED lines=28> */
[C---:B------:R-:W-:Y:S01]  /*1ed00*/  ISETP.GT.AND P5, PT, R162.reuse, 0x69, PT ;  /* 0x00000069a200780c */ /* 0x040fe20003fa4270 */
[----:B------:R-:W-:Y:S01]  /*1ed10*/  FFMA.FTZ R107, R107, R14, -R119 ;  /* 0x0000000e6b6b7223 */ /* 0x000fe20000010877 */
[----:B------:R-:W-:Y:S01]  /*1ed20*/  FMNMX.FTZ R90, R141, R90, !PT ;  /* 0x0000005a8d5a7209 */ /* 0x000fe20007810000 */
[----:B------:R-:W-:Y:S01]  /*1ed30*/  MUFU.EX2 R9, R9 ;  /* 0x0000000900097308 */ /* 0x000fe20000000800 */
[----:B------:R-:W-:-:S02]  /*1ed40*/  ISETP.GT.AND P3, PT, R162, 0x70, PT ;  /* 0x00000070a200780c */ /* 0x000fc40003f64270 */
[----:B------:R-:W-:Y:S02]  /*1ed50*/  FMNMX.FTZ R90, R143, R90, !PT ;  /* 0x0000005a8f5a7209 */ /* 0x000fe40007810000 */
[----:B------:R-:W-:Y:S02]  /*1ed60*/  FSEL R96, R96, -INF , P5 ;  /* 0xff80000060607808 */ /* 0x000fe40002800000 */
[----:B------:R-:W-:Y:S01]  /*1ed70*/  FMNMX.FTZ R90, R144, R90, !PT ;  /* 0x0000005a905a7209 */ /* 0x000fe20007810000 */
[----:B------:R-:W-:Y:S01]  /*1ed80*/  MUFU.EX2 R13, R13 ;  /* 0x0000000d000d7308 */ /* 0x000fe20000000800 */
[----:B--2---:R-:W-:Y:S02]  /*1ed90*/  FSEL R111, R111, -INF , P3 ;  /* 0xff8000006f6f7808 */ /* 0x004fe40001800000 */
[----:B------:R-:W-:Y:S02]  /*1eda0*/  FMNMX.FTZ R90, R146, R90, !PT ;  /* 0x0000005a925a7209 */ /* 0x000fe40007810000 */
[----:B------:R-:W-:-:S02]  /*1edb0*/  ISETP.GT.AND P5, PT, R162, 0x78, PT ;  /* 0x00000078a200780c */ /* 0x000fc40003fa4270 */
[----:B------:R-:W-:Y:S01]  /*1edc0*/  FMNMX.FTZ R90, R149, R90, !PT ;  /* 0x0000005a955a7209 */ /* 0x000fe20007810000 */
[----:B------:R-:W-:Y:S01]  /*1edd0*/  MUFU.EX2 R110, R110 ;  /* 0x0000006e006e7308 */ /* 0x000fe20000000800 */
[----:B------:R-:W-:Y:S02]  /*1ede0*/  ISETP.GT.AND P3, PT, R162, 0x79, PT ;  /* 0x00000079a200780c */ /* 0x000fe40003f64270 */
[----:B------:R-:W-:Y:S02]  /*1edf0*/  FMNMX.FTZ R90, R121, R90, !PT ;  /* 0x0000005a795a7209 */ /* 0x000fe40007810000 */
[----:B---3--:R-:W-:Y:S02]  /*1ee00*/  FSEL R115, R115, -INF , P5 ;  /* 0xff80000073737808 */ /* 0x008fe40002800000 */
[----:B------:R-:W-:Y:S01]  /*1ee10*/  FMNMX.FTZ R90, R122, R90, !PT ;  /* 0x0000005a7a5a7209 */ /* 0x000fe20007810000 */
[----:B------:R-:W-:Y:S01]  /*1ee20*/  MUFU.EX2 R109, R109 ;  /* 0x0000006d006d7308 */ /* 0x000fe20000000800 */
[----:B----4-:R-:W-:-:S02]  /*1ee30*/  FSEL R118, R118, -INF , P3 ;  /* 0xff80000076767808 */ /* 0x010fc40001800000 */
[----:B------:R-:W-:Y:S02]  /*1ee40*/  FMNMX.FTZ R90, R124, R90, !PT ;  /* 0x0000005a7c5a7209 */ /* 0x000fe40007810000 */
[C---:B------:R-:W-:Y:S02]  /*1ee50*/  ISETP.GT.AND P5, PT, R162.reuse, 0x81, PT ;  /* 0x00000081a200780c */ /* 0x040fe40003fa4270 */
[----:B------:R-:W-:Y:S01]  /*1ee60*/  FMNMX.FTZ R90, R125, R90, !PT ;  /* 0x0000005a7d5a7209 */ /* 0x000fe20007810000 */
[----:B------:R-:W-:Y:S01]  /*1ee70*/  MUFU.EX2 R135, R135 ;  /* 0x0000008700877308 */ /* 0x000fe20000000800 */
[----:B------:R-:W-:Y:S02]  /*1ee80*/  ISETP.GT.AND P3, PT, R162, 0x88, PT ;  /* 0x00000088a200780c */ /* 0x000fe40003f64270 */
[----:B------:R-:W-:Y:S02]  /*1ee90*/  FMNMX.FTZ R90, R128, R90, !PT ;  /* 0x0000005a805a7209 */ /* 0x000fe40007810000 */
[----:B------:R-:W-:-:S02]  /*1eea0*/  FSEL R91, R91, -INF , P5 ;  /* 0xff8000005b5b7808 */ /* 0x000fc40002800000 */
[----:B------:R-:W-:Y:S01]  /*1eeb0*/  FMNMX.FTZ R90, R129, R90, !PT ;  /* 0x0000005a815a7209 */ /* 0x000fe20007810000 */
[----:B------:R-:W-:Y:S01]  /*1eec0*/  MUFU.EX2 R154, R154 ;  /* 0x0000009a009a7308 */ /* 0x000fe20000000800 */
[----:B------:R-:W-:Y:S02]  /*1eed0*/  FSEL R94, R94, -INF , P3 ;  /* 0xff8000005e5e7808 */ /* 0x000fe40001800000 */
[----:B------:R-:W-:Y:S02]  /*1eee0*/  FMNMX.FTZ R90, R131, R90, !PT ;  /* 0x0000005a835a7209 */ /* 0x000fe40007810000 */
[C---:B------:R-:W-:Y:S02]  /*1eef0*/  ISETP.GT.AND P5, PT, R162.reuse, 0x90, PT ;  /* 0x00000090a200780c */ /* 0x040fe40003fa4270 */
[----:B------:R-:W-:Y:S01]  /*1ef00*/  FMNMX.FTZ R90, R133, R90, !PT ;  /* 0x0000005a855a7209 */ /* 0x000fe20007810000 */
[----:B------:R-:W-:Y:S01]  /*1ef10*/  MUFU.EX2 R136, R136 ;  /* 0x0000008800887308 */ /* 0x000fe20000000800 */
[----:B------:R-:W-:-:S02]  /*1ef20*/  ISETP.GT.AND P3, PT, R162, 0x91, PT ;  /* 0x00000091a200780c */ /* 0x000fc40003f64270 */
[----:B------:R-:W-:Y:S02]  /*1ef30*/  FMNMX.FTZ R90, R104, R90, !PT ;  /* 0x0000005a685a7209 */ /* 0x000fe40007810000 */
[----:B------:R-:W-:Y:S02]  /*1ef40*/  FSEL R98, R98, -INF , P5 ;  /* 0xff80000062627808 */ /* 0x000fe40002800000 */
[----:B------:R-:W-:Y:S01]  /*1ef50*/  FMNMX.FTZ R90, R106, R90, !PT ;  /* 0x0000005a6a5a7209 */ /* 0x000fe20007810000 */
[----:B------:R-:W-:Y:S01]  /*1ef60*/  MUFU.EX2 R160, R160 ;  /* 0x000000a000a07308 */ /* 0x000fe20000000800 */
[----:B------:R-:W-:Y:S02]  /*1ef70*/  ISETP.GT.AND P4, PT, R162, 0x98, PT ;  /* 0x00000098a200780c */ /* 0x000fe40003f84270 */
[----:B------:R-:W-:Y:S02]  /*1ef80*/  FMNMX.FTZ R90, R163, R90, !PT ;  /* 0x0000005aa35a7209 */ /* 0x000fe40007810000 */
[----:B------:R-:W-:-:S02]  /*1ef90*/  FSEL R99, R99, -INF , P3 ;  /* 0xff80000063637808 */ /* 0x000fc40001800000 */
[----:B------:R-:W-:Y:S01]  /*1efa0*/  FMNMX.FTZ R90, R96, R90, !PT ;  /* 0x0000005a605a7209 */ /* 0x000fe20007810000 */
[----:B------:R-:W-:Y:S01]  /*1efb0*/  MUFU.EX2 R139, R139 ;  /* 0x0000008b008b7308 */ /* 0x000fe20000000800 */
[----:B------:R-:W-:Y:S01]  /*1efc0*/  ISETP.GT.AND P5, PT, R162, 0x99, PT ;  /* 0x00000099a200780c */ /* 0x000fe20003fa4270 */
[----:B------:R-:W-:Y:S01]  /*1efd0*/  FFMA.FTZ R162, R108, R14, -R119 ;  /* 0x0000000e6ca27223 */ /* 0x000fe20000010877 */
[----:B------:R-:W-:Y:S02]  /*1efe0*/  FMNMX.FTZ R90, R111, R90, !PT ;  /* 0x0000005a6f5a7209 */ /* 0x000fe40007810000 */
[----:B------:R-:W-:Y:S02]  /*1eff0*/  FSEL R108, R102, -INF , P4 ;  /* 0xff800000666c7808 */ /* 0x000fe40002000000 */
[----:B------:R-:W-:Y:S01]  /*1f000*/  FMNMX.FTZ R90, R152, R90, !PT ;  /* 0x0000005a985a7209 */ /* 0x000fe20007810000 */
[----:B------:R0:W-:Y:S01]  /*1f010*/  MUFU.EX2 R102, R162 ;  /* 0x000000a200667308 */ /* 0x0001e20000000800 */
[----:B------:R-:W-:-:S02]  /*1f020*/  FSEL R103, R103, -INF , P5 ;  /* 0xff80000067677808 */ /* 0x000fc40002800000 */
[----:B------:R-:W-:-:S04]  /*1f030*/  FMNMX.FTZ R90, R115, R90, !PT ;  /* 0x0000005a735a7209 */ /* 0x000fc80007810000 */
[----:B------:R-:W-:Y:S01]  /*1f040*/  FMNMX.FTZ R90, R118, R90, !PT ;  /* 0x0000005a765a7209 */ /* 0x000fe20007810000 */
[----:B------:R-:W-:Y:S01]  /*1f050*/  MUFU.EX2 R161, R161 ;  /* 0x000000a100a17308 */ /* 0x000fe20000000800 */
[----:B0-----:R-:W-:-:S02]  /*1f060*/  FFMA.FTZ R162, R164, R14, -R119 ;  /* 0x0000000ea4a27223 */ /* 0x001fc40000010877 */
        /* <DEDUP_REMOVED lines=25> */
[----:B------:R-:W-:Y:S03]  /*1f200*/  MUFU.EX2 R132, R132 ;  /* 0x0000008400847308 */ /* 0x000fe60000000800 */
[----:B------:R-:W-:Y:S02]  /*1f210*/  FSEL R119, R164, RZ, P3 ;  /* 0x000000ffa4777208 */ /* 0x000fe40001800000 */
[----:B------:R-:W-:Y:S02]  /*1f220*/  FSEL R164, R15, RZ, P2 ;  /* 0x000000ff0fa47208 */ /* 0x000fe40001000000 */
[----:B------:R-:W-:Y:S01]  /*1f230*/  ISETP.NE.AND P2, PT, R187, RZ, PT ;  /* 0x000000ffbb00720c */ /* 0x000fe20003f45270 */
[-CC-:B------:R-:W-:Y:S01]  /*1f240*/  FFMA.FTZ R11, R11, R14.reuse, -R119.reuse ;  /* 0x0000000e0b0b7223 */ /* 0x180fe20000010877 */
[----:B------:R-:W-:-:S01]  /*1f250*/  FFMA.FTZ R12, R12, R14, -R119 ;  /* 0x0000000e0c0c7223 */ /* 0x000fc20000010877 */
[----:B------:R-:W-:Y:S01]  /*1f260*/  FADD.FTZ R164, -R164, R7 ;  /* 0x00000007a4a47221 */ /* 0x000fe20000010100 */
[----:B------:R-:W-:-:S01]  /*1f270*/  FFMA.FTZ R7, R128, R14, -R119 ;  /* 0x0000000e80077223 */ /* 0x000fc20000010877 */
[----:B------:R-:W-:Y:S01]  /*1f280*/  FSEL R128, R90, RZ, P3 ;  /* 0x000000ff5a807208 */ /* 0x000fe20001800000 */
[----:B------:R-:W-:-:S01]  /*1f290*/  FFMA.FTZ R20, R20, R14, -R119 ;  /* 0x0000000e14147223 */ /* 0x000fc20000010877 */
[----:B------:R-:W-:Y:S01]  /*1f2a0*/  MUFU.EX2 R11, R11 ;  /* 0x0000000b000b7308 */ /* 0x000fe20000000800 */
[----:B------:R-:W-:-:S01]  /*1f2b0*/  FFMA.FTZ R21, R21, R14, -R119 ;  /* 0x0000000e15157223 */ /* 0x000fc20000010877 */
[----:B------:R-:W-:Y:S01]  /*1f2c0*/  FFMA.FTZ R153, R153, R14, -R119 ;  /* 0x0000000e99997223 */ /* 0x000fe20000010877 */
[----:B------:R-:W-:-:S01]  /*1f2d0*/  FADD.FTZ R128, -R128, R6 ;  /* 0x0000000680807221 */ /* 0x000fc20000010100 */
[-C--:B------:R-:W-:Y:S01]  /*1f2e0*/  FMUL.FTZ R6, R164, R14.reuse ;  /* 0x0000000ea4067220 */ /* 0x080fe20000410000 */
[----:B------:R-:W-:-:S01]  /*1f2f0*/  FFMA.FTZ R155, R155, R14, -R119 ;  /* 0x0000000e9b9b7223 */ /* 0x000fc20000010877 */
[-CC-:B------:R-:W-:Y:S01]  /*1f300*/  FFMA.FTZ R157, R157, R14.reuse, -R119.reuse ;  /* 0x0000000e9d9d7223 */ /* 0x180fe20000010877 */
        /* <DEDUP_REMOVED lines=29> */
[----:B------:R-:W-:Y:S01]  /*1f4e0*/  FFMA.FTZ R118, R118, R14, -R119 ;  /* 0x0000000e76767223 */ /* 0x000fe20000010877 */
[----:B------:R-:W-:-:S01]  /*1f4f0*/  FADD.FTZ R3, R13, R3 ;  /* 0x000000030d037221 */ /* 0x000fc20000010000 */
[-CC-:B------:R-:W-:Y:S01]  /*1f500*/  FFMA.FTZ R156, R156, R14.reuse, -R119.reuse ;  /* 0x0000000e9c9c7223 */ /* 0x180fe20000010877 */
[----:B------:R-:W-:-:S01]  /*1f510*/  FFMA.FTZ R91, R91, R14, -R119 ;  /* 0x0000000e5b5b7223 */ /* 0x000fc20000010877 */
[----:B------:R-:W0:Y:S01]  /*1f520*/  MUFU.EX2 R21, R21 ;  /* 0x0000001500157308 */ /* 0x000e220000000800 */
[----:B-1----:R-:W-:-:S01]  /*1f530*/  FFMA.FTZ R0, R128, R0, R11 ;  /* 0x0000000080007223 */ /* 0x002fc2000001000b */
[----:B------:R-:W-:Y:S01]  /*1f540*/  FADD.FTZ R3, R110, R3 ;  /* 0x000000036e037221 */ /* 0x000fe20000010000 */
[----:B------:R-:W1:Y:S01]  /*1f550*/  S2R R187, SR_TID.X ;  /* 0x0000000000bb7919 */ /* 0x000e620000002100 */
[----:B------:R-:W-:-:S01]  /*1f560*/  FFMA.FTZ R94, R94, R14, -R119 ;  /* 0x0000000e5e5e7223 */ /* 0x000fc20000010877 */
[----:B------:R-:W-:Y:S01]  /*1f570*/  FADD.FTZ R0, R12, R0 ;  /* 0x000000000c007221 */ /* 0x000fe20000010000 */
[----:B------:R-:W-:-:S01]  /*1f580*/  FADD.FTZ R3, R109, R3 ;  /* 0x000000036d037221 */ /* 0x000fc20000010000 */
[----:B------:R-:W-:Y:S01]  /*1f590*/  FFMA.FTZ R159, R159, R14, -R119 ;  /* 0x0000000e9f9f7223 */ /* 0x000fe20000010877 */
[----:B------:R-:W3:Y:S01]  /*1f5a0*/  MUFU.EX2 R153, R153 ;  /* 0x0000009900997308 */ /* 0x000ee20000000800 */
[----:B--2---:R-:W-:-:S01]  /*1f5b0*/  FADD.FTZ R0, R20, R0 ;  /* 0x0000000014007221 */ /* 0x004fc20000010000 */
[----:B------:R-:W-:Y:S01]  /*1f5c0*/  FADD.FTZ R3, R135, R3 ;  /* 0x0000000387037221 */ /* 0x000fe20000010000 */
[----:B------:R-:W-:-:S01]  /*1f5d0*/  FFMA.FTZ R98, R98, R14, -R119 ;  /* 0x0000000e62627223 */ /* 0x000fc20000010877 */
[-CC-:B------:R-:W-:Y:S01]  /*1f5e0*/  FFMA.FTZ R99, R99, R14.reuse, -R119.reuse ;  /* 0x0000000e63637223 */ /* 0x180fe20000010877 */
[----:B------:R-:W-:-:S01]  /*1f5f0*/  FFMA.FTZ R108, R108, R14, -R119 ;  /* 0x0000000e6c6c7223 */ /* 0x000fc20000010877 */
[----:B------:R-:W-:Y:S01]  /*1f600*/  FADD.FTZ R3, R114, R3 ;  /* 0x0000000372037221 */ /* 0x000fe20000010000 */
[----:B------:R-:W-:-:S01]  /*1f610*/  FFMA.FTZ R103, R103, R14, -R119 ;  /* 0x0000000e67677223 */ /* 0x000fc20000010877 */
[----:B------:R-:W2:Y:S01]  /*1f620*/  MUFU.EX2 R155, R155 ;  /* 0x0000009b009b7308 */ /* 0x000ea20000000800 */
[----:B0-----:R-:W-:-:S01]  /*1f630*/  FADD.FTZ R0, R21, R0 ;  /* 0x0000000015007221 */ /* 0x001fc20000010000 */
[----:B------:R-:W-:Y:S01]  /*1f640*/  FADD.FTZ R3, R154, R3 ;  /* 0x000000039a037221 */ /* 0x000fe20000010000 */
[----:B------:R-:W-:-:S03]  /*1f650*/  @!P2 IMAD R164, R10, 0x8, R16 ;  /* 0x000000080aa4a824 */ /* 0x000fc600078e0210 */
[----:B------:R-:W-:Y:S02]  /*1f660*/  FADD.FTZ R3, R95, R3 ;  /* 0x000000035f037221 */ /* 0x000fe40000010000 */
[----:B------:R-:W0:Y:S01]  /*1f670*/  MUFU.EX2 R157, R157 ;  /* 0x0000009d009d7308 */ /* 0x000e220000000800 */
[----:B---3--:R-:W-:-:S01]  /*1f680*/  FADD.FTZ R0, R153, R0 ;  /* 0x0000000099007221 */ /* 0x008fc20000010000 */
[----:B------:R-:W-:Y:S01]  /*1f690*/  FADD.FTZ R3, R136, R3 ;  /* 0x0000000388037221 */ /* 0x000fe20000010000 */
[----:B------:R-:W-:-:S03]  /*1f6a0*/  @!P2 IADD3 R164, R164, 0x29840, RZ ;  /* 0x00029840a4a4a810 */ /* 0x000fc60007ffe0ff */
[----:B------:R-:W-:Y:S01]  /*1f6b0*/  FADD.FTZ R3, R160, R3 ;  /* 0x00000003a0037221 */ /* 0x000fe20000010000 */
[----:B------:R-:W-:Y:S01]  /*1f6c0*/  @!P2 PRMT R164, RZ, 0x654, R164 ;  /* 0x00000654ffa4a816 */ /* 0x000fe200000000a4 */
[----:B------:R-:W3:Y:S01]  /*1f6d0*/  MUFU.EX2 R158, R158 ;  /* 0x0000009e009e7308 */ /* 0x000ee20000000800 */
[----:B--2---:R-:W-:-:S01]  /*1f6e0*/  FADD.FTZ R0, R155, R0 ;  /* 0x000000009b007221 */ /* 0x004fc20000010000 */
[----:B------:R-:W-:Y:S01]  /*1f6f0*/  FADD.FTZ R3, R139, R3 ;  /* 0x000000038b037221 */ /* 0x000fe20000010000 */
[----:B-1----:R-:W-:-:S03]  /*1f700*/  SHF.R.U32.HI R187, RZ, 0x7, R187 ;  /* 0x00000007ffbb7819 */ /* 0x002fc600000116bb */
[----:B------:R-:W-:Y:S01]  /*1f710*/  FADD.FTZ R3, R161, R3 ;  /* 0x00000003a1037221 */ /* 0x000fe20000010000 */
[----:B------:R-:W-:Y:S01]  /*1f720*/  IADD3 R165, -R187, 0xb, RZ ;  /* 0x0000000bbba57810 */ /* 0x000fe20007ffe1ff */
[----:B------:R-:W1:Y:S01]  /*1f730*/  MUFU.EX2 R137, R137 ;  /* 0x0000008900897308 */ /* 0x000e620000000800 */
[----:B0-----:R-:W-:-:S01]  /*1f740*/  FADD.FTZ R0, R157, R0 ;  /* 0x000000009d007221 */ /* 0x001fc20000010000 */
[----:B------:R-:W-:Y:S02]  /*1f750*/  FADD.FTZ R3, R142, R3 ;  /* 0x000000038e037221 */ /* 0x000fe40000010000 */
[----:B------:R0:W-:Y:S06]  /*1f760*/  BAR.ARV R165, 0x100 ;  /* 0x000400a50000751d */ /* 0x0001ec0000002000 */
[----:B------:R-:W2:Y:S01]  /*1f770*/  MUFU.EX2 R138, R138 ;  /* 0x0000008a008a7308 */ /* 0x000ea20000000800 */
[----:B---3--:R-:W-:-:S01]  /*1f780*/  FADD.FTZ R0, R158, R0 ;  /* 0x000000009e007221 */ /* 0x008fc20000010000 */
[----:B------:R-:W-:Y:S01]  /*1f790*/  FADD.FTZ R3, R145, R3 ;  /* 0x0000000391037221 */ /* 0x000fe20000010000 */
[----:B------:R0:W-:Y:S03]  /*1f7a0*/  @!P2 SYNCS.ARRIVE.TRANS64.RED.A1T0 RZ, [R164+URZ], RZ ;  /* 0x000000ffa4ffa9a7 */ /* 0x0001e6000810043f */
[----:B------:R-:W-:-:S01]  /*1f7b0*/  FADD.FTZ R3, R147, R3 ;  /* 0x0000000393037221 */ /* 0x000fc20000010000 */
[----:B-1----:R-:W-:Y:S01]  /*1f7c0*/  FADD.FTZ R0, R137, R0 ;  /* 0x0000000089007221 */ /* 0x002fe20000010000 */
[----:B------:R-:W1:Y:S02]  /*1f7d0*/  MUFU.EX2 R140, R140 ;  /* 0x0000008c008c7308 */ /* 0x000e640000000800 */
[----:B------:R-:W-:-:S04]  /*1f7e0*/  FADD.FTZ R3, R148, R3 ;  /* 0x0000000394037221 */ /* 0x000fc80000010000 */
[----:B------:R-:W-:Y:S02]  /*1f7f0*/  FADD.FTZ R3, R120, R3 ;  /* 0x0000000378037221 */ /* 0x000fe40000010000 */
[----:B------:R-:W3:Y:S01]  /*1f800*/  MUFU.EX2 R141, R141 ;  /* 0x0000008d008d7308 */ /* 0x000ee20000000800 */
        /* <DEDUP_REMOVED lines=8> */
[----:B---3--:R-:W-:-:S01]  /*1f890*/  FADD.FTZ R0, R141, R0 ;  /* 0x000000008d007221 */ /* 0x008fc20000010000 */
[----:B------:R-:W-:-:S04]  /*1f8a0*/  FADD.FTZ R3, R127, R3 ;  /* 0x000000037f037221 */ /* 0x000fc80000010000 */
[----:B------:R-:W-:Y:S02]  /*1f8b0*/  FADD.FTZ R3, R130, R3 ;  /* 0x0000000382037221 */ /* 0x000fe40000010000 */
[----:B------:R-:W3:Y:S01]  /*1f8c0*/  MUFU.EX2 R146, R146 ;  /* 0x0000009200927308 */ /* 0x000ee20000000800 */
[----:B--2---:R-:W-:-:S01]  /*1f8d0*/  FADD.FTZ R0, R143, R0 ;  /* 0x000000008f007221 */ /* 0x004fc20000010000 */
[----:B------:R-:W-:-:S06]  /*1f8e0*/  FADD.FTZ R3, R132, R3 ;  /* 0x0000000384037221 */ /* 0x000fcc0000010000 */
[----:B------:R-:W2:Y:S01]  /*1f8f0*/  MUFU.EX2 R149, R149 ;  /* 0x0000009500957308 */ /* 0x000ea20000000800 */
[----:B-1----:R-:W-:-:S07]  /*1f900*/  FADD.FTZ R0, R144, R0 ;  /* 0x0000000090007221 */ /* 0x002fce0000010000 */
[----:B------:R-:W1:Y:S01]  /*1f910*/  MUFU.EX2 R121, R121 ;  /* 0x0000007900797308 */ /* 0x000e620000000800 */
[----:B---3--:R-:W-:-:S07]  /*1f920*/  FADD.FTZ R0, R146, R0 ;  /* 0x0000000092007221 */ /* 0x008fce0000010000 */
[----:B------:R-:W3:Y:S01]  /*1f930*/  MUFU.EX2 R122, R122 ;  /* 0x0000007a007a7308 */ /* 0x000ee20000000800 */
[----:B--2---:R-:W-:-:S07]  /*1f940*/  FADD.FTZ R0, R149, R0 ;  /* 0x0000000095007221 */ /* 0x004fce0000010000 */
        /* <DEDUP_REMOVED lines=21> */
[----:B---3--:R-:W-:-:S04]  /*1faa0*/  FADD.FTZ R3, R105, R3 ;  /* 0x0000000369037221 */ /* 0x008fc80000010000 */
[----:B------:R-:W-:-:S03]  /*1fab0*/  FADD.FTZ R3, R102, R3 ;  /* 0x0000000366037221 */ /* 0x000fc60000010000 */
        /* <DEDUP_REMOVED lines=51> */
[----:B-1----:R-:W-:-:S01]  /*1fdf0*/  FADD.FTZ R0, R108, R0 ;  /* 0x000000006c007221 */ /* 0x002fc20000010000 */
[----:B---3--:R-:W-:-:S03]  /*1fe00*/  FADD.FTZ R3, R107, R3 ;  /* 0x000000036b037221 */ /* 0x008fc60000010000 */
[----:B--2---:R-:W-:Y:S01]  /*1fe10*/  FADD.FTZ R0, R103, R0 ;  /* 0x0000000067007221 */ /* 0x004fe20000010000 */
[----:B0-----:R-:W-:Y:S06]  /*1fe20*/  @!P1 BRA `(.L_x_2414) ;  /* 0x0000000000049947 */ /* 0x001fec0003800000 */
[----:B------:R-:W-:Y:S01]  /*1fe30*/  BPT.TRAP 0x1 ;  /* 0x000000040000795c */ /* 0x000fe20000300000 */
.L_x_2414:
[----:B------:R-:W-:Y:S01]  /*1fe40*/  IMAD R119, R189, 0x8, R16 ;  /* 0x00000008bd777824 */ /* 0x000fe200078e0210 */
[----:B------:R-:W-:Y:S01]  /*1fe50*/  ISETP.GT.AND P2, PT, R8, R5, PT ;  /* 0x000000050800720c */ /* 0x000fe20003f44270 */
        /* <DEDUP_REMOVED lines=108> */
[----:B------:R-:W-:Y:S01]  /*20520*/  VIADD R8, R8, 0xffffffff ;  /* 0xffffffff08087836 */ /* 0x000fe20000000000 */
[----:B------:R-:W-:Y:S01]  /*20530*/  MOV R6, R90 ;  /* 0x0000005a00067202 */ /* 0x000fe20000000f00 */
[----:B------:R-:W-:-:S02]  /*20540*/  IMAD.MOV.U32 R7, RZ, RZ, R15 ;  /* 0x000000ffff077224 */ /* 0x000fc400078e000f */
[----:B------:R-:W-:Y:S02]  /*20550*/  IMAD.MOV.U32 R9, RZ, RZ, R190 ;  /* 0x000000ffff097224 */ /* 0x000fe400078e00be */
[----:B------:R-:W-:Y:S01]  /*20560*/  IMAD.MOV.U32 R189, RZ, RZ, R10 ;  /* 0x000000ffffbd7224 */ /* 0x000fe200078e000a */
[----:B0-----:R-:W-:Y:S06]  /*20570*/  @P2 BRA `(.L_x_2415) ;  /* 0xffffffb8002c2947 */ /* 0x001fec000383ffff */
[----:B------:R-:W-:-:S07]  /*20580*/  IMAD.MOV.U32 R189, RZ, RZ, R10 ;  /* 0x000000ffffbd7224 */ /* 0x000fce00078e000a */
.L_x_2404:
[----:B------:R-:W-:-:S13]  /*20590*/  ISETP.GE.AND P0, PT, R8, R203, PT ;  /* 0x000000cb0800720c */ /* 0x000fda0003f06270 */
[----:B------:R-:W-:Y:S05]  /*205a0*/  @!P0 BRA `(.L_x_2416) ;  /* 0x0000003c00088947 */ /* 0x000fea0003800000 */
[----:B------:R-:W-:Y:S01]  /*205b0*/  MOV R5, R90 ;  /* 0x0000005a00057202 */ /* 0x000fe20000000f00 */
[----:B------:R-:W-:Y:S02]  /*205c0*/  IMAD.MOV.U32 R6, RZ, RZ, R15 ;  /* 0x000000ffff067224 */ /* 0x000fe400078e000f */
[----:B------:R-:W-:Y:S02]  /*205d0*/  IMAD.MOV.U32 R7, RZ, RZ, R190 ;  /* 0x000000ffff077224 */ /* 0x000fe400078e00be */
[----:B------:R-:W-:-:S07]  /*205e0*/  IMAD.MOV.U32 R9, RZ, RZ, R189 ;  /* 0x000000ffff097224 */ /* 0x000fce00078e00bd */
.L_x_2427:
[----:B------:R-:W-:Y:S01]  /*205f0*/  ISETP.NE.AND P2, PT, R197, RZ, PT ;  /* 0x000000ffc500720c */ /* 0x000fe20003f45270 */
[----:B------:R-:W-:Y:S01]  /*20600*/  VIADD R189, R9, 0x1 ;  /* 0x0000000109bd7836 */ /* 0x000fe20000000000 */
[----:B------:R-:W-:Y:S05]  /*20610*/  YIELD ;  /* 0x0000000000007946 */ /* 0x000fea0003800000 */
[----:B------:R-:W-:-:S04]  /*20620*/  ISETP.NE.AND P0, PT, R189, 0x2, PT ;  /* 0x00000002bd00780c */ /* 0x000fc80003f05270 */
[----:B------:R-:W-:Y:S02]  /*20630*/  SEL R190, RZ, 0x1, P0 ;  /* 0x00000001ffbe7807 */ /* 0x000fe40000000000 */
[----:B------:R-:W-:Y:S02]  /*20640*/  SEL R189, R189, RZ, P0 ;  /* 0x000000ffbdbd7207 */ /* 0x000fe40000000000 */
[----:B------:R-:W-:Y:S01]  /*20650*/  LOP3.LUT R190, R7, R190, RZ, 0x3c, !PT ;  /* 0x000000be07be7212 */ /* 0x000fe200078e3cff */
[----:B------:R-:W-:Y:S06]  /*20660*/  @P2 BRA `(.L_x_2417) ;  /* 0x0000000000302947 */ /* 0x000fec0003800000 */
[----:B------:R-:W-:Y:S05]  /*20670*/  @!P1 BRA `(.L_x_2418) ;  /* 0x0000000000049947 */ /* 0x000fea0003800000 */
[----:B------:R-:W-:Y:S01]  /*20680*/  BPT.TRAP 0x1 ;  /* 0x000000040000795c */ /* 0x000fe20000300000 */
.L_x_2418:
[----:B------:R-:W-:Y:S02]  /*20690*/  LEA R10, R189, R16, 0x3 ;  /* 0x00000010bd0a7211 */ /* 0x000fe400078e18ff */
[----:B------:R-:W-:-:S04]  /*206a0*/  SHF.L.U32 R11, R190, 0x1f, RZ ;  /* 0x0000001fbe0b7819 */ /* 0x000fc800000006ff */
[----:B------:R0:W1:Y:S01]  /*206b0*/  SYNCS.PHASECHK.TRANS64.TRYWAIT P0, [R10+URZ+0x29830], R11 ;  /* 0x0298300b0a0075a7 */ /* 0x000062000800017f */
[----:B------:R-:W-:Y:S05]  /*206c0*/  @!P1 BRA `(.L_x_2419) ;  /* 0x0000000000049947 */ /* 0x000fea0003800000 */
[----:B------:R-:W-:Y:S01]  /*206d0*/  BPT.TRAP 0x1 ;  /* 0x000000040000795c */ /* 0x000fe20000300000 */
.L_x_2419:
[----:B------:R-:W-:Y:S04]  /*206e0*/  BSSY B0, `(.L_x_2417) ;  /* 0x0000004000007945 */ /* 0x000fe80003800000 */
[----:B-1----:R-:W-:Y:S05]  /*206f0*/  @P0 BRA `(.L_x_2420) ;  /* 0x0000000000080947 */ /* 0x002fea0003800000 */
[----:B------:R-:W1:Y:S02]  /*20700*/  SYNCS.PHASECHK.TRANS64.TRYWAIT P0, [R10+URZ+0x29830], R11 ;  /* 0x0298300b0a0075a7 */ /* 0x000e64000800017f */
[----:B-1----:R-:W-:Y:S05]  /*20710*/  @!P0 BRA `(.L_x_2421) ;  /* 0x0000010800748947 */ /* 0x002fea0003800000 */
.L_x_2420:
[----:B------:R-:W-:Y:S05]  /*20720*/  BSYNC B0 ;  /* 0x0000000000007941 */ /* 0x000fea0003800000 */
.L_x_2417:
        /* <DEDUP_REMOVED lines=11> */
[----:B------:R-:W-:Y:S01]  /*207e0*/  IMAD.MOV.U32 R15, RZ, RZ, -0x7fffffe0 ;  /* 0x80000020ff0f7424 */ /* 0x000fe200078e00ff */
[----:B------:R-:W-:Y:S01]  /*207f0*/  UMOV UR32, UR24 ;  /* 0x0000001800207c82 */ /* 0x000fe20008000000 */
        /* <DEDUP_REMOVED lines=10> */
[----:B0-----:R-:W-:-:S05]  /*208a0*/  SHF.R.U32.HI R10, RZ, 0x7, R10 ;  /* 0x00000007ff0a7819 */ /* 0x001fca000001160a */
[----:B------:R-:W-:Y:S02]  /*208b0*/  VIADD R88, R10, 0x8 ;  /* 0x000000080a587836 */ /* 0x000fe40000000000 */
[----:B------:R-:W-:-:S03]  /*208c0*/  IMAD R10, R189, 0x780, R4 ;  /* 0x00000780bd0a7824 */ /* 0x000fc600078e0204 */
[----:B------:R0:W-:Y:S01]  /*208d0*/  BAR.SYNC.DEFER_BLOCKING R88, 0x100 ;  /* 0x000400580000751d */ /* 0x0001e20000010000 */
[C---:B------:R-:W-:Y:S01]  /*208e0*/  VIADD R20, R10.reuse, 0x80 ;  /* 0x000000800a147836 */ /* 0x040fe20000000000 */
[C---:B------:R-:W-:Y:S01]  /*208f0*/  R2UR UR50, R10.reuse ;  /* 0x000000000a3272ca */ /* 0x040fe200000e0000 */
[C---:B------:R-:W-:Y:S01]  /*20900*/  VIADD R12, R10.reuse, 0x100 ;  /* 0x000001000a0c7836 */ /* 0x040fe20000000000 */
[----:B------:R-:W-:Y:S02]  /*20910*/  IADD3 R14, R10, 0x180, RZ ;  /* 0x000001800a0e7810 */ /* 0x000fe40007ffe0ff */
[----:B------:R-:W-:Y:S01]  /*20920*/  R2UR UR46, R20 ;  /* 0x00000000142e72ca */ /* 0x000fe200000e0000 */
[----:B------:R-:W-:Y:S01]  /*20930*/  VIADD R20, R10, 0x200 ;  /* 0x000002000a147836 */ /* 0x000fe20000000000 */
[----:B------:R-:W-:Y:S02]  /*20940*/  R2UR UR26, R12 ;  /* 0x000000000c1a72ca */ /* 0x000fe400000e0000 */
[----:B------:R-:W-:Y:S01]  /*20950*/  R2UR UR34, R14 ;  /* 0x000000000e2272ca */ /* 0x000fe200000e0000 */
[----:B------:R-:W-:Y:S01]  /*20960*/  VIADD R14, R10, 0x82 ;  /* 0x000000820a0e7836 */ /* 0x000fe20000000000 */
[----:B------:R-:W-:-:S02]  /*20970*/  R2UR UR30, R20 ;  /* 0x00000000141e72ca */ /* 0x000fc400000e0000 */
[----:B------:R-:W-:-:S04]  /*20980*/  IADD3 R12, R10, 0x2, RZ ;  /* 0x000000020a0c7810 */ /* 0x000fc80007ffe0ff */
[----:B------:R-:W-:Y:S01]  /*20990*/  R2UR UR6, R12 ;  /* 0x000000000c0672ca */ /* 0x000fe200000e0000 */
[----:B------:R-:W-:Y:S01]  /*209a0*/  VIADD R12, R10, 0x102 ;  /* 0x000001020a0c7836 */ /* 0x000fe20000000000 */
        /* <DEDUP_REMOVED lines=24> */
[----:B0-----:R-:W-:-:S06]  /*20b30*/  WARPGROUP.ARRIVE ;  /* 0x00000000000079c5 */ /* 0x001fcc0000000000 */
        /* <DEDUP_REMOVED lines=9> */
[----:B------:R-:W-:Y:S02]  /*20bd0*/  R2UR UR35, R13 ;  /* 0x000000000d2372ca */ /* 0x000fe400000e0000 */
[----:B------:R-:W-:Y:S02]  /*20be0*/  MOV R13, 0x80000020 ;  /* 0x80000020000d7802 */ /* 0x000fe40000000f00 */
[----:B------:R-:W-:Y:S01]  /*20bf0*/  R2UR UR10, R12 ;  /* 0x000000000c0a72ca */ /* 0x000fe200000e0000 */
[----:B------:R-:W-:Y:S01]  /*20c00*/  VIADD R12, R10, 0x300 ;  /* 0x000003000a0c7836 */ /* 0x000fe20000000000 */
[----:B------:R-:W-:Y:S01]  /*20c10*/  R2UR UR11, R13 ;  /* 0x000000000d0b72ca */ /* 0x000fe200000e0000 */
[----:B------:R-:W-:Y:S01]  /*20c20*/  IMAD.MOV.U32 R13, RZ, RZ, -0x7fffffe0 ;  /* 0x80000020ff0d7424 */ /* 0x000fe200078e00ff */
[----:B------:R-:W-:-:S02]  /*20c30*/  WARPGROUP.DEPBAR.LE gsb0, 0x0 ;  /* 0x00008000000079c5 */ /* 0x000fc40000010000 */
        /* <DEDUP_REMOVED lines=148> */
[C---:B------:R-:W-:Y:S01]  /*21580*/  IADD3 R12, R10.reuse, 0x682, RZ ;  /* 0x000006820a0c7810 */ /* 0x040fe20007ffe0ff */
        /* <DEDUP_REMOVED lines=31> */
[----:B------:R-:W-:Y:S05]  /*21780*/  @P2 BRA `(.L_x_2422) ;  /* 0x0000000000282947 */ /* 0x000fea0003800000 */
[----:B------:R-:W-:Y:S05]  /*21790*/  @!P1 BRA `(.L_x_2423) ;  /* 0x0000000000049947 */ /* 0x000fea0003800000 */
[----:B------:R-:W-:Y:S01]  /*217a0*/  BPT.TRAP 0x1 ;  /* 0x000000040000795c */ /* 0x000fe20000300000 */
.L_x_2423:
[----:B------:R-:W-:Y:S01]  /*217b0*/  SHF.L.U32 R7, R7, 0x1f, RZ ;  /* 0x0000001f07077819 */ /* 0x000fe200000006ff */
[----:B------:R-:W-:-:S04]  /*217c0*/  IMAD R10, R9, 0x8, R16 ;  /* 0x00000008090a7824 */ /* 0x000fc800078e0210 */
[----:B------:R0:W1:Y:S01]  /*217d0*/  SYNCS.PHASECHK.TRANS64.TRYWAIT P0, [R10+URZ+0x29850], R7 ;  /* 0x029850070a0075a7 */ /* 0x000062000800017f */
[----:B------:R-:W-:Y:S05]  /*217e0*/  @!P1 BRA `(.L_x_2424) ;  /* 0x0000000000049947 */ /* 0x000fea0003800000 */
[----:B------:R-:W-:Y:S01]  /*217f0*/  BPT.TRAP 0x1 ;  /* 0x000000040000795c */ /* 0x000fe20000300000 */
.L_x_2424:
[----:B-1----:R-:W-:Y:S05]  /*21800*/  @P0 BRA `(.L_x_2422) ;  /* 0x0000000000080947 */ /* 0x002fea0003800000 */
[----:B------:R-:W1:Y:S02]  /*21810*/  SYNCS.PHASECHK.TRANS64.TRYWAIT P0, [R10+URZ+0x29850], R7 ;  /* 0x029850070a0075a7 */ /* 0x000e64000800017f */
[----:B-1----:R-:W-:Y:S05]  /*21820*/  @!P0 BRA `(.L_x_2425) ;  /* 0x000000f800448947 */ /* 0x002fea0003800000 */
.L_x_2422:
[----:B01----:R-:W-:Y:S01]  /*21830*/  IADD3 R7, R16, 0x400, RZ ;  /* 0x0000040010077810 */ /* 0x003fe20007ffe0ff */
[----:B------:R-:W-:Y:S01]  /*21840*/  IMAD.MOV.U32 R11, RZ, RZ, -0x3ffffff0 ;  /* 0xc0000010ff0b7424 */ /* 0x000fe200078e00ff */
        /* <DEDUP_REMOVED lines=8> */
[C---:B------:R-:W-:Y:S01]  /*218d0*/  FMUL.FTZ R21, R2.reuse, R157 ;  /* 0x0000009d02157220 */ /* 0x040fe20000410000 */
        /* <DEDUP_REMOVED lines=35> */
[----:B------:R-:W-:Y:S01]  /*21b10*/  MUFU.TANH R152, R152 ;  /* 0x0000009800987308 */ /* 0x000fe20000002400 */
[----:B0-----:R-:W-:Y:S01]  /*21b20*/  FMNMX.FTZ R15, R7, R6, !PT ;  /* 0x00000006070f7209 */ /* 0x001fe20007810000 */
[C---:B------:R-:W-:Y:S01]  /*21b30*/  FMUL.FTZ R120, R2.reuse, R120 ;  /* 0x0000007802787220 */ /* 0x040fe20000410000 */
[C---:B------:R-:W-:Y:S01]  /*21b40*/  FMUL.FTZ R151, R2.reuse, R151 ;  /* 0x0000009702977220 */ /* 0x040fe20000410000 */
[C---:B------:R-:W-:Y:S01]  /*21b50*/  FMUL.FTZ R121, R2.reuse, R121 ;  /* 0x0000007902797220 */ /* 0x040fe20000410000 */
[----:B------:R-:W-:Y:S01]  /*21b60*/  FMNMX.FTZ R15, R11, R15, !PT ;  /* 0x0000000f0b0f7209 */ /* 0x000fe20007810000 */
[C---:B------:R-:W-:Y:S01]  /*21b70*/  FMUL.FTZ R122, R2.reuse, R122 ;  /* 0x0000007a027a7220 */ /* 0x040fe20000410000 */
[----:B------:R-:W-:Y:S01]  /*21b80*/  FMUL.FTZ R124, R2, R124 ;  /* 0x0000007c027c7220 */ /* 0x000fe20000410000 */
[----:B------:R-:W-:Y:S01]  /*21b90*/  MUFU.TANH R153, R153 ;  /* 0x0000009900997308 */ /* 0x000fe20000002400 */
[----:B------:R-:W-:Y:S01]  /*21ba0*/  FMNMX.FTZ R15, R20, R15, !PT ;  /* 0x0000000f140f7209 */ /* 0x000fe20007810000 */
[C---:B------:R-:W-:Y:S01]  /*21bb0*/  FMUL.FTZ R123, R2.reuse, R123 ;  /* 0x0000007b027b7220 */ /* 0x040fe20000410000 */
[C---:B------:R-:W-:Y:S01]  /*21bc0*/  FMUL.FTZ R125, R2.reuse, R125 ;  /* 0x0000007d027d7220 */ /* 0x040fe20000410000 */
[C---:B------:R-:W-:Y:S01]  /*21bd0*/  FMUL.FTZ R126, R2.reuse, R126 ;  /* 0x0000007e027e7220 */ /* 0x040fe20000410000 */
[----:B-1----:R-:W-:Y:S01]  /*21be0*/  FMNMX.FTZ R15, R21, R15, !PT ;  /* 0x0000000f150f7209 */ /* 0x002fe20007810000 */
        /* <DEDUP_REMOVED lines=46> */
[----:B------:R-:W-:Y:S01]  /*21ed0*/  FMUL.FTZ R103, R2, R103 ;  /* 0x0000006702677220 */ /* 0x000fe20000410000 */
[----:B------:R-:W0:Y:S03]  /*21ee0*/  S2R R205, SR_TID.X ;  /* 0x0000000000cd7919 */ /* 0x000e260000002100 */
[----:B------:R-:W-:Y:S08]  /*21ef0*/  MUFU.TANH R138, R138 ;  /* 0x0000008a008a7308 */ /* 0x000ff00000002400 */
[----:B------:R-:W-:Y:S08]  /*21f00*/  MUFU.TANH R140, R140 ;  /* 0x0000008c008c7308 */ /* 0x000ff00000002400 */
[----:B------:R-:W-:Y:S08]  /*21f10*/  MUFU.TANH R139, R139 ;  /* 0x0000008b008b7308 */ /* 0x000ff00000002400 */
[----:B------:R-:W-:Y:S01]  /*21f20*/  MUFU.TANH R141, R141 ;  /* 0x0000008d008d7308 */ /* 0x000fe20000002400 */
[----:B0-----:R-:W-:-:S07]  /*21f30*/  LOP3.LUT R205, R205, 0x7f, RZ, 0xc0, !PT ;  /* 0x0000007fcdcd7812 */ /* 0x001fce00078ec0ff */
[----:B------:R-:W-:Y:S01]  /*21f40*/  MUFU.TANH R142, R142 ;  /* 0x0000008e008e7308 */ /* 0x000fe20000002400 */
[----:B------:R-:W-:Y:S02]  /*21f50*/  ISETP.NE.AND P0, PT, R205, RZ, PT ;  /* 0x000000ffcd00720c */ /* 0x000fe40003f05270 */
[----:B------:R-:W0:Y:S05]  /*21f60*/  S2R R205, SR_TID.X ;  /* 0x0000000000cd7919 */ /* 0x000e2a0000002100 */
[----:B------:R-:W-:Y:S08]  /*21f70*/  MUFU.TANH R144, R144 ;  /* 0x0000009000907308 */ /* 0x000ff00000002400 */
[----:B------:R-:W-:Y:S08]  /*21f80*/  MUFU.TANH R143, R143 ;  /* 0x0000008f008f7308 */ /* 0x000ff00000002400 */
[----:B------:R-:W-:Y:S08]  /*21f90*/  MUFU.TANH R145, R145 ;  /* 0x0000009100917308 */ /* 0x000ff00000002400 */
[----:B------:R-:W-:Y:S01]  /*21fa0*/  MUFU.TANH R146, R146 ;  /* 0x0000009200927308 */ /* 0x000fe20000002400 */
[----:B------:R-:W-:-:S02]  /*21fb0*/  WARPGROUP.DEPBAR.LE gsb0, 0x0 ;  /* 0x00008000000079c5 */ /* 0x000fc40000010000 */
[----:B------:R-:W-:Y:S01]  /*21fc0*/  WARPGROUP.ARRIVE ;  /* 0x00000000000079c5 */ /* 0x000fe20000000000 */
[----:B0-----:R-:W-:-:S04]  /*21fd0*/  SHF.R.U32.HI R205, RZ, 0x7, R205 ;  /* 0x00000007ffcd7819 */ /* 0x001fc800000116cd */
[----:B------:R-:W-:Y:S01]  /*21fe0*/  MUFU.TANH R148, R148 ;  /* 0x0000009400947308 */ /* 0x000fe20000002400 */
[----:B------:R-:W-:Y:S01]  /*21ff0*/  QGMMA.64x128x32.F32.E4M3.E4M3 R24, R180, gdesc[UR4], R24, gsb0 ;  /* 0x01e00004b4187df3 */ /* 0x000fe20008000818 */
[----:B------:R-:W-:Y:S01]  /*22000*/  R2UR UR6, R12 ;  /* 0x000000000c0672ca */ /* 0x000fe200000e0000 */
[----:B------:R-:W-:Y:S01]  /*22010*/  VIADD R12, R10, 0x300 ;  /* 0x000003000a0c7836 */ /* 0x000fe20000000000 */
[----:B------:R-:W-:Y:S01]  /*22020*/  R2UR UR7, R13 ;  /* 0x000000000d0772ca */ /* 0x000fe200000e0000 */
[----:B------:R-:W-:-:S03]  /*22030*/  IMAD.MOV.U32 R13, RZ, RZ, -0x3ffffff0 ;  /* 0xc0000010ff0d7424 */ /* 0x000fc600078e00ff */
        /* <DEDUP_REMOVED lines=29> */
[----:B------:R-:W-:-:S07]  /*22210*/  FMUL.FTZ R161, R2, R167 ;  /* 0x000000a702a17220 */ /* 0x000fce0000410000 */
[----:B------:R-:W1:Y:S08]  /*22220*/  MUFU.TANH R13, R13 ;  /* 0x0000000d000d7308 */ /* 0x000e700000002400 */
[----:B------:R-:W2:Y:S01]  /*22230*/  MUFU.TANH R154, R154 ;  /* 0x0000009a009a7308 */ /* 0x000ea20000002400 */
[----:B0-----:R-:W-:-:S07]  /*22240*/  FMNMX.FTZ R14, R12, R5, !PT ;  /* 0x000000050c0e7209 */ /* 0x001fce0007810000 */
[----:B------:R-:W0:Y:S01]  /*22250*/  MUFU.TANH R155, R155 ;  /* 0x0000009b009b7308 */ /* 0x000e220000002400 */
[----:B-1----:R-:W-:-:S04]  /*22260*/  FMNMX.FTZ R14, R13, R14, !PT ;  /* 0x0000000e0d0e7209 */ /* 0x002fc80007810000 */
[----:B------:R-:W-:-:S03]  /*22270*/  FMNMX.FTZ R14, R152, R14, !PT ;  /* 0x0000000e980e7209 */ /* 0x000fc60007810000 */
[----:B------:R-:W1:Y:S01]  /*22280*/  MUFU.TANH R160, R160 ;  /* 0x000000a000a07308 */ /* 0x000e620000002400 */
[----:B--2---:R-:W-:Y:S02]  /*22290*/  FMNMX.FTZ R15, R154, R15, !PT ;  /* 0x0000000f9a0f7209 */ /* 0x004fe40007810000 */
[----:B------:R-:W-:-:S04]  /*222a0*/  FMNMX.FTZ R14, R153, R14, !PT ;  /* 0x0000000e990e7209 */ /* 0x000fc80007810000 */
[----:B------:R-:W-:Y:S01]  /*222b0*/  FMNMX.FTZ R14, R156, R14, !PT ;  /* 0x0000000e9c0e7209 */ /* 0x000fe20007810000 */
[----:B------:R-:W2:Y:S01]  /*222c0*/  MUFU.TANH R161, R161 ;  /* 0x000000a100a17308 */ /* 0x000ea20000002400 */
[----:B0-----:R-:W-:Y:S02]  /*222d0*/  FMNMX.FTZ R15, R155, R15, !PT ;  /* 0x0000000f9b0f7209 */ /* 0x001fe40007810000 */
[----:B------:R-:W-:Y:S02]  /*222e0*/  FMNMX.FTZ R14, R157, R14, !PT ;  /* 0x0000000e9d0e7209 */ /* 0x000fe40007810000 */
[----:B------:R-:W-:-:S03]  /*222f0*/  FMNMX.FTZ R15, R158, R15, !PT ;  /* 0x0000000f9e0f7209 */ /* 0x000fc60007810000 */
[----:B------:R-:W0:Y:S01]  /*22300*/  MUFU.TANH R134, R134 ;  /* 0x0000008600867308 */ /* 0x000e220000002400 */
[----:B------:R-:W-:Y:S02]  /*22310*/  FMNMX.FTZ R15, R159, R15, !PT ;  /* 0x0000000f9f0f7209 */ /* 0x000fe40007810000 */
[----:B-1----:R-:W-:Y:S02]  /*22320*/  FMNMX.FTZ R14, R160, R14, !PT ;  /* 0x0000000ea00e7209 */ /* 0x002fe40007810000 */
[----:B------:R-:W-:-:S03]  /*22330*/  FMNMX.FTZ R15, R136, R15, !PT ;  /* 0x0000000f880f7209 */ /* 0x000fc60007810000 */
[----:B------:R-:W1:Y:S01]  /*22340*/  MUFU.TANH R104, R104 ;  /* 0x0000006800687308 */ /* 0x000e620000002400 */
[----:B--2---:R-:W-:Y:S02]  /*22350*/  FMNMX.FTZ R14, R161, R14, !PT ;  /* 0x0000000ea10e7209 */ /* 0x004fe40007810000 */
[----:B------:R-:W-:Y:S02]  /*22360*/  FMNMX.FTZ R15, R137, R15, !PT ;  /* 0x0000000f890f7209 */ /* 0x000fe40007810000 */
[----:B------:R-:W-:Y:S02]  /*22370*/  FMNMX.FTZ R14, R138, R14, !PT ;  /* 0x0000000e8a0e7209 */ /* 0x000fe40007810000 */
[----:B------:R-:W-:Y:S01]  /*22380*/  FMNMX.FTZ R15, R140, R15, !PT ;  /* 0x0000000f8c0f7209 */ /* 0x000fe20007810000 */
[----:B------:R-:W2:Y:S01]  /*22390*/  MUFU.TANH R135, R135 ;  /* 0x0000008700877308 */ /* 0x000ea20000002400 */
[----:B------:R-:W-:Y:S02]  /*223a0*/  FMNMX.FTZ R14, R139, R14, !PT ;  /* 0x0000000e8b0e7209 */ /* 0x000fe40007810000 */
[----:B------:R-:W-:-:S02]  /*223b0*/  FMNMX.FTZ R15, R141, R15, !PT ;  /* 0x0000000f8d0f7209 */ /* 0x000fc40007810000 */
[----:B------:R-:W-:Y:S02]  /*223c0*/  FMNMX.FTZ R14, R142, R14, !PT ;  /* 0x0000000e8e0e7209 */ /* 0x000fe40007810000 */
[----:B------:R-:W-:Y:S01]  /*223d0*/  FMNMX.FTZ R15, R144, R15, !PT ;  /* 0x0000000f900f7209 */ /* 0x000fe20007810000 */
[----:B------:R-:W3:Y:S01]  /*223e0*/  MUFU.TANH R105, R105 ;  /* 0x0000006900697308 */ /* 0x000ee20000002400 */
[----:B------:R-:W-:Y:S02]  /*223f0*/  FMNMX.FTZ R14, R143, R14, !PT ;  /* 0x0000000e8f0e7209 */ /* 0x000fe40007810000 */
[----:B------:R-:W-:Y:S02]  /*22400*/  FMNMX.FTZ R15, R145, R15, !PT ;  /* 0x0000000f910f7209 */ /* 0x000fe40007810000 */
[----:B------:R-:W-:Y:S02]  /*22410*/  FMNMX.FTZ R14, R146, R14, !PT ;  /* 0x0000000e920e7209 */ /* 0x000fe40007810000 */
[----:B------:R-:W-:Y:S01]  /*22420*/  FMNMX.FTZ R15, R148, R15, !PT ;  /* 0x0000000f940f7209 */ /* 0x000fe20007810000 */
[----:B------:R-:W4:Y:S01]  /*22430*/  MUFU.TANH R106, R106 ;  /* 0x0000006a006a7308 */ /* 0x000f220000002400 */
        /* <DEDUP_REMOVED lines=22> */
[----:B0-----:R-:W-:-:S02]  /*225a0*/  FMNMX.FTZ R14, R134, R14, !PT ;  /* 0x0000000e860e7209 */ /* 0x001fc40007810000 */
[----:B-1----:R-:W-:Y:S01]  /*225b0*/  FMNMX.FTZ R15, R104, R15, !PT ;  /* 0x0000000f680f7209 */ /* 0x002fe20007810000 */
[----:B------:R-:W0:Y:S01]  /*225c0*/  MUFU.TANH R112, R112 ;  /* 0x0000007000707308 */ /* 0x000e220000002400 */
[----:B--2---:R-:W-:Y:S02]  /*225d0*/  FMNMX.FTZ R14, R135, R14, !PT ;  /* 0x0000000e870e7209 */ /* 0x004fe40007810000 */
[----:B---3--:R-:W-:Y:S02]  /*225e0*/  FMNMX.FTZ R15, R105, R15, !PT ;  /* 0x0000000f690f7209 */ /* 0x008fe40007810000 */
[----:B----4-:R-:W-:Y:S02]  /*225f0*/  FMNMX.FTZ R14, R106, R14, !PT ;  /* 0x0000000e6a0e7209 */ /* 0x010fe40007810000 */
[----:B-----5:R-:W-:Y:S01]  /*22600*/  FMNMX.FTZ R15, R108, R15, !PT ;  /* 0x0000000f6c0f7209 */ /* 0x020fe20007810000 */
[----:B------:R-:W1:Y:S01]  /*22610*/  MUFU.TANH R111, R111 ;  /* 0x0000006f006f7308 */ /* 0x000e620000002400 */
[----:B------:R-:W-:-:S02]  /*22620*/  FMNMX.FTZ R14, R107, R14, !PT ;  /* 0x0000000e6b0e7209 */ /* 0x000fc40007810000 */
[----:B------:R-:W-:Y:S02]  /*22630*/  FMNMX.FTZ R15, R109, R15, !PT ;  /* 0x0000000f6d0f7209 */ /* 0x000fe40007810000 */
[----:B------:R-:W-:Y:S01]  /*22640*/  FMNMX.FTZ R14, R110, R14, !PT ;  /* 0x0000000e6e0e7209 */ /* 0x000fe20007810000 */
[----:B------:R-:W-:Y:S02]  /*22650*/  WARPGROUP.DEPBAR.LE gsb0, 0x0 ;  /* 0x00008000000079c5 */ /* 0x000fe40000010000 */
[----:B------:R-:W2:Y:S01]  /*22660*/  MUFU.TANH R113, R113 ;  /* 0x0000007100717308 */ /* 0x000ea20000002400 */
[----:B0-----:R-:W-:Y:S01]  /*22670*/  FMNMX.FTZ R15, R112, R15, !PT ;  /* 0x0000000f700f7209 */ /* 0x001fe20007810000 */
[----:B------:R-:W-:-:S06]  /*22680*/  WARPGROUP.ARRIVE ;  /* 0x00000000000079c5 */ /* 0x000fcc0000000000 */
        /* <DEDUP_REMOVED lines=46> */
[----:B-1----:R-:W-:-:S05]  /*22970*/  FMNMX.FTZ R163, R101, R15, !PT ;  /* 0x0000000f65a37209 */ /* 0x002fca0007810000 */
[----:B------:R-:W1:Y:S01]  /*22980*/  SHFL.BFLY PT, R15, R163, 0x2, 0x1f ;  /* 0x0c401f00a30f7f89 */ /* 0x000e6200000e0000 */
[----:B--2---:R-:W-:-:S04]  /*22990*/  FMNMX.FTZ R14, R102, R14, !PT ;  /* 0x0000000e660e7209 */ /* 0x004fc80007810000 */
[----:B0-----:R-:W-:-:S05]  /*229a0*/  FMNMX.FTZ R90, R103, R14, !PT ;  /* 0x0000000e675a7209 */ /* 0x001fca0007810000 */
[----:B------:R-:W0:Y:S01]  /*229b0*/  SHFL.BFLY PT, R14, R90, 0x2, 0x1f ;  /* 0x0c401f005a0e7f89 */ /* 0x000e2200000e0000 */
[----:B-1----:R-:W-:Y:S01]  /*229c0*/  FMNMX.FTZ R163, R163, R15, !PT ;  /* 0x0000000fa3a37209 */ /* 0x002fe20007810000 */
[----:B------:R-:W-:-:S04]  /*229d0*/  IMAD.MOV.U32 R15, RZ, RZ, -0x3ffffff0 ;  /* 0xc0000010ff0f7424 */ /* 0x000fc800078e00ff */
[----:B------:R-:W1:Y:S01]  /*229e0*/  SHFL.BFLY PT, R164, R163, 0x1, 0x1f ;  /* 0x0c201f00a3a47f89 */ /* 0x000e6200000e0000 */
[----:B------:R-:W-:Y:S02]  /*229f0*/  R2UR UR7, R15 ;  /* 0x000000000f0772ca */ /* 0x000fe400000e0000 */
[----:B0-----:R-:W-:Y:S01]  /*22a00*/  FMNMX.FTZ R90, R90, R14, !PT ;  /* 0x0000000e5a5a7209 */ /* 0x001fe20007810000 */
[----:B------:R-:W-:-:S04]  /*22a10*/  VIADD R14, R10, 0x400 ;  /* 0x000004000a0e7836 */ /* 0x000fc80000000000 */
[----:B------:R-:W0:Y:S01]  /*22a20*/  SHFL.BFLY PT, R10, R90, 0x1, 0x1f ;  /* 0x0c201f005a0a7f89 */ /* 0x000e2200000e0000 */
[----:B------:R-:W-:Y:S02]  /*22a30*/  R2UR UR6, R14 ;  /* 0x000000000e0672ca */ /* 0x000fe400000e0000 */
[----:B------:R-:W-:Y:S02]  /*22a40*/  MOV R14, UR54 ;  /* 0x00000036000e7c02 */ /* 0x000fe40008000f00 */
[----:B-1----:R-:W-:Y:S02]  /*22a50*/  FMNMX.FTZ R15, R163, R164, !PT ;  /* 0x000000a4a30f7209 */ /* 0x002fe40007810000 */
[----:B------:R-:W-:-:S03]  /*22a60*/  IADD3 R164, -R205, 0xb, RZ ;  /* 0x0000000bcda47810 */ /* 0x000fc60007ffe1ff */
[C---:B------:R-:W-:Y:S01]  /*22a70*/  FFMA.FTZ R163, R15.reuse, R14, -8 ;  /* 0xc10000000fa37423 */ /* 0x040fe2000001000e */
[----:B------:R-:W-:-:S03]  /*22a80*/  FADD.FTZ R6, -R15, R6 ;  /* 0x000000060f067221 */ /* 0x000fc60000010100 */
[----:B------:R-:W-:Y:S01]  /*22a90*/  QGMMA.64x128x32.F32.E4M3.E4M3 R24, R168, gdesc[UR4], R24, gsb0 ;  /* 0x01e00004a8187df3 */ /* 0x000fe20008000818 */
[----:B------:R-:W-:-:S01]  /*22aa0*/  FFMA.FTZ R7, R7, R14, -R163 ;  /* 0x0000000e07077223 */ /* 0x000fc200000108a3 */
[-C--:B------:R-:W-:Y:S01]  /*22ab0*/  FMUL.FTZ R6, R6, R14.reuse ;  /* 0x0000000e06067220 */ /* 0x080fe20000410000 */
[----:B------:R-:W-:-:S01]  /*22ac0*/  FFMA.FTZ R136, R136, R14, -R163 ;  /* 0x0000000e88887223 */ /* 0x000fc200000108a3 */
[-CC-:B------:R-:W-:Y:S01]  /*22ad0*/  FFMA.FTZ R137, R137, R14.reuse, -R163.reuse ;  /* 0x0000000e89897223 */ /* 0x180fe200000108a3 */
[----:B------:R-:W-:-:S01]  /*22ae0*/  FFMA.FTZ R140, R140, R14, -R163 ;  /* 0x0000000e8c8c7223 */ /* 0x000fc200000108a3 */
[--C-:B------:R-:W-:Y:S01]  /*22af0*/  FFMA.FTZ R141, R141, R14, -R163.reuse ;  /* 0x0000000e8d8d7223 */ /* 0x100fe200000108a3 */
[----:B------:R-:W-:Y:S01]  /*22b00*/  MUFU.EX2 R7, R7 ;  /* 0x0000000700077308 */ /* 0x000fe20000000800 */
[----:B0-----:R-:W-:Y:S01]  /*22b10*/  FMNMX.FTZ R90, R90, R10, !PT ;  /* 0x0000000a5a5a7209 */ /* 0x001fe20007810000 */
[-CC-:B------:R-:W-:Y:S01]  /*22b20*/  FFMA.FTZ R10, R11, R14.reuse, -R163.reuse ;  /* 0x0000000e0b0a7223 */ /* 0x180fe200000108a3 */
[----:B------:R-:W-:-:S01]  /*22b30*/  FFMA.FTZ R11, R20, R14, -R163 ;  /* 0x0000000e140b7223 */ /* 0x000fc200000108a3 */
[-CC-:B------:R-:W-:Y:S01]  /*22b40*/  FFMA.FTZ R20, R21, R14.reuse, -R163.reuse ;  /* 0x0000000e15147223 */ /* 0x180fe200000108a3 */
[----:B------:R-:W-:-:S01]  /*22b50*/  FFMA.FTZ R21, R154, R14, -R163 ;  /* 0x0000000e9a157223 */ /* 0x000fc200000108a3 */
[-CC-:B------:R-:W-:Y:S01]  /*22b60*/  FFMA.FTZ R154, R155, R14.reuse, -R163.reuse ;  /* 0x0000000e9b9a7223 */ /* 0x180fe200000108a3 */
[----:B------:R-:W-:-:S01]  /*22b70*/  FFMA.FTZ R155, R158, R14, -R163 ;  /* 0x0000000e9e9b7223 */ /* 0x000fc200000108a3 */
[----:B------:R-:W-:Y:S01]  /*22b80*/  FFMA.FTZ R158, R159, R14, -R163 ;  /* 0x0000000e9f9e7223 */ /* 0x000fe200000108a3 */
[----:B------:R-:W-:-:S01]  /*22b90*/  FADD.FTZ R5, -R90, R5 ;  /* 0x000000055a057221 */ /* 0x000fc20000010100 */
[-C--:B------:R-:W-:Y:S01]  /*22ba0*/  FFMA.FTZ R159, R90, R14.reuse, -8 ;  /* 0xc10000005a9f7423 */ /* 0x080fe2000001000e */
[----:B------:R-:W0:Y:S01]  /*22bb0*/  MUFU.EX2 R6, R6 ;  /* 0x0000000600067308 */ /* 0x000e220000000800 */
[----:B------:R-:W-:-:S01]  /*22bc0*/  FFMA.FTZ R144, R144, R14, -R163 ;  /* 0x0000000e90907223 */ /* 0x000fc200000108a3 */
[-C--:B------:R-:W-:Y:S01]  /*22bd0*/  FMUL.FTZ R5, R5, R14.reuse ;  /* 0x0000000e05057220 */ /* 0x080fe20000410000 */
        /* <DEDUP_REMOVED lines=15> */
[-C--:B------:R-:W-:Y:S01]  /*22cd0*/  FFMA.FTZ R146, R146, R14.reuse, -R159 ;  /* 0x0000000e92927223 */ /* 0x080fe2000001089f */
[----:B------:R-:W-:-:S01]  /*22ce0*/  FFMA.FTZ R145, R145, R14, -R163 ;  /* 0x0000000e91917223 */ /* 0x000fc200000108a3 */
[-C--:B------:R-:W-:Y:S01]  /*22cf0*/  FFMA.FTZ R147, R147, R14.reuse, -R159 ;  /* 0x0000000e93937223 */ /* 0x080fe2000001089f */
[----:B------:R-:W-:-:S01]  /*22d00*/  FFMA.FTZ R148, R148, R14, -R163 ;  /* 0x0000000e94947223 */ /* 0x000fc200000108a3 */
[-C--:B------:R-:W-:Y:S01]  /*22d10*/  FFMA.FTZ R150, R150, R14.reuse, -R159 ;  /* 0x0000000e96967223 */ /* 0x080fe2000001089f */
[----:B------:R-:W-:-:S01]  /*22d20*/  FFMA.FTZ R149, R149, R14, -R163 ;  /* 0x0000000e95957223 */ /* 0x000fc200000108a3 */
[----:B------:R-:W0:Y:S01]  /*22d30*/  MUFU.EX2 R10, R10 ;  /* 0x0000000a000a7308 */ /* 0x000e220000000800 */
[----:B------:R-:W-:-:S01]  /*22d40*/  FFMA.FTZ R151, R151, R14, -R159 ;  /* 0x0000000e97977223 */ /* 0x000fc2000001089f */
[-C--:B------:R-:W-:Y:S01]  /*22d50*/  FFMA.FTZ R120, R120, R14.reuse, -R163 ;  /* 0x0000000e78787223 */ /* 0x080fe200000108a3 */
[----:B------:R-:W-:-:S01]  /*22d60*/  FFMA.FTZ R122, R122, R14, -R159 ;  /* 0x0000000e7a7a7223 */ /* 0x000fc2000001089f */
[-C--:B------:R-:W-:Y:S01]  /*22d70*/  FFMA.FTZ R121, R121, R14.reuse, -R163 ;  /* 0x0000000e79797223 */ /* 0x080fe200000108a3 */
[----:B------:R-:W-:-:S01]  /*22d80*/  FFMA.FTZ R123, R123, R14, -R159 ;  /* 0x0000000e7b7b7223 */ /* 0x000fc2000001089f */
[-C--:B------:R-:W-:Y:S01]  /*22d90*/  FFMA.FTZ R124, R124, R14.reuse, -R163 ;  /* 0x0000000e7c7c7223 */ /* 0x080fe200000108a3 */
[----:B------:R-:W-:-:S01]  /*22da0*/  FFMA.FTZ R126, R126, R14, -R159 ;  /* 0x0000000e7e7e7223 */ /* 0x000fc2000001089f */
[----:B------:R-:W2:Y:S01]  /*22db0*/  MUFU.EX2 R13, R13 ;  /* 0x0000000d000d7308 */ /* 0x000ea20000000800 */
[----:B-1----:R-:W-:-:S01]  /*22dc0*/  FFMA.FTZ R0, R5, R0, R12 ;  /* 0x0000000005007223 */ /* 0x002fc2000001000c */
[-C--:B------:R-:W-:Y:S01]  /*22dd0*/  FFMA.FTZ R125, R125, R14.reuse, -R163 ;  /* 0x0000000e7d7d7223 */ /* 0x080fe200000108a3 */
[----:B------:R-:W-:-:S01]  /*22de0*/  FFMA.FTZ R127, R127, R14, -R159 ;  /* 0x0000000e7f7f7223 */ /* 0x000fc2000001089f */
[-C--:B------:R-:W-:Y:S01]  /*22df0*/  FFMA.FTZ R128, R128, R14.reuse, -R163 ;  /* 0x0000000e80807223 */ /* 0x080fe200000108a3 */
[----:B------:R-:W-:-:S01]  /*22e00*/  FFMA.FTZ R130, R130, R14, -R159 ;  /* 0x0000000e82827223 */ /* 0x000fc2000001089f */
[-C--:B------:R-:W-:Y:S01]  /*22e10*/  FFMA.FTZ R129, R129, R14.reuse, -R163 ;  /* 0x0000000e81817223 */ /* 0x080fe200000108a3 */
[----:B------:R-:W-:-:S01]  /*22e20*/  FFMA.FTZ R131, R131, R14, -R159 ;  /* 0x0000000e83837223 */ /* 0x000fc2000001089f */
[----:B------:R-:W1:Y:S01]  /*22e30*/  MUFU.EX2 R11, R11 ;  /* 0x0000000b000b7308 */ /* 0x000e620000000800 */
[----:B0-----:R-:W-:-:S01]  /*22e40*/  FADD.FTZ R3, R10, R3 ;  /* 0x000000030a037221 */ /* 0x001fc20000010000 */
[-C--:B------:R-:W-:Y:S01]  /*22e50*/  FFMA.FTZ R132, R132, R14.reuse, -R163 ;  /* 0x0000000e84847223 */ /* 0x080fe200000108a3 */
[----:B------:R-:W-:-:S01]  /*22e60*/  FFMA.FTZ R134, R134, R14, -R159 ;  /* 0x0000000e86867223 */ /* 0x000fc2000001089f */
[-C--:B------:R-:W-:Y:S01]  /*22e70*/  FFMA.FTZ R133, R133, R14.reuse, -R163 ;  /* 0x0000000e85857223 */ /* 0x080fe200000108a3 */
[----:B------:R-:W-:-:S01]  /*22e80*/  FFMA.FTZ R135, R135, R14, -R159 ;  /* 0x0000000e87877223 */ /* 0x000fc2000001089f */
[-C--:B------:R-:W-:Y:S01]  /*22e90*/  FFMA.FTZ R104, R104, R14.reuse, -R163 ;  /* 0x0000000e68687223 */ /* 0x080fe200000108a3 */
[----:B------:R-:W-:-:S01]  /*22ea0*/  FFMA.FTZ R106, R106, R14, -R159 ;  /* 0x0000000e6a6a7223 */ /* 0x000fc2000001089f */
[----:B------:R-:W0:Y:S01]  /*22eb0*/  MUFU.EX2 R152, R152 ;  /* 0x0000009800987308 */ /* 0x000e220000000800 */
[----:B--2---:R-:W-:-:S01]  /*22ec0*/  FADD.FTZ R0, R13, R0 ;  /* 0x000000000d007221 */ /* 0x004fc20000010000 */
[-C--:B------:R-:W-:Y:S01]  /*22ed0*/  FFMA.FTZ R105, R105, R14.reuse, -R163 ;  /* 0x0000000e69697223 */ /* 0x080fe200000108a3 */
[----:B------:R-:W-:-:S01]  /*22ee0*/  FFMA.FTZ R107, R107, R14, -R159 ;  /* 0x0000000e6b6b7223 */ /* 0x000fc2000001089f */
[-C--:B------:R-:W-:Y:S01]  /*22ef0*/  FFMA.FTZ R108, R108, R14.reuse, -R163 ;  /* 0x0000000e6c6c7223 */ /* 0x080fe200000108a3 */
[----:B------:R-:W-:-:S01]  /*22f00*/  FFMA.FTZ R110, R110, R14, -R159 ;  /* 0x0000000e6e6e7223 */ /* 0x000fc2000001089f */
[-C--:B------:R-:W-:Y:S01]  /*22f10*/  FFMA.FTZ R109, R109, R14.reuse, -R163 ;  /* 0x0000000e6d6d7223 */ /* 0x080fe200000108a3 */
[----:B------:R-:W-:-:S01]  /*22f20*/  FFMA.FTZ R111, R111, R14, -R159 ;  /* 0x0000000e6f6f7223 */ /* 0x000fc2000001089f */
[----:B------:R-:W2:Y:S01]  /*22f30*/  MUFU.EX2 R20, R20 ;  /* 0x0000001400147308 */ /* 0x000ea20000000800 */
[----:B-1----:R-:W-:-:S01]  /*22f40*/  FADD.FTZ R3, R11, R3 ;  /* 0x000000030b037221 */ /* 0x002fc20000010000 */
        /* <DEDUP_REMOVED lines=32> */
[----:B------:R-:W-:-:S04]  /*23150*/  @!P0 IMAD R163, R189, 0x8, R16 ;  /* 0x00000008bda38824 */ /* 0x000fc800078e0210 */
[----:B------:R-:W-:Y:S02]  /*23160*/  @!P0 VIADD R163, R163, 0x29840 ;  /* 0x00029840a3a38836 */ /* 0x000fe40000000000 */
[----:B------:R-:W0:Y:S01]  /*23170*/  MUFU.EX2 R157, R157 ;  /* 0x0000009d009d7308 */ /* 0x000e220000000800 */
[----:B--2---:R-:W-:-:S02]  /*23180*/  FADD.FTZ R0, R156, R0 ;  /* 0x000000009c007221 */ /* 0x004fc40000010000 */
[----:B------:R-:W-:-:S05]  /*23190*/  @!P0 PRMT R163, RZ, 0x654, R163 ;  /* 0x00000654ffa38816 */ /* 0x000fca00000000a3 */
[----:B------:R-:W2:Y:S01]  /*231a0*/  MUFU.EX2 R155, R155 ;  /* 0x0000009b009b7308 */ /* 0x000ea20000000800 */
[----:B-1----:R-:W-:-:S07]  /*231b0*/  FADD.FTZ R3, R154, R3 ;  /* 0x000000039a037221 */ /* 0x002fce0000010000 */
[----:B------:R-:W1:Y:S01]  /*231c0*/  MUFU.EX2 R160, R160 ;  /* 0x000000a000a07308 */ /* 0x000e620000000800 */
[----:B0-----:R-:W-:-:S07]  /*231d0*/  FADD.FTZ R0, R157, R0 ;  /* 0x000000009d007221 */ /* 0x001fce0000010000 */
[----:B------:R-:W0:Y:S01]  /*231e0*/  MUFU.EX2 R158, R158 ;  /* 0x0000009e009e7308 */ /* 0x000e220000000800 */
[----:B--2---:R-:W-:-:S01]  /*231f0*/  FADD.FTZ R3, R155, R3 ;  /* 0x000000039b037221 */ /* 0x004fc20000010000 */
[----:B------:R-:W-:Y:S02]  /*23200*/  WARPGROUP.DEPBAR.LE gsb0, 0x0 ;  /* 0x00008000000079c5 */ /* 0x000fe40000010000 */
[----:B------:R2:W-:Y:S06]  /*23210*/  BAR.ARV R164, 0x100 ;  /* 0x000400a40000751d */ /* 0x0005ec0000002000 */
[----:B------:R-:W3:Y:S01]  /*23220*/  MUFU.EX2 R161, R161 ;  /* 0x000000a100a17308 */ /* 0x000ee20000000800 */
[----:B-1----:R-:W-:-:S01]  /*23230*/  FADD.FTZ R0, R160, R0 ;  /* 0x00000000a0007221 */ /* 0x002fc20000010000 */
[----:B------:R2:W-:Y:S01]  /*23240*/  @!P0 SYNCS.ARRIVE.TRANS64.RED.A1T0 RZ, [R163+URZ], RZ ;  /* 0x000000ffa3ff89a7 */ /* 0x0005e2000810043f */
[----:B0-----:R-:W-:-:S05]  /*23250*/  FADD.FTZ R3, R158, R3 ;  /* 0x000000039e037221 */ /* 0x001fca0000010000 */
[----:B------:R-:W0:Y:S08]  /*23260*/  MUFU.EX2 R136, R136 ;  /* 0x0000008800887308 */ /* 0x000e300000000800 */
[----:B------:R-:W1:Y:S01]  /*23270*/  MUFU.EX2 R138, R138 ;  /* 0x0000008a008a7308 */ /* 0x000e620000000800 */
[----:B---3--:R-:W-:-:S07]  /*23280*/  FADD.FTZ R0, R161, R0 ;  /* 0x00000000a1007221 */ /* 0x008fce0000010000 */
[----:B------:R-:W3:Y:S01]  /*23290*/  MUFU.EX2 R137, R137 ;  /* 0x0000008900897308 */ /* 0x000ee20000000800 */
[----:B0-----:R-:W-:-:S07]  /*232a0*/  FADD.FTZ R3, R136, R3 ;  /* 0x0000000388037221 */ /* 0x001fce0000010000 */
[----:B------:R-:W0:Y:S01]  /*232b0*/  MUFU.EX2 R139, R139 ;  /* 0x0000008b008b7308 */ /* 0x000e220000000800 */
[----:B-1----:R-:W-:-:S07]  /*232c0*/  FADD.FTZ R0, R138, R0 ;  /* 0x000000008a007221 */ /* 0x002fce0000010000 */
        /* <DEDUP_REMOVED lines=119> */
[----:B-1----:R-:W-:-:S01]  /*23a40*/  FADD.FTZ R0, R102, R0 ;  /* 0x0000000066007221 */ /* 0x002fc20000010000 */
[----:B---3--:R-:W-:-:S03]  /*23a50*/  FADD.FTZ R3, R101, R3 ;  /* 0x0000000365037221 */ /* 0x008fc60000010000 */
[----:B0-----:R-:W-:Y:S01]  /*23a60*/  FADD.FTZ R0, R103, R0 ;  /* 0x0000000067007221 */ /* 0x001fe20000010000 */
[----:B--2---:R-:W-:Y:S06]  /*23a70*/  @!P1 BRA `(.L_x_2426) ;  /* 0x0000000000049947 */ /* 0x004fec0003800000 */
[----:B------:R-:W-:Y:S01]  /*23a80*/  BPT.TRAP 0x1 ;  /* 0x000000040000795c */ /* 0x000fe20000300000 */
.L_x_2426:
[----:B------:R-:W-:Y:S01]  /*23a90*/  IMAD R9, R9, 0x8, R16 ;  /* 0x0000000809097824 */ /* 0x000fe200078e0210 */
[----:B------:R-:W-:Y:S01]  /*23aa0*/  ISETP.GT.AND P0, PT, R8, R203, PT ;  /* 0x000000cb0800720c */ /* 0x000fe20003f04270 */
[-C--:B------:R-:W-:Y:S01]  /*23ab0*/  FMUL.FTZ R24, R24, R6.reuse ;  /* 0x0000000618187220 */ /* 0x080fe20000410000 */
[----:B------:R-:W-:Y:S01]  /*23ac0*/  MOV R159, UR37 ;  /* 0x00000025009f7c02 */ /* 0x000fe20008000f00 */
        /* <DEDUP_REMOVED lines=110> */
[----:B0-----:R-:W-:Y:S01]  /*241b0*/  MOV R9, R189 ;  /* 0x000000bd00097202 */ /* 0x001fe20000000f00 */
[----:B------:R-:W-:Y:S06]  /*241c0*/  @P0 BRA `(.L_x_2427) ;  /* 0xffffffc400080947 */ /* 0x000fec000383ffff */
.L_x_2416:
[----:B------:R-:W-:Y:S05]  /*241d0*/  WARPSYNC.ALL ;  /* 0x0000000000007948 */ /* 0x000fea0003800000 */
[----:B------:R-:W-:Y:S06]  /*241e0*/  BAR.ARV 0x8, 0x180 ;  /* 0x0206000000007b1d */ /* 0x000fec0000002000 */
[----:B------:R-:W-:Y:S05]  /*241f0*/  @!P1 BRA `(.L_x_2428) ;  /* 0x0000000000049947 */ /* 0x000fea0003800000 */
[----:B------:R-:W-:Y:S01]  /*24200*/  BPT.TRAP 0x1 ;  /* 0x000000040000795c */ /* 0x000fe20000300000 */
.L_x_2428:
[----:B------:R-:W-:Y:S01]  /*24210*/  IMAD R13, R189, 0x8, R16 ;  /* 0x00000008bd0d7824 */ /* 0x000fe200078e0210 */
[----:B------:R-:W-:-:S04]  /*24220*/  SHF.L.U32 R2, R190, 0x1f, RZ ;  /* 0x0000001fbe027819 */ /* 0x000fc800000006ff */
[----:B------:R0:W1:Y:S01]  /*24230*/  SYNCS.PHASECHK.TRANS64.TRYWAIT P0, [R13+URZ+0x29850], R2 ;  /* 0x029850020d0075a7 */ /* 0x000062000800017f */
[----:B------:R-:W-:Y:S05]  /*24240*/  @!P1 BRA `(.L_x_2429) ;  /* 0x0000000000049947 */ /* 0x000fea0003800000 */
[----:B------:R-:W-:Y:S01]  /*24250*/  BPT.TRAP 0x1 ;  /* 0x000000040000795c */ /* 0x000fe20000300000 */
.L_x_2429:
[----:B------:R-:W-:-:S05]  /*24260*/  VIADD R16, R16, 0x400 ;  /* 0x0000040010107836 */ /* 0x000fca0000000000 */
[----:B------:R-:W-:-:S04]  /*24270*/  SHF.R.U32.HI R16, RZ, 0x4, R16 ;  /* 0x00000004ff107819 */ /* 0x000fc80000011610 */
[----:B------:R-:W-:-:S04]  /*24280*/  LOP3.LUT R16, R16, 0x3fff, RZ, 0xc0, !PT ;  /* 0x00003fff10107812 */ /* 0x000fc800078ec0ff */
[----:B------:R-:W-:Y:S01]  /*24290*/  LOP3.LUT R16, R16, 0x10000, RZ, 0xfc, !PT ;  /* 0x0001000010107812 */ /* 0x000fe200078efcff */
[----:B-1----:R-:W-:Y:S06]  /*242a0*/  @P0 BRA `(.L_x_2430) ;  /* 0x0000000000080947 */ /* 0x002fec0003800000 */
[----:B------:R-:W1:Y:S02]  /*242b0*/  SYNCS.PHASECHK.TRANS64.TRYWAIT P0, [R13+URZ+0x29850], R2 ;  /* 0x029850020d0075a7 */ /* 0x000e64000800017f */
[----:B-1----:R-:W-:Y:S05]  /*242c0*/  @!P0 BRA `(.L_x_2431) ;  /* 0x000000cc00b08947 */ /* 0x002fea0003800000 */
.L_x_2430:
[----:B------:R-:W-:Y:S01]  /*242d0*/  IMAD R4, R189, 0x500, R16 ;  /* 0x00000500bd047824 */ /* 0x000fe200078e0210 */
[----:B------:R-:W-:Y:S05]  /*242e0*/  WARPSYNC.ALL ;  /* 0x0000000000007948 */ /* 0x000fea0003800000 */
[----:B------:R-:W-:Y:S01]  /*242f0*/  IMAD.MOV.U32 R5, RZ, RZ, -0x3ffffff0 ;  /* 0xc0000010ff057424 */ /* 0x000fe200078e00ff */
[C---:B------:R-:W-:Y:S01]  /*24300*/  R2UR UR6, R4.reuse ;  /* 0x00000000040672ca */ /* 0x040fe200000e0000 */
[----:B------:R-:W-:Y:S01]  /*24310*/  WARPGROUP.ARRIVE ;  /* 0x00000000000079c5 */ /* 0x000fe20000000000 */
[C---:B------:R-:W-:Y:S01]  /*24320*/  VIADD R6, R4.reuse, 0x100 ;  /* 0x0000010004067836 */ /* 0x040fe20000000000 */
[----:B------:R-:W-:Y:S01]  /*24330*/  MOV R7, 0xc0000010 ;  /* 0xc000001000077802 */ /* 0x000fe20000000f00 */
        /* <DEDUP_REMOVED lines=12> */
[C---:B------:R-:W-:Y:S02]  /*24400*/  @P0 IMAD R5, R212.reuse, R7, R2 ;  /* 0x00000007d4050224 */ /* 0x040fe400078e0202 */
[----:B------:R-:W-:-:S04]  /*24410*/  @P0 IMAD.WIDE.U32 R6, R212, R6, RZ ;  /* 0x00000006d4060225 */ /* 0x000fc800078e00ff */
[----:B------:R-:W-:Y:S02]  /*24420*/  @P0 IMAD.IADD R7, R7, 0x1, R5 ;  /* 0x0000000107070824 */ /* 0x000fe400078e0205 */
[----:B------:R-:W-:Y:S02]  /*24430*/  IMAD.MOV.U32 R2, RZ, RZ, 0x3f800000 ;  /* 0x3f800000ff027424 */ /* 0x000fe400078e00ff */
        /* <DEDUP_REMOVED lines=10> */
[----:B------:R-:W-:Y:S01]  /*244e0*/  IMAD.MOV.U32 R7, RZ, RZ, -0x3ffffff0 ;  /* 0xc0000010ff077424 */ /* 0x000fe200078e00ff */
[----:B------:R-:W-:Y:S01]  /*244f0*/  IADD3 R6, R4, 0x300, RZ ;  /* 0x0000030004067810 */ /* 0x000fe20007ffe0ff */
[----:B------:R-:W-:Y:S02]  /*24500*/  WARPGROUP.DEPBAR.LE gsb0, 0x0 ;  /* 0x00008000000079c5 */ /* 0x000fe40000010000 */
[----:B------:R-:W-:-:S08]  /*24510*/  WARPGROUP.ARRIVE ;  /* 0x00000000000079c5 */ /* 0x000fd00000000000 */
        /* <DEDUP_REMOVED lines=25> */
[----:B------:R-:W-:Y:S02]  /*246b0*/  FSETP.NE.FTZ.AND P0, PT, R8, RZ, PT ;  /* 0x000000ff0800720b */ /* 0x000fe40003f15000 */
[----:B------:R-:W-:Y:S01]  /*246c0*/  MOV R7, RZ ;  /* 0x000000ff00077202 */ /* 0x000fe20000000f00 */
        /* <DEDUP_REMOVED lines=19> */
.L_x_2432:
        /* <DEDUP_REMOVED lines=75> */
.L_x_2364:
        /* <DEDUP_REMOVED lines=9> */
[----:B------:R0:W2:Y:S01]  /*24d40*/  LDS.128 R4, [R16+0x298d0] ;  /* 0x0298d00010047984 */ /* 0x0000a20000000c00 */
        /* <DEDUP_REMOVED lines=12> */
[----:B--2---:R-:W-:-:S04]  /*24e10*/  LOP3.LUT P0, R4, R21, 0x3, RZ, 0xc0, !PT ;  /* 0x0000000315047812 */ /* 0x004fc8000780c0ff */
[----:B------:R0:W5:Y:S01]  /*24e20*/  LDG.E.CONSTANT R9, desc[UR56][R2.64] ;  /* 0x0000003802097981 */ /* 0x000162000c1e9900 */
[----:B------:R-:W-:-:S04]  /*24e30*/  ISETP.EQ.OR P0, PT, R4, 0x3, !P0 ;  /* 0x000000030400780c */ /* 0x000fc80004702670 */
[----:B------:R-:W-:Y:S02]  /*24e40*/  SEL R100, R11, R14, P0 ;  /* 0x0000000e0b647207 */ /* 0x000fe40000000000 */
[----:B------:R-:W-:Y:S02]  /*24e50*/  SEL R51, R14, R11, P0 ;  /* 0x0000000b0e337207 */ /* 0x000fe40000000000 */
[----:B------:R-:W-:Y:S02]  /*24e60*/  SEL R13, R15, R10, P0 ;  /* 0x0000000a0f0d7207 */ /* 0x000fe40000000000 */
[----:B------:R-:W-:Y:S01]  /*24e70*/  SEL R47, R10, R15, P0 ;  /* 0x0000000f0a2f7207 */ /* 0x000fe20000000000 */
[----:B------:R-:W-:Y:S01]  /*24e80*/  UMOV UR4, 0xffffffff ;  /* 0xffffffff00047882 */ /* 0x000fe20000000000 */
[----:B---3--:R-:W-:-:S03]  /*24e90*/  IMAD.WIDE R32, R20, 0x2, R60 ;  /* 0x0000000214207825 */ /* 0x008fc600078e023c */
        /* <DEDUP_REMOVED lines=9> */
[----:B------:R-:W-:Y:S01]  /*24f30*/  IMAD.X R107, RZ, RZ, R33, P5 ;  /* 0x000000ffff6b7224 */ /* 0x000fe200028e0621 */
[----:B------:R-:W-:Y:S02]  /*24f40*/  LOP3.LUT R30, R30, R31, RZ, 0x3c, !PT ;  /* 0x0000001f1e1e7212 */ /* 0x000fe400078e3cff */
[----:B------:R-:W-:Y:S02]  /*24f50*/  IADD3.X R31, RZ, R33, RZ, P1, !PT ;  /* 0x00000021ff1f7210 */ /* 0x000fe40000ffe4ff */
[----:B------:R-:W-:-:S02]  /*24f60*/  IADD3 R27, P2, R32, 0x4020, RZ ;  /* 0x00004020201b7810 */ /* 0x000fc40007f5e0ff */
[C---:B------:R-:W-:Y:S02]  /*24f70*/  IADD3 R21, P4, R32.reuse, 0x60, RZ ;  /* 0x0000006020157810 */ /* 0x040fe40007f9e0ff */
[----:B------:R-:W-:Y:S02]  /*24f80*/  IADD3 R15, P5, R32, 0x40, RZ ;  /* 0x00000040200f7810 */ /* 0x000fe40007fbe0ff */
[----:B------:R-:W-:Y:S02]  /*24f90*/  SHF.R.U64 R20, R20, 0x3, RZ ;  /* 0x0000000314147819 */ /* 0x000fe400000012ff */
[----:B------:R-:W-:Y:S02]  /*24fa0*/  IADD3 R11, P1, R32, 0x20, RZ ;  /* 0x00000020200b7810 */ /* 0x000fe40007f3e0ff */
[----:B------:R-:W-:Y:S02]  /*24fb0*/  LOP3.LUT R26, R27, 0x380, RZ, 0xc0, !PT ;  /* 0x000003801b1a7812 */ /* 0x000fe400078ec0ff */
[----:B------:R-:W-:-:S02]  /*24fc0*/  LOP3.LUT R14, R21, 0x380, RZ, 0xc0, !PT ;  /* 0x00000380150e7812 */ /* 0x000fc400078ec0ff */
[----:B------:R-:W-:Y:S02]  /*24fd0*/  LOP3.LUT R20, R20, R3, RZ, 0x3c, !PT ;  /* 0x0000000314147212 */ /* 0x000fe400078e3cff */
[----:B------:R-:W-:Y:S02]  /*24fe0*/  LOP3.LUT R10, R15, 0x380, RZ, 0xc0, !PT ;  /* 0x000003800f0a7812 */ /* 0x000fe400078ec0ff */
[----:B------:R-:W-:Y:S02]  /*24ff0*/  LOP3.LUT R2, R11, 0x380, RZ, 0xc0, !PT ;  /* 0x000003800b027812 */ /* 0x000fe400078ec0ff */
[----:B------:R-:W-:Y:S02]  /*25000*/  LOP3.LUT R3, R32, 0x380, RZ, 0xc0, !PT ;  /* 0x0000038020037812 */ /* 0x000fe400078ec0ff */
        /* <DEDUP_REMOVED lines=14> */
[----:B------:R-:W-:Y:S02]  /*250f0*/  IADD3.X R3, RZ, R33, RZ, P1, !PT ;  /* 0x00000021ff037210 */ /* 0x000fe40000ffe4ff */
[----:B------:R-:W-:Y:S02]  /*25100*/  MOV R106, R106 ;  /* 0x0000006a006a7202 */ /* 0x000fe40000000f00 */
[----:B------:R-:W-:Y:S02]  /*25110*/  MOV R110, R32 ;  /* 0x00000020006e7202 */ /* 0x000fe40000000f00 */
[----:B------:R-:W-:Y:S02]  /*25120*/  MOV R105, R30 ;  /* 0x0000001e00697202 */ /* 0x000fe40000000f00 */
[----:B------:R-:W-:Y:S02]  /*25130*/  MOV R104, R26 ;  /* 0x0000001a00687202 */ /* 0x000fe40000000f00 */
[----:B------:R-:W-:-:S02]  /*25140*/  MOV R103, R20 ;  /* 0x0000001400677202 */ /* 0x000fc40000000f00 */
[----:B------:R-:W-:Y:S02]  /*25150*/  MOV R109, R14 ;  /* 0x0000000e006d7202 */ /* 0x000fe40000000f00 */
[----:B------:R-:W-:Y:S02]  /*25160*/  MOV R108, R10 ;  /* 0x0000000a006c7202 */ /* 0x000fe40000000f00 */
[----:B------:R-:W-:Y:S01]  /*25170*/  MOV R107, R2 ;  /* 0x00000002006b7202 */ /* 0x000fe20000000f00 */
[----:B------:R-:W-:Y:S06]  /*25180*/  BRA.DIV UR4, `(.L_x_2435) ;  /* 0x000000c204147947 */ /* 0x000fec000b800000 */
[----:B------:R-:W-:Y:S01]  /*25190*/  SEL R2, R112, R97, P0 ;  /* 0x0000006170027207 */ /* 0x000fe20000000000 */
[----:B-----5:R-:W-:Y:S01]  /*251a0*/  SHFL.IDX PT, R100, R100, R9, 0x1c1f ;  /* 0x001c1f0964647589 */ /* 0x020fe200000e0000 */
[----:B------:R-:W-:Y:S02]  /*251b0*/  SEL R78, R0, R93, P0 ;  /* 0x0000005d004e7207 */ /* 0x000fe40000000000 */
[----:B------:R-:W-:Y:S02]  /*251c0*/  SEL R49, R93, R0, P0 ;  /* 0x000000005d317207 */ /* 0x000fe40000000000 */
[----:B------:R-:W-:Y:S02]  /*251d0*/  SEL R97, R97, R112, P0 ;  /* 0x0000007061617207 */ /* 0x000fe40000000000 */
[----:B------:R-:W-:Y:S01]  /*251e0*/  SEL R62, R63, R36, P0 ;  /* 0x000000243f3e7207 */ /* 0x000fe20000000000 */
[----:B------:R-:W-:Y:S01]  /*251f0*/  SHFL.IDX PT, R78, R78, R9, 0x1c1f ;  /* 0x001c1f094e4e7589 */ /* 0x000fe200000e0000 */
[----:B------:R-:W-:-:S02]  /*25200*/  LOP3.LUT R10, R9, 0x2, RZ, 0x3c, !PT ;  /* 0x00000002090a7812 */ /* 0x000fc400078e3cff */
[----:B------:R-:W-:Y:S02]  /*25210*/  SEL R4, R40, R41, P0 ;  /* 0x0000002928047207 */ /* 0x000fe40000000000 */
        /* <DEDUP_REMOVED lines=34> */
[----:B------:R-:W0:Y:S01]  /*25440*/  SHFL.IDX PT, R2, R97, R10, 0x1c1f ;  /* 0x001c1f0a61027589 */ /* 0x000e2200000e0000 */
        /* <DEDUP_REMOVED lines=44> */
[----:B------:R-:W3:Y:S01]  /*25710*/  SHFL.IDX PT, R66, R55, R10, 0x1c1f ;  /* 0x001c1f0a37427589 */ /* 0x000ee200000e0000 */
[----:B------:R-:W-:-:S02]  /*25720*/  SEL R25, R70, R25, P0 ;  /* 0x0000001946197207 */ /* 0x000fc40000000000 */
[----:B0-----:R-:W-:Y:S01]  /*25730*/  SEL R96, R77, R2, P0 ;  /* 0x000000024d607207 */ /* 0x001fe20000000000 */
        /* <DEDUP_REMOVED lines=12> */
[----:B------:R-:W-:Y:S01]  /*25800*/  SHFL.IDX PT, R44, R44, R9, 0x1c1f ;  /* 0x001c1f092c2c7589 */ /* 0x000fe200000e0000 */
[----:B--2---:R-:W-:Y:S02]  /*25810*/  SEL R4, R20, R41, P0 ;  /* 0x0000002914047207 */ /* 0x004fe40000000000 */
[----:B------:R-:W-:Y:S01]  /*25820*/  SEL R98, R47, R98, P0 ;  /* 0x000000622f627207 */ /* 0x000fe20000000000 */
[----:B------:R-:W-:Y:S01]  /*25830*/  SHFL.IDX PT, R42, R42, R9, 0x1c1f ;  /* 0x001c1f092a2a7589 */ /* 0x000fe200000e0000 */
[----:B---3--:R-:W-:-:S02]  /*25840*/  SEL R56, R65, R66, P0 ;  /* 0x0000004241387207 */ /* 0x008fc40000000000 */
        /* <DEDUP_REMOVED lines=8> */
[----:B0-----:R-:W-:Y:S01]  /*258d0*/  SEL R52, R54, R127, P0 ;  /* 0x0000007f36347207 */ /* 0x001fe20000000000 */
[----:B------:R-:W-:Y:S01]  /*258e0*/  IMAD.MOV.U32 R101, RZ, RZ, RZ ;  /* 0x000000ffff657224 */ /* 0x000fe200078e00ff */
[----:B------:R-:W-:Y:S01]  /*258f0*/  SEL R53, R127, R54, P0 ;  /* 0x000000367f357207 */ /* 0x000fe20000000000 */
[----:B------:R-:W-:Y:S04]  /*25900*/  SHFL.IDX PT, R84, R84, R9, 0x1c1f ;  /* 0x001c1f0954547589 */ /* 0x000fe800000e0000 */
[----:B------:R-:W-:Y:S04]  /*25910*/  SHFL.IDX PT, R86, R86, R9, 0x1c1f ;  /* 0x001c1f0956567589 */ /* 0x000fe800000e0000 */
[----:B------:R-:W-:Y:S04]  /*25920*/  SHFL.IDX PT, R58, R58, R9, 0x1c1f ;  /* 0x001c1f093a3a7589 */ /* 0x000fe800000e0000 */
[----:B------:R-:W0:Y:S04]  /*25930*/  SHFL.IDX PT, R121, R121, R10, 0x1c1f ;  /* 0x001c1f0a79797589 */ /* 0x000e2800000e0000 */
[----:B------:R-:W2:Y:S04]  /*25940*/  SHFL.IDX PT, R119, R119, R10, 0x1c1f ;  /* 0x001c1f0a77777589 */ /* 0x000ea800000e0000 */
[----:B------:R-:W-:Y:S04]  /*25950*/  SHFL.IDX PT, R117, R117, R10, 0x1c1f ;  /* 0x001c1f0a75757589 */ /* 0x000fe800000e0000 */
[----:B------:R-:W3:Y:S04]  /*25960*/  SHFL.IDX PT, R115, R115, R10, 0x1c1f ;  /* 0x001c1f0a73737589 */ /* 0x000ee800000e0000 */
[----:B------:R-:W4:Y:S04]  /*25970*/  SHFL.IDX PT, R113, R113, R10, 0x1c1f ;  /* 0x001c1f0a71717589 */ /* 0x000f2800000e0000 */
[----:B------:R-:W1:Y:S04]  /*25980*/  SHFL.IDX PT, R111, R111, R10, 0x1c1f ;  /* 0x001c1f0a6f6f7589 */ /* 0x000e6800000e0000 */
[----:B------:R-:W1:Y:S01]  /*25990*/  SHFL.IDX PT, R123, R83, R10, 0x1c1f ;  /* 0x001c1f0a537b7589 */ /* 0x000e6200000e0000 */
[----:B0-----:R-:W-:-:S02]  /*259a0*/  SEL R21, R40, R121, P0 ;  /* 0x0000007928157207 */ /* 0x001fc40000000000 */
[----:B------:R-:W-:Y:S01]  /*259b0*/  SEL R40, R121, R40, P0 ;  /* 0x0000002879287207 */ /* 0x000fe20000000000 */
[----:B------:R0:W1:Y:S01]  /*259c0*/  SHFL.IDX PT, R125, R81, R10, 0x1c1f ;  /* 0x001c1f0a517d7589 */ /* 0x00006200000e0000 */
[----:B--2---:R-:W-:Y:S02]  /*259d0*/  SEL R41, R42, R119, P0 ;  /* 0x000000772a297207 */ /* 0x004fe40000000000 */
[----:B------:R-:W-:Y:S01]  /*259e0*/  SEL R42, R119, R42, P0 ;  /* 0x0000002a772a7207 */ /* 0x000fe20000000000 */
[----:B------:R2:W1:Y:S04]  /*259f0*/  SHFL.IDX PT, R129, R43, R10, 0x1c1f ;  /* 0x001c1f0a2b817589 */ /* 0x00046800000e0000 */
[----:B------:R-:W-:Y:S01]  /*25a00*/  SHFL.IDX PT, R36, R33, R10, 0x1c1f ;  /* 0x001c1f0a21247589 */ /* 0x000fe200000e0000 */
[----:B---3--:R-:W-:-:S02]  /*25a10*/  SEL R45, R46, R115, P0 ;  /* 0x000000732e2d7207 */ /* 0x008fc40000000000 */
[----:B0-----:R-:W-:Y:S01]  /*25a20*/  SEL R81, R82, R85, P0 ;  /* 0x0000005552517207 */ /* 0x001fe20000000000 */
[----:B------:R-:W0:Y:S01]  /*25a30*/  SHFL.IDX PT, R38, R31, R10, 0x1c1f ;  /* 0x001c1f0a1f267589 */ /* 0x000e2200000e0000 */
[----:B------:R-:W-:Y:S02]  /*25a40*/  SEL R82, R85, R82, P0 ;  /* 0x0000005255527207 */ /* 0x000fe40000000000 */
[----:B--2---:R-:W-:Y:S01]  /*25a50*/  SEL R43, R44, R117, P0 ;  /* 0x000000752c2b7207 */ /* 0x004fe20000000000 */
[----:B------:R-:W-:Y:S01]  /*25a60*/  SHFL.IDX PT, R32, R37, R10, 0x1c1f ;  /* 0x001c1f0a25207589 */ /* 0x000fe200000e0000 */
[----:B----4-:R-:W-:Y:S02]  /*25a70*/  SEL R47, R48, R113, P0 ;  /* 0x00000071302f7207 */ /* 0x010fe40000000000 */
[----:B-1----:R-:W-:Y:S01]  /*25a80*/  SEL R49, R50, R111, P0 ;  /* 0x0000006f32317207 */ /* 0x002fe20000000000 */
[----:B------:R-:W1:Y:S01]  /*25a90*/  SHFL.IDX PT, R34, R35, R10, 0x1c1f ;  /* 0x001c1f0a23227589 */ /* 0x000e6200000e0000 */
[----:B------:R-:W-:-:S02]  /*25aa0*/  SEL R83, R84, R123, P0 ;  /* 0x0000007b54537207 */ /* 0x000fc40000000000 */
[----:B------:R-:W-:Y:S01]  /*25ab0*/  SEL R44, R117, R44, P0 ;  /* 0x0000002c752c7207 */ /* 0x000fe20000000000 */
[----:B------:R2:W3:Y:S01]  /*25ac0*/  SHFL.IDX PT, R28, R57, R10, 0x1c1f ;  /* 0x001c1f0a391c7589 */ /* 0x0004e200000e0000 */
[----:B------:R-:W-:Y:S02]  /*25ad0*/  SEL R85, R86, R125, P0 ;  /* 0x0000007d56557207 */ /* 0x000fe40000000000 */
[----:B------:R-:W-:Y:S01]  /*25ae0*/  SEL R48, R113, R48, P0 ;  /* 0x0000003071307207 */ /* 0x000fe20000000000 */
[----:B------:R-:W4:Y:S01]  /*25af0*/  SHFL.IDX PT, R30, R39, R10, 0x1c1f ;  /* 0x001c1f0a271e7589 */ /* 0x000f2200000e0000 */
[----:B------:R-:W-:Y:S02]  /*25b00*/  SEL R54, R58, R129, P0 ;  /* 0x000000813a367207 */ /* 0x000fe40000000000 */
[----:B------:R-:W-:Y:S01]  /*25b10*/  SEL R55, R129, R58, P0 ;  /* 0x0000003a81377207 */ /* 0x000fe20000000000 */
[----:B------:R-:W4:Y:S01]  /*25b20*/  SHFL.IDX PT, R24, R59, R10, 0x1c1f ;  /* 0x001c1f0a3b187589 */ /* 0x000f2200000e0000 */
[----:B------:R-:W-:-:S02]  /*25b30*/  SEL R46, R115, R46, P0 ;  /* 0x0000002e732e7207 */ /* 0x000fc40000000000 */
[----:B--2---:R-:W-:Y:S01]  /*25b40*/  SEL R57, R66, R65, P0 ;  /* 0x0000004142397207 */ /* 0x004fe20000000000 */
[----:B------:R-:W2:Y:S01]  /*25b50*/  SHFL.IDX PT, R26, R29, R10, 0x1c1f ;  /* 0x001c1f0a1d1a7589 */ /* 0x000ea200000e0000 */
[----:B------:R-:W-:Y:S02]  /*25b60*/  SEL R66, R67, R68, P0 ;  /* 0x0000004443427207 */ /* 0x000fe40000000000 */
[----:B------:R-:W-:Y:S01]  /*25b70*/  SEL R67, R68, R67, P0 ;  /* 0x0000004344437207 */ /* 0x000fe20000000000 */
[----:B------:R-:W-:Y:S01]  /*25b80*/  SHFL.IDX PT, R62, R62, R9, 0x1c1f ;  /* 0x001c1f093e3e7589 */ /* 0x000fe200000e0000 */
[----:B0-----:R-:W-:Y:S02]  /*25b90*/  SEL R70, R71, R38, P0 ;  /* 0x0000002647467207 */ /* 0x001fe40000000000 */
[----:B------:R-:W-:Y:S01]  /*25ba0*/  SEL R68, R69, R36, P0 ;  /* 0x0000002445447207 */ /* 0x000fe20000000000 */
[----:B------:R-:W0:Y:S01]  /*25bb0*/  SHFL.IDX PT, R63, R63, R10, 0x1c1f ;  /* 0x001c1f0a3f3f7589 */ /* 0x000e2200000e0000 */
[----:B-1----:R-:W-:-:S02]  /*25bc0*/  SEL R74, R75, R34, P0 ;  /* 0x000000224b4a7207 */ /* 0x002fc40000000000 */
[----:B------:R-:W-:Y:S01]  /*25bd0*/  SEL R72, R73, R32, P0 ;  /* 0x0000002049487207 */ /* 0x000fe20000000000 */
[----:B------:R1:W1:Y:S01]  /*25be0*/  SHFL.IDX PT, R64, R64, R9, 0x1c1f ;  /* 0x001c1f0940407589 */ /* 0x00026200000e0000 */
[----:B---3--:R-:W-:Y:S02]  /*25bf0*/  SEL R76, R87, R28, P0 ;  /* 0x0000001c574c7207 */ /* 0x008fe40000000000 */
[----:B------:R-:W-:Y:S01]  /*25c00*/  SEL R50, R111, R50, P0 ;  /* 0x000000326f327207 */ /* 0x000fe20000000000 */
[----:B------:R3:W1:Y:S01]  /*25c10*/  SHFL.IDX PT, R8, R8, R9, 0x1c1f ;  /* 0x001c1f0908087589 */ /* 0x00066200000e0000 */
[----:B----4-:R-:W-:Y:S02]  /*25c20*/  SEL R90, R91, R30, P0 ;  /* 0x0000001e5b5a7207 */ /* 0x010fe40000000000 */
[----:B------:R-:W-:Y:S01]  /*25c30*/  SEL R84, R123, R84, P0 ;  /* 0x000000547b547207 */ /* 0x000fe20000000000 */
[----:B------:R3:W4:Y:S01]  /*25c40*/  SHFL.IDX PT, R27, R27, R10, 0x1c1f ;  /* 0x001c1f0a1b1b7589 */ /* 0x00072200000e0000 */
[----:B------:R-:W-:-:S02]  /*25c50*/  SEL R92, R93, R24, P0 ;  /* 0x000000185d5c7207 */ /* 0x000fc40000000000 */
[----:B------:R-:W-:Y:S01]  /*25c60*/  SEL R86, R125, R86, P0 ;  /* 0x000000567d567207 */ /* 0x000fe20000000000 */
[----:B------:R3:W1:Y:S01]  /*25c70*/  SHFL.IDX PT, R14, R25, R10, 0x1c1f ;  /* 0x001c1f0a190e7589 */ /* 0x00066200000e0000 */
[----:B--2---:R-:W-:Y:S02]  /*25c80*/  SEL R94, R95, R26, P0 ;  /* 0x0000001a5f5e7207 */ /* 0x004fe40000000000 */
[----:B------:R-:W-:Y:S02]  /*25c90*/  SEL R71, R38, R71, P0 ;  /* 0x0000004726477207 */ /* 0x000fe40000000000 */
[----:B------:R-:W-:Y:S02]  /*25ca0*/  SEL R69, R36, R69, P0 ;  /* 0x0000004524457207 */ /* 0x000fe40000000000 */
[----:B------:R-:W-:Y:S02]  /*25cb0*/  SEL R75, R34, R75, P0 ;  /* 0x0000004b224b7207 */ /* 0x000fe40000000000 */
[----:B0-----:R-:W-:-:S02]  /*25cc0*/  SEL R58, R62, R63, P0 ;  /* 0x0000003f3e3a7207 */ /* 0x001fc40000000000 */
[----:B------:R-:W-:Y:S02]  /*25cd0*/  SEL R59, R63, R62, P0 ;  /* 0x0000003e3f3b7207 */ /* 0x000fe40000000000 */
[----:B------:R-:W-:Y:S02]  /*25ce0*/  SEL R73, R32, R73, P0 ;  /* 0x0000004920497207 */ /* 0x000fe40000000000 */
[----:B------:R-:W-:Y:S02]  /*25cf0*/  SEL R91, R30, R91, P0 ;  /* 0x0000005b1e5b7207 */ /* 0x000fe40000000000 */
[----:B------:R-:W-:Y:S02]  /*25d00*/  SEL R87, R28, R87, P0 ;  /* 0x000000571c577207 */ /* 0x000fe40000000000 */
[----:B------:R-:W-:Y:S02]  /*25d10*/  SEL R95, R26, R95, P0 ;  /* 0x0000005f1a5f7207 */ /* 0x000fe40000000000 */
[----:B---34-:R-:W-:-:S07]  /*25d20*/  SEL R93, R24, R93, P0 ;  /* 0x0000005d185d7207 */ /* 0x018fce0000000000 */
.L_x_2690:
[----:B------:R-:W-:Y:S05]  /*25d30*/  WARPSYNC.ALL ;  /* 0x0000000000007948 */ /* 0x000fea0003800000 */
[----:B------:R-:W-:Y:S01]  /*25d40*/  BAR.SYNC.DEFER_BLOCKING 0x1, 0x100 ;  /* 0x0044000000007b1d */ /* 0x000fe20000010000 */
[----:B-1----:R-:W-:Y:S02]  /*25d50*/  SEL R62, R64, R14, P0 ;  /* 0x0000000e403e7207 */ /* 0x002fe40000000000 */
[----:B------:R-:W-:Y:S02]  /*25d60*/  SEL R63, R8, R27, P0 ;  /* 0x0000001b083f7207 */ /* 0x000fe40000000000 */
[----:B------:R-:W-:Y:S01]  /*25d70*/  SEL R65, R27, R8, P0 ;  /* 0x000000081b417207 */ /* 0x000fe20000000000 */
[----:B------:R-:W-:Y:S01]  /*25d80*/  ULDC.64 UR6, c[0x0][0xc08] ;  /* 0x0003020000067ab9 */ /* 0x000fe20000000a00 */
[----:B------:R-:W-:Y:S01]  /*25d90*/  SEL R64, R14, R64, P0 ;  /* 0x000000400e407207 */ /* 0x000fe20000000000 */
[----:B------:R-:W-:Y:S01]  /*25da0*/  ULDC.64 UR4, c[0x0][0xc00] ;  /* 0x0003000000047ab9 */ /* 0x000fe20000000a00 */
[----:B------:R-:W-:-:S02]  /*25db0*/  F2FP.BF16.F32.PACK_AB R8, R99, R102 ;  /* 0x000000666308723e */ /* 0x000fc400000010ff */
[----:B------:R-:W-:Y:S02]  /*25dc0*/  F2FP.BF16.F32.PACK_AB R9, R85, R52 ;  /* 0x000000345509723e */ /* 0x000fe400000010ff */
[----:B------:R-:W-:Y:S02]  /*25dd0*/  F2FP.BF16.F32.PACK_AB R10, R98, R100 ;  /* 0x00000064620a723e */ /* 0x000fe400000010ff */
[----:B------:R-:W-:Y:S02]  /*25de0*/  F2FP.BF16.F32.PACK_AB R11, R86, R53 ;  /* 0x00000035560b723e */ /* 0x000fe400000010ff */
[----:B------:R-:W-:Y:S02]  /*25df0*/  F2FP.BF16.F32.PACK_AB R12, R96, R97 ;  /* 0x00000061600c723e */ /* 0x000fe400000010ff */
[----:B------:R-:W-:Y:S02]  /*25e00*/  F2FP.BF16.F32.PACK_AB R13, R54, R56 ;  /* 0x00000038360d723e */ /* 0x000fe400000010ff */
[----:B------:R-:W-:-:S02]  /*25e10*/  F2FP.BF16.F32.PACK_AB R14, R77, R78 ;  /* 0x0000004e4d0e723e */ /* 0x000fc400000010ff */
[----:B------:R-:W-:Y:S01]  /*25e20*/  F2FP.BF16.F32.PACK_AB R15, R55, R57 ;  /* 0x00000039370f723e */ /* 0x000fe200000010ff */
[----:B------:R0:W-:Y:S01]  /*25e30*/  STSM.16.M88.4 [R110], R8 ;  /* 0x000000086e007844 */ /* 0x0001e20000000200 */
        /* <DEDUP_REMOVED lines=12> */
[----:B------:R-:W-:Y:S01]  /*25f00*/  STSM.16.M88.4 [R109], R28 ;  /* 0x0000001c6d007844 */ /* 0x000fe20000000200 */
[----:B------:R-:W-:-:S02]  /*25f10*/  F2FP.BF16.F32.PACK_AB R34, R42, R44 ;  /* 0x0000002c2a22723e */ /* 0x000fc400000010ff */
[----:B------:R-:W-:Y:S02]  /*25f20*/  F2FP.BF16.F32.PACK_AB R35, R73, R75 ;  /* 0x0000004b4923723e */ /* 0x000fe400000010ff */
[----:B------:R-:W-:Y:S02]  /*25f30*/  F2FP.BF16.F32.PACK_AB R36, R45, R47 ;  /* 0x0000002f2d24723e */ /* 0x000fe400000010ff */
[----:B------:R-:W-:Y:S01]  /*25f40*/  F2FP.BF16.F32.PACK_AB R37, R76, R90 ;  /* 0x0000005a4c25723e */ /* 0x000fe200000010ff */
[----:B------:R-:W-:Y:S01]  /*25f50*/  STSM.16.M88.4 [R103], R32 ;  /* 0x0000002067007844 */ /* 0x000fe20000000200 */
[----:B------:R-:W-:Y:S02]  /*25f60*/  F2FP.BF16.F32.PACK_AB R38, R46, R48 ;  /* 0x000000302e26723e */ /* 0x000fe400000010ff */
[----:B------:R-:W-:Y:S02]  /*25f70*/  F2FP.BF16.F32.PACK_AB R39, R87, R91 ;  /* 0x0000005b5727723e */ /* 0x000fe400000010ff */
[----:B0-----:R-:W-:-:S02]  /*25f80*/  F2FP.BF16.F32.PACK_AB R8, R49, R51 ;  /* 0x000000333108723e */ /* 0x001fc400000010ff */
[----:B------:R-:W-:Y:S01]  /*25f90*/  F2FP.BF16.F32.PACK_AB R9, R92, R94 ;  /* 0x0000005e5c09723e */ /* 0x000fe200000010ff */
[----:B------:R0:W-:Y:S01]  /*25fa0*/  STSM.16.M88.4 [R104], R36 ;  /* 0x0000002468007844 */ /* 0x0001e20000000200 */
[----:B------:R-:W-:Y:S02]  /*25fb0*/  F2FP.BF16.F32.PACK_AB R10, R50, R80 ;  /* 0x00000050320a723e */ /* 0x000fe400000010ff */
[----:B------:R-:W-:Y:S02]  /*25fc0*/  F2FP.BF16.F32.PACK_AB R11, R93, R95 ;  /* 0x0000005f5d0b723e */ /* 0x000fe400000010ff */
[----:B-1----:R-:W-:Y:S02]  /*25fd0*/  F2FP.BF16.F32.PACK_AB R12, R81, R83 ;  /* 0x00000053510c723e */ /* 0x002fe400000010ff */
        /* <DEDUP_REMOVED lines=9> */
[----:B--2---:R-:W-:Y:S02]  /*26070*/  IADD3 R24, P1, R218, UR4, RZ ;  /* 0x00000004da187c10 */ /* 0x004fe4000ff3e0ff */
[----:B------:R-:W-:-:S03]  /*26080*/  ISETP.NE.AND.EX P0, PT, RZ, UR5, PT, P0 ;  /* 0x00000005ff007c0c */ /* 0x000fc6000bf05300 */
[----:B0-----:R-:W0:Y:S01]  /*26090*/  LDC R104, c[0x0][0xbe8] ;  /* 0x0002fa00ff687b82 */ /* 0x001e220000000800 */
[----:B------:R-:W-:-:S05]  /*260a0*/  IADD3.X R25, R219, UR5, RZ, P1, !PT ;  /* 0x00000005db197c10 */ /* 0x000fca0008ffe4ff */
[----:B------:R-:W-:Y:S01]  /*260b0*/  @P3 IADD3 R218, P1, R218, UR6, RZ ;  /* 0x00000006dada3c10 */ /* 0x000fe2000ff3e0ff */
[----:B------:R-:W-:Y:S02]  /*260c0*/  ULDC UR6, c[0x0][0xa88] ;  /* 0x0002a20000067ab9 */ /* 0x000fe40000000800 */
[----:B------:R-:W-:Y:S01]  /*260d0*/  IMAD.U32 R103, RZ, RZ, UR6 ;  /* 0x00000006ff677e24 */ /* 0x000fe2000f8e00ff */
[----:B------:R-:W-:Y:S01]  /*260e0*/  @P3 IADD3.X R219, R219, UR7, RZ, P1, !PT ;  /* 0x00000007dbdb3c10 */ /* 0x000fe20008ffe4ff */
[----:B------:R2:W5:Y:S04]  /*260f0*/  @P0 LDG.E R101, desc[UR56][R24.64] ;  /* 0x0000003818650981 */ /* 0x000568000c1e1900 */
[----:B------:R2:W5:Y:S01]  /*26100*/  @P3 LDG.E R103, desc[UR56][R218.64] ;  /* 0x00000038da673981 */ /* 0x000562000c1e1900 */
[----:B-1----:R-:W-:Y:S01]  /*26110*/  IMAD.MOV.U32 R14, RZ, RZ, 0x9b8 ;  /* 0x000009b8ff0e7424 */ /* 0x002fe200078e00ff */
[----:B------:R-:W-:-:S02]  /*26120*/  ISETP.GT.AND P2, PT, R217, 0x1, PT ;  /* 0x00000001d900780c */ /* 0x000fc40003f44270 */
[----:B0-----:R-:W-:Y:S02]  /*26130*/  ISETP.NE.AND P1, PT, R104, 0x1, PT ;  /* 0x000000016800780c */ /* 0x001fe40003f25270 */
[----:B------:R-:W-:-:S04]  /*26140*/  SEL R14, R14, 0x978, P2 ;  /* 0x000009780e0e7807 */ /* 0x000fc80001000000 */
[----:B------:R2:W0:Y:S08]  /*26150*/  LDC.64 R8, c[0x0][R14+0x220] ;  /* 0x000088000e087b82 */ /* 0x0004300000000a00 */
[----:B------:R2:W1:Y:S08]  /*26160*/  LDC.64 R10, c[0x0][R14+0x218] ;  /* 0x000086000e0a7b82 */ /* 0x0004700000000a00 */
[----:B------:R2:W3:Y:S01]  /*26170*/  LDC.64 R12, c[0x0][R14+0x228] ;  /* 0x00008a000e0c7b82 */ /* 0x0004e20000000a00 */
[----:B------:R-:W-:Y:S05]  /*26180*/  @P3 BRA `(.L_x_2436) ;  /* 0x0000000000103947 */ /* 0x000fea0003800000 */
[----:B------:R-:W-:Y:S05]  /*26190*/  @!P0 BRA `(.L_x_2436) ;  /* 0x00000000000c8947 */ /* 0x000fea0003800000 */
[----:B------:R-:W4:Y:S04]  /*261a0*/  LDG.E R26, desc[UR56][R24.64] ;  /* 0x00000038181a7981 */ /* 0x000f28000c1e1900 */
[----:B-----5:R-:W4:Y:S02]  /*261b0*/  LDG.E R103, desc[UR56][R24.64+0x4] ;  /* 0x0000043818677981 */ /* 0x020f24000c1e1900 */
[----:B----4-:R-:W-:-:S07]  /*261c0*/  IMAD.IADD R103, R103, 0x1, -R26 ;  /* 0x0000000167677824 */ /* 0x010fce00078e0a1a */
.L_x_2436:
[----:B------:R-:W4:Y:S04]  /*261d0*/  LDL R30, [R1+0x68] ;  /* 0x00006800011e7983 */ /* 0x000f280000100800 */
[----:B------:R-:W4:Y:S01]  /*261e0*/  LDL R28, [R1+0x1c] ;  /* 0x00001c00011c7983 */ /* 0x000f220000100800 */
[----:B--2---:R-:W2:Y:S01]  /*261f0*/  LDC.64 R14, c[0x0][R14+0x210] ;  /* 0x000084000e0e7b82 */ /* 0x004ea20000000a00 */
[----:B------:R-:W-:Y:S01]  /*26200*/  ISETP.NE.U32.AND P0, PT, RZ, UR4, PT ;  /* 0x00000004ff007c0c */ /* 0x000fe2000bf05070 */
[-C--:B-1----:R-:W-:Y:S01]  /*26210*/  IMAD R29, R11, R209.reuse, RZ ;  /* 0x000000d10b1d7224 */ /* 0x082fe200078e02ff */
[----:B------:R-:W-:Y:S01]  /*26220*/  IADD3 R35, R211, R204, RZ ;  /* 0x000000ccd3237210 */ /* 0x000fe20007ffe0ff */
[----:B------:R-:W-:Y:S01]  /*26230*/  IMAD.WIDE.U32 R10, R10, R209, RZ ;  /* 0x000000d10a0a7225 */ /* 0x000fe200078e00ff */
[----:B------:R-:W-:-:S02]  /*26240*/  ISETP.NE.AND.EX P0, PT, RZ, UR5, PT, P0 ;  /* 0x00000005ff007c0c */ /* 0x000fc4000bf05300 */
[----:B-----5:R-:W-:Y:S01]  /*26250*/  SHF.R.S32.HI R106, RZ, 0x1f, R101 ;  /* 0x0000001fff6a7819 */ /* 0x020fe20000011465 */
[----:B------:R-:W1:Y:S01]  /*26260*/  @P1 LDC R26, c[0x0][0xbec] ;  /* 0x0002fb00ff1a1b82 */ /* 0x000e620000000800 */
[----:B------:R-:W-:Y:S01]  /*26270*/  SEL R105, R212, RZ, !P0 ;  /* 0x000000ffd4697207 */ /* 0x000fe20004000000 */
[----:B------:R-:W-:Y:S01]  /*26280*/  IMAD.IADD R11, R11, 0x1, R29 ;  /* 0x000000010b0b7824 */ /* 0x000fe200078e021d */
[----:B------:R-:W-:Y:S01]  /*26290*/  SEL R27, R220, RZ, !P0 ;  /* 0x000000ffdc1b7207 */ /* 0x000fe20004000000 */
[----:B------:R-:W-:Y:S02]  /*262a0*/  IMAD R103, R103, R104, RZ ;  /* 0x0000006867677224 */ /* 0x000fe400078e02ff */
[----:B0-----:R-:W-:Y:S02]  /*262b0*/  IMAD R9, R9, R105, RZ ;  /* 0x0000006909097224 */ /* 0x001fe400078e02ff */
[----:B------:R-:W0:Y:S02]  /*262c0*/  @P1 LDC R33, c[0x0][0xbf0] ;  /* 0x0002fc00ff211b82 */ /* 0x000e240000000800 */
[----:B------:R-:W-:Y:S01]  /*262d0*/  IMAD R31, R8, R27, R9 ;  /* 0x0000001b081f7224 */ /* 0x000fe200078e0209 */
[----:B------:R-:W-:Y:S01]  /*262e0*/  SEL R27, R222, RZ, P2 ;  /* 0x000000ffde1b7207 */ /* 0x000fe20001000000 */
[----:B------:R-:W-:-:S04]  /*262f0*/  IMAD.WIDE.U32 R8, R8, R105, RZ ;  /* 0x0000006908087225 */ /* 0x000fc800078e00ff */
[----:B------:R-:W2:Y:S01]  /*26300*/  LDC.64 R24, c[0x0][0xba8] ;  /* 0x0002ea00ff187b82 */ /* 0x000ea20000000a00 */
[----:B------:R-:W-:Y:S01]  /*26310*/  IADD3 R10, P0, P3, R8, R10, R101 ;  /* 0x0000000a080a7210 */ /* 0x000fe20007b1e065 */
[----:B------:R-:W-:Y:S02]  /*26320*/  IMAD.IADD R31, R9, 0x1, R31 ;  /* 0x00000001091f7824 */ /* 0x000fe400078e021f */
[----:B------:R-:W-:Y:S02]  /*26330*/  IMAD.MOV.U32 R9, RZ, RZ, R35 ;  /* 0x000000ffff097224 */ /* 0x000fe400078e0023 */
[----:B---3--:R-:W-:Y:S01]  /*26340*/  IMAD R29, R13, R27, RZ ;  /* 0x0000001b0d1d7224 */ /* 0x008fe200078e02ff */
[----:B------:R-:W-:Y:S01]  /*26350*/  IADD3.X R11, R31, R11, R106, P0, P3 ;  /* 0x0000000b1f0b7210 */ /* 0x000fe200007e646a */
[----:B-1----:R-:W-:-:S04]  /*26360*/  @P1 IMAD.HI.U32 R8, R35, R26, RZ ;  /* 0x0000001a23081227 */ /* 0x002fc800078e00ff */
[----:B------:R-:W-:Y:S01]  /*26370*/  IMAD.WIDE.U32 R12, R12, R27, RZ ;  /* 0x0000001b0c0c7225 */ /* 0x000fe200078e00ff */
[----:B0-----:R-:W-:-:S04]  /*26380*/  @P1 SHF.R.U32.HI R9, RZ, R33, R8 ;  /* 0x00000021ff091219 */ /* 0x001fc80000011608 */
[----:B------:R-:W-:Y:S02]  /*26390*/  IADD3 R29, R13, R29, RZ ;  /* 0x0000001d0d1d7210 */ /* 0x000fe40007ffe0ff */
[----:B------:R-:W-:Y:S01]  /*263a0*/  IADD3 R12, P0, P3, R9, R10, R12 ;  /* 0x0000000a090c7210 */ /* 0x000fe20007b1e00c */
[--C-:B------:R-:W-:Y:S01]  /*263b0*/  IMAD.MOV R27, RZ, RZ, -R9.reuse ;  /* 0x000000ffff1b7224 */ /* 0x100fe200078e0a09 */
[----:B------:R-:W-:Y:S01]  /*263c0*/  SHF.R.S32.HI R8, RZ, 0x1f, R9 ;  /* 0x0000001fff087819 */ /* 0x000fe20000011409 */
[----:B--2---:R-:W0:Y:S02]  /*263d0*/  @!P2 LDC R24, c[0x0][0xb50] ;  /* 0x0002d400ff18ab82 */ /* 0x004e240000000800 */
[----:B------:R-:W-:Y:S01]  /*263e0*/  IMAD R9, R104, R27, R35 ;  /* 0x0000001b68097224 */ /* 0x000fe200078e0223 */
[----:B------:R-:W-:-:S03]  /*263f0*/  IADD3.X R13, R8, R11, R29, P0, P3 ;  /* 0x0000000b080d7210 */ /* 0x000fc600007e641d */
[-C--:B------:R-:W-:Y:S01]  /*26400*/  IMAD R8, R15, R9.reuse, RZ ;  /* 0x000000090f087224 */ /* 0x080fe200078e02ff */
[----:B------:R-:W-:Y:S01]  /*26410*/  SHF.R.S32.HI R11, RZ, 0x1f, R9 ;  /* 0x0000001fff0b7819 */ /* 0x000fe20000011409 */
[C---:B------:R-:W-:Y:S01]  /*26420*/  IMAD.WIDE.U32 R12, R14.reuse, R9, R12 ;  /* 0x000000090e0c7225 */ /* 0x040fe200078e000c */
[----:B------:R-:W1:Y:S03]  /*26430*/  @!P2 LDC R25, c[0x0][0xb54] ;  /* 0x0002d500ff19ab82 */ /* 0x000e660000000800 */
[----:B------:R-:W-:-:S04]  /*26440*/  IMAD R11, R14, R11, R8 ;  /* 0x0000000b0e0b7224 */ /* 0x000fc800078e0208 */
[----:B------:R-:W-:Y:S01]  /*26450*/  IMAD.IADD R8, R13, 0x1, R11 ;  /* 0x000000010d087824 */ /* 0x000fe200078e020b */
[----:B0-----:R-:W-:-:S05]  /*26460*/  LEA R13, P0, R12, R24, 0x2 ;  /* 0x000000180c0d7211 */ /* 0x001fca00078010ff */
[----:B------:R-:W-:Y:S01]  /*26470*/  SHFL.IDX PT, R10, R13, 0x1, 0x1c1f ;  /* 0x003c1f000d0a7f89 */ /* 0x000fe200000e0000 */
[----:B-1----:R-:W-:-:S03]  /*26480*/  LEA.HI.X R25, R12, R25, R8, 0x2, P0 ;  /* 0x000000190c197211 */ /* 0x002fc600000f1408 */
[----:B------:R-:W-:Y:S04]  /*26490*/  SHFL.IDX PT, R8, R13, RZ, 0x1c1f ;  /* 0x001c1fff0d087589 */ /* 0x000fe800000e0000 */
[----:B------:R-:W0:Y:S04]  /*264a0*/  SHFL.IDX PT, R9, R25, RZ, 0x1c1f ;  /* 0x001c1fff19097589 */ /* 0x000e2800000e0000 */
[----:B------:R-:W1:Y:S01]  /*264b0*/  SHFL.IDX PT, R11, R25, 0x1, 0x1c1f ;  /* 0x003c1f00190b7f89 */ /* 0x000e6200000e0000 */
[----:B----4-:R-:W-:Y:S01]  /*264c0*/  IMAD.IADD R30, R30, 0x1, R204 ;  /* 0x000000011e1e7824 */ /* 0x010fe200078e02cc */
[----:B------:R-:W-:-:S03]  /*264d0*/  LOP3.LUT P0, RZ, R28, 0x3, RZ, 0xc0, !PT ;  /* 0x000000031cff7812 */ /* 0x000fc6000780c0ff */
[C---:B------:R-:W-:Y:S01]  /*264e0*/  VIADD R24, R30.reuse, 0x8 ;  /* 0x000000081e187836 */ /* 0x040fe20000000000 */
[----:B------:R-:W-:-:S04]  /*264f0*/  ISETP.GE.OR P3, PT, R30, R103, P0 ;  /* 0x000000671e00720c */ /* 0x000fc80000766670 */
[----:B------:R-:W-:-:S09]  /*26500*/  ISETP.GE.OR P0, PT, R24, R103, P0 ;  /* 0x000000671800720c */ /* 0x000fd20000706670 */
[----:B0-----:R0:W-:Y:S04]  /*26510*/  @!P3 ST.E desc[UR56][R8.64], R88 ;  /* 0x000000580800b985 */ /* 0x0011e8000c101938 */
[----:B-1----:R0:W-:Y:S01]  /*26520*/  @!P0 ST.E desc[UR56][R10.64], R89 ;  /* 0x000000590a008985 */ /* 0x0021e2000c101938 */
[----:B------:R-:W-:Y:S05]  /*26530*/  @P2 BRA `(.L_x_2437) ;  /* 0x0000000800d42947 */ /* 0x000fea0003800000 */
[----:B------:R-:W1:Y:S01]  /*26540*/  S2R R28, SR_TID.X ;  /* 0x00000000001c7919 */ /* 0x000e620000002100 */
[----:B0-----:R-:W0:Y:S01]  /*26550*/  @P1 LDC R11, c[0x0][0xbec] ;  /* 0x0002fb00ff0b1b82 */ /* 0x001e220000000800 */
[----:B------:R-:W-:-:S07]  /*26560*/  ULDC.64 UR4, c[0x0][0xaa0] ;  /* 0x0002a80000047ab9 */ /* 0x000fce0000000a00 */
[----:B------:R-:W2:Y:S01]  /*26570*/  @P1 LDC R13, c[0x0][0xbf0] ;  /* 0x0002fc00ff0d1b82 */ /* 0x000ea20000000800 */
[C---:B-1----:R-:W-:Y:S01]  /*26580*/  IADD3 R107, R28.reuse, -0x80, RZ ;  /* 0xffffff801c6b7810 */ /* 0x042fe20007ffe0ff */
[----:B------:R-:W-:-:S03]  /*26590*/  VIADD R108, R28, 0xffffff80 ;  /* 0xffffff801c6c7836 */ /* 0x000fc60000000000 */
[----:B------:R-:W-:-:S04]  /*265a0*/  SHF.R.S32.HI R107, RZ, 0x1f, R107 ;  /* 0x0000001fff6b7819 */ /* 0x000fc8000001146b */
[----:B------:R-:W-:-:S04]  /*265b0*/  LEA.HI R107, R107, R108, RZ, 0x3 ;  /* 0x0000006c6b6b7211 */ /* 0x000fc800078f18ff */
[----:B------:R-:W-:-:S05]  /*265c0*/  SHF.R.S32.HI R107, RZ, 0x3, R107 ;  /* 0x00000003ff6b7819 */ /* 0x000fca000001146b */
[----:B------:R-:W-:-:S04]  /*265d0*/  IMAD R3, R107, 0x40, R207 ;  /* 0x000000406b037824 */ /* 0x000fc800078e02cf */
[----:B------:R-:W-:-:S03]  /*265e0*/  IMAD.WIDE R60, R3, 0x2, R60 ;  /* 0x00000002033c7825 */ /* 0x000fc600078e023c */
[C---:B------:R-:W-:Y:S02]  /*265f0*/  IADD3 R33, P0, R60.reuse, 0x2000, RZ ;  /* 0x000020003c217810 */ /* 0x040fe40007f1e0ff */
[----:B------:R-:W-:Y:S02]  /*26600*/  IADD3 R29, P5, R60, 0x1000, RZ ;  /* 0x000010003c1d7810 */ /* 0x000fe40007fbe0ff */
[----:B------:R-:W-:Y:S02]  /*26610*/  LOP3.LUT R32, R33, 0x380, RZ, 0xc0, !PT ;  /* 0x0000038021207812 */ /* 0x000fe400078ec0ff */
[----:B------:R-:W-:Y:S02]  /*26620*/  LOP3.LUT R28, R29, 0x380, RZ, 0xc0, !PT ;  /* 0x000003801d1c7812 */ /* 0x000fe400078ec0ff */
[----:B------:R-:W-:Y:S02]  /*26630*/  SHF.R.U64 R32, R32, 0x3, RZ ;  /* 0x0000000320207819 */ /* 0x000fe400000012ff */
[----:B------:R-:W-:-:S02]  /*26640*/  SHF.R.U64 R28, R28, 0x3, RZ ;  /* 0x000000031c1c7819 */ /* 0x000fc400000012ff */
[----:B------:R-:W-:Y:S01]  /*26650*/  LOP3.LUT R32, R32, R33, RZ, 0x3c, !PT ;  /* 0x0000002120207212 */ /* 0x000fe200078e3cff */
[--C-:B------:R-:W-:Y:S01]  /*26660*/  IMAD.X R33, RZ, RZ, R61.reuse, P0 ;  /* 0x000000ffff217224 */ /* 0x100fe200000e063d */
[----:B------:R-:W-:Y:S01]  /*26670*/  LOP3.LUT R28, R28, R29, RZ, 0x3c, !PT ;  /* 0x0000001d1c1c7212 */ /* 0x000fe200078e3cff */
[--C-:B------:R-:W-:Y:S01]  /*26680*/  IMAD.X R29, RZ, RZ, R61.reuse, P5 ;  /* 0x000000ffff1d7224 */ /* 0x100fe200028e063d */
[C---:B------:R-:W-:Y:S02]  /*26690*/  IADD3 R3, P0, R60.reuse, 0x7000, RZ ;  /* 0x000070003c037810 */ /* 0x040fe40007f1e0ff */
[----:B------:R-:W-:Y:S01]  /*266a0*/  IADD3 R37, P2, R60, 0x3000, RZ ;  /* 0x000030003c257810 */ /* 0x000fe20007f5e0ff */
[----:B------:R-:W-:Y:S01]  /*266b0*/  IMAD R106, R106, UR4, RZ ;  /* 0x000000046a6a7c24 */ /* 0x000fe2000f8e02ff */
[C---:B------:R-:W-:Y:S01]  /*266c0*/  IADD3 R41, P3, R60.reuse, 0x4000, RZ ;  /* 0x000040003c297810 */ /* 0x040fe20007f7e0ff */
[----:B------:R-:W-:Y:S01]  /*266d0*/  IMAD.X R53, RZ, RZ, R61, P0 ;  /* 0x000000ffff357224 */ /* 0x000fe200000e063d */
[C---:B------:R-:W-:Y:S01]  /*266e0*/  IADD3 R45, P4, R60.reuse, 0x5000, RZ ;  /* 0x000050003c2d7810 */ /* 0x040fe20007f9e0ff */
[----:B------:R-:W5:Y:S01]  /*266f0*/  LD.E.128 R28, desc[UR56][R28.64] ;  /* 0x000000381c1c7980 */ /* 0x000f62000c101d00 */
[----:B------:R-:W-:-:S02]  /*26700*/  IADD3 R49, P5, R60, 0x6000, RZ ;  /* 0x000060003c317810 */ /* 0x000fc40007fbe0ff */
[----:B------:R-:W-:Y:S01]  /*26710*/  LOP3.LUT R9, R60, 0x380, RZ, 0xc0, !PT ;  /* 0x000003803c097812 */ /* 0x000fe200078ec0ff */
[----:B------:R-:W5:Y:S01]  /*26720*/  LD.E.128 R32, desc[UR56][R32.64] ;  /* 0x0000003820207980 */ /* 0x000f62000c101d00 */
[----:B------:R-:W-:Y:S02]  /*26730*/  LOP3.LUT R0, R3, 0x380, RZ, 0xc0, !PT ;  /* 0x0000038003007812 */ /* 0x000fe400078ec0ff */
[----:B------:R-:W-:Y:S02]  /*26740*/  LOP3.LUT R36, R37, 0x380, RZ, 0xc0, !PT ;  /* 0x0000038025247812 */ /* 0x000fe400078ec0ff */
[----:B------:R-:W-:Y:S02]  /*26750*/  LOP3.LUT R40, R41, 0x380, RZ, 0xc0, !PT ;  /* 0x0000038029287812 */ /* 0x000fe400078ec0ff */
[----:B------:R-:W-:Y:S02]  /*26760*/  LOP3.LUT R44, R45, 0x380, RZ, 0xc0, !PT ;  /* 0x000003802d2c7812 */ /* 0x000fe400078ec0ff */
[----:B------:R-:W-:-:S02]  /*26770*/  LOP3.LUT R48, R49, 0x380, RZ, 0xc0, !PT ;  /* 0x0000038031307812 */ /* 0x000fc400078ec0ff */
[----:B------:R-:W-:Y:S02]  /*26780*/  SHF.R.U64 R9, R9, 0x3, RZ ;  /* 0x0000000309097819 */ /* 0x000fe400000012ff */
[----:B------:R-:W-:Y:S02]  /*26790*/  SHF.R.U64 R0, R0, 0x3, RZ ;  /* 0x0000000300007819 */ /* 0x000fe400000012ff */
[----:B------:R-:W-:Y:S02]  /*267a0*/  SHF.R.U64 R36, R36, 0x3, RZ ;  /* 0x0000000324247819 */ /* 0x000fe400000012ff */
[----:B------:R-:W-:Y:S02]  /*267b0*/  SHF.R.U64 R40, R40, 0x3, RZ ;  /* 0x0000000328287819 */ /* 0x000fe400000012ff */
[----:B------:R-:W-:Y:S02]  /*267c0*/  SHF.R.U64 R44, R44, 0x3, RZ ;  /* 0x000000032c2c7819 */ /* 0x000fe400000012ff */
[----:B------:R-:W-:-:S02]  /*267d0*/  SHF.R.U64 R48, R48, 0x3, RZ ;  /* 0x0000000330307819 */ /* 0x000fc400000012ff */
[----:B------:R-:W-:Y:S01]  /*267e0*/  LOP3.LUT R60, R9, R60, RZ, 0x3c, !PT ;  /* 0x0000003c093c7212 */ /* 0x000fe200078e3cff */
[C---:B------:R-:W-:Y:S01]  /*267f0*/  IMAD R9, R101.reuse, UR5, R106 ;  /* 0x0000000565097c24 */ /* 0x040fe2000f8e026a */
[----:B------:R-:W-:Y:S01]  /*26800*/  LOP3.LUT R52, R0, R3, RZ, 0x3c, !PT ;  /* 0x0000000300347212 */ /* 0x000fe200078e3cff */
        /* <DEDUP_REMOVED lines=10> */
[----:B------:R-:W-:Y:S01]  /*268b0*/  IMAD.IADD R3, R3, 0x1, R9 ;  /* 0x0000000103037824 */ /* 0x000fe200078e0209 */
[----:B------:R-:W-:Y:S01]  /*268c0*/  LEA R9, R216, R107, 0x5 ;  /* 0x0000006bd8097211 */ /* 0x000fe200078e28ff */
[----:B------:R1:W5:Y:S01]  /*268d0*/  LD.E.128 R24, desc[UR56][R60.64] ;  /* 0x000000383c187980 */ /* 0x000362000c101d00 */
[----:B------:R-:W-:-:S03]  /*268e0*/  IMAD.WIDE.U32 R2, R209, UR4, R2 ;  /* 0x00000004d1027c25 */ /* 0x000fc6000f8e0002 */
[----:B------:R-:W5:Y:S01]  /*268f0*/  LD.E.128 R36, desc[UR56][R36.64] ;  /* 0x0000003824247980 */ /* 0x000f62000c101d00 */
[----:B------:R-:W-:-:S03]  /*26900*/  SHF.R.S32.HI R4, RZ, 0x1f, R105 ;  /* 0x0000001fff047819 */ /* 0x000fc60000011469 */
[----:B------:R-:W5:Y:S01]  /*26910*/  LD.E.128 R40, desc[UR56][R40.64] ;  /* 0x0000003828287980 */ /* 0x000f62000c101d00 */
[----:B------:R-:W-:-:S03]  /*26920*/  IMAD.IADD R8, R204, 0x1, R9 ;  /* 0x00000001cc087824 */ /* 0x000fc600078e0209 */
        /* <DEDUP_REMOVED lines=11> */
[----:B0-----:R-:W-:-:S04]  /*269e0*/  @P1 IMAD.HI.U32 R0, R8, R11, RZ ;  /* 0x0000000b08001227 */ /* 0x001fc800078e00ff */
        /* <DEDUP_REMOVED lines=17> */
[----:B0-----:R-:W-:-:S02]  /*26b00*/  SHF.R.S32.HI R0, RZ, 0x1f, R11 ;  /* 0x0000001fff007819 */ /* 0x001fc4000001140b */
        /* <DEDUP_REMOVED lines=9> */
[----:B-1----:R-:W-:Y:S06]  /*26ba0*/  BRA.DIV UR4, `(.L_x_2438) ;  /* 0x000000c204f87947 */ /* 0x002fec000b800000 */
[----:B------:R0:W1:Y:S04]  /*26bb0*/  SHFL.IDX PT, R0, R3, RZ, 0x181f ;  /* 0x00181fff03007589 */ /* 0x00006800000e0000 */
[----:B------:R0:W2:Y:S02]  /*26bc0*/  SHFL.IDX PT, R14, R2, RZ, 0x181f ;  /* 0x00181fff020e7589 */ /* 0x0000a400000e0000 */
.L_x_2693:
        /* <DEDUP_REMOVED lines=15> */
.L_x_2440:
[----:B------:R-:W-:Y:S05]  /*26cc0*/  BSYNC B1 ;  /* 0x0000000000017941 */ /* 0x000fea0003800000 */
.L_x_2439:
[----:B------:R-:W-:-:S03]  /*26cd0*/  UMOV UR4, 0xffffffff ;  /* 0xffffffff00047882 */ /* 0x000fc60000000000 */
[----:B------:R-:W-:Y:S05]  /*26ce0*/  BRA.DIV UR4, `(.L_x_2441) ;  /* 0x000000c204dc7947 */ /* 0x000fea000b800000 */
[----:B-1----:R1:W4:Y:S04]  /*26cf0*/  SHFL.IDX PT, R0, R3, 0x1, 0x181f ;  /* 0x00381f0003007f89 */ /* 0x00232800000e0000 */
[----:B--23--:R1:W2:Y:S02]  /*26d00*/  SHFL.IDX PT, R14, R2, 0x1, 0x181f ;  /* 0x00381f00020e7f89 */ /* 0x00c2a400000e0000 */
.L_x_2697:
        /* <DEDUP_REMOVED lines=13> */
[----:B-----5:R3:W-:Y:S04]  /*26de0*/  @!P2 ST.E.128 desc[UR56][R8.64], R28 ;  /* 0x0000001c0800a985 */ /* 0x0207e8000c101d38 */
[----:B------:R3:W-:Y:S02]  /*26df0*/  @!P3 ST.E.128 desc[UR56][R14.64], R44 ;  /* 0x0000002c0e00b985 */ /* 0x0007e4000c101d38 */
.L_x_2443:
[----:B------:R-:W-:Y:S05]  /*26e00*/  BSYNC B1 ;  /* 0x0000000000017941 */ /* 0x000fea0003800000 */
.L_x_2442:
[----:B------:R-:W-:-:S03]  /*26e10*/  UMOV UR4, 0xffffffff ;  /* 0xffffffff00047882 */ /* 0x000fc60000000000 */
[----:B------:R-:W-:Y:S05]  /*26e20*/  BRA.DIV UR4, `(.L_x_2444) ;  /* 0x000000c204d47947 */ /* 0x000fea000b800000 */
[----:B----4-:R4:W0:Y:S04]  /*26e30*/  SHFL.IDX PT, R0, R3, 0x2, 0x181f ;  /* 0x00581f0003007f89 */ /* 0x01082800000e0000 */
[----:B--23--:R4:W2:Y:S02]  /*26e40*/  SHFL.IDX PT, R14, R2, 0x2, 0x181f ;  /* 0x00581f00020e7f89 */ /* 0x00c8a400000e0000 */
.L_x_2701:
[----:B------:R-:W-:Y:S01]  /*26e50*/  IADD3 R4, R204, 0x40, RZ ;  /* 0x00000040cc047810 */ /* 0x000fe20007ffe0ff */
        /* <DEDUP_REMOVED lines=12> */
[----:B-----5:R3:W-:Y:S04]  /*26f20*/  @!P2 ST.E.128 desc[UR56][R8.64], R32 ;  /* 0x000000200800a985 */ /* 0x0207e8000c101d38 */
[----:B------:R3:W-:Y:S02]  /*26f30*/  @!P3 ST.E.128 desc[UR56][R14.64], R48 ;  /* 0x000000300e00b985 */ /* 0x0007e4000c101d38 */
.L_x_2446:
[----:B------:R-:W-:Y:S05]  /*26f40*/  BSYNC B1 ;  /* 0x0000000000017941 */ /* 0x000fea0003800000 */
.L_x_2445:
[----:B------:R-:W-:-:S03]  /*26f50*/  UMOV UR4, 0xffffffff ;  /* 0xffffffff00047882 */ /* 0x000fc60000000000 */
[----:B------:R-:W-:Y:S05]  /*26f60*/  BRA.DIV UR4, `(.L_x_2447) ;  /* 0x000000c204cc7947 */ /* 0x000fea000b800000 */
[----:B0-----:R0:W0:Y:S04]  /*26f70*/  SHFL.IDX PT, R0, R3, 0x3, 0x181f ;  /* 0x00781f0003007f89 */ /* 0x00102800000e0000 */
[----:B--23--:R2:W3:Y:S02]  /*26f80*/  SHFL.IDX PT, R14, R2, 0x3, 0x181f ;  /* 0x00781f00020e7f89 */ /* 0x00c4e400000e0000 */
.L_x_2705:
[----:B-12-4-:R-:W-:-:S05]  /*26f90*/  VIADD R2, R204, 0x60 ;  /* 0x00000060cc027836 */ /* 0x016fca0000000000 */
[----:B------:R-:W-:-:S13]  /*26fa0*/  ISETP.GE.AND P0, PT, R2, R103, PT ;  /* 0x000000670200720c */ /* 0x000fda0003f06270 */
[----:B------:R-:W-:Y:S05]  /*26fb0*/  @P0 BRA `(.L_x_2448) ;  /* 0x0000001c00940947 */ /* 0x000fea0003800000 */
[----:B------:R-:W-:Y:S01]  /*26fc0*/  ULDC UR4, c[0x0][0xac8] ;  /* 0x0002b20000047ab9 */ /* 0x000fe20000000800 */
[----:B------:R-:W-:Y:S02]  /*26fd0*/  SHF.R.S32.HI R4, RZ, 0x1f, R207 ;  /* 0x0000001fff047819 */ /* 0x000fe400000114cf */
[----:B------:R-:W-:-:S13]  /*26fe0*/  ISETP.GE.AND P1, PT, R207, UR4, PT ;  /* 0x00000004cf007c0c */ /* 0x000fda000bf26270 */
[----:B---3--:R-:W-:-:S04]  /*26ff0*/  @!P1 LEA R2, P0, R207, R14, 0x1 ;  /* 0x0000000ecf029211 */ /* 0x008fc800078008ff */
[----:B0-----:R-:W-:Y:S02]  /*27000*/  @!P1 LEA.HI.X R3, R207, R0, R4, 0x1, P0 ;  /* 0x00000000cf039211 */ /* 0x001fe400000f0c04 */
[----:B------:R-:W-:-:S03]  /*27010*/  ISETP.GE.AND P0, PT, R215, UR4, PT ;  /* 0x00000004d7007c0c */ /* 0x000fc6000bf06270 */
[----:B-----5:R0:W-:Y:S10]  /*27020*/  @!P1 ST.E.128 desc[UR56][R2.64], R36 ;  /* 0x0000002402009985 */ /* 0x0201f4000c101d38 */
[----:B------:R-:W-:Y:S05]  /*27030*/  @P0 BRA `(.L_x_2448) ;  /* 0x0000001c00740947 */ /* 0x000fea0003800000 */
[----:B------:R-:W-:Y:S02]  /*27040*/  SHF.R.S32.HI R4, RZ, 0x1f, R215 ;  /* 0x0000001fff047819 */ /* 0x000fe400000114d7 */
[----:B------:R-:W-:-:S04]  /*27050*/  LEA R14, P0, R215, R14, 0x1 ;  /* 0x0000000ed70e7211 */ /* 0x000fc800078008ff */
[----:B------:R-:W-:-:S05]  /*27060*/  LEA.HI.X R15, R215, R0, R4, 0x1, P0 ;  /* 0x00000000d70f7211 */ /* 0x000fca00000f0c04 */
[----:B------:R1:W-:Y:S01]  /*27070*/  ST.E.128 desc[UR56][R14.64], R52 ;  /* 0x000000340e007985 */ /* 0x0003e2000c101d38 */
[----:B------:R-:W-:Y:S05]  /*27080*/  BRA `(.L_x_2448) ;  /* 0x0000001c00607947 */ /* 0x000fea0003800000 */
.L_x_2437:
[----:B------:R-:W-:Y:S01]  /*27090*/  ULDC.64 UR4, c[0x0][0xb08] ;  /* 0x0002c20000047ab9 */ /* 0x000fe20000000a00 */
[----:B------:R-:W1:Y:S01]  /*270a0*/  @P1 LDC R12, c[0x0][0xbec] ;  /* 0x0002fb00ff0c1b82 */ /* 0x000e620000000800 */
[----:B------:R-:W-:Y:S01]  /*270b0*/  IMAD R106, R106, UR4, RZ ;  /* 0x000000046a6a7c24 */ /* 0x000fe2000f8e02ff */
[----:B0-----:R-:W-:Y:S01]  /*270c0*/  SHF.R.S32.HI R10, RZ, 0x1f, R105 ;  /* 0x0000001fff0a7819 */ /* 0x001fe20000011469 */
[----:B------:R-:W-:Y:S01]  /*270d0*/  IMAD.WIDE.U32 R8, R101, UR4, RZ ;  /* 0x0000000465087c25 */ /* 0x000fe2000f8e00ff */
[----:B------:R-:W-:-:S03]  /*270e0*/  SHF.R.S32.HI R28, RZ, 0x1f, R223 ;  /* 0x0000001fff1c7819 */ /* 0x000fc600000114df */
[----:B------:R-:W-:Y:S01]  /*270f0*/  IMAD R101, R101, UR5, R106 ;  /* 0x0000000565657c24 */ /* 0x000fe2000f8e026a */
[----:B------:R-:W0:Y:S01]  /*27100*/  @P1 LDC R15, c[0x0][0xbf0] ;  /* 0x0002fc00ff0f1b82 */ /* 0x000e220000000800 */
[----:B------:R-:W-:Y:S01]  /*27110*/  ULDC.64 UR4, c[0x0][0xb38] ;  /* 0x0002ce0000047ab9 */ /* 0x000fe20000000a00 */
[----:B------:R-:W-:Y:S02]  /*27120*/  IMAD.MOV.U32 R11, RZ, RZ, R35 ;  /* 0x000000ffff0b7224 */ /* 0x000fe400078e0023 */
[----:B------:R-:W-:Y:S02]  /*27130*/  IMAD.IADD R9, R9, 0x1, R101 ;  /* 0x0000000109097824 */ /* 0x000fe400078e0265 */
[----:B------:R-:W-:Y:S02]  /*27140*/  VIADD R29, R208, 0x8 ;  /* 0x00000008d01d7836 */ /* 0x000fe40000000000 */
[----:B------:R-:W-:-:S03]  /*27150*/  IMAD.WIDE.U32 R8, R209, UR4, R8 ;  /* 0x00000004d1087c25 */ /* 0x000fc6000f8e0008 */
[----:B------:R-:W-:Y:S01]  /*27160*/  SHF.R.S32.HI R31, RZ, 0x1f, R29 ;  /* 0x0000001fff1f7819 */ /* 0x000fe2000001141d */
        /* <DEDUP_REMOVED lines=11> */
[----:B------:R-:W-:Y:S02]  /*27220*/  IADD3 R13, -R11, RZ, RZ ;  /* 0x000000ff0b0d7210 */ /* 0x000fe40007ffe1ff */
[----:B------:R-:W-:Y:S01]  /*27230*/  SHF.R.S32.HI R10, RZ, 0x1f, R11 ;  /* 0x0000001fff0a7819 */ /* 0x000fe2000001140b */
[----:B------:R-:W-:Y:S01]  /*27240*/  IMAD R9, R222, UR5, R9 ;  /* 0x00000005de097c24 */ /* 0x000fe2000f8e0209 */
[----:B------:R-:W-:Y:S01]  /*27250*/  ULDC.64 UR4, c[0x0][0xb30] ;  /* 0x0002cc0000047ab9 */ /* 0x000fe20000000a00 */
[----:B------:R-:W-:Y:S01]  /*27260*/  IMAD R13, R104, R13, R35 ;  /* 0x0000000d680d7224 */ /* 0x000fe200078e0223 */
[----:B------:R-:W-:Y:S01]  /*27270*/  PRMT R12, RZ, 0x654, R12 ;  /* 0x00000654ff0c7816 */ /* 0x000fe2000000000c */
[----:B------:R-:W-:-:S02]  /*27280*/  IMAD R10, R10, UR4, RZ ;  /* 0x000000040a0a7c24 */ /* 0x000fc4000f8e02ff */
[C---:B------:R-:W-:Y:S01]  /*27290*/  IMAD.WIDE.U32 R8, R11.reuse, UR4, R8 ;  /* 0x000000040b087c25 */ /* 0x040fe2000f8e0008 */
[----:B------:R0:W-:Y:S03]  /*272a0*/  SYNCS.ARRIVE.TRANS64.RED.A1T0 RZ, [R12+URZ], RZ ;  /* 0x000000ff0cff79a7 */ /* 0x0001e6000810043f */
[----:B------:R-:W-:Y:S01]  /*272b0*/  IMAD R15, R11, UR5, R10 ;  /* 0x000000050b0f7c24 */ /* 0x000fe2000f8e020a */
[----:B------:R-:W-:Y:S01]  /*272c0*/  SHF.R.S32.HI R10, RZ, 0x1f, R13 ;  /* 0x0000001fff0a7819 */ /* 0x000fe2000001140d */
[----:B------:R-:W-:Y:S02]  /*272d0*/  ULDC.64 UR4, c[0x0][0xb28] ;  /* 0x0002ca0000047ab9 */ /* 0x000fe40000000a00 */
[----:B------:R-:W-:Y:S02]  /*272e0*/  IMAD.IADD R9, R9, 0x1, R15 ;  /* 0x0000000109097824 */ /* 0x000fe400078e020f */
[----:B------:R-:W-:-:S02]  /*272f0*/  IMAD R10, R10, UR4, RZ ;  /* 0x000000040a0a7c24 */ /* 0x000fc4000f8e02ff */
        /* <DEDUP_REMOVED lines=10> */
.L_x_2708:
        /* <DEDUP_REMOVED lines=9> */
[----:B------:R-:W-:-:S02]  /*27430*/  SHF.R.S32.HI R32, RZ, 0x1f, R236 ;  /* 0x0000001fff207819 */ /* 0x000fc400000114ec */
[----:B------:R-:W-:-:S03]  /*27440*/  SHF.R.S32.HI R30, RZ, 0x1f, R229 ;  /* 0x0000001fff1e7819 */ /* 0x000fc600000114e5 */
[-C--:B--2---:R-:W-:Y:S01]  /*27450*/  @!P0 MOV R10, R14.reuse ;  /* 0x0000000e000a8202 */ /* 0x084fe20000000f00 */
[----:B-1----:R-:W-:Y:S01]  /*27460*/  @!P0 IMAD.MOV.U32 R11, RZ, RZ, R26 ;  /* 0x000000ffff0b8224 */ /* 0x002fe200078e001a */
[C---:B------:R-:W-:Y:S01]  /*27470*/  @!P3 LEA R8, P4, R29.reuse, R14, 0x2 ;  /* 0x0000000e1d08b211 */ /* 0x040fe200078810ff */
[----:B------:R-:W-:Y:S02]  /*27480*/  @!P0 IMAD.MOV.U32 R12, RZ, RZ, R102 ;  /* 0x000000ffff0c8224 */ /* 0x000fe400078e0066 */
[----:B------:R-:W-:Y:S01]  /*27490*/  @!P0 IMAD.WIDE R10, R208, 0x4, R10 ;  /* 0x00000004d00a8825 */ /* 0x000fe200078e020a */
[----:B------:R-:W-:-:S03]  /*274a0*/  @!P3 LEA.HI.X R9, R29, R26, R31, 0x2, P4 ;  /* 0x0000001a1d09b211 */ /* 0x000fc600020f141f */
[----:B------:R-:W-:-:S05]  /*274b0*/  @!P0 IMAD.MOV.U32 R13, RZ, RZ, R99 ;  /* 0x000000ffff0d8224 */ /* 0x000fca00078e0063 */
[----:B------:R1:W-:Y:S01]  /*274c0*/  @!P0 ST.E.64 desc[UR56][R10.64], R12 ;  /* 0x0000000c0a008985 */ /* 0x0003e2000c101b38 */
[----:B------:R-:W-:Y:S01]  /*274d0*/  ISETP.GE.AND P0, PT, R236, UR4, PT ;  /* 0x00000004ec007c0c */ /* 0x000fe2000bf06270 */
[----:B-1----:R-:W-:Y:S01]  /*274e0*/  @!P3 IMAD.MOV.U32 R12, RZ, RZ, R100 ;  /* 0x000000ffff0cb224 */ /* 0x002fe200078e0064 */
[----:B------:R-:W-:Y:S02]  /*274f0*/  @!P3 MOV R13, R98 ;  /* 0x00000062000db202 */ /* 0x000fe40000000f00 */
[----:B------:R-:W-:-:S03]  /*27500*/  @!P2 LEA R10, P4, R223, R14, 0x2 ;  /* 0x0000000edf0aa211 */ /* 0x000fc600078810ff */
[----:B------:R1:W-:Y:S01]  /*27510*/  @!P3 ST.E.64 desc[UR56][R8.64], R12 ;  /* 0x0000000c0800b985 */ /* 0x0003e2000c101b38 */
[----:B------:R-:W-:Y:S02]  /*27520*/  ISETP.GE.AND P3, PT, R235, UR4, PT ;  /* 0x00000004eb007c0c */ /* 0x000fe4000bf66270 */
[----:B------:R-:W-:Y:S01]  /*27530*/  @!P2 LEA.HI.X R11, R223, R26, R28, 0x2, P4 ;  /* 0x0000001adf0ba211 */ /* 0x000fe200020f141c */
[----:B-1----:R-:W-:Y:S01]  /*27540*/  @!P2 IMAD.MOV.U32 R12, RZ, RZ, R97 ;  /* 0x000000ffff0ca224 */ /* 0x002fe200078e0061 */
[----:B------:R-:W-:Y:S01]  /*27550*/  @!P1 LEA R8, P5, R237, R14, 0x2 ;  /* 0x0000000eed089211 */ /* 0x000fe200078a10ff */
[----:B------:R-:W-:-:S03]  /*27560*/  @!P2 IMAD.MOV.U32 R13, RZ, RZ, R96 ;  /* 0x000000ffff0da224 */ /* 0x000fc600078e0060 */
[----:B------:R-:W-:Y:S02]  /*27570*/  @!P1 LEA.HI.X R9, R237, R26, R15, 0x2, P5 ;  /* 0x0000001aed099211 */ /* 0x000fe400028f140f */
[----:B------:R1:W-:Y:S01]  /*27580*/  @!P2 ST.E.64 desc[UR56][R10.64], R12 ;  /* 0x0000000c0a00a985 */ /* 0x0003e2000c101b38 */
[----:B------:R-:W-:Y:S02]  /*27590*/  ISETP.GE.AND P2, PT, R234, UR4, PT ;  /* 0x00000004ea007c0c */ /* 0x000fe4000bf46270 */
[----:B------:R-:W-:Y:S01]  /*275a0*/  SHF.R.S32.HI R15, RZ, 0x1f, R235 ;  /* 0x0000001fff0f7819 */ /* 0x000fe200000114eb */
[----:B-1----:R-:W-:Y:S01]  /*275b0*/  @!P1 IMAD.MOV.U32 R10, RZ, RZ, R78 ;  /* 0x000000ffff0a9224 */ /* 0x002fe200078e004e */
[----:B------:R-:W-:Y:S01]  /*275c0*/  @!P0 LEA R12, P4, R236, R14, 0x2 ;  /* 0x0000000eec0c8211 */ /* 0x000fe200078810ff */
[----:B------:R-:W-:-:S03]  /*275d0*/  @!P1 IMAD.MOV.U32 R11, RZ, RZ, R77 ;  /* 0x000000ffff0b9224 */ /* 0x000fc600078e004d */
[----:B------:R-:W-:Y:S02]  /*275e0*/  @!P0 LEA.HI.X R13, R236, R26, R32, 0x2, P4 ;  /* 0x0000001aec0d8211 */ /* 0x000fe400020f1420 */
[----:B------:R1:W-:Y:S01]  /*275f0*/  @!P1 ST.E.64 desc[UR56][R8.64], R10 ;  /* 0x0000000a08009985 */ /* 0x0003e2000c101b38 */
[----:B------:R-:W-:Y:S02]  /*27600*/  ISETP.GE.AND P1, PT, R233, UR4, PT ;  /* 0x00000004e9007c0c */ /* 0x000fe4000bf26270 */
[----:B------:R-:W-:Y:S02]  /*27610*/  SHF.R.S32.HI R32, RZ, 0x1f, R234 ;  /* 0x0000001fff207819 */ /* 0x000fe400000114ea */
[----:B-1----:R-:W-:Y:S01]  /*27620*/  @!P0 MOV R10, R2 ;  /* 0x00000002000a8202 */ /* 0x002fe20000000f00 */
[----:B------:R-:W-:Y:S01]  /*27630*/  @!P0 IMAD.MOV.U32 R11, RZ, RZ, R79 ;  /* 0x000000ffff0b8224 */ /* 0x000fe200078e004f */
[----:B------:R-:W-:Y:S01]  /*27640*/  @!P3 LEA R8, P5, R235, R14, 0x2 ;  /* 0x0000000eeb08b211 */ /* 0x000fe200078a10ff */
[----:B------:R-:W-:-:S02]  /*27650*/  @!P3 IMAD.MOV.U32 R2, RZ, RZ, R3 ;  /* 0x000000ffff02b224 */ /* 0x000fc400078e0003 */
[----:B------:R-:W-:Y:S01]  /*27660*/  @!P3 IMAD.MOV.U32 R3, RZ, RZ, R0 ;  /* 0x000000ffff03b224 */ /* 0x000fe200078e0000 */
[----:B------:R-:W-:Y:S01]  /*27670*/  @!P3 LEA.HI.X R9, R235, R26, R15, 0x2, P5 ;  /* 0x0000001aeb09b211 */ /* 0x000fe200028f140f */
[----:B------:R1:W-:Y:S01]  /*27680*/  @!P0 ST.E.64 desc[UR56][R12.64], R10 ;  /* 0x0000000a0c008985 */ /* 0x0003e2000c101b38 */
[----:B------:R-:W-:Y:S02]  /*27690*/  ISETP.GE.AND P0, PT, R232, UR4, PT ;  /* 0x00000004e8007c0c */ /* 0x000fe4000bf06270 */
[----:B------:R-:W-:Y:S01]  /*276a0*/  SHF.R.S32.HI R15, RZ, 0x1f, R233 ;  /* 0x0000001fff0f7819 */ /* 0x000fe200000114e9 */
[----:B------:R2:W-:Y:S01]  /*276b0*/  @!P3 ST.E.64 desc[UR56][R8.64], R2 ;  /* 0x000000020800b985 */ /* 0x0005e2000c101b38 */
[----:B------:R-:W-:Y:S02]  /*276c0*/  ISETP.GE.AND P3, PT, R231, UR4, PT ;  /* 0x00000004e7007c0c */ /* 0x000fe4000bf66270 */
[----:B------:R-:W-:Y:S02]  /*276d0*/  SHF.R.S32.HI R0, RZ, 0x1f, R225 ;  /* 0x0000001fff007819 */ /* 0x000fe400000114e1 */
[----:B-1----:R-:W-:-:S04]  /*276e0*/  @!P2 LEA R10, P5, R234, R14, 0x2 ;  /* 0x0000000eea0aa211 */ /* 0x002fc800078a10ff */
[----:B------:R-:W-:Y:S01]  /*276f0*/  @!P2 LEA.HI.X R11, R234, R26, R32, 0x2, P5 ;  /* 0x0000001aea0ba211 */ /* 0x000fe200028f1420 */
[----:B--2---:R-:W-:Y:S01]  /*27700*/  @!P2 IMAD.MOV.U32 R8, RZ, RZ, R21 ;  /* 0x000000ffff08a224 */ /* 0x004fe200078e0015 */
[----:B------:R-:W-:Y:S01]  /*27710*/  @!P2 MOV R9, R4 ;  /* 0x000000040009a202 */ /* 0x000fe20000000f00 */
[----:B------:R-:W-:Y:S01]  /*27720*/  @!P1 IMAD.MOV.U32 R21, RZ, RZ, R20 ;  /* 0x000000ffff159224 */ /* 0x000fe200078e0014 */
[C---:B------:R-:W-:Y:S01]  /*27730*/  @!P1 LEA R2, P4, R233.reuse, R14, 0x2 ;  /* 0x0000000ee9029211 */ /* 0x040fe200078810ff */
[----:B------:R-:W-:Y:S01]  /*27740*/  @!P1 IMAD.MOV.U32 R20, RZ, RZ, R40 ;  /* 0x000000ffff149224 */ /* 0x000fe200078e0028 */
[----:B------:R-:W-:Y:S01]  /*27750*/  ISETP.GE.AND P5, PT, R230, UR4, PT ;  /* 0x00000004e6007c0c */ /* 0x000fe2000bfa6270 */
[----:B------:R1:W-:Y:S01]  /*27760*/  @!P2 ST.E.64 desc[UR56][R10.64], R8 ;  /* 0x000000080a00a985 */ /* 0x0003e2000c101b38 */
[----:B------:R-:W-:Y:S02]  /*27770*/  @!P1 LEA.HI.X R3, R233, R26, R15, 0x2, P4 ;  /* 0x0000001ae9039211 */ /* 0x000fe400020f140f */
[----:B------:R-:W-:-:S02]  /*27780*/  SHF.R.S32.HI R15, RZ, 0x1f, R232 ;  /* 0x0000001fff0f7819 */ /* 0x000fc400000114e8 */
        /* <DEDUP_REMOVED lines=12> */
[----:B------:R-:W-:Y:S02]  /*27850*/  @!P5 LEA R12, P2, R230, R14, 0x2 ;  /* 0x0000000ee60cd211 */ /* 0x000fe400078410ff */
[-C--:B------:R-:W-:Y:S02]  /*27860*/  @!P3 LEA.HI.X R3, R231, R26.reuse, R15, 0x2, P4 ;  /* 0x0000001ae703b211 */ /* 0x080fe400020f140f */
[----:B------:R-:W-:Y:S02]  /*27870*/  SHF.R.S32.HI R15, RZ, 0x1f, R230 ;  /* 0x0000001fff0f7819 */ /* 0x000fe400000114e6 */
[----:B------:R-:W-:Y:S01]  /*27880*/  ISETP.GE.AND P0, PT, R228, UR4, PT ;  /* 0x00000004e4007c0c */ /* 0x000fe2000bf06270 */
[----:B------:R2:W-:Y:S01]  /*27890*/  @!P3 ST.E.64 desc[UR56][R2.64], R42 ;  /* 0x0000002a0200b985 */ /* 0x0005e2000c101b38 */
[----:B------:R-:W-:-:S02]  /*278a0*/  @!P5 LEA.HI.X R13, R230, R26, R15, 0x2, P2 ;  /* 0x0000001ae60dd211 */ /* 0x000fc400010f140f */
[----:B------:R-:W-:Y:S02]  /*278b0*/  ISETP.GE.AND P3, PT, R227, UR4, PT ;  /* 0x00000004e3007c0c */ /* 0x000fe4000bf66270 */
[----:B------:R-:W-:Y:S02]  /*278c0*/  ISETP.GE.AND P4, PT, R225, UR4, PT ;  /* 0x00000004e1007c0c */ /* 0x000fe4000bf86270 */
[C---:B-1----:R-:W-:Y:S02]  /*278d0*/  @!P1 LEA R8, P2, R229.reuse, R14, 0x2 ;  /* 0x0000000ee5089211 */ /* 0x042fe400078410ff */
[----:B------:R-:W-:Y:S02]  /*278e0*/  SHF.R.S32.HI R15, RZ, 0x1f, R228 ;  /* 0x0000001fff0f7819 */ /* 0x000fe400000114e4 */
[----:B------:R-:W-:Y:S01]  /*278f0*/  @!P1 LEA.HI.X R9, R229, R26, R30, 0x2, P2 ;  /* 0x0000001ae5099211 */ /* 0x000fe200010f141e */
[----:B------:R-:W-:Y:S02]  /*27900*/  @!P0 IMAD.MOV.U32 R10, RZ, RZ, R51 ;  /* 0x000000ffff0a8224 */ /* 0x000fe400078e0033 */
[----:B--2---:R-:W-:-:S02]  /*27910*/  @!P5 IMAD.MOV.U32 R2, RZ, RZ, R47 ;  /* 0x000000ffff02d224 */ /* 0x004fc400078e002f */
[----:B------:R-:W-:Y:S02]  /*27920*/  @!P5 IMAD.MOV.U32 R3, RZ, RZ, R45 ;  /* 0x000000ffff03d224 */ /* 0x000fe400078e002d */
[----:B------:R-:W-:Y:S01]  /*27930*/  @!P1 IMAD.MOV.U32 R47, RZ, RZ, R46 ;  /* 0x000000ffff2f9224 */ /* 0x000fe200078e002e */
[----:B------:R-:W-:Y:S01]  /*27940*/  @!P1 MOV R46, R48 ;  /* 0x00000030002e9202 */ /* 0x000fe20000000f00 */
[----:B------:R-:W-:Y:S01]  /*27950*/  @!P0 IMAD.MOV.U32 R11, RZ, RZ, R49 ;  /* 0x000000ffff0b8224 */ /* 0x000fe200078e0031 */
[----:B------:R1:W-:Y:S01]  /*27960*/  @!P5 ST.E.64 desc[UR56][R12.64], R2 ;  /* 0x000000020c00d985 */ /* 0x0003e2000c101b38 */
[----:B------:R-:W-:Y:S01]  /*27970*/  ISETP.GE.AND P5, PT, R226, UR4, PT ;  /* 0x00000004e2007c0c */ /* 0x000fe2000bfa6270 */
[----:B------:R-:W-:Y:S02]  /*27980*/  @!P3 IMAD.MOV.U32 R51, RZ, RZ, R50 ;  /* 0x000000ffff33b224 */ /* 0x000fe400078e0032 */
[----:B------:R2:W-:Y:S01]  /*27990*/  @!P1 ST.E.64 desc[UR56][R8.64], R46 ;  /* 0x0000002e08009985 */ /* 0x0005e2000c101b38 */
[----:B------:R-:W-:Y:S01]  /*279a0*/  @!P3 IMAD.MOV.U32 R50, RZ, RZ, R80 ;  /* 0x000000ffff32b224 */ /* 0x000fe200078e0050 */
[----:B-1----:R-:W-:-:S08]  /*279b0*/  @!P0 LEA R2, P2, R228, R14, 0x2 ;  /* 0x0000000ee4028211 */ /* 0x002fd000078410ff */
[----:B------:R-:W-:Y:S01]  /*279c0*/  @!P5 MOV R80, R83 ;  /* 0x000000530050d202 */ /* 0x000fe20000000f00 */
[----:B------:R-:W-:Y:S01]  /*279d0*/  @!P4 IMAD.MOV.U32 R83, RZ, RZ, R82 ;  /* 0x000000ffff53c224 */ /* 0x000fe200078e0052 */
[----:B------:R-:W-:Y:S01]  /*279e0*/  @!P0 LEA.HI.X R3, R228, R26, R15, 0x2, P2 ;  /* 0x0000001ae4038211 */ /* 0x000fe200010f140f */
[----:B------:R-:W-:Y:S01]  /*279f0*/  @!P4 IMAD.MOV.U32 R82, RZ, RZ, R84 ;  /* 0x000000ffff52c224 */ /* 0x000fe200078e0054 */
[C---:B--2---:R-:W-:Y:S02]  /*27a00*/  @!P3 LEA R8, P1, R227.reuse, R14, 0x2 ;  /* 0x0000000ee308b211 */ /* 0x044fe400078210ff */
[----:B------:R-:W-:Y:S01]  /*27a10*/  SHF.R.S32.HI R15, RZ, 0x1f, R227 ;  /* 0x0000001fff0f7819 */ /* 0x000fe200000114e3 */
[----:B------:R1:W-:Y:S03]  /*27a20*/  @!P0 ST.E.64 desc[UR56][R2.64], R10 ;  /* 0x0000000a02008985 */ /* 0x0003e6000c101b38 */
[----:B------:R-:W-:-:S05]  /*27a30*/  @!P3 LEA.HI.X R9, R227, R26, R15, 0x2, P1 ;  /* 0x0000001ae309b211 */ /* 0x000fca00008f140f */
[----:B------:R3:W-:Y:S01]  /*27a40*/  @!P3 ST.E.64 desc[UR56][R8.64], R50 ;  /* 0x000000320800b985 */ /* 0x0007e2000c101b38 */
[CC--:B-1----:R-:W-:Y:S02]  /*27a50*/  @!P5 LEA R2, P0, R226.reuse, R14.reuse, 0x2 ;  /* 0x0000000ee202d211 */ /* 0x0c2fe400078010ff */
[C---:B------:R-:W-:Y:S02]  /*27a60*/  @!P4 LEA R10, P2, R225.reuse, R14, 0x2 ;  /* 0x0000000ee10ac211 */ /* 0x040fe400078410ff */
[-C--:B------:R-:W-:Y:S02]  /*27a70*/  @!P5 LEA.HI.X R3, R226, R26.reuse, R4, 0x2, P0 ;  /* 0x0000001ae203d211 */ /* 0x080fe400000f1404 */
[----:B------:R-:W-:-:S03]  /*27a80*/  @!P4 LEA.HI.X R11, R225, R26, R0, 0x2, P2 ;  /* 0x0000001ae10bc211 */ /* 0x000fc600010f1400 */
[----:B------:R3:W-:Y:S04]  /*27a90*/  @!P5 ST.E.64 desc[UR56][R2.64], R80 ;  /* 0x000000500200d985 */ /* 0x0007e8000c101b38 */
[----:B------:R3:W-:Y:S02]  /*27aa0*/  @!P4 ST.E.64 desc[UR56][R10.64], R82 ;  /* 0x000000520a00c985 */ /* 0x0007e4000c101b38 */
.L_x_2451:
[----:B------:R-:W-:Y:S05]  /*27ab0*/  BSYNC B1 ;  /* 0x0000000000017941 */ /* 0x000fea0003800000 */
.L_x_2450:
[----:B------:R-:W-:-:S03]  /*27ac0*/  UMOV UR4, 0xffffffff ;  /* 0xffffffff00047882 */ /* 0x000fc60000000000 */
[----:B------:R-:W-:Y:S05]  /*27ad0*/  BRA.DIV UR4, `(.L_x_2452) ;  /* 0x000000ba046c7947 */ /* 0x000fea000b800000 */
[----:B------:R4:W0:Y:S04]  /*27ae0*/  SHFL.IDX PT, R0, R27, 0x1, 0x1c1f ;  /* 0x003c1f001b007f89 */ /* 0x00082800000e0000 */
[----:B--2---:R4:W2:Y:S02]  /*27af0*/  SHFL.IDX PT, R14, R25, 0x1, 0x1c1f ;  /* 0x003c1f00190e7f89 */ /* 0x0048a400000e0000 */
.L_x_2712:
[----:B------:R-:W-:-:S13]  /*27b00*/  ISETP.GE.AND P0, PT, R24, R103, PT ;  /* 0x000000671800720c */ /* 0x000fda0003f06270 */
[----:B------:R-:W-:Y:S05]  /*27b10*/  @P0 BRA `(.L_x_2448) ;  /* 0x0000001000bc0947 */ /* 0x000fea0003800000 */
[----:B------:R-:W-:Y:S01]  /*27b20*/  ULDC UR4, c[0x0][0xac8] ;  /* 0x0002b20000047ab9 */ /* 0x000fe20000000800 */
[----:B0---4-:R-:W-:Y:S02]  /*27b30*/  SHF.R.S32.HI R25, RZ, 0x1f, R237 ;  /* 0x0000001fff197819 */ /* 0x011fe400000114ed */
[----:B------:R-:W-:Y:S02]  /*27b40*/  ISETP.GE.AND P1, PT, R208, UR4, PT ;  /* 0x00000004d0007c0c */ /* 0x000fe4000bf26270 */
[----:B------:R-:W-:Y:S02]  /*27b50*/  ISETP.GE.AND P3, PT, R29, UR4, PT ;  /* 0x000000041d007c0c */ /* 0x000fe4000bf66270 */
[----:B------:R-:W-:Y:S02]  /*27b60*/  ISETP.GE.AND P2, PT, R223, UR4, PT ;  /* 0x00000004df007c0c */ /* 0x000fe4000bf46270 */
[----:B------:R-:W-:Y:S02]  /*27b70*/  SHF.R.S32.HI R4, RZ, 0x1f, R236 ;  /* 0x0000001fff047819 */ /* 0x000fe400000114ec */
[----:B-1----:R-:W-:-:S02]  /*27b80*/  SHF.R.S32.HI R26, RZ, 0x1f, R230 ;  /* 0x0000001fff1a7819 */ /* 0x002fc400000114e6 */
[----:B------:R-:W-:-:S03]  /*27b90*/  SHF.R.S32.HI R27, RZ, 0x1f, R228 ;  /* 0x0000001fff1b7819 */ /* 0x000fc600000114e4 */
[----:B------:R-:W-:Y:S02]  /*27ba0*/  @!P1 IMAD.MOV.U32 R15, RZ, RZ, R0 ;  /* 0x000000ffff0f9224 */ /* 0x000fe400078e0000 */
[-C--:B--23--:R-:W-:Y:S01]  /*27bb0*/  @!P3 LEA R2, P0, R29, R14.reuse, 0x2 ;  /* 0x0000000e1d02b211 */ /* 0x08cfe200078010ff */
[----:B------:R-:W-:Y:S01]  /*27bc0*/  @!P1 IMAD.MOV.U32 R84, RZ, RZ, R52 ;  /* 0x000000ffff549224 */ /* 0x000fe200078e0034 */
[----:B------:R-:W-:Y:S01]  /*27bd0*/  @!P2 LEA R10, P4, R223, R14, 0x2 ;  /* 0x0000000edf0aa211 */ /* 0x000fe200078810ff */
[----:B------:R-:W-:Y:S01]  /*27be0*/  @!P1 IMAD.WIDE R8, R208, 0x4, R14 ;  /* 0x00000004d0089825 */ /* 0x000fe200078e020e */
[----:B------:R-:W-:Y:S02]  /*27bf0*/  @!P3 LEA.HI.X R3, R29, R0, R31, 0x2, P0 ;  /* 0x000000001d03b211 */ /* 0x000fe400000f141f */
[----:B------:R-:W-:Y:S02]  /*27c00*/  ISETP.GE.AND P0, PT, R237, UR4, PT ;  /* 0x00000004ed007c0c */ /* 0x000fe4000bf06270 */
[----:B------:R0:W-:Y:S01]  /*27c10*/  @!P1 ST.E.64 desc[UR56][R8.64], R84 ;  /* 0x0000005408009985 */ /* 0x0001e2000c101b38 */
[----:B------:R-:W-:-:S02]  /*27c20*/  ISETP.GE.AND P1, PT, R236, UR4, PT ;  /* 0x00000004ec007c0c */ /* 0x000fc4000bf26270 */
[----:B------:R-:W-:Y:S02]  /*27c30*/  @!P2 LEA.HI.X R11, R223, R0, R28, 0x2, P4 ;  /* 0x00000000df0ba211 */ /* 0x000fe400020f141c */
[----:B------:R-:W-:-:S06]  /*27c40*/  ISETP.GE.AND P4, PT, R235, UR4, PT ;  /* 0x00000004eb007c0c */ /* 0x000fcc000bf86270 */
[C---:B------:R-:W-:Y:S02]  /*27c50*/  @!P0 LEA R12, P5, R237.reuse, R14, 0x2 ;  /* 0x0000000eed0c8211 */ /* 0x040fe400078a10ff */
[----:B0-----:R-:W-:Y:S01]  /*27c60*/  @!P3 MOV R8, R53 ;  /* 0x000000350008b202 */ /* 0x001fe20000000f00 */
[----:B------:R-:W-:Y:S01]  /*27c70*/  @!P3 IMAD.MOV.U32 R9, RZ, RZ, R86 ;  /* 0x000000ffff09b224 */ /* 0x000fe200078e0056 */
[----:B------:R-:W-:Y:S02]  /*27c80*/  @!P0 LEA.HI.X R13, R237, R0, R25, 0x2, P5 ;  /* 0x00000000ed0d8211 */ /* 0x000fe400028f1419 */
[----:B------:R-:W-:Y:S02]  /*27c90*/  SHF.R.S32.HI R25, RZ, 0x1f, R235 ;  /* 0x0000001fff197819 */ /* 0x000fe400000114eb */
[----:B------:R0:W-:Y:S01]  /*27ca0*/  @!P3 ST.E.64 desc[UR56][R2.64], R8 ;  /* 0x000000080200b985 */ /* 0x0001e2000c101b38 */
[----:B------:R-:W-:Y:S01]  /*27cb0*/  ISETP.GE.AND P3, PT, R234, UR4, PT ;  /* 0x00000004ea007c0c */ /* 0x000fe2000bf66270 */
[----:B0-----:R-:W-:-:S02]  /*27cc0*/  @!P2 IMAD.MOV.U32 R2, RZ, RZ, R56 ;  /* 0x000000ffff02a224 */ /* 0x001fc400078e0038 */
[----:B------:R-:W-:Y:S02]  /*27cd0*/  @!P2 IMAD.MOV.U32 R3, RZ, RZ, R54 ;  /* 0x000000ffff03a224 */ /* 0x000fe400078e0036 */
[----:B------:R-:W-:-:S03]  /*27ce0*/  @!P0 IMAD.MOV.U32 R54, RZ, RZ, R57 ;  /* 0x000000ffff368224 */ /* 0x000fc600078e0039 */
[----:B------:R0:W-:Y:S01]  /*27cf0*/  @!P2 ST.E.64 desc[UR56][R10.64], R2 ;  /* 0x000000020a00a985 */ /* 0x0001e2000c101b38 */
[----:B------:R-:W-:-:S03]  /*27d00*/  @!P1 LEA R20, P2, R236, R14, 0x2 ;  /* 0x0000000eec149211 */ /* 0x000fc600078410ff */
[----:B------:R1:W-:Y:S01]  /*27d10*/  @!P0 ST.E.64 desc[UR56][R12.64], R54 ;  /* 0x000000360c008985 */ /* 0x0003e2000c101b38 */
[----:B------:R-:W-:Y:S02]  /*27d20*/  @!P1 LEA.HI.X R21, R236, R0, R4, 0x2, P2 ;  /* 0x00000000ec159211 */ /* 0x000fe400010f1404 */
[----:B------:R-:W-:Y:S02]  /*27d30*/  ISETP.GE.AND P2, PT, R233, UR4, PT ;  /* 0x00000004e9007c0c */ /* 0x000fe4000bf46270 */
[C---:B------:R-:W-:Y:S02]  /*27d40*/  @!P4 LEA R8, P0, R235.reuse, R14, 0x2 ;  /* 0x0000000eeb08c211 */ /* 0x040fe400078010ff */
[----:B------:R-:W-:Y:S02]  /*27d50*/  SHF.R.S32.HI R4, RZ, 0x1f, R234 ;  /* 0x0000001fff047819 */ /* 0x000fe400000114ea */
[----:B------:R-:W-:Y:S01]  /*27d60*/  @!P4 LEA.HI.X R9, R235, R0, R25, 0x2, P0 ;  /* 0x00000000eb09c211 */ /* 0x000fe200000f1419 */
[----:B0-----:R-:W-:Y:S01]  /*27d70*/  @!P1 IMAD.MOV.U32 R3, RZ, RZ, R58 ;  /* 0x000000ffff039224 */ /* 0x001fe200078e003a */
[----:B------:R-:W-:Y:S01]  /*27d80*/  @!P1 MOV R2, R66 ;  /* 0x0000004200029202 */ /* 0x000fe20000000f00 */
[----:B------:R-:W-:Y:S01]  /*27d90*/  @!P4 IMAD.MOV.U32 R58, RZ, RZ, R67 ;  /* 0x000000ffff3ac224 */ /* 0x000fe200078e0043 */
[----:B------:R-:W-:-:S02]  /*27da0*/  @!P3 LEA R10, P5, R234, R14, 0x2 ;  /* 0x0000000eea0ab211 */ /* 0x000fc400078a10ff */
[----:B------:R-:W-:Y:S01]  /*27db0*/  ISETP.GE.AND P0, PT, R231, UR4, PT ;  /* 0x00000004e7007c0c */ /* 0x000fe2000bf06270 */
[----:B------:R0:W-:Y:S01]  /*27dc0*/  @!P1 ST.E.64 desc[UR56][R20.64], R2 ;  /* 0x0000000214009985 */ /* 0x0001e2000c101b38 */
[----:B------:R-:W-:Y:S02]  /*27dd0*/  ISETP.GE.AND P1, PT, R232, UR4, PT ;  /* 0x00000004e8007c0c */ /* 0x000fe4000bf26270 */
[----:B------:R-:W-:Y:S01]  /*27de0*/  @!P3 LEA.HI.X R11, R234, R0, R4, 0x2, P5 ;  /* 0x00000000ea0bb211 */ /* 0x000fe200028f1404 */
[----:B------:R-:W-:Y:S01]  /*27df0*/  @!P4 ST.E.64 desc[UR56][R8.64], R58 ;  /* 0x0000003a0800c985 */ /* 0x000fe2000c101b38 */
[----:B------:R-:W-:Y:S02]  /*27e00*/  SHF.R.S32.HI R4, RZ, 0x1f, R233 ;  /* 0x0000001fff047819 */ /* 0x000fe400000114e9 */
[----:B-1----:R-:W-:-:S04]  /*27e10*/  @!P2 LEA R12, P4, R233, R14, 0x2 ;  /* 0x0000000ee90ca211 */ /* 0x002fc800078810ff */
[----:B------:R-:W-:Y:S02]  /*27e20*/  @!P2 LEA.HI.X R13, R233, R0, R4, 0x2, P4 ;  /* 0x00000000e90da211 */ /* 0x000fe400020f1404 */
[----:B------:R-:W-:Y:S01]  /*27e30*/  SHF.R.S32.HI R4, RZ, 0x1f, R232 ;  /* 0x0000001fff047819 */ /* 0x000fe200000114e8 */
[----:B0-----:R-:W-:Y:S01]  /*27e40*/  @!P3 IMAD.MOV.U32 R2, RZ, RZ, R70 ;  /* 0x000000ffff02b224 */ /* 0x001fe200078e0046 */
[C---:B------:R-:W-:Y:S01]  /*27e50*/  @!P1 LEA R20, P5, R232.reuse, R14, 0x2 ;  /* 0x0000000ee8149211 */ /* 0x040fe200078a10ff */
[----:B------:R-:W-:Y:S01]  /*27e60*/  @!P3 IMAD.MOV.U32 R3, RZ, RZ, R68 ;  /* 0x000000ffff03b224 */ /* 0x000fe200078e0044 */
[----:B------:R-:W-:Y:S02]  /*27e70*/  @!P2 MOV R68, R71 ;  /* 0x000000470044a202 */ /* 0x000fe40000000f00 */
[----:B------:R-:W-:Y:S02]  /*27e80*/  @!P1 LEA.HI.X R21, R232, R0, R4, 0x2, P5 ;  /* 0x00000000e8159211 */ /* 0x000fe400028f1404 */
[----:B------:R0:W-:Y:S01]  /*27e90*/  @!P3 ST.E.64 desc[UR56][R10.64], R2 ;  /* 0x000000020a00b985 */ /* 0x0001e2000c101b38 */
[----:B------:R-:W-:-:S02]  /*27ea0*/  ISETP.GE.AND P3, PT, R230, UR4, PT ;  /* 0x00000004e6007c0c */ /* 0x000fc4000bf66270 */
[----:B------:R-:W-:Y:S01]  /*27eb0*/  @!P0 LEA R24, P4, R231, R14, 0x2 ;  /* 0x0000000ee7188211 */ /* 0x000fe200078810ff */
[----:B------:R-:W-:Y:S01]  /*27ec0*/  @!P2 ST.E.64 desc[UR56][R12.64], R68 ;  /* 0x000000440c00a985 */ /* 0x000fe2000c101b38 */
[----:B------:R-:W-:Y:S02]  /*27ed0*/  ISETP.GE.AND P2, PT, R229, UR4, PT ;  /* 0x00000004e5007c0c */ /* 0x000fe4000bf46270 */
[----:B------:R-:W-:Y:S02]  /*27ee0*/  SHF.R.S32.HI R4, RZ, 0x1f, R231 ;  /* 0x0000001fff047819 */ /* 0x000fe400000114e7 */
[----:B------:R-:W-:Y:S02]  /*27ef0*/  ISETP.GE.AND P5, PT, R227, UR4, PT ;  /* 0x00000004e3007c0c */ /* 0x000fe4000bfa6270 */
[----:B------:R-:W-:Y:S02]  /*27f00*/  @!P0 LEA.HI.X R25, R231, R0, R4, 0x2, P4 ;  /* 0x00000000e7198211 */ /* 0x000fe400020f1404 */
[----:B------:R-:W-:Y:S01]  /*27f10*/  ISETP.GE.AND P4, PT, R228, UR4, PT ;  /* 0x00000004e4007c0c */ /* 0x000fe2000bf86270 */
[----:B0-----:R-:W-:Y:S01]  /*27f20*/  @!P1 IMAD.MOV.U32 R2, RZ, RZ, R74 ;  /* 0x000000ffff029224 */ /* 0x001fe200078e004a */
[----:B------:R-:W-:Y:S01]  /*27f30*/  SHF.R.S32.HI R4, RZ, 0x1f, R229 ;  /* 0x0000001fff047819 */ /* 0x000fe200000114e5 */
[----:B------:R-:W-:-:S02]  /*27f40*/  @!P1 IMAD.MOV.U32 R3, RZ, RZ, R72 ;  /* 0x000000ffff039224 */ /* 0x000fc400078e0048 */
[----:B------:R-:W-:Y:S02]  /*27f50*/  @!P0 IMAD.MOV.U32 R72, RZ, RZ, R75 ;  /* 0x000000ffff488224 */ /* 0x000fe400078e004b */
[----:B------:R-:W-:Y:S01]  /*27f60*/  @!P3 IMAD.MOV.U32 R77, RZ, RZ, R76 ;  /* 0x000000ffff4db224 */ /* 0x000fe200078e004c */
[----:B------:R0:W-:Y:S01]  /*27f70*/  @!P1 ST.E.64 desc[UR56][R20.64], R2 ;  /* 0x0000000214009985 */ /* 0x0001e2000c101b38 */
[----:B------:R-:W-:Y:S01]  /*27f80*/  @!P3 LEA R8, P1, R230, R14, 0x2 ;  /* 0x0000000ee608b211 */ /* 0x000fe200078210ff */
[----:B------:R-:W-:Y:S01]  /*27f90*/  @!P2 IMAD.MOV.U32 R86, RZ, RZ, R91 ;  /* 0x000000ffff56a224 */ /* 0x000fe200078e005b */
[----:B------:R-:W-:Y:S01]  /*27fa0*/  @!P3 MOV R76, R90 ;  /* 0x0000005a004cb202 */ /* 0x000fe20000000f00 */
[----:B------:R1:W-:Y:S01]  /*27fb0*/  @!P0 ST.E.64 desc[UR56][R24.64], R72 ;  /* 0x0000004818008985 */ /* 0x0003e2000c101b38 */
[----:B------:R-:W-:Y:S02]  /*27fc0*/  ISETP.GE.AND P0, PT, R226, UR4, PT ;  /* 0x00000004e2007c0c */ /* 0x000fe4000bf06270 */
[----:B------:R-:W-:-:S02]  /*27fd0*/  @!P3 LEA.HI.X R9, R230, R0, R26, 0x2, P1 ;  /* 0x00000000e609b211 */ /* 0x000fc400008f141a */
[C---:B------:R-:W-:Y:S02]  /*27fe0*/  @!P2 LEA R10, P1, R229.reuse, R14, 0x2 ;  /* 0x0000000ee50aa211 */ /* 0x040fe400078210ff */
[----:B------:R-:W-:Y:S01]  /*27ff0*/  SHF.R.S32.HI R26, RZ, 0x1f, R227 ;  /* 0x0000001fff1a7819 */ /* 0x000fe200000114e3 */
[----:B------:R2:W-:Y:S01]  /*28000*/  @!P3 ST.E.64 desc[UR56][R8.64], R76 ;  /* 0x0000004c0800b985 */ /* 0x0005e2000c101b38 */
[----:B------:R-:W-:Y:S01]  /*28010*/  @!P2 LEA.HI.X R11, R229, R0, R4, 0x2, P1 ;  /* 0x00000000e50ba211 */ /* 0x000fe200008f1404 */
[----:B0-----:R-:W-:Y:S01]  /*28020*/  @!P4 IMAD.MOV.U32 R2, RZ, RZ, R94 ;  /* 0x000000ffff02c224 */ /* 0x001fe200078e005e */
[-C--:B------:R-:W-:Y:S01]  /*28030*/  @!P4 LEA R12, P1, R228, R14.reuse, 0x2 ;  /* 0x0000000ee40cc211 */ /* 0x080fe200078210ff */
[----:B------:R-:W-:Y:S01]  /*28040*/  @!P4 IMAD.MOV.U32 R3, RZ, RZ, R92 ;  /* 0x000000ffff03c224 */ /* 0x000fe200078e005c */
[----:B------:R-:W-:Y:S01]  /*28050*/  SHF.R.S32.HI R4, RZ, 0x1f, R226 ;  /* 0x0000001fff047819 */ /* 0x000fe200000114e2 */
[----:B------:R2:W-:Y:S01]  /*28060*/  @!P2 ST.E.64 desc[UR56][R10.64], R86 ;  /* 0x000000560a00a985 */ /* 0x0005e2000c101b38 */
[-C--:B------:R-:W-:Y:S01]  /*28070*/  @!P5 LEA R20, P2, R227, R14.reuse, 0x2 ;  /* 0x0000000ee314d211 */ /* 0x080fe200078410ff */
[----:B------:R-:W-:Y:S01]  /*28080*/  @!P5 IMAD.MOV.U32 R92, RZ, RZ, R95 ;  /* 0x000000ffff5cd224 */ /* 0x000fe200078e005f */
[----:B-1----:R-:W-:-:S02]  /*28090*/  @!P0 LEA R24, P3, R226, R14, 0x2 ;  /* 0x0000000ee2188211 */ /* 0x002fc400078610ff */
[-C--:B------:R-:W-:Y:S02]  /*280a0*/  @!P4 LEA.HI.X R13, R228, R0.reuse, R27, 0x2, P1 ;  /* 0x00000000e40dc211 */ /* 0x080fe400008f141b */
[-C--:B------:R-:W-:Y:S02]  /*280b0*/  @!P5 LEA.HI.X R21, R227, R0.reuse, R26, 0x2, P2 ;  /* 0x00000000e315d211 */ /* 0x080fe400010f141a */
[----:B------:R-:W-:Y:S01]  /*280c0*/  @!P0 LEA.HI.X R25, R226, R0, R4, 0x2, P3 ;  /* 0x00000000e2198211 */ /* 0x000fe200018f1404 */
[----:B------:R2:W-:Y:S04]  /*280d0*/  @!P4 ST.E.64 desc[UR56][R12.64], R2 ;  /* 0x000000020c00c985 */ /* 0x0005e8000c101b38 */
[----:B------:R2:W-:Y:S04]  /*280e0*/  @!P5 ST.E.64 desc[UR56][R20.64], R92 ;  /* 0x0000005c1400d985 */ /* 0x0005e8000c101b38 */
[----:B------:R2:W-:Y:S01]  /*280f0*/  @!P0 ST.E.64 desc[UR56][R24.64], R62 ;  /* 0x0000003e18008985 */ /* 0x0005e2000c101b38 */
[----:B------:R-:W-:-:S13]  /*28100*/  ISETP.GE.AND P0, PT, R225, UR4, PT ;  /* 0x00000004e1007c0c */ /* 0x000fda000bf06270 */
[----:B--2---:R-:W-:Y:S05]  /*28110*/  @P0 BRA `(.L_x_2448) ;  /* 0x0000000c003c0947 */ /* 0x004fea0003800000 */
[----:B------:R-:W-:Y:S02]  /*28120*/  SHF.R.S32.HI R4, RZ, 0x1f, R225 ;  /* 0x0000001fff047819 */ /* 0x000fe400000114e1 */
[----:B------:R-:W-:-:S04]  /*28130*/  LEA R14, P0, R225, R14, 0x2 ;  /* 0x0000000ee10e7211 */ /* 0x000fc800078010ff */
[----:B------:R-:W-:-:S05]  /*28140*/  LEA.HI.X R15, R225, R0, R4, 0x2, P0 ;  /* 0x00000000e10f7211 */ /* 0x000fca00000f1404 */
[----:B------:R0:W-:Y:S01]  /*28150*/  ST.E.64 desc[UR56][R14.64], R64 ;  /* 0x000000400e007985 */ /* 0x0001e2000c101b38 */
[----:B------:R-:W-:Y:S05]  /*28160*/  BRA `(.L_x_2448) ;  /* 0x0000000c00287947 */ /* 0x000fea0003800000 */
.L_x_2434:
[----:B------:R-:W-:Y:S01]  /*28170*/  ULDC.64 UR6, c[0x0][0xc08] ;  /* 0x0003020000067ab9 */ /* 0x000fe20000000a00 */
[----:B------:R-:W-:Y:S01]  /*28180*/  ULDC.64 UR4, c[0x0][0xc00] ;  /* 0x0003000000047ab9 */ /* 0x000fe20000000a00 */
[----:B------:R-:W-:Y:S02]  /*28190*/  ISETP.NE.U32.AND P1, PT, RZ, UR6, PT ;  /* 0x00000006ff007c0c */ /* 0x000fe4000bf25070 */
[----:B------:R-:W-:Y:S02]  /*281a0*/  ISETP.NE.U32.AND P0, PT, RZ, UR4, PT ;  /* 0x00000004ff007c0c */ /* 0x000fe4000bf05070 */
[----:B------:R-:W-:Y:S02]  /*281b0*/  ISETP.NE.AND.EX P1, PT, RZ, UR7, PT, P1 ;  /* 0x00000007ff007c0c */ /* 0x000fe4000bf25310 */
[----:B------:R-:W-:Y:S02]  /*281c0*/  IADD3 R2, P2, R218, UR4, RZ ;  /* 0x00000004da027c10 */ /* 0x000fe4000ff5e0ff */
[----:B------:R-:W-:-:S02]  /*281d0*/  ISETP.NE.AND.EX P0, PT, RZ, UR5, PT, P0 ;  /* 0x00000005ff007c0c */ /* 0x000fc4000bf05300 */
[----:B------:R-:W-:Y:S01]  /*281e0*/  IADD3.X R3, R219, UR5, RZ, P2, !PT ;  /* 0x00000005db037c10 */ /* 0x000fe200097fe4ff */
[----:B------:R-:W-:Y:S01]  /*281f0*/  ULDC UR4, c[0x0][0xa88] ;  /* 0x0002a20000047ab9 */ /* 0x000fe20000000800 */
[----:B------:R-:W-:Y:S01]  /*28200*/  MOV R25, RZ ;  /* 0x000000ff00197202 */ /* 0x000fe20000000f00 */
[----:B--2---:R-:W-:-:S04]  /*28210*/  IMAD.U32 R4, RZ, RZ, UR4 ;  /* 0x00000004ff047e24 */ /* 0x004fc8000f8e00ff */
[----:B------:R-:W-:-:S04]  /*28220*/  @P1 IADD3 R218, P2, R218, UR6, RZ ;  /* 0x00000006dada1c10 */ /* 0x000fc8000ff5e0ff */
[----:B------:R-:W-:Y:S01]  /*28230*/  @P1 IADD3.X R219, R219, UR7, RZ, P2, !PT ;  /* 0x00000007dbdb1c10 */ /* 0x000fe200097fe4ff */
[----:B------:R2:W5:Y:S04]  /*28240*/  @P0 LDG.E R25, desc[UR56][R2.64] ;  /* 0x0000003802190981 */ /* 0x000568000c1e1900 */
[----:B------:R2:W5:Y:S01]  /*28250*/  @P1 LDG.E R4, desc[UR56][R218.64] ;  /* 0x00000038da041981 */ /* 0x000562000c1e1900 */
[----:B------:R-:W3:Y:S01]  /*28260*/  S2R R28, SR_TID.X ;  /* 0x00000000001c7919 */ /* 0x000ee20000002100 */
[----:B-1----:R-:W-:Y:S01]  /*28270*/  ISETP.GT.AND P2, PT, R217, 0x1, PT ;  /* 0x00000001d900780c */ /* 0x002fe20003f44270 */
[----:B---3--:R-:W-:-:S05]  /*28280*/  VIADD R0, R28, 0xffffff80 ;  /* 0xffffff801c007836 */ /* 0x008fca0000000000 */
[----:B------:R-:W-:Y:S01]  /*28290*/  ISETP.GT.AND P3, PT, R0, 0x7f, PT ;  /* 0x0000007f0000780c */ /* 0x000fe20003f64270 */
[----:B--2---:R-:W-:-:S12]  /*282a0*/  @P1 BRA `(.L_x_2453) ;  /* 0x0000000000101947 */ /* 0x004fd80003800000 */
[----:B------:R-:W-:Y:S05]  /*282b0*/  @!P0 BRA `(.L_x_2453) ;  /* 0x00000000000c8947 */ /* 0x000fea0003800000 */
[----:B------:R-:W2:Y:S04]  /*282c0*/  LDG.E R9, desc[UR56][R2.64] ;  /* 0x0000003802097981 */ /* 0x000ea8000c1e1900 */
[----:B-----5:R-:W2:Y:S02]  /*282d0*/  LDG.E R4, desc[UR56][R2.64+0x4] ;  /* 0x0000043802047981 */ /* 0x020ea4000c1e1900 */
[----:B--2---:R-:W-:-:S07]  /*282e0*/  IMAD.IADD R4, R4, 0x1, -R9 ;  /* 0x0000000104047824 */ /* 0x004fce00078e0a09 */
.L_x_2453:
[----:B------:R-:W-:Y:S01]  /*282f0*/  BSSY B1, `(.L_x_2454) ;  /* 0x0000035000017945 */ /* 0x000fe20003800000 */
[----:B------:R-:W-:Y:S02]  /*28300*/  SEL R29, R212, RZ, !P0 ;  /* 0x000000ffd41d7207 */ /* 0x000fe40004000000 */
[----:B------:R-:W-:Y:S02]  /*28310*/  SEL R220, R220, RZ, !P0 ;  /* 0x000000ffdcdc7207 */ /* 0x000fe40004000000 */
[----:B-----5:R-:W-:Y:S01]  /*28320*/  SHF.R.S32.HI R24, RZ, 0x1f, R25 ;  /* 0x0000001fff187819 */ /* 0x020fe20000011419 */
[----:B------:R-:W-:Y:S06]  /*28330*/  @P3 BRA `(.L_x_2455) ;  /* 0x0000000000c03947 */ /* 0x000fec0003800000 */
[----:B------:R-:W1:Y:S01]  /*28340*/  LDC R33, c[0x0][0xbe8] ;  /* 0x0002fa00ff217b82 */ /* 0x000e620000000800 */
[----:B------:R-:W-:Y:S01]  /*28350*/  IADD3 R31, R204, -0x80, R28 ;  /* 0xffffff80cc1f7810 */ /* 0x000fe20007ffe01c */
[----:B-1----:R-:W-:-:S05]  /*28360*/  IMAD R0, R4, R33, RZ ;  /* 0x0000002104007224 */ /* 0x002fca00078e02ff */
[----:B------:R-:W-:-:S13]  /*28370*/  ISETP.GE.AND P0, PT, R31, R0, PT ;  /* 0x000000001f00720c */ /* 0x000fda0003f06270 */
[----:B------:R-:W-:Y:S05]  /*28380*/  @P0 BRA `(.L_x_2455) ;  /* 0x0000000000ac0947 */ /* 0x000fea0003800000 */
[----:B------:R-:W-:Y:S01]  /*28390*/  IMAD.MOV.U32 R0, RZ, RZ, 0x9b8 ;  /* 0x000009b8ff007424 */ /* 0x000fe200078e00ff */
[----:B------:R-:W-:Y:S01]  /*283a0*/  ISETP.GT.AND P3, PT, R217, 0x1, PT ;  /* 0x00000001d900780c */ /* 0x000fe20003f64270 */
[----:B------:R-:W1:Y:S01]  /*283b0*/  LDC.64 R2, c[0x0][0xba8] ;  /* 0x0002ea00ff027b82 */ /* 0x000e620000000a00 */
[----:B------:R-:W-:Y:S02]  /*283c0*/  ISETP.NE.AND P0, PT, R33, 0x1, PT ;  /* 0x000000012100780c */ /* 0x000fe40003f05270 */
[----:B------:R-:W-:Y:S02]  /*283d0*/  SEL R26, R0, 0x978, P3 ;  /* 0x00000978001a7807 */ /* 0x000fe40001800000 */
[----:B------:R-:W-:-:S03]  /*283e0*/  MOV R27, R31 ;  /* 0x0000001f001b7202 */ /* 0x000fc60000000f00 */
[----:B------:R-:W2:Y:S08]  /*283f0*/  LDC.64 R12, c[0x0][R26+0x220] ;  /* 0x000088001a0c7b82 */ /* 0x000eb00000000a00 */
[----:B------:R-:W3:Y:S08]  /*28400*/  LDC.64 R8, c[0x0][R26+0x218] ;  /* 0x000086001a087b82 */ /* 0x000ef00000000a00 */
[----:B------:R-:W4:Y:S08]  /*28410*/  LDC.64 R14, c[0x0][R26+0x228] ;  /* 0x00008a001a0e7b82 */ /* 0x000f300000000a00 */
[----:B------:R-:W5:Y:S08]  /*28420*/  LDC.64 R10, c[0x0][R26+0x210] ;  /* 0x000084001a0a7b82 */ /* 0x000f700000000a00 */
[----:B------:R-:W0:Y:S08]  /*28430*/  @P0 LDC R0, c[0x0][0xbec] ;  /* 0x0002fb00ff000b82 */ /* 0x000e300000000800 */
[----:B------:R-:W4:Y:S01]  /*28440*/  @P0 LDC R37, c[0x0][0xbf0] ;  /* 0x0002fc00ff250b82 */ /* 0x000f220000000800 */
[----:B--2---:R-:W-:-:S07]  /*28450*/  IMAD R13, R13, R29, RZ ;  /* 0x0000001d0d0d7224 */ /* 0x004fce00078e02ff */
[----:B-1----:R-:W1:Y:S01]  /*28460*/  @!P3 LDC R2, c[0x0][0xb50] ;  /* 0x0002d400ff02bb82 */ /* 0x002e620000000800 */
[----:B------:R-:W-:Y:S02]  /*28470*/  IMAD R13, R12, R220, R13 ;  /* 0x000000dc0c0d7224 */ /* 0x000fe400078e020d */
[----:B0-----:R-:W-:-:S05]  /*28480*/  @P0 IMAD.HI.U32 R0, R31, R0, RZ ;  /* 0x000000001f000227 */ /* 0x001fca00078e00ff */
[----:B------:R-:W0:Y:S01]  /*28490*/  @!P3 LDC R3, c[0x0][0xb54] ;  /* 0x0002d500ff03bb82 */ /* 0x000e220000000800 */
[-C--:B---3--:R-:W-:Y:S02]  /*284a0*/  IMAD R35, R9, R209.reuse, RZ ;  /* 0x000000d109237224 */ /* 0x088fe400078e02ff */
        /* <DEDUP_REMOVED lines=19> */
[----:B------:R-:W-:-:S05]  /*285e0*/  IMAD.WIDE.U32 R8, R10, R13, R8 ;  /* 0x0000000d0a087225 */ /* 0x000fca00078e0008 */
[----:B------:R-:W-:Y:S01]  /*285f0*/  IADD3 R0, R9, R15, RZ ;  /* 0x0000000f09007210 */ /* 0x000fe20007ffe0ff */
[----:B------:R-:W-:Y:S01]  /*28600*/  IMAD.MOV.U32 R9, RZ, RZ, -0x800000 ;  /* 0xff800000ff097424 */ /* 0x000fe200078e00ff */
[----:B-1----:R-:W-:-:S04]  /*28610*/  LEA R2, P0, R8, R2, 0x2 ;  /* 0x0000000208027211 */ /* 0x002fc800078010ff */
[----:B0-----:R-:W-:-:S05]  /*28620*/  LEA.HI.X R3, R8, R3, R0, 0x2, P0 ;  /* 0x0000000308037211 */ /* 0x001fca00000f1400 */
[----:B------:R1:W-:Y:S04]  /*28630*/  STG.E desc[UR56][R2.64], R9 ;  /* 0x0000000902007986 */ /* 0x0003e8000c101938 */
.L_x_2455:
[----:B------:R-:W-:Y:S05]  /*28640*/  BSYNC B1 ;  /* 0x0000000000017941 */ /* 0x000fea0003800000 */
.L_x_2454:
[----:B------:R-:W-:Y:S05]  /*28650*/  @P2 BRA `(.L_x_2448) ;  /* 0x0000000400ec2947 */ /* 0x000fea0003800000 */
[----:B------:R-:W2:Y:S01]  /*28660*/  LDC R21, c[0x0][0xbe8] ;  /* 0x0002fa00ff157b82 */ /* 0x000ea20000000800 */
[C---:B------:R-:W-:Y:S01]  /*28670*/  VIADD R10, R28.reuse, 0xffffff80 ;  /* 0xffffff801c0a7836 */ /* 0x040fe20000000000 */
[----:B------:R-:W-:Y:S01]  /*28680*/  ULDC.64 UR4, c[0x0][0xaa0] ;  /* 0x0002a80000047ab9 */ /* 0x000fe20000000a00 */
[----:B------:R-:W-:Y:S01]  /*28690*/  VIADD R20, R28, 0xffffff80 ;  /* 0xffffff801c147836 */ /* 0x000fe20000000000 */
[----:B------:R-:W-:Y:S01]  /*286a0*/  ULDC.64 UR6, c[0x0][0xaf0] ;  /* 0x0002bc0000067ab9 */ /* 0x000fe20000000a00 */
[----:B------:R-:W-:Y:S01]  /*286b0*/  IMAD R0, R24, UR4, RZ ;  /* 0x0000000418007c24 */ /* 0x000fe2000f8e02ff */
[----:B------:R-:W-:Y:S01]  /*286c0*/  SHF.R.S32.HI R10, RZ, 0x1f, R10 ;  /* 0x0000001fff0a7819 */ /* 0x000fe2000001140a */
[----:B-1----:R-:W-:-:S03]  /*286d0*/  IMAD.WIDE.U32 R2, R25, UR4, RZ ;  /* 0x0000000419027c25 */ /* 0x002fc6000f8e00ff */
[----:B------:R-:W-:Y:S01]  /*286e0*/  LEA.HI R10, R10, R20, RZ, 0x3 ;  /* 0x000000140a0a7211 */ /* 0x000fe200078f18ff */
[----:B------:R-:W-:Y:S01]  /*286f0*/  IMAD R9, R25, UR5, R0 ;  /* 0x0000000519097c24 */ /* 0x000fe2000f8e0200 */
[----:B------:R-:W-:Y:S02]  /*28700*/  ULDC.64 UR4, c[0x0][0xae8] ;  /* 0x0002ba0000047ab9 */ /* 0x000fe40000000a00 */
[----:B------:R-:W-:Y:S02]  /*28710*/  SHF.R.S32.HI R10, RZ, 0x3, R10 ;  /* 0x00000003ff0a7819 */ /* 0x000fe4000001140a */
[----:B------:R-:W-:-:S03]  /*28720*/  IADD3 R3, R3, R9, RZ ;  /* 0x0000000903037210 */ /* 0x000fc60007ffe0ff */
[----:B------:R-:W-:Y:S02]  /*28730*/  IMAD R11, R216, 0x20, R10 ;  /* 0x00000020d80b7824 */ /* 0x000fe400078e020a */
[----:B------:R-:W-:Y:S01]  /*28740*/  IMAD.WIDE.U32 R2, R209, UR4, R2 ;  /* 0x00000004d1027c25 */ /* 0x000fe2000f8e0002 */
[----:B--2---:R-:W-:-:S03]  /*28750*/  ISETP.NE.AND P0, PT, R21, 0x1, PT ;  /* 0x000000011500780c */ /* 0x004fc60003f05270 */
[----:B------:R-:W-:Y:S02]  /*28760*/  IMAD.IADD R13, R204, 0x1, R11 ;  /* 0x00000001cc0d7824 */ /* 0x000fe400078e020b */
[----:B------:R-:W-:Y:S01]  /*28770*/  IMAD R3, R209, UR5, R3 ;  /* 0x00000005d1037c24 */ /* 0x000fe2000f8e0203 */
[----:B------:R-:W-:Y:S01]  /*28780*/  ULDC.64 UR4, c[0x0][0xae0] ;  /* 0x0002b80000047ab9 */ /* 0x000fe20000000a00 */
[----:B------:R-:W-:Y:S02]  /*28790*/  IMAD.MOV.U32 R9, RZ, RZ, R13 ;  /* 0x000000ffff097224 */ /* 0x000fe400078e000d */
[----:B------:R-:W-:-:S04]  /*287a0*/  IMAD.WIDE.U32 R2, R29, UR6, R2 ;  /* 0x000000061d027c25 */ /* 0x000fc8000f8e0002 */
[----:B------:R-:W1:Y:S08]  /*287b0*/  @P0 LDC R8, c[0x0][0xbec] ;  /* 0x0002fb00ff080b82 */ /* 0x000e700000000800 */
[----:B------:R-:W2:Y:S01]  /*287c0*/  @P0 LDC R15, c[0x0][0xbf0] ;  /* 0x0002fc00ff0f0b82 */ /* 0x000ea20000000800 */
[----:B-1----:R-:W-:-:S04]  /*287d0*/  @P0 IMAD.HI.U32 R0, R13, R8, RZ ;  /* 0x000000080d000227 */ /* 0x002fc800078e00ff */
[----:B------:R-:W-:Y:S01]  /*287e0*/  IMAD R8, R220, UR6, RZ ;  /* 0x00000006dc087c24 */ /* 0x000fe2000f8e02ff */
[----:B--2---:R-:W-:-:S03]  /*287f0*/  @P0 SHF.R.U32.HI R9, RZ, R15, R0 ;  /* 0x0000000fff090219 */ /* 0x004fc60000011600 */
        /* <DEDUP_REMOVED lines=20> */
[----:B------:R1:W2:Y:S04]  /*28940*/  SHFL.IDX PT, R0, R3, RZ, 0x181f ;  /* 0x00181fff03007589 */ /* 0x0002a800000e0000 */
[----:B------:R1:W3:Y:S02]  /*28950*/  SHFL.IDX PT, R14, R2, RZ, 0x181f ;  /* 0x00181fff020e7589 */ /* 0x0002e400000e0000 */
.L_x_2715:
        /* <DEDUP_REMOVED lines=10> */
[-C--:B---3--:R-:W-:Y:S02]  /*28a00*/  @!P2 LEA R8, P0, R207, R14.reuse, 0x1 ;  /* 0x0000000ecf08a211 */ /* 0x088fe400078008ff */
[----:B------:R-:W-:Y:S02]  /*28a10*/  @!P3 LEA R14, P1, R215, R14, 0x1 ;  /* 0x0000000ed70eb211 */ /* 0x000fe400078208ff */
[-C--:B--2---:R-:W-:Y:S02]  /*28a20*/  @!P2 LEA.HI.X R9, R207, R0.reuse, R11, 0x1, P0 ;  /* 0x00000000cf09a211 */ /* 0x084fe400000f0c0b */
[----:B------:R-:W-:-:S03]  /*28a30*/  @!P3 LEA.HI.X R15, R215, R0, R10, 0x1, P1 ;  /* 0x00000000d70fb211 */ /* 0x000fc600008f0c0a */
[----:B------:R4:W-:Y:S04]  /*28a40*/  @!P2 ST.E.128 desc[UR56][R8.64], RZ ;  /* 0x000000ff0800a985 */ /* 0x0009e8000c101d38 */
[----:B------:R4:W-:Y:S02]  /*28a50*/  @!P3 ST.E.128 desc[UR56][R14.64], RZ ;  /* 0x000000ff0e00b985 */ /* 0x0009e4000c101d38 */
.L_x_2458:
[----:B------:R-:W-:Y:S05]  /*28a60*/  BSYNC B1 ;  /* 0x0000000000017941 */ /* 0x000fea0003800000 */
.L_x_2457:
[----:B------:R-:W-:-:S03]  /*28a70*/  UMOV UR4, 0xffffffff ;  /* 0xffffffff00047882 */ /* 0x000fc60000000000 */
[----:B------:R-:W-:Y:S05]  /*28a80*/  BRA.DIV UR4, `(.L_x_2459) ;  /* 0x000000aa04fc7947 */ /* 0x000fea000b800000 */
[----:B--2---:R2:W0:Y:S04]  /*28a90*/  SHFL.IDX PT, R0, R3, 0x1, 0x181f ;  /* 0x00381f0003007f89 */ /* 0x00442800000e0000 */
[----:B---34-:R2:W3:Y:S02]  /*28aa0*/  SHFL.IDX PT, R14, R2, 0x1, 0x181f ;  /* 0x00381f00020e7f89 */ /* 0x0184e400000e0000 */
.L_x_2719:
        /* <DEDUP_REMOVED lines=11> */
[-C--:B0-----:R-:W-:Y:S02]  /*28b60*/  @!P2 LEA.HI.X R9, R207, R0.reuse, R11, 0x1, P0 ;  /* 0x00000000cf09a211 */ /* 0x081fe400000f0c0b */
[----:B------:R-:W-:-:S03]  /*28b70*/  @!P3 LEA.HI.X R15, R215, R0, R10, 0x1, P1 ;  /* 0x00000000d70fb211 */ /* 0x000fc600008f0c0a */
[----:B------:R4:W-:Y:S04]  /*28b80*/  @!P2 ST.E.128 desc[UR56][R8.64], RZ ;  /* 0x000000ff0800a985 */ /* 0x0009e8000c101d38 */
[----:B------:R4:W-:Y:S02]  /*28b90*/  @!P3 ST.E.128 desc[UR56][R14.64], RZ ;  /* 0x000000ff0e00b985 */ /* 0x0009e4000c101d38 */
.L_x_2461:
[----:B------:R-:W-:Y:S05]  /*28ba0*/  BSYNC B1 ;  /* 0x0000000000017941 */ /* 0x000fea0003800000 */
.L_x_2460:
[----:B------:R-:W-:-:S03]  /*28bb0*/  UMOV UR4, 0xffffffff ;  /* 0xffffffff00047882 */ /* 0x000fc60000000000 */
[----:B------:R-:W-:Y:S05]  /*28bc0*/  BRA.DIV UR4, `(.L_x_2462) ;  /* 0x000000aa04f47947 */ /* 0x000fea000b800000 */
[----:B0-----:R0:W0:Y:S04]  /*28bd0*/  SHFL.IDX PT, R0, R3, 0x2, 0x181f ;  /* 0x00581f0003007f89 */ /* 0x00102800000e0000 */
[----:B---34-:R3:W4:Y:S02]  /*28be0*/  SHFL.IDX PT, R14, R2, 0x2, 0x181f ;  /* 0x00581f00020e7f89 */ /* 0x01872400000e0000 */
.L_x_2723:
        /* <DEDUP_REMOVED lines=15> */
.L_x_2464:
[----:B------:R-:W-:Y:S05]  /*28ce0*/  BSYNC B1 ;  /* 0x0000000000017941 */ /* 0x000fea0003800000 */
.L_x_2463:
[----:B------:R-:W-:-:S03]  /*28cf0*/  UMOV UR4, 0xffffffff ;  /* 0xffffffff00047882 */ /* 0x000fc60000000000 */
[----:B------:R-:W-:Y:S05]  /*28d00*/  BRA.DIV UR4, `(.L_x_2465) ;  /* 0x000000aa04ec7947 */ /* 0x000fea000b800000 */
[----:B0-----:R0:W0:Y:S04]  /*28d10*/  SHFL.IDX PT, R0, R3, 0x3, 0x181f ;  /* 0x00781f0003007f89 */ /* 0x00102800000e0000 */
[----:B----4-:R4:W0:Y:S02]  /*28d20*/  SHFL.IDX PT, R14, R2, 0x3, 0x181f ;  /* 0x00781f00020e7f89 */ /* 0x01082400000e0000 */
.L_x_2727:
[----:B-1234-:R-:W-:-:S04]  /*28d30*/  IADD3 R2, R204, 0x60, RZ ;  /* 0x00000060cc027810 */ /* 0x01efc80007ffe0ff */
        /* <DEDUP_REMOVED lines=13> */
.L_x_2448:
[----:B------:R-:W-:Y:S05]  /*28e10*/  BSYNC B0 ;  /* 0x0000000000007941 */ /* 0x000fea0003800000 */
.L_x_2433:
[----:B------:R-:W-:Y:S02]  /*28e20*/  ULDC UR4, c[0x0][0xc3c] ;  /* 0x00030f0000047ab9 */ /* 0x000fe40000000800 */
[----:B------:R-:W-:-:S13]  /*28e30*/  ISETP.GE.AND P0, PT, R7, UR4, PT ;  /* 0x0000000407007c0c */ /* 0x000fda000bf06270 */
[----:B------:R-:W-:Y:S05]  /*28e40*/  @!P0 BRA `(.L_x_2466) ;  /* 0xfffffd88001c8947 */ /* 0x000fea000383ffff */
[----:B------:R-:W-:Y:S05]  /*28e50*/  BRA `(.L_x_2250) ;  /* 0x0000007800c87947 */ /* 0x000fea0003800000 */
.L_x_2248:
        /* <DEDUP_REMOVED lines=20> */
.L_x_2467:
        /* <DEDUP_REMOVED lines=44> */
.L_x_2471:
[----:B------:R-:W0:Y:S01]  /*29260*/  LDC R2, c[0x0][0xc3c] ;  /* 0x00030f00ff027b82 */ /* 0x000e220000000800 */
[----:B------:R-:W-:Y:S01]  /*29270*/  ULDC UR7, c[0x0][0xc3c] ;  /* 0x00030f0000077ab9 */ /* 0x000fe20000000800 */
[----:B------:R-:W-:Y:S01]  /*29280*/  UIADD3 UR4, UR4, 0x1f, URZ ;  /* 0x0000001f04047890 */ /* 0x000fe2000fffe03f */
[----:B------:R-:W-:-:S05]  /*29290*/  MOV R3, UR7 ;  /* 0x0000000700037c02 */ /* 0x000fca0008000f00 */
        /* <DEDUP_REMOVED lines=34> */
[----:B------:R-:W-:-:S07]  /*294c0*/  MOV R3, R2 ;  /* 0x0000000200037202 */ /* 0x000fce0000000f00 */
.L_x_2469:
        /* <DEDUP_REMOVED lines=12> */
.L_x_2472:
[----:B----4-:R-:W-:Y:S01]  /*29590*/  IMAD R2, R8, UR5, R9 ;  /* 0x0000000508027c24 */ /* 0x010fe2000f8e0209 */
[----:B-1----:R-:W-:Y:S01]  /*295a0*/  ISETP.NE.AND P0, PT, R7, 0x1, PT ;  /* 0x000000010700780c */ /* 0x002fe20003f05270 */
[----:B------:R-:W-:-:S03]  /*295b0*/  VIADD R12, R10, UR4 ;  /* 0x000000040a0c7c36 */ /* 0x000fc60008000000 */
[----:B------:R1:W-:Y:S01]  /*295c0*/  STL [R1], R2 ;  /* 0x0000000201007387 */ /* 0x0003e20000100800 */
[----:B0-----:R-:W-:-:S03]  /*295d0*/  IADD3 R5, -R2, UR6, RZ ;  /* 0x0000000602057c10 */ /* 0x001fc6000fffe1ff */
[----:B------:R1:W-:Y:S05]  /*295e0*/  STL [R1+0xc], R12 ;  /* 0x00000c0c01007387 */ /* 0x0003ea0000100800 */
[----:B------:R-:W-:Y:S05]  /*295f0*/  @!P0 BRA `(.L_x_2473) ;  /* 0x0000000000e08947 */ /* 0x000fea0003800000 */
[----:B--2---:R-:W-:Y:S02]  /*29600*/  IABS R6, R4 ;  /* 0x0000000400067213 */ /* 0x004fe40000000000 */
[----:B------:R-:W-:Y:S02]  /*29610*/  IABS R8, R7 ;  /* 0x0000000700087213 */ /* 0x000fe40000000000 */
[----:B------:R-:W0:Y:S08]  /*29620*/  I2F.RP R9, R6 ;  /* 0x0000000600097306 */ /* 0x000e300000209400 */
[----:B------:R-:W2:Y:S08]  /*29630*/  I2F.RP R10, R8 ;  /* 0x00000008000a7306 */ /* 0x000eb00000209400 */
[----:B0-----:R-:W1:Y:S08]  /*29640*/  MUFU.RCP R9, R9 ;  /* 0x0000000900097308 */ /* 0x001e700000001000 */
[----:B--2---:R-:W-:Y:S01]  /*29650*/  MUFU.RCP R10, R10 ;  /* 0x0000000a000a7308 */ /* 0x004fe20000001000 */
[----:B-1----:R-:W-:-:S02]  /*29660*/  IADD3 R2, R9, 0xffffffe, RZ ;  /* 0x0ffffffe09027810 */ /* 0x002fc40007ffe0ff */
[----:B------:R-:W-:-:S05]  /*29670*/  IABS R9, R4 ;  /* 0x0000000400097213 */ /* 0x000fca0000000000 */
[----:B---3--:R0:W1:Y:S02]  /*29680*/  F2I.FTZ.U32.TRUNC.NTZ R3, R2 ;  /* 0x0000000200037305 */ /* 0x008064000021f000 */
[----:B0-----:R-:W-:Y:S02]  /*29690*/  IMAD.MOV.U32 R2, RZ, RZ, RZ ;  /* 0x000000ffff027224 */ /* 0x001fe400078e00ff */
[----:B-1----:R-:W-:-:S04]  /*296a0*/  IMAD.MOV R11, RZ, RZ, -R3 ;  /* 0x000000ffff0b7224 */ /* 0x002fc800078e0a03 */
[----:B------:R-:W-:-:S04]  /*296b0*/  IMAD R11, R11, R6, RZ ;  /* 0x000000060b0b7224 */ /* 0x000fc800078e02ff */
[----:B------:R-:W-:Y:S01]  /*296c0*/  IMAD.HI.U32 R3, R3, R11, R2 ;  /* 0x0000000b03037227 */ /* 0x000fe200078e0002 */
[----:B------:R-:W-:-:S03]  /*296d0*/  IABS R2, R5 ;  /* 0x0000000500027213 */ /* 0x000fc60000000000 */
[----:B------:R-:W-:Y:S02]  /*296e0*/  IMAD.MOV R11, RZ, RZ, -R9 ;  /* 0x000000ffff0b7224 */ /* 0x000fe400078e0a09 */
[----:B------:R-:W-:-:S04]  /*296f0*/  IMAD.HI.U32 R9, R3, R2, RZ ;  /* 0x0000000203097227 */ /* 0x000fc800078e00ff */
[----:B------:R-:W-:Y:S02]  /*29700*/  IMAD R11, R9, R11, R2 ;  /* 0x0000000b090b7224 */ /* 0x000fe400078e0202 */
[----:B------:R-:W-:Y:S02]  /*29710*/  VIADD R3, R10, 0xffffffe ;  /* 0x0ffffffe0a037836 */ /* 0x000fe40000000000 */
[----:B------:R-:W-:Y:S01]  /*29720*/  IMAD.MOV.U32 R2, RZ, RZ, RZ ;  /* 0x000000ffff027224 */ /* 0x000fe200078e00ff */
[----:B------:R-:W-:-:S03]  /*29730*/  ISETP.GT.U32.AND P1, PT, R6, R11, PT ;  /* 0x0000000b0600720c */ /* 0x000fc60003f24070 */
[----:B------:R-:W0:Y:S10]  /*29740*/  F2I.FTZ.U32.TRUNC.NTZ R3, R3 ;  /* 0x0000000300037305 */ /* 0x000e34000021f000 */
[----:B------:R-:W-:Y:S01]  /*29750*/  @!P1 IADD3 R11, R11, -R6, RZ ;  /* 0x800000060b0b9210 */ /* 0x000fe20007ffe0ff */
[----:B------:R-:W-:Y:S01]  /*29760*/  @!P1 VIADD R9, R9, 0x1 ;  /* 0x0000000109099836 */ /* 0x000fe20000000000 */
[----:B------:R-:W-:-:S02]  /*29770*/  ISETP.NE.AND P1, PT, R4, RZ, PT ;  /* 0x000000ff0400720c */ /* 0x000fc40003f25270 */
        /* <DEDUP_REMOVED lines=9> */
[----:B------:R-:W-:Y:S02]  /*29810*/  @!P2 IADD3 R9, -R9, RZ, RZ ;  /* 0x000000ff0909a210 */ /* 0x000fe40007ffe1ff */
        /* <DEDUP_REMOVED lines=11> */
[----:B------:R-:W-:-:S05]  /*298d0*/  @P0 VIADD R6, R6, 0x1 ;  /* 0x0000000106060836 */ /* 0x000fca0000000000 */
[----:B------:R-:W-:Y:S02]  /*298e0*/  @!P2 IADD3 R6, -R6, RZ, RZ ;  /* 0x000000ff0606a210 */ /* 0x000fe40007ffe1ff */
        /* <DEDUP_REMOVED lines=9> */
.L_x_2473:
        /* <DEDUP_REMOVED lines=8> */
[----:B0-----:R-:W-:-:S06]  /*29a00*/  IADD3 R10, R9, 0xffffffe, RZ ;  /* 0x0ffffffe090a7810 */ /* 0x001fcc0007ffe0ff */
        /* <DEDUP_REMOVED lines=10> */
[----:B------:R-:W-:Y:S01]  /*29ab0*/  @!P1 IMAD.IADD R3, R3, 0x1, -R8 ;  /* 0x0000000103039824 */ /* 0x000fe200078e0a08 */
[----:B------:R-:W-:Y:S02]  /*29ac0*/  @!P1 IADD3 R2, R2, 0x1, RZ ;  /* 0x0000000102029810 */ /* 0x000fe40007ffe0ff */
[----:B------:R-:W-:Y:S02]  /*29ad0*/  ISETP.NE.AND P1, PT, R6, RZ, PT ;  /* 0x000000ff0600720c */ /* 0x000fe40003f25270 */
[----:B------:R-:W-:Y:S02]  /*29ae0*/  ISETP.GE.U32.AND P0, PT, R3, R8, PT ;  /* 0x000000080300720c */ /* 0x000fe40003f06070 */
[----:B------:R-:W-:-:S04]  /*29af0*/  LOP3.LUT R3, R5, R6, RZ, 0x3c, !PT ;  /* 0x0000000605037212 */ /* 0x000fc800078e3cff */
[----:B------:R-:W-:-:S07]  /*29b00*/  ISETP.GE.AND P2, PT, R3, RZ, PT ;  /* 0x000000ff0300720c */ /* 0x000fce0003f46270 */
[----:B------:R-:W-:-:S06]  /*29b10*/  @P0 VIADD R2, R2, 0x1 ;  /* 0x0000000102020836 */ /* 0x000fcc0000000000 */
[----:B------:R-:W-:Y:S01]  /*29b20*/  @!P2 IMAD.MOV R2, RZ, RZ, -R2 ;  /* 0x000000ffff02a224 */ /* 0x000fe200078e0a02 */
[----:B------:R-:W-:-:S05]  /*29b30*/  @!P1 LOP3.LUT R2, RZ, R6, RZ, 0x33, !PT ;  /* 0x00000006ff029212 */ /* 0x000fca00078e33ff */
[----:B------:R-:W-:Y:S01]  /*29b40*/  IMAD R8, R7, R2, RZ ;  /* 0x0000000207087224 */ /* 0x000fe200078e02ff */
[----:B------:R-:W-:-:S03]  /*29b50*/  IADD3 R2, -R2, RZ, RZ ;  /* 0x000000ff02027210 */ /* 0x000fc60007ffe1ff */
        /* <DEDUP_REMOVED lines=31> */
.L_x_2474:
[----:B01----:R-:W-:-:S05]  /*29d50*/  LOP3.LUT R3, RZ, R2, RZ, 0x33, !PT ;  /* 0x00000002ff037212 */ /* 0x003fca00078e33ff */
[----:B------:R-:W-:-:S05]  /*29d60*/  IMAD.IADD R2, R4, 0x1, R3 ;  /* 0x0000000104027824 */ /* 0x000fca00078e0203 */
[----:B------:R1:W-:Y:S01]  /*29d70*/  STL [R1+0x4], R2 ;  /* 0x0000040201007387 */ /* 0x0003e20000100800 */
[----:B------:R-:W-:Y:S05]  /*29d80*/  BRA `(.L_x_2475) ;  /* 0x0000000000107947 */ /* 0x000fea0003800000 */
.L_x_2470:
[----:B------:R-:W-:Y:S01]  /*29d90*/  MOV R2, UR6 ;  /* 0x0000000600027c02 */ /* 0x000fe20008000f00 */
[----:B------:R0:W-:Y:S04]  /*29da0*/  STL [R1+0x4], RZ ;  /* 0x000004ff01007387 */ /* 0x0001e80000100800 */
[----:B------:R0:W-:Y:S04]  /*29db0*/  STL [R1+0x8], RZ ;  /* 0x000008ff01007387 */ /* 0x0001e80000100800 */
[----:B------:R0:W-:Y:S02]  /*29dc0*/  STL [R1], R2 ;  /* 0x0000000201007387 */ /* 0x0001e40000100800 */
.L_x_2475:
        /* <DEDUP_REMOVED lines=10> */
.L_x_2468:
[----:B--2---:R-:W2:Y:S01]  /*29e70*/  LDL R0, [R1+0xc] ;  /* 0x00000c0001007983 */ /* 0x004ea20000100800 */
[----:B------:R-:W-:Y:S01]  /*29e80*/  ULDC UR4, c[0x0][0xc3c] ;  /* 0x00030f0000047ab9 */ /* 0x000fe20000000800 */
[----:B------:R-:W-:Y:S01]  /*29e90*/  IMAD.MOV.U32 R19, RZ, RZ, RZ ;  /* 0x000000ffff137224 */ /* 0x000fe200078e00ff */
[----:B--2---:R-:W-:Y:S01]  /*29ea0*/  ISETP.GE.AND P0, PT, R0, UR4, PT ;  /* 0x0000000400007c0c */ /* 0x004fe2000bf06270 */
        /* <DEDUP_REMOVED lines=14> */
[----:B------:R-:W-:Y:S01]  /*29f90*/  MOV R18, UR4 ;  /* 0x0000000400127c02 */ /* 0x000fe20008000f00 */
[C---:B-1----:R-:W-:Y:S01]  /*29fa0*/  IMAD.SHL.U32 R4, R10.reuse, 0x80, RZ ;  /* 0x000000800a047824 */ /* 0x042fe200078e00ff */
[C---:B------:R-:W-:Y:S01]  /*29fb0*/  LOP3.LUT R8, R10.reuse, 0x7f, RZ, 0xc0, !PT ;  /* 0x0000007f0a087812 */ /* 0x040fe200078ec0ff */
[C---:B------:R-:W-:Y:S01]  /*29fc0*/  IMAD.SHL.U32 R3, R10.reuse, 0x2, RZ ;  /* 0x000000020a037824 */ /* 0x040fe200078e00ff */
[----:B--2---:R-:W-:Y:S01]  /*29fd0*/  SHF.R.U32.HI R0, RZ, 0x1, R10 ;  /* 0x00000001ff007819 */ /* 0x004fe2000001160a */
[----:B------:R-:W-:Y:S01]  /*29fe0*/  IMAD.SHL.U32 R9, R10, 0x4, RZ ;  /* 0x000000040a097824 */ /* 0x000fe200078e00ff */
[----:B------:R-:W-:Y:S02]  /*29ff0*/  LOP3.LUT R5, R4, 0x380, RZ, 0xc0, !PT ;  /* 0x0000038004057812 */ /* 0x000fe400078ec0ff */
[----:B0-----:R-:W-:Y:S02]  /*2a000*/  SHF.L.U32 R2, R10, 0x4, RZ ;  /* 0x000000040a027819 */ /* 0x001fe400000006ff */
[----:B------:R-:W-:Y:S01]  /*2a010*/  LOP3.LUT R5, R5, 0x30, R0, 0xf8, !PT ;  /* 0x0000003005057812 */ /* 0x000fe200078ef800 */
[----:B------:R-:W-:Y:S01]  /*2a020*/  IMAD.SHL.U32 R0, R8, 0x10, RZ ;  /* 0x0000001008007824 */ /* 0x000fe200078e00ff */
[----:B------:R-:W-:-:S02]  /*2a030*/  LOP3.LUT P0, RZ, R10, 0x4, RZ, 0xc0, !PT ;  /* 0x000000040aff7812 */ /* 0x000fc4000780c0ff */
[----:B------:R-:W-:Y:S02]  /*2a040*/  LOP3.LUT R5, R5, 0x70, R2, 0x78, !PT ;  /* 0x0000007005057812 */ /* 0x000fe400078e7802 */
[----:B------:R-:W-:Y:S02]  /*2a050*/  LOP3.LUT R7, R0, 0x600, RZ, 0xc0, !PT ;  /* 0x0000060000077812 */ /* 0x000fe400078ec0ff */
[----:B------:R-:W-:Y:S02]  /*2a060*/  LOP3.LUT R0, R2, 0x1b0, RZ, 0xc0, !PT ;  /* 0x000001b002007812 */ /* 0x000fe400078ec0ff */
[----:B------:R-:W-:Y:S02]  /*2a070*/  LOP3.LUT R5, R5, 0xc00, R4, 0xf8, !PT ;  /* 0x00000c0005057812 */ /* 0x000fe400078ef804 */
[----:B------:R-:W-:Y:S02]  /*2a080*/  LOP3.LUT R3, R0, 0x30, R3, 0x78, !PT ;  /* 0x0000003000037812 */ /* 0x000fe400078e7803 */
        /* <DEDUP_REMOVED lines=11> */
[----:B------:R-:W-:Y:S01]  /*2a140*/  LOP3.LUT R5, R5, 0x60, R0, 0xf8, !PT ;  /* 0x0000006005057812 */ /* 0x000fe200078ef800 */
[----:B------:R-:W-:Y:S02]  /*2a150*/  IMAD.MOV.U32 R0, RZ, RZ, 0x1 ;  /* 0x00000001ff007424 */ /* 0x000fe400078e00ff */
        /* <DEDUP_REMOVED lines=13> */
.L_x_2590:
[----:B--2---:R-:W2:Y:S01]  /*2a230*/  LDL R0, [R1+0xc] ;  /* 0x00000c0001007983 */ /* 0x004ea20000100800 */
        /* <DEDUP_REMOVED lines=12> */
[----:B------:R0:W-:Y:S10]  /*2a300*/  STL [R1+0x34], R0 ;  /* 0x0000340001007387 */ /* 0x0001f40000100800 */
[----:B------:R-:W-:-:S02]  /*2a310*/  @P0 LEA R2, P1, R0, UR4, 0x2 ;  /* 0x0000000400020c11 */ /* 0x000fc4000f8210ff */
[C---:B------:R-:W-:Y:S01]  /*2a320*/  SHF.L.U32 R15, R0.reuse, 0x2, RZ ;  /* 0x00000002000f7819 */ /* 0x040fe200000006ff */
[----:B-1----:R1:W-:Y:S01]  /*2a330*/  STL [R1+0x58], R4 ;  /* 0x0000580401007387 */ /* 0x0023e20000100800 */
[C-C-:B------:R-:W-:Y:S01]  /*2a340*/  @P0 LEA.HI.X R3, R0.reuse, UR5, R4.reuse, 0x2, P1 ;  /* 0x0000000500030c11 */ /* 0x140fe200088f1404 */
[----:B------:R-:W-:Y:S02]  /*2a350*/  ULDC.64 UR4, c[0x0][0xa00] ;  /* 0x0002800000047ab9 */ /* 0x000fe40000000a00 */
[----:B------:R-:W-:Y:S02]  /*2a360*/  ISETP.NE.U32.AND P2, PT, RZ, UR4, PT ;  /* 0x00000004ff007c0c */ /* 0x000fe4000bf45070 */
[----:B------:R2:W5:Y:S01]  /*2a370*/  @P0 LDG.E R9, desc[UR56][R2.64] ;  /* 0x0000003802090981 */ /* 0x000562000c1e1900 */
[----:B------:R-:W-:Y:S01]  /*2a380*/  SHF.L.U64.HI R14, R0, 0x2, R4 ;  /* 0x00000002000e7819 */ /* 0x000fe20000010204 */
[----:B------:R-:W-:Y:S01]  /*2a390*/  IMAD.MOV.U32 R12, RZ, RZ, RZ ;  /* 0x000000ffff0c7224 */ /* 0x000fe200078e00ff */
[----:B------:R-:W-:Y:S01]  /*2a3a0*/  ISETP.NE.AND.EX P2, PT, RZ, UR5, PT, P2 ;  /* 0x00000005ff007c0c */ /* 0x000fe2000bf45320 */
[----:B------:R-:W-:Y:S01]  /*2a3b0*/  STL [R1+0x24], R15 ;  /* 0x0000240f01007387 */ /* 0x000fe20000100800 */
[----:B------:R-:W-:Y:S01]  /*2a3c0*/  ISETP.NE.U32.AND P3, PT, RZ, UR10, PT ;  /* 0x0000000aff007c0c */ /* 0x000fe2000bf65070 */
[----:B0-----:R-:W-:Y:S01]  /*2a3d0*/  IMAD.MOV.U32 R0, RZ, RZ, RZ ;  /* 0x000000ffff007224 */ /* 0x001fe200078e00ff */
[----:B------:R-:W-:Y:S01]  /*2a3e0*/  ISETP.NE.U32.AND P0, PT, RZ, UR6, PT ;  /* 0x00000006ff007c0c */ /* 0x000fe2000bf05070 */
[----:B------:R-:W-:Y:S01]  /*2a3f0*/  STL [R1+0x38], R14 ;  /* 0x0000380e01007387 */ /* 0x000fe20000100800 */
[----:B------:R-:W-:-:S02]  /*2a400*/  ISETP.NE.U32.AND P1, PT, RZ, UR8, PT ;  /* 0x00000008ff007c0c */ /* 0x000fc4000bf25070 */
[C---:B--2---:R-:W-:Y:S02]  /*2a410*/  IADD3 R2, P4, R15.reuse, UR4, RZ ;  /* 0x000000040f027c10 */ /* 0x044fe4000ff9e0ff */
[----:B------:R-:W-:Y:S02]  /*2a420*/  ISETP.NE.AND.EX P3, PT, RZ, UR11, PT, P3 ;  /* 0x0000000bff007c0c */ /* 0x000fe4000bf65330 */
[C---:B------:R-:W-:Y:S02]  /*2a430*/  IADD3.X R3, R14.reuse, UR5, RZ, P4, !PT ;  /* 0x000000050e037c10 */ /* 0x040fe4000a7fe4ff */
[----:B-1----:R-:W-:Y:S02]  /*2a440*/  IADD3 R4, P4, R15, UR8, RZ ;  /* 0x000000080f047c10 */ /* 0x002fe4000ff9e0ff */
[----:B------:R-:W-:Y:S01]  /*2a450*/  ISETP.NE.AND.EX P0, PT, RZ, UR7, PT, P0 ;  /* 0x00000007ff007c0c */ /* 0x000fe2000bf05300 */
[----:B------:R-:W2:Y:S01]  /*2a460*/  @P2 LDG.E R8, desc[UR56][R2.64] ;  /* 0x0000003802082981 */ /* 0x000ea2000c1e1900 */
[----:B------:R-:W-:Y:S01]  /*2a470*/  IADD3.X R5, R14, UR9, RZ, P4, !PT ;  /* 0x000000090e057c10 */ /* 0x000fe2000a7fe4ff */
[----:B------:R-:W-:Y:S01]  /*2a480*/  ULDC UR4, c[0x0][0x288] ;  /* 0x0000a20000047ab9 */ /* 0x000fe20000000800 */
[----:B------:R-:W-:-:S02]  /*2a490*/  ISETP.NE.AND.EX P1, PT, RZ, UR9, PT, P1 ;  /* 0x00000009ff007c0c */ /* 0x000fc4000bf25310 */
[C---:B------:R-:W-:Y:S02]  /*2a4a0*/  IADD3 R6, P5, R15.reuse, UR6, RZ ;  /* 0x000000060f067c10 */ /* 0x040fe4000ffbe0ff */
[----:B------:R-:W-:Y:S02]  /*2a4b0*/  @P3 IADD3 R10, P4, R15, UR10, RZ ;  /* 0x0000000a0f0a3c10 */ /* 0x000fe4000ff9e0ff */
[C---:B------:R-:W-:Y:S02]  /*2a4c0*/  IADD3.X R7, R14.reuse, UR7, RZ, P5, !PT ;  /* 0x000000070e077c10 */ /* 0x040fe4000affe4ff */
[----:B------:R-:W-:-:S03]  /*2a4d0*/  @P3 IADD3.X R11, R14, UR11, RZ, P4, !PT ;  /* 0x0000000b0e0b3c10 */ /* 0x000fc6000a7fe4ff */
[----:B------:R0:W5:Y:S04]  /*2a4e0*/  @P0 LDG.E R12, desc[UR56][R6.64] ;  /* 0x00000038060c0981 */ /* 0x000168000c1e1900 */
[----:B------:R0:W5:Y:S04]  /*2a4f0*/  @P1 LDG.E R0, desc[UR56][R4.64] ;  /* 0x0000003804001981 */ /* 0x000168000c1e1900 */
[----:B--2---:R1:W-:Y:S02]  /*2a500*/  STL [R1+0x40], R8 ;  /* 0x0000400801007387 */ /* 0x0043e40000100800 */
[----:B-1----:R-:W-:Y:S01]  /*2a510*/  IMAD.U32 R8, RZ, RZ, UR4 ;  /* 0x00000004ff087e24 */ /* 0x002fe2000f8e00ff */
[----:B------:R-:W-:-:S05]  /*2a520*/  ULDC.64 UR4, c[0x0][0x418] ;  /* 0x0001060000047ab9 */ /* 0x000fca0000000a00 */
[----:B------:R-:W2:Y:S01]  /*2a530*/  @P3 LDG.E R8, desc[UR56][R10.64] ;  /* 0x000000380a083981 */ /* 0x000ea2000c1e1900 */
[----:B------:R-:W-:-:S03]  /*2a540*/  UISETP.NE.U32.AND UP0, UPT, UR4, URZ, UPT ;  /* 0x0000003f0400728c */ /* 0x000fc6000bf05070 */
[----:B------:R-:W-:Y:S01]  /*2a550*/  ULDC UR4, c[0x0][0x424] ;  /* 0x0001090000047ab9 */ /* 0x000fe20000000800 */
[----:B------:R-:W-:-:S03]  /*2a560*/  UISETP.NE.AND.EX UP0, UPT, UR5, URZ, UPT, UP0 ;  /* 0x0000003f0500728c */ /* 0x000fc6000bf05300 */
[----:B------:R-:W-:Y:S01]  /*2a570*/  ULDC UR5, c[0x0][0x2f0] ;  /* 0x0000bc0000057ab9 */ /* 0x000fe20000000800 */
[----:B------:R-:W-:Y:S01]  /*2a580*/  USEL UR4, UR4, 0x1, UP0 ;  /* 0x0000000104047887 */ /* 0x000fe20008000000 */
[----:B--2---:R1:W-:Y:S04]  /*2a590*/  STL [R1+0x44], R8 ;  /* 0x0000440801007387 */ /* 0x0043e80000100800 */
[----:B------:R0:W5:Y:S01]  /*2a5a0*/  LDL R13, [R1+0x44] ;  /* 0x00004400010d7983 */ /* 0x0001620000100800 */
[----:B------:R-:W-:-:S03]  /*2a5b0*/  UIMAD UR4, UR4, UR5, URZ ;  /* 0x00000005040472a4 */ /* 0x000fc6000f8e023f */
[----:B------:R-:W-:Y:S02]  /*2a5c0*/  ULDC UR5, c[0x0][0x348] ;  /* 0x0000d20000057ab9 */ /* 0x000fe40000000800 */
[----:B------:R-:W-:Y:S01]  /*2a5d0*/  IMAD.U32 R10, RZ, RZ, UR5 ;  /* 0x00000005ff0a7e24 */ /* 0x000fe2000f8e00ff */
[----:B-1----:R-:W-:Y:S01]  /*2a5e0*/  MOV R8, UR4 ;  /* 0x0000000400087c02 */ /* 0x002fe20008000f00 */
[----:B0-----:R-:W-:Y:S06]  /*2a5f0*/  @P3 BRA `(.L_x_2477) ;  /* 0x0000000000143947 */ /* 0x001fec0003800000 */
[----:B------:R-:W-:Y:S05]  /*2a600*/  @!P2 BRA `(.L_x_2477) ;  /* 0x000000000010a947 */ /* 0x000fea0003800000 */
[----:B------:R-:W2:Y:S04]  /*2a610*/  LDG.E R11, desc[UR56][R2.64] ;  /* 0x00000038020b7981 */ /* 0x000ea8000c1e1900 */
[----:B------:R-:W2:Y:S02]  /*2a620*/  LDG.E R2, desc[UR56][R2.64+0x4] ;  /* 0x0000043802027981 */ /* 0x000ea4000c1e1900 */
[----:B--2--5:R-:W-:-:S05]  /*2a630*/  IMAD.IADD R13, R2, 0x1, -R11 ;  /* 0x00000001020d7824 */ /* 0x024fca00078e0a0b */
[----:B------:R0:W-:Y:S02]  /*2a640*/  STL [R1+0x44], R13 ;  /* 0x0000440d01007387 */ /* 0x0001e40000100800 */
.L_x_2477:
[----:B------:R-:W2:Y:S01]  /*2a650*/  LDL.LU R3, [R1+0x8] ;  /* 0x0000080001037983 */ /* 0x000ea20000300800 */
[----:B------:R-:W-:Y:S02]  /*2a660*/  ULDC.64 UR4, c[0x0][0xa20] ;  /* 0x0002880000047ab9 */ /* 0x000fe40000000a00 */
[----:B------:R-:W-:Y:S01]  /*2a670*/  ISETP.NE.U32.AND P2, PT, RZ, UR4, PT ;  /* 0x00000004ff007c0c */ /* 0x000fe2000bf45070 */
[----:B------:R-:W3:Y:S03]  /*2a680*/  LDL R11, [R1+0x34] ;  /* 0x00003400010b7983 */ /* 0x000ee60000100800 */
[----:B------:R-:W-:Y:S02]  /*2a690*/  ISETP.NE.AND.EX P2, PT, RZ, UR5, PT, P2 ;  /* 0x00000005ff007c0c */ /* 0x000fe4000bf45320 */
[C---:B--2---:R-:W-:Y:S02]  /*2a6a0*/  LOP3.LUT R17, R3.reuse, 0xff000000, RZ, 0xc0, !PT ;  /* 0xff00000003117812 */ /* 0x044fe400078ec0ff */
[----:B------:R-:W-:-:S02]  /*2a6b0*/  LOP3.LUT R2, R3, 0xff0000, RZ, 0xc0, !PT ;  /* 0x00ff000003027812 */ /* 0x000fc400078ec0ff */
[----:B------:R-:W-:Y:S02]  /*2a6c0*/  SHF.R.U32.HI R17, RZ, 0x8, R17 ;  /* 0x00000008ff117819 */ /* 0x000fe40000011611 */
[----:B------:R-:W-:Y:S02]  /*2a6d0*/  LOP3.LUT R16, R3, 0xffff, RZ, 0xc0, !PT ;  /* 0x0000ffff03107812 */ /* 0x000fe400078ec0ff */
[----:B------:R-:W-:Y:S01]  /*2a6e0*/  LEA.HI R17, R2, R17, RZ, 0x10 ;  /* 0x0000001102117211 */ /* 0x000fe200078f80ff */
[----:B-----5:R-:W-:-:S05]  /*2a6f0*/  IMAD.IADD R2, R12, 0x1, R9 ;  /* 0x000000010c027824 */ /* 0x020fca00078e0209 */
[----:B------:R1:W-:Y:S04]  /*2a700*/  STL [R1+0x28], R2 ;  /* 0x0000280201007387 */ /* 0x0003e80000100800 */
[----:B---3--:R1:W-:Y:S01]  /*2a710*/  STL [R1+0x8], R11 ;  /* 0x0000080b01007387 */ /* 0x0083e20000100800 */
[----:B------:R-:W-:Y:S05]  /*2a720*/  @!P2 BRA `(.L_x_2478) ;  /* 0x000000000010a947 */ /* 0x000fea0003800000 */
[----:B-1----:R-:W-:-:S04]  /*2a730*/  IADD3 R2, P0, R15, UR4, RZ ;  /* 0x000000040f027c10 */ /* 0x002fc8000ff1e0ff */
[----:B------:R-:W-:-:S05]  /*2a740*/  IADD3.X R3, R14, UR5, RZ, P0, !PT ;  /* 0x000000050e037c10 */ /* 0x000fca00087fe4ff */
[----:B------:R2:W5:Y:S01]  /*2a750*/  LDG.E R8, desc[UR56][R2.64] ;  /* 0x0000003802087981 */ /* 0x000562000c1e1900 */
[----:B------:R-:W-:Y:S05]  /*2a760*/  BRA `(.L_x_2479) ;  /* 0x0000000000107947 */ /* 0x000fea0003800000 */
.L_x_2478:
[----:B------:R-:W-:Y:S05]  /*2a770*/  @!P0 BRA `(.L_x_2479) ;  /* 0x00000000000c8947 */ /* 0x000fea0003800000 */
[----:B------:R-:W2:Y:S04]  /*2a780*/  LDG.E R8, desc[UR56][R6.64] ;  /* 0x0000003806087981 */ /* 0x000ea8000c1e1900 */
[----:B------:R-:W2:Y:S02]  /*2a790*/  LDG.E R6, desc[UR56][R6.64+0x4] ;  /* 0x0000043806067981 */ /* 0x000ea4000c1e1900 */
[----:B--2---:R-:W-:-:S07]  /*2a7a0*/  IMAD.IADD R8, R6, 0x1, -R8 ;  /* 0x0000000106087824 */ /* 0x004fce00078e0a08 */
.L_x_2479:
[----:B------:R-:W3:Y:S01]  /*2a7b0*/  LDL R7, [R1+0x4] ;  /* 0x0000040001077983 */ /* 0x000ee20000100800 */
[----:B--2---:R-:W2:Y:S03]  /*2a7c0*/  LDC R3, c[0x0][0x448] ;  /* 0x00011200ff037b82 */ /* 0x004ea60000000800 */
[----:B-1----:R-:W4:Y:S04]  /*2a7d0*/  @P1 LDG.E R2, desc[UR56][R4.64] ;  /* 0x0000003804021981 */ /* 0x002f28000c1e1900 */
[----:B------:R1:W4:Y:S01]  /*2a7e0*/  @P1 LDG.E R4, desc[UR56][R4.64+0x4] ;  /* 0x0000043804041981 */ /* 0x000322000c1e1900 */
[----:B-----5:R-:W-:Y:S01]  /*2a7f0*/  IMAD.IADD R9, R8, 0x1, -R9 ;  /* 0x0000000108097824 */ /* 0x020fe200078e0a09 */
[----:B------:R-:W-:Y:S01]  /*2a800*/  LOP3.LUT R12, R17, 0xff, RZ, 0xc0, !PT ;  /* 0x000000ff110c7812 */ /* 0x000fe200078ec0ff */
[----:B------:R-:W-:Y:S01]  /*2a810*/  BSSY B0, `(.L_x_2480) ;  /* 0x0000036000007945 */ /* 0x000fe20003800000 */
[----:B------:R-:W-:-:S03]  /*2a820*/  SHF.R.U32.HI R17, RZ, 0x10, R17 ;  /* 0x00000010ff117819 */ /* 0x000fc60000011611 */
[----:B------:R0:W-:Y:S01]  /*2a830*/  STL [R1+0x20], R12 ;  /* 0x0000200c01007387 */ /* 0x0001e20000100800 */
[----:B--2---:R-:W-:-:S13]  /*2a840*/  ISETP.NE.AND P0, PT, R3, 0x1, PT ;  /* 0x000000010300780c */ /* 0x004fda0003f05270 */
[----:B-1----:R-:W1:Y:S08]  /*2a850*/  @P0 LDC R5, c[0x0][0x44c] ;  /* 0x00011300ff050b82 */ /* 0x002e700000000800 */
[----:B------:R-:W2:Y:S01]  /*2a860*/  @P0 LDC R6, c[0x0][0x450] ;  /* 0x00011400ff060b82 */ /* 0x000ea20000000800 */
[----:B---3--:R-:W-:-:S05]  /*2a870*/  SHF.L.U32 R3, R7, 0x7, RZ ;  /* 0x0000000707037819 */ /* 0x008fca00000006ff */
[----:B------:R-:W-:Y:S02]  /*2a880*/  VIADD R3, R3, 0x7f ;  /* 0x0000007f03037836 */ /* 0x000fe40000000000 */
[----:B----4-:R-:W-:Y:S02]  /*2a890*/  @P1 IMAD.IADD R10, R4, 0x1, -R2 ;  /* 0x00000001040a1824 */ /* 0x010fe400078e0a02 */
[----:B-1----:R-:W-:-:S05]  /*2a8a0*/  @P0 IMAD.HI.U32 R2, R3, R5, RZ ;  /* 0x0000000503020227 */ /* 0x002fca00078e00ff */
[----:B--2---:R-:W-:Y:S01]  /*2a8b0*/  @P0 SHF.R.U32.HI R3, RZ, R6, R2 ;  /* 0x00000006ff030219 */ /* 0x004fe20000011602 */
[----:B------:R-:W-:-:S04]  /*2a8c0*/  IMAD.IADD R2, R9, 0x1, R10 ;  /* 0x0000000109027824 */ /* 0x000fc800078e020a */
[C---:B------:R-:W-:Y:S01]  /*2a8d0*/  VIADD R4, R2.reuse, 0x9f ;  /* 0x0000009f02047836 */ /* 0x040fe20000000000 */
[----:B------:R-:W-:-:S03]  /*2a8e0*/  IADD3 R21, R2, 0xa0, -R13 ;  /* 0x000000a002157810 */ /* 0x000fc60007ffe80d */
[----:B------:R-:W-:Y:S01]  /*2a8f0*/  IMAD.HI R2, R4, 0x66666667, RZ ;  /* 0x6666666704027827 */ /* 0x000fe200078e02ff */
[----:B------:R-:W-:-:S04]  /*2a900*/  IADD3 R3, R21, R3, RZ ;  /* 0x0000000315037210 */ /* 0x000fc80007ffe0ff */
[----:B------:R-:W-:Y:S01]  /*2a910*/  SHF.R.U32.HI R20, RZ, 0x1f, R2 ;  /* 0x0000001fff147819 */ /* 0x000fe20000011602 */
[----:B------:R-:W-:-:S03]  /*2a920*/  IMAD.HI R3, R3, 0x66666667, RZ ;  /* 0x6666666703037827 */ /* 0x000fc600078e02ff */
[----:B------:R-:W-:Y:S01]  /*2a930*/  LEA.HI.SX32 R20, R2, R20, 0x1a ;  /* 0x0000001402147211 */ /* 0x000fe200078fd2ff */
[----:B------:R-:W-:Y:S01]  /*2a940*/  IMAD.MOV.U32 R2, RZ, RZ, RZ ;  /* 0x000000ffff027224 */ /* 0x000fe200078e00ff */
[----:B------:R-:W-:-:S04]  /*2a950*/  SHF.R.U32.HI R8, RZ, 0x1f, R3 ;  /* 0x0000001fff087819 */ /* 0x000fc80000011603 */
[----:B------:R-:W-:-:S04]  /*2a960*/  LEA.HI.SX32 R8, R3, R8, 0x1a ;  /* 0x0000000803087211 */ /* 0x000fc800078fd2ff */
[----:B------:R-:W-:-:S04]  /*2a970*/  VIMNMX R8, R20, R8, PT ;  /* 0x0000000814087248 */ /* 0x000fc80003fe0100 */
[----:B------:R-:W-:-:S13]  /*2a980*/  ISETP.GE.AND P0, PT, R8, 0x1, PT ;  /* 0x000000010800780c */ /* 0x000fda0003f06270 */
[----:B0-----:R-:W-:Y:S05]  /*2a990*/  @!P0 BRA `(.L_x_2481) ;  /* 0x0000000000748947 */ /* 0x001fea0003800000 */
        /* <DEDUP_REMOVED lines=11> */
[----:B0-----:R-:W-:Y:S02]  /*2aa50*/  IMAD.MOV.U32 R6, RZ, RZ, RZ ;  /* 0x000000ffff067224 */ /* 0x001fe400078e00ff */
[----:B-1----:R-:W-:-:S04]  /*2aa60*/  IMAD.MOV R5, RZ, RZ, -R7 ;  /* 0x000000ffff057224 */ /* 0x002fc800078e0a07 */
[----:B------:R-:W-:-:S04]  /*2aa70*/  IMAD R5, R5, R4, RZ ;  /* 0x0000000405057224 */ /* 0x000fc800078e02ff */
[----:B------:R-:W-:Y:S01]  /*2aa80*/  IMAD.HI.U32 R7, R7, R5, R6 ;  /* 0x0000000507077227 */ /* 0x000fe200078e0006 */
[----:B------:R-:W-:Y:S02]  /*2aa90*/  IABS R5, R2 ;  /* 0x0000000200057213 */ /* 0x000fe40000000000 */
[----:B------:R-:W-:-:S04]  /*2aaa0*/  IABS R2, R3 ;  /* 0x0000000300027213 */ /* 0x000fc80000000000 */
[----:B------:R-:W-:-:S05]  /*2aab0*/  IADD3 R2, RZ, -R2, RZ ;  /* 0x80000002ff027210 */ /* 0x000fca0007ffe0ff */
        /* <DEDUP_REMOVED lines=8> */
[----:B------:R-:W-:-:S05]  /*2ab40*/  @P0 VIADD R2, R2, 0x1 ;  /* 0x0000000102020836 */ /* 0x000fca0000000000 */
[----:B------:R-:W-:Y:S02]  /*2ab50*/  @!P3 IADD3 R2, -R2, RZ, RZ ;  /* 0x000000ff0202b210 */ /* 0x000fe40007ffe1ff */
[----:B------:R-:W-:-:S07]  /*2ab60*/  @!P2 LOP3.LUT R2, RZ, R3, RZ, 0x33, !PT ;  /* 0x00000003ff02a212 */ /* 0x000fce00078e33ff */
.L_x_2481:
[----:B------:R-:W-:Y:S05]  /*2ab70*/  BSYNC B0 ;  /* 0x0000000000007941 */ /* 0x000fea0003800000 */
.L_x_2480:
[-C--:B------:R-:W-:Y:S01]  /*2ab80*/  IMAD R3, R12, R2.reuse, RZ ;  /* 0x000000020c037224 */ /* 0x080fe200078e02ff */
[----:B------:R-:W-:Y:S04]  /*2ab90*/  BSSY B0, `(.L_x_2482) ;  /* 0x0000123000007945 */ /* 0x000fe80003800000 */
[----:B------:R-:W-:-:S05]  /*2aba0*/  VIADDMNMX R2, R3, R2, R8, PT ;  /* 0x0000000203027246 */ /* 0x000fca0003800108 */
[--C-:B------:R-:W-:Y:S02]  /*2abb0*/  IMAD R4, R2, 0xa0, -R9.reuse ;  /* 0x000000a002047824 */ /* 0x100fe400078e0a09 */
[----:B------:R-:W-:-:S03]  /*2abc0*/  IMAD R2, R3, 0xa0, -R9 ;  /* 0x000000a003027824 */ /* 0x000fc600078e0a09 */
[----:B------:R-:W-:Y:S02]  /*2abd0*/  VIMNMX R10, R4, R10, PT ;  /* 0x0000000a040a7248 */ /* 0x000fe40003fe0100 */
[----:B------:R-:W-:-:S04]  /*2abe0*/  VIMNMX R2, RZ, R2, !PT ;  /* 0x00000002ff027248 */ /* 0x000fc80007fe0100 */
[----:B------:R-:W-:Y:S01]  /*2abf0*/  ISETP.GT.AND P0, PT, R10, R2, PT ;  /* 0x000000020a00720c */ /* 0x000fe20003f04270 */
[----:B------:R-:W-:-:S05]  /*2ac00*/  IMAD.WIDE.U32 R2, R2, -0x33333333, RZ ;  /* 0xcccccccd02027825 */ /* 0x000fca00078e00ff */
[----:B------:R-:W-:-:S05]  /*2ac10*/  SHF.R.U32.HI R3, RZ, 0x7, R3 ;  /* 0x00000007ff037819 */ /* 0x000fca0000011603 */
[----:B------:R-:W-:Y:S02]  /*2ac20*/  IMAD.MOV.U32 R8, RZ, RZ, R3 ;  /* 0x000000ffff087224 */ /* 0x000fe400078e0003 */
        /* <DEDUP_REMOVED lines=14> */
.L_x_2730:
[----:B-1----:R-:W-:Y:S02]  /*2ad10*/  ISETP.NE.AND P0, PT, R14, RZ, PT ;  /* 0x000000ff0e00720c */ /* 0x002fe40003f05270 */
[----:B------:R-:W-:-:S11]  /*2ad20*/  PLOP3.LUT P6, PT, PT, PT, PT, 0x8, 0x0 ;  /* 0x000000000000781c */ /* 0x000fd60003fce170 */
[----:B------:R-:W-:Y:S05]  /*2ad30*/  @P0 BRA `(.L_x_2485) ;  /* 0x00000000000c0947 */ /* 0x000fea0003800000 */
[----:B------:R-:W-:-:S03]  /*2ad40*/  UMOV UR4, 0xffffffff ;  /* 0xffffffff00047882 */ /* 0x000fc60000000000 */
[----:B------:R-:W-:Y:S05]  /*2ad50*/  BRA.DIV UR4, `(.L_x_2486) ;  /* 0x0000008e04547947 */ /* 0x000fea000b800000 */
[----:B------:R-:W-:-:S13]  /*2ad60*/  ELECT P6, URZ, PT ;  /* 0x00000000003f782f */ /* 0x000fda00038c0000 */
.L_x_2485:
        /* <DEDUP_REMOVED lines=9> */
.L_x_2733:
[----:B------:R-:W-:Y:S05]  /*2ae00*/  BSYNC B1 ;  /* 0x0000000000017941 */ /* 0x000fea0003800000 */
.L_x_2487:
[----:B------:R-:W-:Y:S04]  /*2ae10*/  BSSY B1, `(.L_x_2489) ;  /* 0x0000070000017945 */ /* 0x000fe80003800000 */
[----:B------:R-:W-:Y:S05]  /*2ae20*/  @!P6 BRA `(.L_x_2490) ;  /* 0x0000000400b8e947 */ /* 0x000fea0003800000 */
[----:B------:R-:W2:Y:S04]  /*2ae30*/  LDL R7, [R1+0x10] ;  /* 0x0000100001077983 */ /* 0x000ea80000100800 */
[----:B------:R-:W3:Y:S01]  /*2ae40*/  LDL R6, [R1+0x1c] ;  /* 0x00001c0001067983 */ /* 0x000ee20000100800 */
[----:B------:R-:W1:Y:S01]  /*2ae50*/  S2R R5, SR_TID.X ;  /* 0x0000000000057919 */ /* 0x000e620000002100 */
[----:B------:R-:W-:Y:S01]  /*2ae60*/  BSSY B2, `(.L_x_2491) ;  /* 0x0000007000027945 */ /* 0x000fe20003800000 */
[----:B-1----:R-:W-:-:S04]  /*2ae70*/  LOP3.LUT R5, R5, 0x7f, RZ, 0xc0, !PT ;  /* 0x0000007f05057812 */ /* 0x002fc800078ec0ff */
[----:B------:R-:W-:Y:S02]  /*2ae80*/  ISETP.NE.AND P1, PT, R5, RZ, PT ;  /* 0x000000ff0500720c */ /* 0x000fe40003f25270 */
[----:B--2---:R-:W-:Y:S02]  /*2ae90*/  LEA R7, R7, R18, 0x3 ;  /* 0x0000001207077211 */ /* 0x004fe400078e18ff */
[----:B---3--:R-:W-:-:S04]  /*2aea0*/  SHF.L.U32 R10, R6, 0x1f, RZ ;  /* 0x0000001f060a7819 */ /* 0x008fc800000006ff */
[----:B------:R-:W1:Y:S02]  /*2aeb0*/  SYNCS.PHASECHK.TRANS64.TRYWAIT P0, [R7+URZ+0x298a0], R10 ;  /* 0x0298a00a070075a7 */ /* 0x000e64000800017f */
[----:B-1----:R-:W-:Y:S05]  /*2aec0*/  @!P0 BRA `(.L_x_2492) ;  /* 0x0000008c002c8947 */ /* 0x002fea0003800000 */
.L_x_2734:
[----:B------:R-:W-:Y:S05]  /*2aed0*/  BSYNC B2 ;  /* 0x0000000000027941 */ /* 0x000fea0003800000 */
.L_x_2491:
[----:B------:R-:W-:Y:S04]  /*2aee0*/  BSSY B2, `(.L_x_2493) ;  /* 0x0000009000027945 */ /* 0x000fe80003800000 */
        /* <DEDUP_REMOVED lines=8> */
.L_x_2494:
[----:B------:R-:W-:Y:S05]  /*2af70*/  BSYNC B2 ;  /* 0x0000000000027941 */ /* 0x000fea0003800000 */
.L_x_2493:
        /* <DEDUP_REMOVED lines=13> */
.L_x_2495:
        /* <DEDUP_REMOVED lines=15> */
.L_x_2496:
        /* <DEDUP_REMOVED lines=15> */
.L_x_2497:
        /* <DEDUP_REMOVED lines=13> */
.L_x_2735:
[----:B------:R-:W-:Y:S05]  /*2b300*/  BSYNC B2 ;  /* 0x0000000000027941 */ /* 0x000fea0003800000 */
.L_x_2498:
[----:B------:R-:W-:Y:S01]  /*2b310*/  BSSY B2, `(.L_x_2500) ;  /* 0x000000b000027945 */ /* 0x000fe20003800000 */
[----:B------:R-:W-:Y:S02]  /*2b320*/  IMAD.MOV.U32 R12, RZ, RZ, 0x0 ;  /* 0x00000000ff0c7424 */ /* 0x000fe400078e00ff */
[----:B------:R-:W-:Y:S01]  /*2b330*/  IMAD.MOV.U32 R13, RZ, RZ, 0x12f00000 ;  /* 0x12f00000ff0d7424 */ /* 0x000fe200078e00ff */
[----:B------:R-:W-:Y:S06]  /*2b340*/  @P1 BRA `(.L_x_2501) ;  /* 0x00000000001c1947 */ /* 0x000fec0003800000 */
[----:B------:R-:W2:Y:S02]  /*2b350*/  S2R R4, SR_TID.X ;  /* 0x0000000000047919 */ /* 0x000ea40000002100 */
[----:B--2---:R-:W-:Y:S02]  /*2b360*/  LOP3.LUT R6, R4, 0x1f, RZ, 0xc0, !PT ;  /* 0x0000001f04067812 */ /* 0x004fe400078ec0ff */
[----:B------:R-:W-:Y:S02]  /*2b370*/  MOV R4, 0x5000 ;  /* 0x0000500000047802 */ /* 0x000fe40000000f00 */
[----:B------:R-:W-:Y:S02]  /*2b380*/  ISETP.NE.AND P0, PT, R6, RZ, PT ;  /* 0x000000ff0600720c */ /* 0x000fe40003f05270 */
[----:B------:R2:W-:Y:S11]  /*2b390*/  SYNCS.ARRIVE.TRANS64 RZ, [R7+URZ+0x298b0], R4 ;  /* 0x0298b00407ff79a7 */ /* 0x0005f6000800003f */
[----:B--2---:R-:W-:Y:S05]  /*2b3a0*/  @!P0 BRA `(.L_x_2501) ;  /* 0x0000000000048947 */ /* 0x004fea0003800000 */
[----:B------:R-:W-:Y:S01]  /*2b3b0*/  BPT.TRAP 0x1 ;  /* 0x000000040000795c */ /* 0x000fe20000300000 */
.L_x_2501:
[----:B------:R-:W-:Y:S05]  /*2b3c0*/  BSYNC B2 ;  /* 0x0000000000027941 */ /* 0x000fea0003800000 */
.L_x_2500:
        /* <DEDUP_REMOVED lines=10> */
.L_x_2502:
        /* <DEDUP_REMOVED lines=10> */
.L_x_2490:
[----:B------:R-:W-:Y:S05]  /*2b510*/  BSYNC B1 ;  /* 0x0000000000017941 */ /* 0x000fea0003800000 */
.L_x_2489:
[----:B------:R-:W2:Y:S04]  /*2b520*/  LDL.LU R9, [R1+0x10] ;  /* 0x0000100001097983 */ /* 0x000ea80000300800 */
[----:B01----:R-:W3:Y:S01]  /*2b530*/  LDL.LU R7, [R1+0x1c] ;  /* 0x00001c0001077983 */ /* 0x003ee20000300800 */
[----:B------:R-:W-:Y:S01]  /*2b540*/  PLOP3.LUT P0, PT, PT, PT, PT, 0x8, 0x0 ;  /* 0x000000000000781c */ /* 0x000fe20003f0e170 */
[----:B--2---:R-:W-:Y:S02]  /*2b550*/  VIADD R4, R9, 0x1 ;  /* 0x0000000109047836 */ /* 0x004fe40000000000 */
        /* <DEDUP_REMOVED lines=9> */
.L_x_2517:
        /* <DEDUP_REMOVED lines=8> */
[----:B------:R-:W-:Y:S02]  /*2b670*/  ISETP.NE.AND P2, PT, R4, RZ, PT ;  /* 0x000000ff0400720c */ /* 0x000fe40003f45270 */
[----:B--2---:R-:W-:Y:S02]  /*2b680*/  LEA R8, R6, R18, 0x3 ;  /* 0x0000001206087211 */ /* 0x004fe400078e18ff */
[----:B---3--:R-:W-:-:S04]  /*2b690*/  SHF.L.U32 R7, R5, 0x1f, RZ ;  /* 0x0000001f05077819 */ /* 0x008fc800000006ff */
[----:B------:R-:W0:Y:S02]  /*2b6a0*/  SYNCS.PHASECHK.TRANS64.TRYWAIT P1, [R8+URZ+0x298a0], R7 ;  /* 0x0298a007080075a7 */ /* 0x000e24000802017f */
[----:B0-----:R-:W-:Y:S05]  /*2b6b0*/  @!P1 BRA `(.L_x_2506) ;  /* 0x0000008400589947 */ /* 0x001fea0003800000 */
.L_x_2736:
[----:B------:R-:W-:Y:S05]  /*2b6c0*/  BSYNC B2 ;  /* 0x0000000000027941 */ /* 0x000fea0003800000 */
.L_x_2505:
        /* <DEDUP_REMOVED lines=9> */
.L_x_2508:
[----:B------:R-:W-:Y:S05]  /*2b760*/  BSYNC B2 ;  /* 0x0000000000027941 */ /* 0x000fea0003800000 */
.L_x_2507:
        /* <DEDUP_REMOVED lines=12> */
.L_x_2509:
        /* <DEDUP_REMOVED lines=15> */
.L_x_2510:
        /* <DEDUP_REMOVED lines=15> */
.L_x_2511:
        /* <DEDUP_REMOVED lines=13> */
.L_x_2737:
[----:B------:R-:W-:Y:S05]  /*2bae0*/  BSYNC B2 ;  /* 0x0000000000027941 */ /* 0x000fea0003800000 */
.L_x_2512:
        /* <DEDUP_REMOVED lines=11> */
.L_x_2515:
[----:B------:R-:W-:Y:S05]  /*2bba0*/  BSYNC B2 ;  /* 0x0000000000027941 */ /* 0x000fea0003800000 */
.L_x_2514:
        /* <DEDUP_REMOVED lines=10> */
.L_x_2516:
        /* <DEDUP_REMOVED lines=10> */
.L_x_2504:
[----:B------:R-:W-:Y:S05]  /*2bcf0*/  BSYNC B1 ;  /* 0x0000000000017941 */ /* 0x000fea0003800000 */
.L_x_2503:
        /* <DEDUP_REMOVED lines=12> */
.L_x_2483:
[----:B------:R-:W-:Y:S05]  /*2bdc0*/  BSYNC B0 ;  /* 0x0000000000007941 */ /* 0x000fea0003800000 */
.L_x_2482:
[----:B01----:R-:W2:Y:S01]  /*2bdd0*/  LDL R4, [R1+0x4] ;  /* 0x0000040001047983 */ /* 0x003ea20000100800 */
[----:B------:R-:W0:Y:S01]  /*2bde0*/  LDC R0, c[0x0][0x448] ;  /* 0x00011200ff007b82 */ /* 0x000e220000000800 */
[----:B------:R-:W-:Y:S01]  /*2bdf0*/  ISETP.NE.AND P2, PT, R17, RZ, PT ;  /* 0x000000ff1100720c */ /* 0x000fe20003f45270 */
[----:B------:R-:W-:Y:S05]  /*2be00*/  @!P0 WARPSYNC.ALL ;  /* 0x0000000000008948 */ /* 0x000fea0003800000 */
[----:B------:R-:W-:Y:S07]  /*2be10*/  BSSY B0, `(.L_x_2518) ;  /* 0x000002b000007945 */ /* 0x000fee0003800000 */
[----:B------:R-:W1:Y:S08]  /*2be20*/  @!P2 LDC R17, c[0x0][0x9f0] ;  /* 0x00027c00ff11ab82 */ /* 0x000e700000000800 */
[----:B------:R-:W-:Y:S01]  /*2be30*/  @!P0 BAR.SYNC.DEFER_BLOCKING 0xc, 0x180 ;  /* 0x0306000000008b1d */ /* 0x000fe20000010000 */
[----:B0-----:R-:W-:-:S13]  /*2be40*/  ISETP.NE.AND P1, PT, R0, 0x1, PT ;  /* 0x000000010000780c */ /* 0x001fda0003f25270 */
[----:B------:R-:W0:Y:S08]  /*2be50*/  @P1 LDC R2, c[0x0][0x44c] ;  /* 0x00011300ff021b82 */ /* 0x000e300000000800 */
[----:B------:R-:W3:Y:S01]  /*2be60*/  @P1 LDC R3, c[0x0][0x450] ;  /* 0x00011400ff031b82 */ /* 0x000ee20000000800 */
[----:B--2---:R-:W-:-:S05]  /*2be70*/  LEA R0, R4, 0x7f, 0x7 ;  /* 0x0000007f04007811 */ /* 0x004fca00078e38ff */
[----:B0-----:R-:W-:-:S05]  /*2be80*/  @P1 IMAD.HI.U32 R2, R0, R2, RZ ;  /* 0x0000000200021227 */ /* 0x001fca00078e00ff */
[----:B---3--:R-:W-:-:S05]  /*2be90*/  @P1 SHF.R.U32.HI R0, RZ, R3, R2 ;  /* 0x00000003ff001219 */ /* 0x008fca0000011602 */
[----:B------:R-:W-:-:S04]  /*2bea0*/  IMAD.IADD R0, R21, 0x1, R0 ;  /* 0x0000000115007824 */ /* 0x000fc800078e0200 */
[----:B------:R-:W-:-:S05]  /*2beb0*/  IMAD.HI R0, R0, 0x66666667, RZ ;  /* 0x6666666700007827 */ /* 0x000fca00078e02ff */
[----:B------:R-:W-:-:S04]  /*2bec0*/  SHF.R.U32.HI R6, RZ, 0x1f, R0 ;  /* 0x0000001fff067819 */ /* 0x000fc80000011600 */
[----:B------:R-:W-:Y:S02]  /*2bed0*/  LEA.HI.SX32 R6, R0, R6, 0x1a ;  /* 0x0000000600067211 */ /* 0x000fe400078fd2ff */
[----:B------:R-:W-:Y:S02]  /*2bee0*/  MOV R0, RZ ;  /* 0x000000ff00007202 */ /* 0x000fe40000000f00 */
[----:B------:R-:W-:-:S04]  /*2bef0*/  VIMNMX R6, R20, R6, PT ;  /* 0x0000000614067248 */ /* 0x000fc80003fe0100 */
[----:B------:R-:W-:-:S13]  /*2bf00*/  ISETP.GE.AND P1, PT, R6, 0x1, PT ;  /* 0x000000010600780c */ /* 0x000fda0003f26270 */
[----:B-1----:R-:W-:Y:S05]  /*2bf10*/  @!P1 BRA `(.L_x_2519) ;  /* 0x0000000000689947 */ /* 0x002fea0003800000 */
[----:B------:R-:W-:-:S04]  /*2bf20*/  IABS R2, R17 ;  /* 0x0000001100027213 */ /* 0x000fc80000000000 */
[----:B------:R-:W0:Y:S08]  /*2bf30*/  I2F.RP R4, R2 ;  /* 0x0000000200047306 */ /* 0x000e300000209400 */
        /* <DEDUP_REMOVED lines=8> */
[----:B------:R-:W-:-:S03]  /*2bfc0*/  IADD3 R4, R17, -0x1, R6 ;  /* 0xffffffff11047810 */ /* 0x000fc60007ffe006 */
[----:B------:R-:W-:Y:S01]  /*2bfd0*/  IMAD.MOV R0, RZ, RZ, -R0 ;  /* 0x000000ffff007224 */ /* 0x000fe200078e0a00 */
[----:B------:R-:W-:Y:S02]  /*2bfe0*/  IABS R3, R4 ;  /* 0x0000000400037213 */ /* 0x000fe40000000000 */
[----:B------:R-:W-:Y:S02]  /*2bff0*/  LOP3.LUT R4, R4, R17, RZ, 0x3c, !PT ;  /* 0x0000001104047212 */ /* 0x000fe400078e3cff */
[----:B------:R-:W-:Y:S01]  /*2c000*/  MOV R5, R0 ;  /* 0x0000000000057202 */ /* 0x000fe20000000f00 */
        /* <DEDUP_REMOVED lines=11> */
.L_x_2519:
[----:B------:R-:W-:Y:S05]  /*2c0c0*/  BSYNC B0 ;  /* 0x0000000000007941 */ /* 0x000fea0003800000 */
.L_x_2518:
[----:B------:R-:W2:Y:S02]  /*2c0d0*/  LDL.LU R2, [R1+0x20] ;  /* 0x0000200001027983 */ /* 0x000ea40000300800 */
[----:B--2---:R-:W-:-:S05]  /*2c0e0*/  IMAD R3, R2, R0, RZ ;  /* 0x0000000002037224 */ /* 0x004fca00078e02ff */
[----:B------:R-:W-:Y:S01]  /*2c0f0*/  VIADDMNMX R2, R3, R0, R6, PT ;  /* 0x0000000003027246 */ /* 0x000fe20003800106 */
[----:B------:R0:W-:Y:S03]  /*2c100*/  STL [R1+0x20], R3 ;  /* 0x0000200301007387 */ /* 0x0001e60000100800 */
[----:B------:R-:W-:Y:S01]  /*2c110*/  ISETP.GT.AND P0, PT, R2, R3, PT ;  /* 0x000000030200720c */ /* 0x000fe20003f04270 */
[----:B------:R0:W-:-:S12]  /*2c120*/  STL [R1+0x48], R2 ;  /* 0x0000480201007387 */ /* 0x0001d80000100800 */
[----:B0-----:R-:W-:Y:S05]  /*2c130*/  @P0 BRA `(.L_x_2520) ;  /* 0x0000000000480947 */ /* 0x001fea0003800000 */
[----:B------:R-:W0:Y:S02]  /*2c140*/  S2R R2, SR_TID.X ;  /* 0x0000000000027919 */ /* 0x000e240000002100 */
[----:B0-----:R-:W-:-:S04]  /*2c150*/  LOP3.LUT R2, R2, 0x7f, RZ, 0xc0, !PT ;  /* 0x0000007f02027812 */ /* 0x001fc800078ec0ff */
[----:B------:R-:W-:-:S13]  /*2c160*/  ISETP.NE.AND P0, PT, R2, RZ, PT ;  /* 0x000000ff0200720c */ /* 0x000fda0003f05270 */
[----:B------:R-:W-:Y:S05]  /*2c170*/  @P0 BRA `(.L_x_2521) ;  /* 0x00000030007c0947 */ /* 0x000fea0003800000 */
[----:B------:R-:W0:Y:S01]  /*2c180*/  S2R R2, SR_LANEID ;  /* 0x0000000000027919 */ /* 0x000e220000000000 */
[----:B------:R-:W-:Y:S01]  /*2c190*/  VOTEU.ANY UR4, UPT, PT ;  /* 0x0000000000047886 */ /* 0x000fe200038e0100 */
[----:B------:R-:W1:Y:S01]  /*2c1a0*/  LDC.64 R4, c[0x0][0xc60] ;  /* 0x00031800ff047b82 */ /* 0x000e620000000a00 */
[----:B------:R-:W0:Y:S02]  /*2c1b0*/  FLO.U32 R0, UR4 ;  /* 0x0000000400007d00 */ /* 0x000e2400080e0000 */
[----:B0-----:R-:W-:-:S06]  /*2c1c0*/  ISETP.EQ.U32.AND P0, PT, R0, R2, PT ;  /* 0x000000020000720c */ /* 0x001fcc0003f02070 */
[----:B------:R-:W1:Y:S07]  /*2c1d0*/  POPC R2, UR4 ;  /* 0x0000000400027d09 */ /* 0x000e6e0008000000 */
[----:B-1----:R-:W2:Y:S04]  /*2c1e0*/  @P0 ATOMG.E.ADD.STRONG.GPU PT, R2, desc[UR56][R4.64], R2 ;  /* 0x00000002040209a8 */ /* 0x002ea800081ee1f8 */
[----:B--2---:R0:W1:Y:S02]  /*2c1f0*/  SHFL.IDX PT, R2, R2, R0, 0x1f ;  /* 0x00001f0002027589 */ /* 0x00406400000e0000 */
[----:B0-----:R-:W0:Y:S02]  /*2c200*/  S2R R0, SR_LTMASK ;  /* 0x0000000000007919 */ /* 0x001e240000003900 */
[----:B0-----:R-:W-:-:S06]  /*2c210*/  LOP3.LUT R0, R0, UR4, RZ, 0xc0, !PT ;  /* 0x0000000400007c12 */ /* 0x001fcc000f8ec0ff */
[----:B------:R-:W1:Y:S02]  /*2c220*/  POPC R0, R0 ;  /* 0x0000000000007309 */ /* 0x000e640000000000 */
[----:B-1----:R-:W-:-:S05]  /*2c230*/  IADD3 R0, R2, UR38, R0 ;  /* 0x0000002602007c10 */ /* 0x002fca000fffe000 */
[----:B------:R2:W-:Y:S01]  /*2c240*/  STL [R1], R0 ;  /* 0x0000000001007387 */ /* 0x0005e20000100800 */
[----:B------:R-:W-:Y:S05]  /*2c250*/  BRA `(.L_x_2521) ;  /* 0x0000003000447947 */ /* 0x000fea0003800000 */
.L_x_2520:
[----:B------:R-:W-:Y:S01]  /*2c260*/  IADD3 R0, R18, 0x1a400, RZ ;  /* 0x0001a40012007810 */ /* 0x000fe20007ffe0ff */
[----:B------:R-:W-:Y:S03]  /*2c270*/  BSSY B6, `(.L_x_2522) ;  /* 0x0000013000067945 */ /* 0x000fe60003800000 */
        /* <DEDUP_REMOVED lines=8> */
[----:B------:R-:W0:Y:S01]  /*2c300*/  LDC.64 R2, c[0x4][R2] ;  /* 0x0100000002027b82 */ /* 0x000e220000000a00 */
        /* <DEDUP_REMOVED lines=8> */
[----:B0-----:R-:W-:Y:S05]  /*2c390*/  CALL.ABS.NOINC R2 ;  /* 0x0000000002007343 */ /* 0x001fea0003c00000 */
.L_x_2523:
[----:B------:R-:W-:Y:S05]  /*2c3a0*/  BSYNC B6 ;  /* 0x0000000000067941 */ /* 0x000fea0003800000 */
.L_x_2522:
        /* <DEDUP_REMOVED lines=12> */
[----:B------:R-:W-:Y:S01]  /*2c470*/  IMAD.U32 R4, RZ, RZ, UR6 ;  /* 0x00000006ff047e24 */ /* 0x000fe2000f8e00ff */
[----:B------:R-:W-:Y:S01]  /*2c480*/  MOV R10, UR4 ;  /* 0x00000004000a7c02 */ /* 0x000fe20008000f00 */
[----:B------:R-:W1:Y:S01]  /*2c490*/  LDC.64 R2, c[0x4][R2] ;  /* 0x0100000002027b82 */ /* 0x000e620000000a00 */
        /* <DEDUP_REMOVED lines=8> */
[----:B01----:R-:W-:Y:S05]  /*2c520*/  CALL.ABS.NOINC R2 ;  /* 0x0000000002007343 */ /* 0x003fea0003c00000 */
.L_x_2525:
[----:B------:R-:W-:Y:S05]  /*2c530*/  BSYNC B6 ;  /* 0x0000000000067941 */ /* 0x000fea0003800000 */
.L_x_2524:
        /* <DEDUP_REMOVED lines=20> */
.L_x_2527:
[----:B------:R-:W-:Y:S05]  /*2c680*/  BSYNC B6 ;  /* 0x0000000000067941 */ /* 0x000fea0003800000 */
.L_x_2526:
[----:B------:R-:W-:Y:S01]  /*2c690*/  LOP3.LUT P6, RZ, R17, 0x1, RZ, 0xc0, !PT ;  /* 0x0000000111ff7812 */ /* 0x000fe200078cc0ff */
[----:B------:R-:W-:-:S12]  /*2c6a0*/  BSSY B6, `(.L_x_2528) ;  /* 0x0000012000067945 */ /* 0x000fd80003800000 */
[----:B------:R-:W-:Y:S05]  /*2c6b0*/  @!P6 BRA `(.L_x_2529) ;  /* 0x000000000040e947 */ /* 0x000fea0003800000 */
[----:B------:R-:W-:Y:S01]  /*2c6c0*/  MOV R2, 0x0 ;  /* 0x0000000000027802 */ /* 0x000fe20000000f00 */
[----:B------:R-:W-:Y:S01]  /*2c6d0*/  ULDC.64 UR4, c[0x4][0xc8] ;  /* 0x0100320000047ab9 */ /* 0x000fe20000000a00 */
[----:B------:R-:W-:Y:S01]  /*2c6e0*/  ULDC.64 UR6, c[0x4][0xd0] ;  /* 0x0100340000067ab9 */ /* 0x000fe20000000a00 */
[----:B------:R-:W-:Y:S01]  /*2c6f0*/  ULDC.64 UR8, c[0x4][0x20] ;  /* 0x0100080000087ab9 */ /* 0x000fe20000000a00 */
[----:B------:R-:W-:Y:S01]  /*2c700*/  MOV R4, UR4 ;  /* 0x0000000400047c02 */ /* 0x000fe20008000f00 */
[----:B------:R-:W-:Y:S01]  /*2c710*/  IMAD.U32 R5, RZ, RZ, UR5 ;  /* 0x00000005ff057e24 */ /* 0x000fe2000f8e00ff */
[----:B------:R-:W1:Y:S01]  /*2c720*/  LDC.64 R2, c[0x4][R2] ;  /* 0x0100000002027b82 */ /* 0x000e620000000a00 */
        /* <DEDUP_REMOVED lines=8> */
[----:B01----:R-:W-:Y:S05]  /*2c7b0*/  CALL.ABS.NOINC R2 ;  /* 0x0000000002007343 */ /* 0x003fea0003c00000 */
.L_x_2529:
[----:B------:R-:W-:Y:S05]  /*2c7c0*/  BSYNC B6 ;  /* 0x0000000000067941 */ /* 0x000fea0003800000 */
.L_x_2528:
[----:B------:R-:W2:Y:S01]  /*2c7d0*/  LDL.LU R2, [R1+0x24] ;  /* 0x0000240001027983 */ /* 0x000ea20000300800 */
[----:B------:R-:W-:-:S03]  /*2c7e0*/  ULDC.64 UR4, c[0x0][0x9f8] ;  /* 0x00027e0000047ab9 */ /* 0x000fc60000000a00 */
[----:B0-----:R-:W3:Y:S04]  /*2c7f0*/  LDL.LU R17, [R1+0x38] ;  /* 0x0000380001117983 */ /* 0x001ee80000300800 */
[----:B------:R-:W4:Y:S01]  /*2c800*/  LDL R8, [R1+0x8] ;  /* 0x0000080001087983 */ /* 0x000f220000100800 */
[----:B------:R-:W-:-:S04]  /*2c810*/  ISETP.NE.U32.AND P0, PT, RZ, UR4, PT ;  /* 0x00000004ff007c0c */ /* 0x000fc8000bf05070 */
[----:B------:R-:W-:-:S13]  /*2c820*/  ISETP.NE.AND.EX P0, PT, RZ, UR5, PT, P0 ;  /* 0x00000005ff007c0c */ /* 0x000fda000bf05300 */
[----:B--2---:R-:W-:-:S04]  /*2c830*/  @P0 IADD3 R2, P1, R2, UR4, RZ ;  /* 0x0000000402020c10 */ /* 0x004fc8000ff3e0ff */
[----:B---3--:R-:W-:Y:S01]  /*2c840*/  @P0 IADD3.X R3, R17, UR5, RZ, P1, !PT ;  /* 0x0000000511030c10 */ /* 0x008fe20008ffe4ff */
[----:B------:R-:W-:-:S04]  /*2c850*/  ULDC.64 UR4, c[0x0][0xa08] ;  /* 0x0002820000047ab9 */ /* 0x000fc80000000a00 */
[----:B----4-:R0:W2:Y:S02]  /*2c860*/  @P0 LDG.E R8, desc[UR56][R2.64] ;  /* 0x0000003802080981 */ /* 0x0100a4000c1e1900 */
[----:B0-----:R-:W0:Y:S01]  /*2c870*/  LDC.64 R2, c[0x0][0x418] ;  /* 0x00010600ff027b82 */ /* 0x001e220000000a00 */
[----:B--2---:R-:W-:Y:S01]  /*2c880*/  SHF.R.S32.HI R9, RZ, 0x1f, R8 ;  /* 0x0000001fff097819 */ /* 0x004fe20000011408 */
[----:B------:R1:W-:Y:S01]  /*2c890*/  @P0 STL [R1+0x8], R8 ;  /* 0x0000080801000387 */ /* 0x0003e20000100800 */
[----:B0-----:R-:W-:Y:S01]  /*2c8a0*/  LOP3.LUT P0, RZ, R2, UR4, RZ, 0xfc, !PT ;  /* 0x0000000402ff7c12 */ /* 0x001fe2000f80fcff */
[----:B------:R-:W-:Y:S02]  /*2c8b0*/  UMOV UR4, 0xffffffff ;  /* 0xffffffff00047882 */ /* 0x000fe40000000000 */
[----:B------:R1:W-:Y:S01]  /*2c8c0*/  STL [R1+0x24], R9 ;  /* 0x0000240901007387 */ /* 0x0003e20000100800 */
[----:B------:R-:W-:-:S04]  /*2c8d0*/  LOP3.LUT P0, RZ, R3, UR5, RZ, 0xfc, P0 ;  /* 0x0000000503ff7c12 */ /* 0x000fc8000800fcff */
[----:B------:R-:W-:Y:S01]  /*2c8e0*/  SEL R17, R8, RZ, !P0 ;  /* 0x000000ff08117207 */ /* 0x000fe20004000000 */
[----:B------:R-:W-:Y:S08]  /*2c8f0*/  BRA.DIV UR4, `(.L_x_2530) ;  /* 0x0000007204f07947 */ /* 0x000ff0000b800000 */
[----:B------:R-:W0:Y:S02]  /*2c900*/  S2R R0, SR_TID.X ;  /* 0x0000000000007919 */ /* 0x000e240000002100 */
[----:B0-----:R-:W-:-:S04]  /*2c910*/  SHF.R.U32.HI R0, RZ, 0x5, R0 ;  /* 0x00000005ff007819 */ /* 0x001fc80000011600 */
[----:B------:R-:W-:-:S05]  /*2c920*/  LOP3.LUT R0, R0, 0x3, RZ, 0xc0, !PT ;  /* 0x0000000300007812 */ /* 0x000fca00078ec0ff */
[----:B------:R0:W2:Y:S02]  /*2c930*/  SHFL.IDX PT, R14, R0, RZ, 0x1f ;  /* 0x00001fff000e7589 */ /* 0x0000a400000e0000 */
.L_x_2740:
[----:B0-----:R-:W3:Y:S01]  /*2c940*/  LDL.LU R0, [R1+0x14] ;  /* 0x0000140001007983 */ /* 0x001ee20000300800 */
[----:B------:R-:W-:Y:S02]  /*2c950*/  PLOP3.LUT P1, PT, PT, PT, PT, 0x8, 0x0 ;  /* 0x000000000000781c */ /* 0x000fe40003f2e170 */
[----:B--2---:R-:W-:Y:S02]  /*2c960*/  ISETP.NE.AND P0, PT, R14, RZ, PT ;  /* 0x000000ff0e00720c */ /* 0x004fe40003f05270 */
[----:B---3--:R-:W-:-:S09]  /*2c970*/  LOP3.LUT R0, R0, 0xfffffffe, RZ, 0xc0, !PT ;  /* 0xfffffffe00007812 */ /* 0x008fd200078ec0ff */
[----:B------:R-:W-:-:S05]  /*2c980*/  @P1 LOP3.LUT R0, R0, 0x1, RZ, 0xfc, !PT ;  /* 0x0000000100001812 */ /* 0x000fca00078efcff */
[----:B------:R0:W-:Y:S01]  /*2c990*/  STL [R1+0x14], R0 ;  /* 0x0000140001007387 */ /* 0x0001e20000100800 */
[----:B------:R-:W-:Y:S05]  /*2c9a0*/  @P0 BRA `(.L_x_2531) ;  /* 0x00000004008c0947 */ /* 0x000fea0003800000 */
[----:B------:R-:W-:-:S03]  /*2c9b0*/  UMOV UR4, 0xffffffff ;  /* 0xffffffff00047882 */ /* 0x000fc60000000000 */
[----:B------:R-:W-:Y:S05]  /*2c9c0*/  BRA.DIV UR4, `(.L_x_2532) ;  /* 0x0000007204f07947 */ /* 0x000fea000b800000 */
[----:B------:R-:W-:-:S13]  /*2c9d0*/  ELECT P6, URZ, PT ;  /* 0x00000000003f782f */ /* 0x000fda00038c0000 */
.L_x_2743:
[----:B------:R-:W-:Y:S05]  /*2c9e0*/  @!P6 BRA `(.L_x_2531) ;  /* 0x00000004007ce947 */ /* 0x000fea0003800000 */
[----:B0-----:R-:W2:Y:S01]  /*2c9f0*/  LDL R0, [R1+0x48] ;  /* 0x0000480001007983 */ /* 0x001ea20000100800 */
[----:B------:R-:W-:-:S04]  /*2ca00*/  ISETP.NE.U32.AND P0, PT, R2, RZ, PT ;  /* 0x000000ff0200720c */ /* 0x000fc80003f05070 */
[----:B------:R-:W-:Y:S01]  /*2ca10*/  ISETP.NE.AND.EX P0, PT, R3, RZ, PT, P0 ;  /* 0x000000ff0300720c */ /* 0x000fe20003f05300 */
[----:B--2---:R-:W-:-:S12]  /*2ca20*/  VIADD R0, R0, 0xffffffff ;  /* 0xffffffff00007836 */ /* 0x004fd80000000000 */
[----:B------:R-:W-:Y:S05]  /*2ca30*/  @!P0 BRA `(.L_x_2533) ;  /* 0x0000000000448947 */ /* 0x000fea0003800000 */
[----:B------:R-:W0:Y:S01]  /*2ca40*/  LDC R7, c[0x0][0x43c] ;  /* 0x00010f00ff077b82 */ /* 0x000e220000000800 */
[----:B------:R-:W-:Y:S01]  /*2ca50*/  ULDC.64 UR4, c[0x0][0x428] ;  /* 0x00010a0000047ab9 */ /* 0x000fe20000000a00 */
[----:B0-----:R-:W-:-:S13]  /*2ca60*/  ISETP.NE.AND P0, PT, R7, 0x1, PT ;  /* 0x000000010700780c */ /* 0x001fda0003f05270 */
[----:B------:R-:W0:Y:S02]  /*2ca70*/  @P0 LDC.64 R4, c[0x0][0x440] ;  /* 0x00011000ff040b82 */ /* 0x000e240000000a00 */
[----:B0-----:R-:W-:Y:S01]  /*2ca80*/  @P0 IMAD.HI.U32 R6, R0, R4, RZ ;  /* 0x0000000400060227 */ /* 0x001fe200078e00ff */
[----:B------:R-:W-:-:S04]  /*2ca90*/  MOV R4, R0 ;  /* 0x0000000000047202 */ /* 0x000fc80000000f00 */
        /* <DEDUP_REMOVED lines=11> */
.L_x_2533:
[----:B0-----:R-:W2:Y:S01]  /*2cb50*/  LDL R3, [R1+0x18] ;  /* 0x0000180001037983 */ /* 0x001ea20000100800 */
[----:B------:R-:W-:Y:S01]  /*2cb60*/  IMAD R2, R19, 0x8, R18 ;  /* 0x0000000813027824 */ /* 0x000fe200078e0212 */
[----:B-1----:R-:W0:Y:S02]  /*2cb70*/  S2R R8, SR_TID.X ;  /* 0x0000000000087919 */ /* 0x002e240000002100 */
[----:B0-----:R-:W-:-:S04]  /*2cb80*/  LOP3.LUT R8, R8, 0x7f, RZ, 0xc0, !PT ;  /* 0x0000007f08087812 */ /* 0x001fc800078ec0ff */
[----:B------:R-:W-:Y:S02]  /*2cb90*/  ISETP.NE.AND P1, PT, R8, RZ, PT ;  /* 0x000000ff0800720c */ /* 0x000fe40003f25270 */
[----:B--2---:R-:W-:-:S04]  /*2cba0*/  SHF.L.U32 R3, R3, 0x1f, RZ ;  /* 0x0000001f03037819 */ /* 0x004fc800000006ff */
[----:B------:R-:W0:Y:S02]  /*2cbb0*/  SYNCS.PHASECHK.TRANS64.TRYWAIT P0, [R2+URZ+0x29880], R3 ;  /* 0x02988003020075a7 */ /* 0x000e24000800017f */
[----:B0-----:R-:W-:Y:S05]  /*2cbc0*/  @!P0 BRA `(.L_x_2534) ;  /* 0x0000007000908947 */ /* 0x001fea0003800000 */
.L_x_2744:
        /* <DEDUP_REMOVED lines=8> */
.L_x_2535:
[----:B------:R-:W2:Y:S01]  /*2cc50*/  LDL R5, [R1+0x28] ;  /* 0x0000280001057983 */ /* 0x000ea20000100800 */
[----:B------:R-:W-:Y:S01]  /*2cc60*/  IMAD R4, R19, 0x5000, R18 ;  /* 0x0000500013047824 */ /* 0x000fe200078e0212 */
        /* <DEDUP_REMOVED lines=11> */
[----:B--2---:R-:W-:-:S05]  /*2cd20*/  IMAD R0, R0, 0xa0, R5 ;  /* 0x000000a000007824 */ /* 0x004fca00078e0205 */
[----:B------:R-:W-:-:S13]  /*2cd30*/  R2UR UR11, R0 ;  /* 0x00000000000b72ca */ /* 0x000fda00000e0000 */
[----:B------:R1:W-:Y:S01]  /*2cd40*/  UTMALDG.4D [UR8], [UR4], desc[UR6] ;  /* 0x00000608040075b4 */ /* 0x0003e20008019000 */
[----:B------:R-:W2:Y:S02]  /*2cd50*/  SYNCS.PHASECHK.TRANS64.TRYWAIT P0, [R2+URZ+0x29840], R3 ;  /* 0x02984003020075a7 */ /* 0x000ea4000800017f */
[----:B-12---:R-:W-:Y:S05]  /*2cd60*/  @!P0 BRA `(.L_x_2536) ;  /* 0x00000070003c8947 */ /* 0x006fea0003800000 */
.L_x_2745:
[----:B------:R-:W-:Y:S05]  /*2cd70*/  @P1 BRA `(.L_x_2537) ;  /* 0x00000000001c1947 */ /* 0x000fea0003800000 */
[----:B------:R-:W2:Y:S01]  /*2cd80*/  S2R R4, SR_TID.X ;  /* 0x0000000000047919 */ /* 0x000ea20000002100 */
[----:B01----:R-:W-:-:S04]  /*2cd90*/  MOV R3, 0x7800 ;  /* 0x0000780000037802 */ /* 0x003fc80000000f00 */
[----:B------:R3:W-:Y:S01]  /*2cda0*/  SYNCS.ARRIVE.TRANS64 RZ, [R2+URZ+0x29830], R3 ;  /* 0x0298300302ff79a7 */ /* 0x0007e2000800003f */
[----:B--2---:R-:W-:-:S04]  /*2cdb0*/  LOP3.LUT R4, R4, 0x1f, RZ, 0xc0, !PT ;  /* 0x0000001f04047812 */ /* 0x004fc800078ec0ff */
[----:B------:R-:W-:-:S13]  /*2cdc0*/  ISETP.NE.AND P0, PT, R4, RZ, PT ;  /* 0x000000ff0400720c */ /* 0x000fda0003f05270 */
[----:B---3--:R-:W-:Y:S05]  /*2cdd0*/  @!P0 BRA `(.L_x_2537) ;  /* 0x0000000000048947 */ /* 0x008fea0003800000 */
[----:B------:R-:W-:Y:S01]  /*2cde0*/  BPT.TRAP 0x1 ;  /* 0x000000040000795c */ /* 0x000fe20000300000 */
.L_x_2537:
[----:B01----:R-:W2:Y:S01]  /*2cdf0*/  LDL.LU R3, [R1+0x14] ;  /* 0x0000140001037983 */ /* 0x003ea20000300800 */
        /* <DEDUP_REMOVED lines=30> */
.L_x_2531:
[----:B---3--:R-:W0:Y:S04]  /*2cfe0*/  LDL.LU R3, [R1+0x40] ;  /* 0x0000400001037983 */ /* 0x008e280000300800 */
[----:B------:R-:W2:Y:S04]  /*2cff0*/  LDL.LU R5, [R1+0x34] ;  /* 0x0000340001057983 */ /* 0x000ea80000300800 */
[----:B------:R-:W3:Y:S01]  /*2d000*/  LDL.LU R4, [R1+0x58] ;  /* 0x0000580001047983 */ /* 0x000ee20000300800 */
[----:B------:R-:W-:Y:S05]  /*2d010*/  WARPSYNC.ALL ;  /* 0x0000000000007948 */ /* 0x000fea0003800000 */
[----:B------:R-:W-:Y:S01]  /*2d020*/  ULDC.64 UR6, c[0x0][0xa00] ;  /* 0x0002800000067ab9 */ /* 0x000fe20000000a00 */
[----:B------:R-:W-:Y:S01]  /*2d030*/  ULDC.64 UR4, c[0x0][0x298] ;  /* 0x0000a60000047ab9 */ /* 0x000fe20000000a00 */
[----:B------:R-:W-:Y:S01]  /*2d040*/  BAR.SYNC.DEFER_BLOCKING 0x8, 0x180 ;  /* 0x0206000000007b1d */ /* 0x000fe20000010000 */
[----:B------:R-:W-:Y:S01]  /*2d050*/  ISETP.NE.U32.AND P0, PT, RZ, UR6, PT ;  /* 0x00000006ff007c0c */ /* 0x000fe2000bf05070 */
[----:B------:R-:W-:-:S03]  /*2d060*/  VIADD R2, R18, 0x14400 ;  /* 0x0001440012027836 */ /* 0x000fc60000000000 */
[----:B------:R-:W-:Y:S01]  /*2d070*/  ISETP.NE.AND.EX P0, PT, RZ, UR7, PT, P0 ;  /* 0x00000007ff007c0c */ /* 0x000fe2000bf05300 */
[----:B------:R-:W-:Y:S01]  /*2d080*/  BSSY B6, `(.L_x_2538) ;  /* 0x000001e000067945 */ /* 0x000fe20003800000 */
[----:B------:R-:W-:Y:S02]  /*2d090*/  LOP3.LUT P1, RZ, R2, 0x1bf, RZ, 0xc0, !PT ;  /* 0x000001bf02ff7812 */ /* 0x000fe4000782c0ff */
[----:B0-----:R-:W-:Y:S02]  /*2d0a0*/  SHF.R.S32.HI R0, RZ, 0x1f, R3 ;  /* 0x0000001fff007819 */ /* 0x001fe40000011403 */
[----:B--2---:R-:W-:-:S03]  /*2d0b0*/  SEL R5, R5, RZ, !P0 ;  /* 0x000000ff05057207 */ /* 0x004fc60004000000 */
[----:B------:R-:W-:Y:S01]  /*2d0c0*/  IMAD R0, R0, UR4, RZ ;  /* 0x0000000400007c24 */ /* 0x000fe2000f8e02ff */
[----:B---3--:R-:W-:-:S03]  /*2d0d0*/  SEL R4, R4, RZ, !P0 ;  /* 0x000000ff04047207 */ /* 0x008fc60004000000 */
        /* <DEDUP_REMOVED lines=16> */
[----:B------:R-:W-:Y:S01]  /*2d1e0*/  MOV R12, 0x1 ;  /* 0x00000001000c7802 */ /* 0x000fe20000000f00 */
[----:B------:R-:W-:Y:S02]  /*2d1f0*/  IMAD.U32 R7, RZ, RZ, UR7 ;  /* 0x00000007ff077e24 */ /* 0x000fe4000f8e00ff */
[----:B------:R-:W-:-:S02]  /*2d200*/  IMAD.U32 R10, RZ, RZ, UR8 ;  /* 0x00000008ff0a7e24 */ /* 0x000fc4000f8e00ff */
[----:B------:R-:W-:Y:S02]  /*2d210*/  IMAD.U32 R11, RZ, RZ, UR9 ;  /* 0x00000009ff0b7e24 */ /* 0x000fe4000f8e00ff */
[----:B-1----:R-:W-:Y:S02]  /*2d220*/  IMAD.MOV.U32 R8, RZ, RZ, 0x70 ;  /* 0x00000070ff087424 */ /* 0x002fe400078e00ff */
[----:B------:R-:W-:-:S07]  /*2d230*/  IMAD.MOV.U32 R13, RZ, RZ, RZ ;  /* 0x000000ffff0d7224 */ /* 0x000fce00078e00ff */
[----:B------:R-:W-:-:S07]  /*2d240*/  LEPC R20, `(.L_x_2539) ;  /* 0x000000001014794e */ /* 0x000fce0000000000 */
[----:B0-----:R-:W-:Y:S05]  /*2d250*/  CALL.ABS.NOINC R2 ;  /* 0x0000000002007343 */ /* 0x001fea0003c00000 */
.L_x_2539:
[----:B------:R-:W-:Y:S05]  /*2d260*/  BSYNC B6 ;  /* 0x0000000000067941 */ /* 0x000fea0003800000 */
.L_x_2538:
[----:B0-----:R-:W2:Y:S01]  /*2d270*/  LDL.LU R0, [R1+0x40] ;  /* 0x0000400001007983 */ /* 0x001ea20000300800 */
[----:B------:R-:W-:Y:S01]  /*2d280*/  ULDC.64 UR4, c[0x0][0x2d8] ;  /* 0x0000b60000047ab9 */ /* 0x000fe20000000a00 */
[----:B------:R-:W0:Y:S01]  /*2d290*/  LDC R7, c[0x0][0x448] ;  /* 0x00011200ff077b82 */ /* 0x000e220000000800 */
[----:B------:R-:W-:Y:S01]  /*2d2a0*/  ULDC.64 UR6, c[0x0][0x280] ;  /* 0x0000a00000067ab9 */ /* 0x000fe20000000a00 */
[----:B------:R-:W3:Y:S04]  /*2d2b0*/  LDL.LU R5, [R1+0x38] ;  /* 0x0000380001057983 */ /* 0x000ee80000300800 */
[----:B------:R-:W3:Y:S04]  /*2d2c0*/  LDL.LU.64 R2, [R1+0x50] ;  /* 0x0000500001027983 */ /* 0x000ee80000300a00 */
[----:B------:R-:W4:Y:S04]  /*2d2d0*/  LDL.LU R4, [R1+0x34] ;  /* 0x0000340001047983 */ /* 0x000f280000300800 */
[----:B------:R-:W4:Y:S01]  /*2d2e0*/  LDL R10, [R1+0x4] ;  /* 0x00000400010a7983 */ /* 0x000f220000100800 */
[----:B-1----:R-:W1:Y:S01]  /*2d2f0*/  S2R R8, SR_TID.X ;  /* 0x0000000000087919 */ /* 0x002e620000002100 */
[----:B0-----:R-:W-:-:S13]  /*2d300*/  ISETP.NE.AND P0, PT, R7, 0x1, PT ;  /* 0x000000010700780c */ /* 0x001fda0003f05270 */
[----:B------:R-:W0:Y:S01]  /*2d310*/  @P0 LDC R6, c[0x0][0x450] ;  /* 0x00011400ff060b82 */ /* 0x000e220000000800 */
[----:B-1----:R-:W-:-:S04]  /*2d320*/  SHF.L.U32 R8, R8, 0x4, RZ ;  /* 0x0000000408087819 */ /* 0x002fc800000006ff */
[----:B------:R-:W-:-:S04]  /*2d330*/  LOP3.LUT R8, R8, 0x30, RZ, 0xc0, !PT ;  /* 0x0000003008087812 */ /* 0x000fc800078ec0ff */
[C---:B------:R-:W-:Y:S02]  /*2d340*/  LOP3.LUT R11, R8.reuse, 0x40, RZ, 0xfc, !PT ;  /* 0x00000040080b7812 */ /* 0x040fe400078efcff */
[----:B------:R-:W-:Y:S01]  /*2d350*/  LOP3.LUT R8, R8, 0x80, RZ, 0xfc, !PT ;  /* 0x0000008008087812 */ /* 0x000fe200078efcff */
[----:B---3--:R-:W-:Y:S02]  /*2d360*/  IMAD.MOV.U32 R3, RZ, RZ, R5 ;  /* 0x000000ffff037224 */ /* 0x008fe400078e0005 */
[----:B------:R-:W1:Y:S01]  /*2d370*/  S2R R5, SR_TID.X ;  /* 0x0000000000057919 */ /* 0x000e620000002100 */
[----:B------:R-:W-:-:S04]  /*2d380*/  IMAD.WIDE.U32 R2, R16, UR4, R2 ;  /* 0x0000000410027c25 */ /* 0x000fc8000f8e0002 */
[----:B------:R-:W-:Y:S01]  /*2d390*/  IMAD R3, R16, UR5, R3 ;  /* 0x0000000510037c24 */ /* 0x000fe2000f8e0203 */
[----:B------:R-:W-:Y:S02]  /*2d3a0*/  ULDC.64 UR4, c[0x0][0x2e0] ;  /* 0x0000b80000047ab9 */ /* 0x000fe40000000a00 */
[----:B--2---:R-:W-:Y:S02]  /*2d3b0*/  IMAD R0, R0, UR4, RZ ;  /* 0x0000000400007c24 */ /* 0x004fe4000f8e02ff */
[----:B----4-:R-:W-:-:S04]  /*2d3c0*/  IMAD.WIDE.U32 R2, R4, UR4, R2 ;  /* 0x0000000404027c25 */ /* 0x010fc8000f8e0002 */
[----:B------:R-:W-:Y:S01]  /*2d3d0*/  IMAD R0, R4, UR5, R0 ;  /* 0x0000000504007c24 */ /* 0x000fe2000f8e0200 */
[----:B------:R-:W-:Y:S01]  /*2d3e0*/  ULDC.64 UR4, c[0x0][0x2d0] ;  /* 0x0000b40000047ab9 */ /* 0x000fe20000000a00 */
[----:B------:R-:W2:Y:S02]  /*2d3f0*/  S2R R4, SR_TID.X ;  /* 0x0000000000047919 */ /* 0x000ea40000002100 */
[----:B------:R-:W-:Y:S01]  /*2d400*/  IMAD.IADD R3, R3, 0x1, R0 ;  /* 0x0000000103037824 */ /* 0x000fe200078e0200 */
[----:B-1----:R-:W-:-:S04]  /*2d410*/  LOP3.LUT R5, R5, 0x7f, RZ, 0xc0, !PT ;  /* 0x0000007f05057812 */ /* 0x002fc800078ec0ff */
[----:B------:R-:W-:Y:S01]  /*2d420*/  SHF.R.U32.HI R5, RZ, 0x2, R5 ;  /* 0x00000002ff057819 */ /* 0x000fe20000011605 */
[----:B--2---:R-:W-:-:S05]  /*2d430*/  IMAD.SHL.U32 R4, R4, 0x20, RZ ;  /* 0x0000002004047824 */ /* 0x004fca00078e00ff */
[----:B------:R-:W-:Y:S02]  /*2d440*/  LOP3.LUT R4, R5, 0x60, R4, 0xf8, !PT ;  /* 0x0000006005047812 */ /* 0x000fe400078ef804 */
[----:B------:R-:W1:Y:S02]  /*2d450*/  @P0 LDC R5, c[0x0][0x44c] ;  /* 0x00011300ff050b82 */ /* 0x000e640000000800 */
[----:B------:R-:W-:-:S05]  /*2d460*/  LEA R4, R10, R4, 0x7 ;  /* 0x000000040a047211 */ /* 0x000fca00078e38ff */
        /* <DEDUP_REMOVED lines=30> */
[----:B------:R-:W-:-:S05]  /*2d650*/  SHF.R.U32.HI R11, RZ, 0x2, R11 ;  /* 0x00000002ff0b7819 */ /* 0x000fca000001160b */
[----:B------:R-:W-:-:S04]  /*2d660*/  IMAD R0, R10, 0x80, R11 ;  /* 0x000000800a007824 */ /* 0x000fc800078e020b */
[----:B------:R-:W-:Y:S02]  /*2d670*/  VIADD R5, R0, 0x20 ;  /* 0x0000002000057836 */ /* 0x000fe40000000000 */
[----:B--2---:R-:W-:Y:S02]  /*2d680*/  IMAD R2, R6, R7, RZ ;  /* 0x0000000706027224 */ /* 0x004fe400078e02ff */
[----:B------:R-:W0:Y:S03]  /*2d690*/  SHFL.IDX PT, R7, R4, RZ, 0x1c1f ;  /* 0x001c1fff04077589 */ /* 0x000e2600000e0000 */
[----:B------:R-:W-:Y:S01]  /*2d6a0*/  ISETP.GE.AND P4, PT, R0, R2, PT ;  /* 0x000000020000720c */ /* 0x000fe20003f86270 */
[----:B------:R-:W1:-:S12]  /*2d6b0*/  SHFL.IDX PT, R6, R3, RZ, 0x1c1f ;  /* 0x001c1fff03067589 */ /* 0x000e5800000e0000 */
        /* <DEDUP_REMOVED lines=23> */
[----:B0-----:R-:W-:-:S04]  /*2d830*/  @!P3 IMAD.X R6, RZ, RZ, R6, P4 ;  /* 0x000000ffff06b224 */ /* 0x001fc800020e0606 */
[----:B------:R-:W-:Y:S01]  /*2d840*/  @!P3 IMAD.MOV.U32 R7, RZ, RZ, R6 ;  /* 0x000000ffff07b224 */ /* 0x000fe200078e0006 */
[----:B------:R-:W-:Y:S02]  /*2d850*/  @!P3 MOV R6, R5 ;  /* 0x000000050006b202 */ /* 0x000fe40000000f00 */
[----:B------:R1:W2:Y:S04]  /*2d860*/  SHFL.IDX PT, R5, R3, 0x3, 0x1c1f ;  /* 0x007c1f0003057f89 */ /* 0x0002a800000e0000 */
[----:B------:R1:W-:Y:S04]  /*2d870*/  @!P3 LDGSTS.E.BYPASS.LTC128B.128 [R8+0x15400], desc[UR56][R6.64], !P0 ;  /* 0x154000000608bfae */ /* 0x0003e8000c101d78 */
[----:B------:R1:W-:Y:S04]  /*2d880*/  @!P3 LDGSTS.E.BYPASS.LTC128B.128 [R8+0x17400], desc[UR56][R6.64+0x40], !P1 ;  /* 0x174000400608bfae */ /* 0x0003e8000c901d78 */
[----:B------:R1:W-:Y:S04]  /*2d890*/  @!P3 LDGSTS.E.BYPASS.LTC128B.128 [R8+0x19400], desc[UR56][R6.64+0x80], !P2 ;  /* 0x194000800608bfae */ /* 0x0003e8000d101d78 */
[----:B------:R1:W3:Y:S02]  /*2d8a0*/  SHFL.IDX PT, R3, R4, 0x3, 0x1c1f ;  /* 0x007c1f0004037f89 */ /* 0x0002e400000e0000 */
.L_x_2754:
        /* <DEDUP_REMOVED lines=12> */
.L_x_2542:
[----:B------:R-:W-:Y:S05]  /*2d970*/  BSYNC B0 ;  /* 0x0000000000007941 */ /* 0x000fea0003800000 */
.L_x_2541:
[----:B------:R-:W-:Y:S01]  /*2d980*/  NOP ;  /* 0x0000000000007918 */ /* 0x000fe20000000000 */
[----:B------:R-:W-:-:S13]  /*2d990*/  PLOP3.LUT P0, PT, PT, PT, PT, 0x80, 0x0 ;  /* 0x000000000000781c */ /* 0x000fda0003f0f070 */
.L_x_2543:
[----:B------:R-:W-:Y:S02]  /*2d9a0*/  PLOP3.LUT P1, PT, P1, P0, PT, 0xa2, 0x0 ;  /* 0x000000000000781c */ /* 0x000fe40000f21472 */
[----:B------:R-:W-:-:S08]  /*2d9b0*/  @P0 R2UR P1, UR4, R18 ;  /* 0x00000000120402ca */ /* 0x000fd00000020000 */
[----:B------:R-:W-:-:S05]  /*2d9c0*/  @P0 PLOP3.LUT P0, PT, P1, PT, PT, 0x80, 0x0 ;  /* 0x000000000000081c */ /* 0x000fca0000f0f070 */
[----:B------:R-:W-:Y:S01]  /*2d9d0*/  @!P1 SYNCS.ARRIVE.TRANS64.RED.A0T1 RZ, [UR4+0x29800], RZ ;  /* 0x029800ffffff99a7 */ /* 0x000fe20008200404 */
[----:B------:R-:W-:Y:S07]  /*2d9e0*/  @!P1 ARRIVES.LDGSTSBAR.64.TRANSCNT [UR4+0x29800] ;  /* 0x02980000ff0099b0 */ /* 0x000fee0008000a84 */
[----:B------:R-:W-:Y:S05]  /*2d9f0*/  @P0 BRA.U.ANY `(.L_x_2543) ;  /* 0xfffffffd00e80947 */ /* 0x000fea000393ffff */
[----:B----4-:R-:W4:Y:S02]  /*2da00*/  LDL.LU R2, [R1+0x60] ;  /* 0x0000600001027983 */ /* 0x010f240000300800 */
[----:B----4-:R-:W-:-:S05]  /*2da10*/  VIADD R2, R2, 0x1 ;  /* 0x0000000102027836 */ /* 0x010fca0000000000 */
        /* <DEDUP_REMOVED lines=10> */
.L_x_2755:
[----:B------:R-:W-:Y:S05]  /*2dac0*/  BSYNC B0 ;  /* 0x0000000000007941 */ /* 0x000fea0003800000 */
.L_x_2544:
[----:B------:R-:W5:Y:S04]  /*2dad0*/  LDL.LU R2, [R1+0x48] ;  /* 0x0000480001027983 */ /* 0x000f680000300800 */
[----:B-1-3--:R-:W3:Y:S01]  /*2dae0*/  LDL R3, [R1+0x20] ;  /* 0x0000200001037983 */ /* 0x00aee20000100800 */
[----:B-----5:R-:W-:-:S04]  /*2daf0*/  IADD3 R2, R2, -0x2, RZ ;  /* 0xfffffffe02027810 */ /* 0x020fc80007ffe0ff */
[----:B---3--:R-:W-:-:S13]  /*2db00*/  ISETP.GE.AND P0, PT, R2, R3, PT ;  /* 0x000000030200720c */ /* 0x008fda0003f06270 */
[----:B------:R-:W-:Y:S05]  /*2db10*/  @!P0 BRA `(.L_x_2546) ;  /* 0x0000001000048947 */ /* 0x000fea0003800000 */
[----:B------:R1:W5:Y:S01]  /*2db20*/  LDL.LU R3, [R1+0x18] ;  /* 0x0000180001037983 */ /* 0x0003620000300800 */
[----:B----4-:R-:W-:-:S07]  /*2db30*/  IMAD.MOV.U32 R0, RZ, RZ, R19 ;  /* 0x000000ffff007224 */ /* 0x010fce00078e0013 */
.L_x_2568:
[----:B------:R-:W3:Y:S01]  /*2db40*/  LDL R4, [R1+0x14] ;  /* 0x0000140001047983 */ /* 0x000ee20000100800 */
[----:B------:R-:W-:Y:S01]  /*2db50*/  VIADD R19, R0, 0x1 ;  /* 0x0000000100137836 */ /* 0x000fe20000000000 */
[----:B------:R-:W-:Y:S05]  /*2db60*/  YIELD ;  /* 0x0000000000007946 */ /* 0x000fea0003800000 */
[C---:B------:R-:W-:Y:S01]  /*2db70*/  ISETP.NE.AND P0, PT, R19.reuse, 0x2, PT ;  /* 0x000000021300780c */ /* 0x040fe20003f05270 */
[----:B------:R-:W-:Y:S03]  /*2db80*/  BSSY B0, `(.L_x_2547) ;  /* 0x0000089000007945 */ /* 0x000fe60003800000 */
[----:B------:R-:W-:-:S02]  /*2db90*/  SEL R19, R19, RZ, P0 ;  /* 0x000000ff13137207 */ /* 0x000fc40000000000 */
[----:B---3--:R-:W-:Y:S02]  /*2dba0*/  LOP3.LUT P1, RZ, R4, 0x1, RZ, 0xc0, !PT ;  /* 0x0000000104ff7812 */ /* 0x008fe4000782c0ff */
[----:B------:R-:W-:-:S04]  /*2dbb0*/  SEL R4, RZ, 0x1, P0 ;  /* 0x00000001ff047807 */ /* 0x000fc80000000000 */
[----:B--2--5:R-:W-:-:S05]  /*2dbc0*/  LOP3.LUT R9, R3, R4, RZ, 0x3c, !PT ;  /* 0x0000000403097212 */ /* 0x024fca00078e3cff */
[----:B------:R3:W-:Y:S02]  /*2dbd0*/  STL [R1+0x18], R9 ;  /* 0x0000180901007387 */ /* 0x0007e40000100800 */
[----:B------:R-:W-:Y:S05]  /*2dbe0*/  @!P1 BRA `(.L_x_2548) ;  /* 0x0000000800089947 */ /* 0x000fea0003800000 */
[----:B------:R-:W-:Y:S01]  /*2dbf0*/  ULDC.64 UR4, c[0x0][0x418] ;  /* 0x0001060000047ab9 */ /* 0x000fe20000000a00 */
[----:B0-----:R-:W-:Y:S01]  /*2dc00*/  IMAD.MOV.U32 R8, RZ, RZ, R2 ;  /* 0x000000ffff087224 */ /* 0x001fe200078e0002 */
[----:B------:R-:W-:-:S04]  /*2dc10*/  ISETP.NE.U32.AND P0, PT, RZ, UR4, PT ;  /* 0x00000004ff007c0c */ /* 0x000fc8000bf05070 */
[----:B------:R-:W-:-:S13]  /*2dc20*/  ISETP.NE.AND.EX P0, PT, RZ, UR5, PT, P0 ;  /* 0x00000005ff007c0c */ /* 0x000fda000bf05300 */
[----:B------:R-:W-:Y:S05]  /*2dc30*/  @!P0 BRA `(.L_x_2549) ;  /* 0x00000000004c8947 */ /* 0x000fea0003800000 */
[----:B------:R-:W4:Y:S01]  /*2dc40*/  LDL R11, [R1+0x24] ;  /* 0x00002400010b7983 */ /* 0x000f220000100800 */
[----:B------:R-:W0:Y:S01]  /*2dc50*/  LDC R7, c[0x0][0x43c] ;  /* 0x00010f00ff077b82 */ /* 0x000e220000000800 */
[----:B------:R-:W-:Y:S02]  /*2dc60*/  ULDC.64 UR6, c[0x0][0x428] ;  /* 0x00010a0000067ab9 */ /* 0x000fe40000000a00 */
[----:B------:R-:W3:Y:S01]  /*2dc70*/  LDL R10, [R1+0x8] ;  /* 0x00000800010a7983 */ /* 0x000ee20000100800 */
[----:B0-----:R-:W-:-:S13]  /*2dc80*/  ISETP.NE.AND P0, PT, R7, 0x1, PT ;  /* 0x000000010700780c */ /* 0x001fda0003f05270 */
[----:B--2---:R-:W0:Y:S02]  /*2dc90*/  @P0 LDC.64 R4, c[0x0][0x440] ;  /* 0x00011000ff040b82 */ /* 0x004e240000000a00 */
[----:B0-----:R-:W-:-:S04]  /*2dca0*/  @P0 IMAD.HI.U32 R6, R2, R4, RZ ;  /* 0x0000000402060227 */ /* 0x001fc800078e00ff */
[----:B------:R-:W-:Y:S01]  /*2dcb0*/  IMAD.MOV.U32 R4, RZ, RZ, R2 ;  /* 0x000000ffff047224 */ /* 0x000fe200078e0002 */
[----:B------:R-:W-:-:S04]  /*2dcc0*/  @P0 SHF.R.U32.HI R4, RZ, R5, R6 ;  /* 0x00000005ff040219 */ /* 0x000fc80000011606 */
[----:B------:R-:W-:Y:S02]  /*2dcd0*/  SHF.R.S32.HI R5, RZ, 0x1f, R4 ;  /* 0x0000001fff057819 */ /* 0x000fe40000011404 */
[----:B------:R-:W-:-:S05]  /*2dce0*/  IADD3 R8, -R4, RZ, RZ ;  /* 0x000000ff04087210 */ /* 0x000fca0007ffe1ff */
[----:B------:R-:W-:Y:S02]  /*2dcf0*/  IMAD R8, R7, R8, R2 ;  /* 0x0000000807087224 */ /* 0x000fe400078e0202 */
[----:B----4-:R-:W-:-:S04]  /*2dd00*/  IMAD R6, R11, UR6, RZ ;  /* 0x000000060b067c24 */ /* 0x010fc8000f8e02ff */
[C---:B---3--:R-:W-:Y:S02]  /*2dd10*/  IMAD R6, R10.reuse, UR7, R6 ;  /* 0x000000070a067c24 */ /* 0x048fe4000f8e0206 */
[----:B------:R-:W-:-:S04]  /*2dd20*/  IMAD.WIDE.U32 R4, R10, UR6, R4 ;  /* 0x000000060a047c25 */ /* 0x000fc8000f8e0004 */
[----:B------:R-:W-:Y:S01]  /*2dd30*/  IMAD.IADD R5, R6, 0x1, R5 ;  /* 0x0000000106057824 */ /* 0x000fe200078e0205 */
[----:B------:R-:W-:-:S04]  /*2dd40*/  LEA R6, P0, R4, UR4, 0x2 ;  /* 0x0000000404067c11 */ /* 0x000fc8000f8010ff */
[----:B------:R-:W-:-:S05]  /*2dd50*/  LEA.HI.X R7, R4, UR5, R5, 0x2, P0 ;  /* 0x0000000504077c11 */ /* 0x000fca00080f1405 */
[----:B------:R0:W5:Y:S04]  /*2dd60*/  LDG.E R17, desc[UR56][R6.64] ;  /* 0x0000003806117981 */ /* 0x000168000c1e1900 */
.L_x_2549:
[----:B------:R-:W0:Y:S01]  /*2dd70*/  S2R R4, SR_TID.X ;  /* 0x0000000000047919 */ /* 0x000e220000002100 */
[----:B--2---:R-:W-:Y:S01]  /*2dd80*/  IMAD R5, R19, 0x8, R18 ;  /* 0x0000000813057824 */ /* 0x004fe200078e0212 */
[----:B------:R-:W-:Y:S01]  /*2dd90*/  BSSY B1, `(.L_x_2550) ;  /* 0x0000006000017945 */ /* 0x000fe20003800000 */
[----:B0-----:R-:W-:Y:S02]  /*2dda0*/  LOP3.LUT R6, R4, 0x7f, RZ, 0xc0, !PT ;  /* 0x0000007f04067812 */ /* 0x001fe400078ec0ff */
[----:B------:R-:W-:Y:S02]  /*2ddb0*/  SHF.L.U32 R4, R9, 0x1f, RZ ;  /* 0x0000001f09047819 */ /* 0x000fe400000006ff */
[----:B------:R-:W-:Y:S02]  /*2ddc0*/  ISETP.NE.AND P1, PT, R6, RZ, PT ;  /* 0x000000ff0600720c */ /* 0x000fe40003f25270 */
[----:B------:R-:W0:Y:S02]  /*2ddd0*/  SYNCS.PHASECHK.TRANS64.TRYWAIT P0, [R5+URZ+0x29880], R4 ;  /* 0x02988004050075a7 */ /* 0x000e24000800017f */
[----:B0-----:R-:W-:Y:S09]  /*2dde0*/  @!P0 BRA `(.L_x_2551) ;  /* 0x0000006400b08947 */ /* 0x001ff20003800000 */
.L_x_2756:
[----:B------:R-:W-:Y:S05]  /*2ddf0*/  BSYNC B1 ;  /* 0x0000000000017941 */ /* 0x000fea0003800000 */
.L_x_2550:
        /* <DEDUP_REMOVED lines=9> */
.L_x_2553:
[----:B------:R-:W-:Y:S05]  /*2de90*/  BSYNC B1 ;  /* 0x0000000000017941 */ /* 0x000fea0003800000 */
.L_x_2552:
[----:B------:R-:W2:Y:S01]  /*2dea0*/  LDL R6, [R1+0x28] ;  /* 0x0000280001067983 */ /* 0x000ea20000100800 */
        /* <DEDUP_REMOVED lines=9> */
[----:B--2---:R-:W-:-:S02]  /*2df40*/  IMAD R6, R8, 0xa0, R6 ;  /* 0x000000a008067824 */ /* 0x004fc400078e0206 */
[----:B------:R-:W-:-:S09]  /*2df50*/  VIADD R8, R5, 0x29870 ;  /* 0x0002987005087836 */ /* 0x000fd20000000000 */
.L_x_2554:
        /* <DEDUP_REMOVED lines=13> */
.L_x_2757:
[----:B------:R-:W-:Y:S05]  /*2e030*/  BSYNC B1 ;  /* 0x0000000000017941 */ /* 0x000fea0003800000 */
.L_x_2555:
[----:B------:R-:W-:Y:S01]  /*2e040*/  BSSY B1, `(.L_x_2557) ;  /* 0x000000b000017945 */ /* 0x000fe20003800000 */
[----:B------:R-:W-:Y:S02]  /*2e050*/  IMAD.MOV.U32 R8, RZ, RZ, 0x0 ;  /* 0x00000000ff087424 */ /* 0x000fe400078e00ff */
[----:B---3--:R-:W-:Y:S01]  /*2e060*/  IMAD.MOV.U32 R9, RZ, RZ, 0x14f00000 ;  /* 0x14f00000ff097424 */ /* 0x008fe200078e00ff */
[----:B------:R-:W-:Y:S06]  /*2e070*/  @P1 BRA `(.L_x_2558) ;  /* 0x00000000001c1947 */ /* 0x000fec0003800000 */
[----:B------:R-:W3:Y:S01]  /*2e080*/  S2R R7, SR_TID.X ;  /* 0x0000000000077919 */ /* 0x000ee20000002100 */
[----:B0-2---:R-:W-:-:S04]  /*2e090*/  IMAD.MOV.U32 R4, RZ, RZ, 0x7800 ;  /* 0x00007800ff047424 */ /* 0x005fc800078e00ff */
[----:B------:R4:W-:Y:S01]  /*2e0a0*/  SYNCS.ARRIVE.TRANS64 RZ, [R5+URZ+0x29830], R4 ;  /* 0x0298300405ff79a7 */ /* 0x0009e2000800003f */
[----:B---3--:R-:W-:-:S04]  /*2e0b0*/  LOP3.LUT R7, R7, 0x1f, RZ, 0xc0, !PT ;  /* 0x0000001f07077812 */ /* 0x008fc800078ec0ff */
[----:B------:R-:W-:-:S13]  /*2e0c0*/  ISETP.NE.AND P0, PT, R7, RZ, PT ;  /* 0x000000ff0700720c */ /* 0x000fda0003f05270 */
[----:B----4-:R-:W-:Y:S05]  /*2e0d0*/  @!P0 BRA `(.L_x_2558) ;  /* 0x0000000000048947 */ /* 0x010fea0003800000 */
[----:B------:R-:W-:Y:S01]  /*2e0e0*/  BPT.TRAP 0x1 ;  /* 0x000000040000795c */ /* 0x000fe20000300000 */
.L_x_2558:
[----:B------:R-:W-:Y:S05]  /*2e0f0*/  BSYNC B1 ;  /* 0x0000000000017941 */ /* 0x000fea0003800000 */
.L_x_2557:
[----:B------:R-:W-:Y:S01]  /*2e100*/  R2UR UR10, R10 ;  /* 0x000000000a0a72ca */ /* 0x000fe200000e0000 */
[----:B0-2---:R-:W-:Y:S01]  /*2e110*/  IMAD R4, R19, 0x7800, R18 ;  /* 0x0000780013047824 */ /* 0x005fe200078e0212 */
[----:B------:R-:W-:Y:S01]  /*2e120*/  R2UR UR6, R8 ;  /* 0x00000000080672ca */ /* 0x000fe200000e0000 */
[----:B------:R-:W-:Y:S01]  /*2e130*/  UIADD3 UR4, UP0, UR40, 0x370, URZ ;  /* 0x0000037028047890 */ /* 0x000fe2000ff1e03f */
[----:B------:R-:W-:Y:S01]  /*2e140*/  R2UR UR7, R9 ;  /* 0x00000000090772ca */ /* 0x000fe200000e0000 */
[----:B------:R-:W-:Y:S01]  /*2e150*/  VIADD R7, R4, 0x1a400 ;  /* 0x0001a40004077836 */ /* 0x000fe20000000000 */
[----:B------:R-:W-:Y:S01]  /*2e160*/  PLOP3.LUT P0, PT, PT, PT, PT, 0x80, 0x0 ;  /* 0x000000000000781c */ /* 0x000fe20003f0f070 */
[----:B------:R-:W-:Y:S01]  /*2e170*/  UIADD3.X UR5, URZ, UR41, URZ, UP0, !UPT ;  /* 0x000000293f057290 */ /* 0x000fe200087fe43f */
[----:B------:R-:W-:-:S11]  /*2e180*/  IADD3 R5, R5, 0x29830, RZ ;  /* 0x0002983005057810 */ /* 0x000fd60007ffe0ff */
.L_x_2559:
        /* <DEDUP_REMOVED lines=15> */
.L_x_2560:
        /* <DEDUP_REMOVED lines=15> */
.L_x_2561:
        /* <DEDUP_REMOVED lines=9> */
[----:B----4-:R-:W-:Y:S05]  /*2e400*/  @P0 BRA.U.ANY `(.L_x_2561) ;  /* 0xfffffffd00d80947 */ /* 0x010fea000393ffff */
.L_x_2548:
[----:B------:R-:W-:Y:S05]  /*2e410*/  BSYNC B0 ;  /* 0x0000000000007941 */ /* 0x000fea0003800000 */
.L_x_2547:
[----:B------:R-:W-:-:S06]  /*2e420*/  UISETP.NE.AND UP0, UPT, UR37, 0x3, UPT ;  /* 0x000000032500788c */ /* 0x000fcc000bf05270 */
[----:B------:R-:W-:-:S13]  /*2e430*/  PLOP3.LUT P0, PT, PT, PT, UP0, 0x80, 0x0 ;  /* 0x000000000000781c */ /* 0x000fda0003f0f008 */
[----:B------:R-:W-:Y:S05]  /*2e440*/  @!P0 BRA `(.L_x_2562) ;  /* 0x0000000000048947 */ /* 0x000fea0003800000 */
[----:B------:R-:W-:Y:S01]  /*2e450*/  BPT.TRAP 0x1 ;  /* 0x000000040000795c */ /* 0x000fe20000300000 */
.L_x_2562:
[----:B------:R-:W-:Y:S01]  /*2e460*/  IMAD.U32 R4, RZ, RZ, UR39 ;  /* 0x00000027ff047e24 */ /* 0x000fe2000f8e00ff */
[----:B------:R-:W-:Y:S01]  /*2e470*/  LEA R20, R0, R18, 0x3 ;  /* 0x0000001200147211 */ /* 0x000fe200078e18ff */
[----:B------:R-:W-:Y:S03]  /*2e480*/  BSSY B0, `(.L_x_2563) ;  /* 0x0000006000007945 */ /* 0x000fe60003800000 */
[----:B------:R-:W-:Y:S02]  /*2e490*/  ISETP.NE.AND P1, PT, R4, 0x3, PT ;  /* 0x000000030400780c */ /* 0x000fe40003f25270 */
[----:B------:R-:W-:-:S04]  /*2e4a0*/  LOP3.LUT R4, R3, 0x1, RZ, 0x3c, !PT ;  /* 0x0000000103047812 */ /* 0x000fc800078e3cff */
[----:B------:R-:W-:-:S04]  /*2e4b0*/  SHF.L.U32 R4, R4, 0x1f, RZ ;  /* 0x0000001f04047819 */ /* 0x000fc800000006ff */
[----:B------:R-:W4:Y:S02]  /*2e4c0*/  SYNCS.PHASECHK.TRANS64.TRYWAIT P0, [R20+URZ+0x29870], R4 ;  /* 0x02987004140075a7 */ /* 0x000f24000800017f */
[----:B----4-:R-:W-:Y:S05]  /*2e4d0*/  @!P0 BRA `(.L_x_2564) ;  /* 0x00000060001c8947 */ /* 0x010fea0003800000 */
.L_x_2758:
[----:B------:R-:W-:Y:S05]  /*2e4e0*/  BSYNC B0 ;  /* 0x0000000000007941 */ /* 0x000fea0003800000 */
.L_x_2563:
[----:B------:R-:W-:Y:S05]  /*2e4f0*/  @!P1 BRA `(.L_x_2565) ;  /* 0x0000000000049947 */ /* 0x000fea0003800000 */
[----:B------:R-:W-:Y:S01]  /*2e500*/  BPT.TRAP 0x1 ;  /* 0x000000040000795c */ /* 0x000fe20000300000 */
.L_x_2565:
[----:B------:R-:W-:Y:S01]  /*2e510*/  SHF.L.U32 R3, R3, 0x1f, RZ ;  /* 0x0000001f03037819 */ /* 0x000fe200000006ff */
[----:B------:R-:W-:-:S03]  /*2e520*/  IMAD R12, R0, 0x5000, RZ ;  /* 0x00005000000c7824 */ /* 0x000fc600078e02ff */
[----:B------:R-:W5:Y:S02]  /*2e530*/  SYNCS.PHASECHK.TRANS64.TRYWAIT P0, [R20+URZ+0x29860], R3 ;  /* 0x02986003140075a7 */ /* 0x000f64000800017f */
[----:B-----5:R-:W-:Y:S05]  /*2e540*/  @!P0 BRA `(.L_x_2566) ;  /* 0x0000006000148947 */ /* 0x020fea0003800000 */
.L_x_2759:
[----:B------:R-:W5:Y:S04]  /*2e550*/  LDL R0, [R1+0x30] ;  /* 0x0000300001007983 */ /* 0x000f680000100800 */
[----:B------:R-:W2:Y:S01]  /*2e560*/  LDL R13, [R1+0x2c] ;  /* 0x00002c00010d7983 */ /* 0x000ea20000100800 */
[----:B------:R-:W-:Y:S05]  /*2e570*/  WARPSYNC.ALL ;  /* 0x0000000000007948 */ /* 0x000fea0003800000 */
[----:B---3--:R-:W3:Y:S01]  /*2e580*/  S2R R9, SR_TID.X ;  /* 0x0000000000097919 */ /* 0x008ee20000002100 */
[----:B------:R-:W-:Y:S01]  /*2e590*/  IMAD.MOV.U32 R14, RZ, RZ, 0x40 ;  /* 0x00000040ff0e7424 */ /* 0x000fe200078e00ff */
[----:B---3--:R-:W-:-:S04]  /*2e5a0*/  LOP3.LUT P0, RZ, R9, 0x4, RZ, 0xc0, !PT ;  /* 0x0000000409ff7812 */ /* 0x008fc8000780c0ff */
[----:B------:R-:W-:Y:S02]  /*2e5b0*/  SEL R14, R14, 0xffffffc0, !P0 ;  /* 0xffffffc00e0e7807 */ /* 0x000fe40004000000 */
[C---:B-----5:R-:W-:Y:S02]  /*2e5c0*/  LOP3.LUT R0, R12.reuse, R0, RZ, 0xfc, !PT ;  /* 0x000000000c007212 */ /* 0x060fe400078efcff */
[----:B--2---:R-:W-:-:S03]  /*2e5d0*/  LOP3.LUT R21, R12, R13, RZ, 0xfc, !PT ;  /* 0x0000000d0c157212 */ /* 0x004fc600078efcff */
[----:B------:R-:W-:-:S04]  /*2e5e0*/  IMAD.IADD R0, R18, 0x1, R0 ;  /* 0x0000000112007824 */ /* 0x000fc800078e0200 */
[----:B------:R-:W-:Y:S01]  /*2e5f0*/  IMAD.IADD R3, R14, 0x1, R0 ;  /* 0x000000010e037824 */ /* 0x000fe200078e0200 */
[----:B0---4-:R-:W0:Y:S01]  /*2e600*/  LDSM.16.MT88.4 R4, [R0+0xa400] ;  /* 0x00a400000004783b */ /* 0x011e220000004200 */
        /* <DEDUP_REMOVED lines=68> */
.L_x_2567:
[----:B------:R-:W3:Y:S01]  /*2ea50*/  S2R R0, SR_TID.X ;  /* 0x0000000000007919 */ /* 0x000ee20000002100 */
[----:B0-----:R0:W-:Y:S01]  /*2ea60*/  SYNCS.ARRIVE.TRANS64.A1T0 RZ, [R20+URZ+0x29850], RZ ;  /* 0x029850ff14ff79a7 */ /* 0x0011e2000810003f */
[----:B---3--:R-:W-:Y:S02]  /*2ea70*/  LOP3.LUT R3, R0, 0x7f, RZ, 0xc0, !PT ;  /* 0x0000007f00037812 */ /* 0x008fe400078ec0ff */
[----:B------:R-:W3:Y:S01]  /*2ea80*/  LDL R0, [R1+0x20] ;  /* 0x0000200001007983 */ /* 0x000ee20000100800 */
[----:B------:R-:W-:Y:S01]  /*2ea90*/  BAR.SYNC.DEFER_BLOCKING 0x2, 0x80 ;  /* 0x0082000000007b1d */ /* 0x000fe20000010000 */
[----:B------:R-:W-:-:S05]  /*2eaa0*/  ISETP.NE.AND P0, PT, R3, RZ, PT ;  /* 0x000000ff0300720c */ /* 0x000fca0003f05270 */
[----:B------:R4:W5:Y:S08]  /*2eab0*/  LDL R3, [R1+0x18] ;  /* 0x0000180001037983 */ /* 0x0009700000100800 */
[----:B0-----:R-:W-:-:S04]  /*2eac0*/  @!P0 IADD3 R20, R20, 0x29880, RZ ;  /* 0x0002988014148810 */ /* 0x001fc80007ffe0ff */
[----:B------:R-:W-:-:S04]  /*2ead0*/  @!P0 PRMT R20, RZ, 0x654, R20 ;  /* 0x00000654ff148816 */ /* 0x000fc80000000014 */
[----:B------:R4:W-:Y:S01]  /*2eae0*/  @!P0 SYNCS.ARRIVE.TRANS64.RED.A1T0 RZ, [R20+URZ], RZ ;  /* 0x000000ff14ff89a7 */ /* 0x0009e2000810043f */
[C---:B---3--:R-:W-:Y:S01]  /*2eaf0*/  ISETP.GT.AND P0, PT, R2.reuse, R0, PT ;  /* 0x000000000200720c */ /* 0x048fe20003f04270 */
[----:B------:R-:W-:Y:S02]  /*2eb00*/  VIADD R2, R2, 0xffffffff ;  /* 0xffffffff02027836 */ /* 0x000fe40000000000 */
[----:B------:R-:W-:-:S10]  /*2eb10*/  IMAD.MOV.U32 R0, RZ, RZ, R19 ;  /* 0x000000ffff007224 */ /* 0x000fd400078e0013 */
[----:B----4-:R-:W-:Y:S05]  /*2eb20*/  @P0 BRA `(.L_x_2568) ;  /* 0xfffffff000040947 */ /* 0x010fea000383ffff */
.L_x_2546:
        /* <DEDUP_REMOVED lines=18> */
.L_x_2570:
[----:B------:R-:W-:Y:S05]  /*2ec50*/  BSYNC B0 ;  /* 0x0000000000007941 */ /* 0x000fea0003800000 */
.L_x_2569:
[----:B------:R-:W-:-:S06]  /*2ec60*/  UISETP.NE.AND UP0, UPT, UR37, 0x3, UPT ;  /* 0x000000032500788c */ /* 0x000fcc000bf05270 */
[----:B------:R-:W-:-:S13]  /*2ec70*/  PLOP3.LUT P1, PT, PT, PT, UP0, 0x80, 0x0 ;  /* 0x000000000000781c */ /* 0x000fda0003f2f008 */
[----:B------:R-:W-:Y:S05]  /*2ec80*/  @!P1 BRA `(.L_x_2571) ;  /* 0x0000000000049947 */ /* 0x000fea0003800000 */
[----:B------:R-:W-:Y:S01]  /*2ec90*/  BPT.TRAP 0x1 ;  /* 0x000000040000795c */ /* 0x000fe20000300000 */
.L_x_2571:
        /* <DEDUP_REMOVED lines=9> */
.L_x_2760:
[----:B------:R-:W-:Y:S05]  /*2ed30*/  BSYNC B0 ;  /* 0x0000000000007941 */ /* 0x000fea0003800000 */
.L_x_2572:
[----:B------:R-:W-:Y:S05]  /*2ed40*/  @!P2 BRA `(.L_x_2574) ;  /* 0x000000000004a947 */ /* 0x000fea0003800000 */
[----:B------:R-:W-:Y:S01]  /*2ed50*/  BPT.TRAP 0x1 ;  /* 0x000000040000795c */ /* 0x000fe20000300000 */
.L_x_2574:
[----:B--2---:R-:W2:Y:S02]  /*2ed60*/  LDL R0, [R1+0x18] ;  /* 0x0000180001007983 */ /* 0x004ea40000100800 */
[----:B--2---:R-:W-:-:S04]  /*2ed70*/  SHF.L.U32 R0, R0, 0x1f, RZ ;  /* 0x0000001f00007819 */ /* 0x004fc800000006ff */
[----:B------:R-:W2:Y:S02]  /*2ed80*/  SYNCS.PHASECHK.TRANS64.TRYWAIT P1, [R16+URZ+0x29860], R0 ;  /* 0x02986000100075a7 */ /* 0x000ea4000802017f */
[----:B--2---:R-:W-:Y:S05]  /*2ed90*/  @!P1 BRA `(.L_x_2575) ;  /* 0x0000005800289947 */ /* 0x004fea0003800000 */
.L_x_2761:
        /* <DEDUP_REMOVED lines=81> */
.L_x_2576:
[----:B------:R-:W3:Y:S01]  /*2f2b0*/  LDL.LU R2, [R1+0x18] ;  /* 0x0000180001027983 */ /* 0x000ee20000300800 */
[----:B0-----:R0:W-:Y:S01]  /*2f2c0*/  SYNCS.ARRIVE.TRANS64.A1T0 RZ, [R16+URZ+0x29850], RZ ;  /* 0x029850ff10ff79a7 */ /* 0x0011e2000810003f */
[----:B------:R-:W-:Y:S01]  /*2f2d0*/  IADD3 R19, R19, 0x1, RZ ;  /* 0x0000000113137810 */ /* 0x000fe20007ffe0ff */
[----:B0-----:R-:W-:-:S05]  /*2f2e0*/  @!P0 VIADD R16, R16, 0x29880 ;  /* 0x0002988010108836 */ /* 0x001fca0000000000 */
        /* <DEDUP_REMOVED lines=8> */
.L_x_2521:
        /* <DEDUP_REMOVED lines=14> */
.L_x_2577:
        /* <DEDUP_REMOVED lines=11> */
[----:B------:R-:W0:Y:S08]  /*2f500*/  @!P1 LDC.64 R2, c[0x0][0xc80] ;  /* 0x00032000ff029b82 */ /* 0x000e300000000a00 */
[----:B------:R-:W2:Y:S01]  /*2f510*/  @!P1 LDC.64 R6, c[0x0][0xc78] ;  /* 0x00031e00ff069b82 */ /* 0x000ea20000000a00 */
[----:B0-----:R-:W-:-:S05]  /*2f520*/  @!P1 IMAD.WIDE R2, R0, 0x4, R2 ;  /* 0x0000000400029825 */ /* 0x001fca00078e0202 */
[----:B------:R2:W3:Y:S02]  /*2f530*/  @!P1 LDG.E R8, desc[UR56][R2.64] ;  /* 0x0000003802089981 */ /* 0x0004e4000c1e1900 */
[----:B--2---:R-:W-:-:S06]  /*2f540*/  @!P1 IMAD.WIDE R2, R0, 0x4, R6 ;  /* 0x0000000400029825 */ /* 0x004fcc00078e0206 */
[----:B------:R-:W2:Y:S01]  /*2f550*/  @!P1 LDG.E R2, desc[UR56][R2.64] ;  /* 0x0000003802029981 */ /* 0x000ea2000c1e1900 */
        /* <DEDUP_REMOVED lines=8> */
[----:B---3--:R-:W-:Y:S01]  /*2f5e0*/  @!P1 MOV R4, R8 ;  /* 0x0000000800049202 */ /* 0x008fe20000000f00 */
[----:B------:R-:W-:-:S02]  /*2f5f0*/  IMAD.MOV.U32 R8, RZ, RZ, RZ ;  /* 0x000000ffff087224 */ /* 0x000fc400078e00ff */
[----:B--2---:R-:W-:Y:S01]  /*2f600*/  @!P1 IMAD.MOV.U32 R6, RZ, RZ, R2 ;  /* 0x000000ffff069224 */ /* 0x004fe200078e0002 */
        /* <DEDUP_REMOVED lines=17> */
[----:B------:R0:W2:Y:S02]  /*2f720*/  SHFL.IDX PT, R9, R3, 0x1f, 0x1f ;  /* 0x03e01f0003097f89 */ /* 0x0000a400000e0000 */
.L_x_2771:
[----:B------:R-:W-:Y:S01]  /*2f730*/  ULDC UR4, c[0x0][0xc38] ;  /* 0x00030e0000047ab9 */ /* 0x000fe20000000800 */
[----:B------:R-:W-:Y:S02]  /*2f740*/  IMAD.MOV.U32 R7, RZ, RZ, R3 ;  /* 0x000000ffff077224 */ /* 0x000fe400078e0003 */
[----:B------:R-:W-:-:S04]  /*2f750*/  IMAD.U32 R2, RZ, RZ, UR4 ;  /* 0x00000004ff027e24 */ /* 0x000fc8000f8e00ff */
[----:B--2---:R-:W-:-:S05]  /*2f760*/  IMAD R9, R9, R2, RZ ;  /* 0x0000000209097224 */ /* 0x004fca00078e02ff */
[----:B------:R-:W-:-:S04]  /*2f770*/  IADD3 R0, R0, R9, RZ ;  /* 0x0000000900007210 */ /* 0x000fc80007ffe0ff */
[----:B------:R-:W-:-:S13]  /*2f780*/  ISETP.GT.AND P6, PT, R0, R5, PT ;  /* 0x000000050000720c */ /* 0x000fda0003fc4270 */
[----:B------:R-:W-:Y:S05]  /*2f790*/  @P6 BRA `(.L_x_2580) ;  /* 0x0000000000ac6947 */ /* 0x000fea0003800000 */
.L_x_2583:
        /* <DEDUP_REMOVED lines=8> */
[----:B------:R-:W-:Y:S02]  /*2f820*/  IMAD.IADD R6, R3, 0x1, R4 ;  /* 0x0000000103067824 */ /* 0x000fe400078e0204 */
[----:B------:R-:W-:-:S03]  /*2f830*/  IMAD.MOV.U32 R4, RZ, RZ, RZ ;  /* 0x000000ffff047224 */ /* 0x000fc600078e00ff */
[----:B------:R-:W-:-:S13]  /*2f840*/  ISETP.GE.OR P6, PT, R6, R2, !P0 ;  /* 0x000000020600720c */ /* 0x000fda00047c6670 */
[----:B--2---:R-:W0:Y:S02]  /*2f850*/  @!P6 LDC.64 R2, c[0x0][0xc80] ;  /* 0x00032000ff02eb82 */ /* 0x004e240000000a00 */
[----:B0-----:R-:W-:-:S05]  /*2f860*/  @!P6 IMAD.WIDE R2, R6, 0x4, R2 ;  /* 0x000000040602e825 */ /* 0x001fca00078e0202 */
[----:B------:R0:W2:Y:S02]  /*2f870*/  @!P6 LDG.E R4, desc[UR56][R2.64] ;  /* 0x000000380204e981 */ /* 0x0000a4000c1e1900 */
[----:B0-----:R-:W0:Y:S02]  /*2f880*/  @!P6 LDC.64 R2, c[0x0][0xc78] ;  /* 0x00031e00ff02eb82 */ /* 0x001e240000000a00 */
[----:B0-----:R-:W-:Y:S01]  /*2f890*/  @!P6 IMAD.WIDE R2, R6, 0x4, R2 ;  /* 0x000000040602e825 */ /* 0x001fe200078e0202 */
[----:B------:R-:W-:-:S06]  /*2f8a0*/  MOV R6, RZ ;  /* 0x000000ff00067202 */ /* 0x000fcc0000000f00 */
        /* <DEDUP_REMOVED lines=19> */
[----:B------:R0:W2:Y:S02]  /*2f9e0*/  SHFL.IDX PT, R9, R7, 0x1f, 0x1f ;  /* 0x03e01f0007097f89 */ /* 0x0000a400000e0000 */
.L_x_2779:
[----:B------:R-:W-:Y:S02]  /*2f9f0*/  ULDC UR4, c[0x0][0xc38] ;  /* 0x00030e0000047ab9 */ /* 0x000fe40000000800 */
[----:B------:R-:W-:-:S04]  /*2fa00*/  IMAD.U32 R2, RZ, RZ, UR4 ;  /* 0x00000004ff027e24 */ /* 0x000fc8000f8e00ff */
[----:B--2---:R-:W-:-:S04]  /*2fa10*/  IMAD R9, R9, R2, RZ ;  /* 0x0000000209097224 */ /* 0x004fc800078e02ff */
[----:B------:R-:W-:-:S05]  /*2fa20*/  IMAD.IADD R0, R9, 0x1, R0 ;  /* 0x0000000109007824 */ /* 0x000fca00078e0200 */
[----:B------:R-:W-:-:S13]  /*2fa30*/  ISETP.GT.AND P6, PT, R0, R5, PT ;  /* 0x000000050000720c */ /* 0x000fda0003fc4270 */
[----:B------:R-:W-:Y:S05]  /*2fa40*/  @!P6 BRA `(.L_x_2583) ;  /* 0xfffffffc0054e947 */ /* 0x000fea000383ffff */
.L_x_2580:
[----:B------:R-:W-:Y:S01]  /*2fa50*/  IMAD.IADD R9, R0, 0x1, -R9 ;  /* 0x0000000100097824 */ /* 0x000fe200078e0a09 */
[----:B------:R-:W-:-:S03]  /*2fa60*/  UMOV UR4, 0xffffffff ;  /* 0xffffffff00047882 */ /* 0x000fc60000000000 */
[----:B------:R-:W-:-:S05]  /*2fa70*/  IMAD R0, R7, R2, R9 ;  /* 0x0000000207007224 */ /* 0x000fca00078e0209 */
[----:B------:R-:W-:Y:S01]  /*2fa80*/  ISETP.GT.AND P6, PT, R0, R5, PT ;  /* 0x000000050000720c */ /* 0x000fe20003fc4270 */
[----:B------:R-:W-:-:S12]  /*2fa90*/  BRA.DIV UR4, `(.L_x_2584) ;  /* 0x0000005604347947 */ /* 0x000fd8000b800000 */
[----:B------:R-:W2:Y:S01]  /*2faa0*/  LDL.LU R10, [R1+0xc] ;  /* 0x00000c00010a7983 */ /* 0x000ea20000300800 */
[----:B0-----:R-:W-:-:S04]  /*2fab0*/  VOTE.ANY R3, PT, !P6 ;  /* 0x0000000000037806 */ /* 0x001fc800070e0100 */
[----:B------:R-:W0:Y:S02]  /*2fac0*/  POPC R0, R3 ;  /* 0x0000000300007309 */ /* 0x000e240000000000 */
[----:B0-----:R3:W4:Y:S04]  /*2fad0*/  SHFL.IDX PT, R4, R4, R0, 0x1f ;  /* 0x00001f0004047589 */ /* 0x00172800000e0000 */
[----:B------:R3:W0:Y:S01]  /*2fae0*/  SHFL.IDX PT, R6, R6, R0, 0x1f ;  /* 0x00001f0006067589 */ /* 0x00062200000e0000 */
[----:B--2---:R-:W-:-:S05]  /*2faf0*/  IMAD.IADD R10, R0, 0x1, R10 ;  /* 0x00000001000a7824 */ /* 0x004fca00078e020a */
[----:B0---4-:R3:W-:Y:S02]  /*2fb00*/  STL [R1+0xc], R10 ;  /* 0x00000c0a01007387 */ /* 0x0117e40000100800 */
.L_x_2784:
[----:B------:R-:W-:-:S13]  /*2fb10*/  ISETP.NE.AND P0, PT, R3, RZ, PT ;  /* 0x000000ff0300720c */ /* 0x000fda0003f05270 */
[----:B------:R-:W-:Y:S05]  /*2fb20*/  @!P0 BRA `(.L_x_2585) ;  /* 0x0000000000148947 */ /* 0x000fea0003800000 */
[----:B------:R-:W-:Y:S01]  /*2fb30*/  UMOV UR4, 0xffffffff ;  /* 0xffffffff00047882 */ /* 0x000fe20000000000 */
[----:B---3--:R-:W-:Y:S02]  /*2fb40*/  IADD3 R0, R0, -0x1, RZ ;  /* 0xffffffff00007810 */ /* 0x008fe40007ffe0ff */
[----:B------:R-:W-:Y:S05]  /*2fb50*/  BRA.DIV UR4, `(.L_x_2586) ;  /* 0x00000056046c7947 */ /* 0x000fea000b800000 */
[----:B------:R2:W3:Y:S02]  /*2fb60*/  SHFL.IDX PT, R0, R7, R0, 0x1f ;  /* 0x00001f0007007589 */ /* 0x0004e400000e0000 */
.L_x_2787:
[----:B---3--:R-:W-:-:S07]  /*2fb70*/  IMAD.MOV.U32 R8, RZ, RZ, R0 ;  /* 0x000000ffff087224 */ /* 0x008fce00078e0000 */
.L_x_2585:
[----:B------:R-:W-:Y:S01]  /*2fb80*/  ISETP.NE.AND P0, PT, R6, 0x1, PT ;  /* 0x000000010600780c */ /* 0x000fe20003f05270 */
[----:B---3--:R-:W-:-:S05]  /*2fb90*/  IMAD R0, R8, R2, R9 ;  /* 0x0000000208007224 */ /* 0x008fca00078e0209 */
[----:B------:R3:W-:Y:S02]  /*2fba0*/  STL [R1], R0 ;  /* 0x0000000001007387 */ /* 0x0007e40000100800 */
[----:B---3--:R-:W-:-:S05]  /*2fbb0*/  IMAD.IADD R0, R5, 0x1, -R0 ;  /* 0x0000000105007824 */ /* 0x008fca00078e0a00 */
[----:B------:R-:W-:Y:S05]  /*2fbc0*/  @!P0 BRA `(.L_x_2587) ;  /* 0x0000000000e48947 */ /* 0x000fea0003800000 */
[----:B------:R-:W-:-:S04]  /*2fbd0*/  IABS R5, R4 ;  /* 0x0000000400057213 */ /* 0x000fc80000000000 */
[----:B------:R-:W3:Y:S08]  /*2fbe0*/  I2F.RP R2, R5 ;  /* 0x0000000500027306 */ /* 0x000ef00000209400 */
[----:B---3--:R-:W3:Y:S02]  /*2fbf0*/  MUFU.RCP R2, R2 ;  /* 0x0000000200027308 */ /* 0x008ee40000001000 */
[----:B---3--:R-:W-:-:S06]  /*2fc00*/  VIADD R2, R2, 0xffffffe ;  /* 0x0ffffffe02027836 */ /* 0x008fcc0000000000 */
[----:B------:R-:W3:Y:S02]  /*2fc10*/  F2I.FTZ.U32.TRUNC.NTZ R3, R2 ;  /* 0x0000000200037305 */ /* 0x000ee4000021f000 */
[----:B---3--:R-:W-:-:S04]  /*2fc20*/  IMAD.MOV R2, RZ, RZ, -R3 ;  /* 0x000000ffff027224 */ /* 0x008fc800078e0a03 */
[----:B------:R-:W-:Y:S01]  /*2fc30*/  IMAD R8, R2, R5, RZ ;  /* 0x0000000502087224 */ /* 0x000fe200078e02ff */
[----:B------:R-:W-:-:S05]  /*2fc40*/  MOV R2, RZ ;  /* 0x000000ff00027202 */ /* 0x000fca0000000f00 */
        /* <DEDUP_REMOVED lines=18> */
[----:B--2---:R-:W-:Y:S01]  /*2fd70*/  IMAD R7, R2, R5, RZ ;  /* 0x0000000502077224 */ /* 0x004fe200078e02ff */
[----:B------:R-:W-:-:S05]  /*2fd80*/  MOV R2, RZ ;  /* 0x000000ff00027202 */ /* 0x000fca0000000f00 */
[----:B------:R-:W-:Y:S01]  /*2fd90*/  IMAD.HI.U32 R7, R3, R7, R2 ;  /* 0x0000000703077227 */ /* 0x000fe200078e0002 */
[----:B------:R-:W-:-:S03]  /*2fda0*/  LOP3.LUT R2, R0, R4, RZ, 0x3c, !PT ;  /* 0x0000000400027212 */ /* 0x000fc600078e3cff */
[----:B------:R-:W-:Y:S01]  /*2fdb0*/  IMAD.MOV.U32 R3, RZ, RZ, R8 ;  /* 0x000000ffff037224 */ /* 0x000fe200078e0008 */
[----:B------:R-:W-:Y:S02]  /*2fdc0*/  ISETP.GE.AND P2, PT, R2, RZ, PT ;  /* 0x000000ff0200720c */ /* 0x000fe40003f46270 */
[----:B------:R-:W-:-:S04]  /*2fdd0*/  IABS R8, R6 ;  /* 0x0000000600087213 */ /* 0x000fc80000000000 */
[----:B------:R-:W-:-:S07]  /*2fde0*/  IADD3 R8, RZ, -R8, RZ ;  /* 0x80000008ff087210 */ /* 0x000fce0007ffe0ff */
        /* <DEDUP_REMOVED lines=15> */
[----:B------:R-:W-:Y:S02]  /*2fee0*/  @!P2 IADD3 R7, -R7, RZ, RZ ;  /* 0x000000ff0707a210 */ /* 0x000fe40007ffe1ff */
[----:B------:R-:W-:-:S05]  /*2fef0*/  @!P1 LOP3.LUT R7, RZ, R6, RZ, 0x33, !PT ;  /* 0x00000006ff079212 */ /* 0x000fca00078e33ff */
[----:B------:R-:W-:-:S04]  /*2ff00*/  IMAD.MOV R2, RZ, RZ, -R7 ;  /* 0x000000ffff027224 */ /* 0x000fc800078e0a07 */
[C---:B------:R-:W-:Y:S02]  /*2ff10*/  IMAD R2, R6.reuse, R2, R3 ;  /* 0x0000000206027224 */ /* 0x040fe400078e0203 */
[----:B------:R-:W-:-:S04]  /*2ff20*/  IMAD R6, R6, 0x1000000, R7 ;  /* 0x0100000006067824 */ /* 0x000fc800078e0207 */
[----:B------:R-:W-:-:S05]  /*2ff30*/  IMAD R2, R2, 0x10000, R6 ;  /* 0x0001000002027824 */ /* 0x000fca00078e0206 */
[----:B------:R2:W-:Y:S01]  /*2ff40*/  STL [R1+0x8], R2 ;  /* 0x0000080201007387 */ /* 0x0005e20000100800 */
[----:B------:R-:W-:Y:S05]  /*2ff50*/  BRA `(.L_x_2588) ;  /* 0x0000000400007947 */ /* 0x000fea0003800000 */
.L_x_2587:
[----:B------:R-:W3:Y:S01]  /*2ff60*/  LDL R3, [R1+0xc] ;  /* 0x00000c0001037983 */ /* 0x000ee20000100800 */
        /* <DEDUP_REMOVED lines=9> */
[----:B--2---:R-:W-:-:S05]  /*30000*/  IADD3 R6, RZ, -R7, RZ ;  /* 0x80000007ff067210 */ /* 0x004fca0007ffe0ff */
        /* <DEDUP_REMOVED lines=15> */
[----:B------:R-:W-:-:S05]  /*30100*/  @P0 IADD3 R9, R9, 0x1, RZ ;  /* 0x0000000109090810 */ /* 0x000fca0007ffe0ff */
[----:B------:R-:W-:-:S04]  /*30110*/  IMAD.MOV.U32 R6, RZ, RZ, R9 ;  /* 0x000000ffff067224 */ /* 0x000fc800078e0009 */
[----:B------:R-:W-:Y:S01]  /*30120*/  @!P2 IMAD.MOV R6, RZ, RZ, -R6 ;  /* 0x000000ffff06a224 */ /* 0x000fe200078e0a06 */
[----:B------:R-:W-:-:S05]  /*30130*/  @!P1 LOP3.LUT R6, RZ, R5, RZ, 0x33, !PT ;  /* 0x00000005ff069212 */ /* 0x000fca00078e33ff */
[----:B------:R-:W-:Y:S01]  /*30140*/  IMAD R7, R3, R6, RZ ;  /* 0x0000000603077224 */ /* 0x000fe200078e02ff */
[----:B------:R-:W-:-:S03]  /*30150*/  IADD3 R6, -R6, RZ, RZ ;  /* 0x000000ff06067210 */ /* 0x000fc60007ffe1ff */
        /* <DEDUP_REMOVED lines=8> */
[----:B--2---:R-:W-:Y:S02]  /*301e0*/  IMAD.MOV.U32 R2, RZ, RZ, RZ ;  /* 0x000000ffff027224 */ /* 0x004fe400078e00ff */
[----:B---3--:R-:W-:-:S04]  /*301f0*/  IMAD.MOV R0, RZ, RZ, -R3 ;  /* 0x000000ffff007224 */ /* 0x008fc800078e0a03 */
        /* <DEDUP_REMOVED lines=22> */
.L_x_2588:
[----:B------:R-:W-:-:S04]  /*30360*/  LOP3.LUT R0, RZ, R0, RZ, 0x33, !PT ;  /* 0x00000000ff007212 */ /* 0x000fc800078e33ff */
[----:B------:R-:W-:-:S05]  /*30370*/  IADD3 R0, R4, R0, RZ ;  /* 0x0000000004007210 */ /* 0x000fca0007ffe0ff */
[----:B------:R4:W-:Y:S01]  /*30380*/  STL [R1+0x4], R0 ;  /* 0x0000040001007387 */ /* 0x0009e20000100800 */
[----:B------:R-:W-:Y:S05]  /*30390*/  BRA `(.L_x_2589) ;  /* 0x0000000000287947 */ /* 0x000fea0003800000 */
.L_x_2581:
[----:B------:R-:W-:Y:S01]  /*303a0*/  UMOV UR4, URZ ;  /* 0x0000003f00047c82 */ /* 0x000fe20008000000 */
[----:B------:R-:W-:Y:S01]  /*303b0*/  ULDC UR6, c[0x0][0xc3c] ;  /* 0x00030f0000067ab9 */ /* 0x000fe20000000800 */
[----:B------:R-:W-:Y:S01]  /*303c0*/  UMOV UR5, URZ ;  /* 0x0000003f00057c82 */ /* 0x000fe20008000000 */
[----:B------:R-:W-:Y:S01]  /*303d0*/  IMAD.U32 R3, RZ, RZ, UR4 ;  /* 0x00000004ff037e24 */ /* 0x000fe2000f8e00ff */
[----:B------:R0:W-:Y:S01]  /*303e0*/  STL [R1], R5 ;  /* 0x0000000501007387 */ /* 0x0001e20000100800 */
[----:B------:R-:W-:Y:S02]  /*303f0*/  IMAD.U32 R0, RZ, RZ, UR6 ;  /* 0x00000006ff007e24 */ /* 0x000fe4000f8e00ff */
[----:B------:R-:W-:Y:S01]  /*30400*/  IMAD.U32 R2, RZ, RZ, UR5 ;  /* 0x00000005ff027e24 */ /* 0x000fe2000f8e00ff */
[----:B------:R0:W-:Y:S04]  /*30410*/  STL [R1+0x4], R3 ;  /* 0x0000040301007387 */ /* 0x0001e80000100800 */
[----:B------:R0:W-:Y:S04]  /*30420*/  STL [R1+0xc], R0 ;  /* 0x00000c0001007387 */ /* 0x0001e80000100800 */
[----:B------:R0:W-:Y:S02]  /*30430*/  STL [R1+0x8], R2 ;  /* 0x0000080201007387 */ /* 0x0001e40000100800 */
.L_x_2589:
[----:B0-23--:R-:W2:Y:S04]  /*30440*/  LDL R2, [R1+0xc] ;  /* 0x00000c0001027983 */ /* 0x00dea80000100800 */
[----:B------:R-:W3:Y:S04]  /*30450*/  LDL R3, [R1+0x8] ;  /* 0x0000080001037983 */ /* 0x000ee80000100800 */
[----:B------:R-:W5:Y:S04]  /*30460*/  LDL R4, [R1] ;  /* 0x0000000001047983 */ /* 0x000f680000100800 */
[----:B------:R-:W5:Y:S01]  /*30470*/  LDL R5, [R1+0x4] ;  /* 0x0000040001057983 */ /* 0x000f620000100800 */
[----:B----4-:R-:W0:Y:S01]  /*30480*/  S2R R0, SR_TID.X ;  /* 0x0000000000007919 */ /* 0x010e220000002100 */
[----:B------:R-:W-:Y:S05]  /*30490*/  WARPSYNC.ALL ;  /* 0x0000000000007948 */ /* 0x000fea0003800000 */
[----:B0-----:R-:W-:Y:S01]  /*304a0*/  LOP3.LUT R0, R0, 0x1f, RZ, 0xc0, !PT ;  /* 0x0000001f00007812 */ /* 0x001fe200078ec0ff */
[----:B------:R-:W-:Y:S03]  /*304b0*/  BAR.SYNC.DEFER_BLOCKING 0x4, 0x180 ;  /* 0x0106000000007b1d */ /* 0x000fe60000010000 */
[----:B------:R-:W-:-:S13]  /*304c0*/  ISETP.NE.AND P0, PT, R0, RZ, PT ;  /* 0x000000ff0000720c */ /* 0x000fda0003f05270 */
[----:B------:R-:W0:Y:S01]  /*304d0*/  @!P0 S2R R0, SR_CgaCtaId ;  /* 0x0000000000008919 */ /* 0x000e220000008800 */
[----:B--2---:R-:W-:Y:S02]  /*304e0*/  MOV R7, R2 ;  /* 0x0000000200077202 */ /* 0x004fe40000000f00 */
[----:B------:R-:W-:Y:S01]  /*304f0*/  @!P0 MOV R2, 0x400 ;  /* 0x0000040000028802 */ /* 0x000fe20000000f00 */
[----:B---3--:R-:W-:-:S03]  /*30500*/  IMAD.MOV.U32 R6, RZ, RZ, R3 ;  /* 0x000000ffff067224 */ /* 0x008fc600078e0003 */
[----:B0-----:R-:W-:-:S05]  /*30510*/  @!P0 LEA R18, R0, R2, 0x18 ;  /* 0x0000000200128211 */ /* 0x001fca00078ec0ff */
[----:B-----5:R0:W-:Y:S01]  /*30520*/  @!P0 STS.128 [R18+0x298d0], R4 ;  /* 0x0298d00412008388 */ /* 0x0201e20000000c00 */
[----:B------:R-:W-:Y:S06]  /*30530*/  BAR.ARV 0x5, 0x180 ;  /* 0x0146000000007b1d */ /* 0x000fec0000002000 */
.L_x_2578:
[----:B------:R-:W3:Y:S01]  /*30540*/  LDL R0, [R1+0xc] ;  /* 0x00000c0001007983 */ /* 0x000ee20000100800 */
[----:B------:R-:W-:Y:S02]  /*30550*/  ULDC UR4, c[0x0][0xc3c] ;  /* 0x00030f0000047ab9 */ /* 0x000fe40000000800 */
[----:B---3--:R-:W-:-:S13]  /*30560*/  ISETP.GE.AND P0, PT, R0, UR4, PT ;  /* 0x0000000400007c0c */ /* 0x008fda000bf06270 */
[----:B------:R-:W-:Y:S05]  /*30570*/  @!P0 BRA `(.L_x_2590) ;  /* 0xffffff9c002c8947 */ /* 0x000fea000383ffff */
[----:B------:R-:W-:Y:S05]  /*30580*/  BSYNC B7 ;  /* 0x0000000000077941 */ /* 0x000fea0003800000 */
.L_x_2476:
[----:B--2---:R-:W2:Y:S01]  /*30590*/  LDL.LU R0, [R1+0x60] ;  /* 0x0000600001007983 */ /* 0x004ea20000300800 */
        /* <DEDUP_REMOVED lines=11> */
.L_x_2788:
[----:B------:R-:W-:Y:S05]  /*30650*/  BSYNC B0 ;  /* 0x0000000000007941 */ /* 0x000fea0003800000 */
.L_x_2591:
[----:B------:R-:W-:-:S03]  /*30660*/  UMOV UR4, 0xffffffff ;  /* 0xffffffff00047882 */ /* 0x000fc60000000000 */
[----:B------:R-:W-:Y:S05]  /*30670*/  BRA.DIV UR4, `(.L_x_2593) ;  /* 0x0000004a04e47947 */ /* 0x000fea000b800000 */
[----:B------:R-:W1:Y:S02]  /*30680*/  S2R R2, SR_TID.X ;  /* 0x0000000000027919 */ /* 0x000e640000002100 */
[----:B-1----:R-:W-:-:S04]  /*30690*/  SHF.R.U32.HI R2, RZ, 0x5, R2 ;  /* 0x00000005ff027819 */ /* 0x002fc80000011602 */
[----:B------:R-:W-:-:S05]  /*306a0*/  LOP3.LUT R2, R2, 0x3, RZ, 0xc0, !PT ;  /* 0x0000000302027812 */ /* 0x000fca00078ec0ff */
[----:B------:R1:W2:Y:S02]  /*306b0*/  SHFL.IDX PT, R14, R2, RZ, 0x1f ;  /* 0x00001fff020e7589 */ /* 0x0002a400000e0000 */
.L_x_2791:
[----:B--2---:R-:W-:-:S13]  /*306c0*/  ISETP.NE.AND P0, PT, R14, RZ, PT ;  /* 0x000000ff0e00720c */ /* 0x004fda0003f05270 */
[----:B------:R-:W-:Y:S05]  /*306d0*/  @P0 BRA `(.L_x_2250) ;  /* 0x0000000000a80947 */ /* 0x000fea0003800000 */
[----:B------:R-:W-:-:S03]  /*306e0*/  UMOV UR4, 0xffffffff ;  /* 0xffffffff00047882 */ /* 0x000fc60000000000 */
[----:B------:R-:W-:Y:S05]  /*306f0*/  BRA.DIV UR4, `(.L_x_2594) ;  /* 0x0000004a04f87947 */ /* 0x000fea000b800000 */
[----:B------:R-:W-:-:S13]  /*30700*/  ELECT P6, URZ, PT ;  /* 0x00000000003f782f */ /* 0x000fda00038c0000 */
.L_x_2794:
[----:B------:R-:W-:Y:S05]  /*30710*/  @!P6 BRA `(.L_x_2250) ;  /* 0x000000000098e947 */ /* 0x000fea0003800000 */
[----:B------:R-:W-:-:S06]  /*30720*/  ULOP3.LUT UR4, UR36, 0x2, URZ, 0xfc, !UPT ;  /* 0x0000000224047892 */ /* 0x000fcc000f8efc3f */
[----:B-1----:R-:W-:-:S05]  /*30730*/  IMAD.U32 R2, RZ, RZ, UR4 ;  /* 0x00000004ff027e24 */ /* 0x002fca000f8e00ff */
[----:B------:R-:W-:-:S13]  /*30740*/  ISETP.NE.AND P0, PT, R2, 0x3, PT ;  /* 0x000000030200780c */ /* 0x000fda0003f05270 */
[----:B------:R-:W-:Y:S05]  /*30750*/  @!P0 BRA `(.L_x_2595) ;  /* 0x0000000000048947 */ /* 0x000fea0003800000 */
[----:B------:R-:W-:Y:S01]  /*30760*/  BPT.TRAP 0x1 ;  /* 0x000000040000795c */ /* 0x000fe20000300000 */
.L_x_2595:
[----:B------:R-:W2:Y:S01]  /*30770*/  LDL.LU R7, [R1+0x18] ;  /* 0x0000180001077983 */ /* 0x000ea20000300800 */
[----:B------:R-:W-:Y:S02]  /*30780*/  VIADD R2, R0, 0x29840 ;  /* 0x0002984000027836 */ /* 0x000fe40000000000 */
[----:B0-----:R-:W-:-:S03]  /*30790*/  VIADD R3, R19, 0x1 ;  /* 0x0000000113037836 */ /* 0x001fc60000000000 */
[----:B------:R-:W-:Y:S02]  /*307a0*/  LEA R6, R19, R2, 0x3 ;  /* 0x0000000213067211 */ /* 0x000fe400078e18ff */
        /* <DEDUP_REMOVED lines=9> */
.L_x_2795:
[----:B------:R-:W1:Y:S02]  /*30840*/  SYNCS.PHASECHK.TRANS64.TRYWAIT P1, [R7+URZ], R2 ;  /* 0x00000002070075a7 */ /* 0x000e64000802017f */
[----:B-1----:R-:W-:Y:S05]  /*30850*/  @!P1 BRA `(.L_x_2597) ;  /* 0x0000004800d49947 */ /* 0x002fea0003800000 */
.L_x_2796:
[----:B------:R-:W-:Y:S05]  /*30860*/  @!P0 BRA `(.L_x_2598) ;  /* 0x0000000000048947 */ /* 0x000fea0003800000 */
[----:B------:R-:W-:Y:S01]  /*30870*/  BPT.TRAP 0x1 ;  /* 0x000000040000795c */ /* 0x000fe20000300000 */
.L_x_2598:
[----:B------:R-:W-:-:S04]  /*30880*/  IMAD R4, R19, 0x8, R0 ;  /* 0x0000000813047824 */ /* 0x000fc800078e0200 */
[----:B------:R-:W2:Y:S02]  /*30890*/  SYNCS.PHASECHK.TRANS64.TRYWAIT P1, [R4+URZ+0x29860], R5 ;  /* 0x02986005040075a7 */ /* 0x000ea4000802017f */
[----:B--2---:R-:W-:Y:S05]  /*308a0*/  @!P1 BRA `(.L_x_2599) ;  /* 0x0000004800d49947 */ /* 0x004fea0003800000 */
.L_x_2797:
[----:B------:R-:W-:Y:S05]  /*308b0*/  @!P0 BRA `(.L_x_2600) ;  /* 0x0000000000048947 */ /* 0x000fea0003800000 */
[----:B------:R-:W-:Y:S01]  /*308c0*/  BPT.TRAP 0x1 ;  /* 0x000000040000795c */ /* 0x000fe20000300000 */
.L_x_2600:
[----:B------:R-:W-:-:S04]  /*308d0*/  IMAD R3, R3, 0x8, R0 ;  /* 0x0000000803037824 */ /* 0x000fc800078e0200 */
[----:B------:R-:W3:Y:S02]  /*308e0*/  SYNCS.PHASECHK.TRANS64.TRYWAIT P1, [R3+URZ+0x29860], R2 ;  /* 0x02986002030075a7 */ /* 0x000ee4000802017f */
[----:B---3--:R-:W-:Y:S05]  /*308f0*/  @!P1 BRA `(.L_x_2601) ;  /* 0x0000004800d49947 */ /* 0x008fea0003800000 */
.L_x_2798:
[----:B------:R-:W-:Y:S05]  /*30900*/  @!P0 BRA `(.L_x_2602) ;  /* 0x0000000000048947 */ /* 0x000fea0003800000 */
[----:B------:R-:W-:Y:S01]  /*30910*/  BPT.TRAP 0x1 ;  /* 0x000000040000795c */ /* 0x000fe20000300000 */
.L_x_2602:
[----:B------:R-:W4:Y:S02]  /*30920*/  SYNCS.PHASECHK.TRANS64.TRYWAIT P0, [R4+URZ+0x29880], R5 ;  /* 0x02988005040075a7 */ /* 0x000f24000800017f */
[----:B----4-:R-:W-:Y:S05]  /*30930*/  @!P0 BRA `(.L_x_2603) ;  /* 0x0000004800d88947 */ /* 0x010fea0003800000 */
.L_x_2604:
[----:B------:R0:W0:Y:S02]  /*30940*/  SYNCS.PHASECHK.TRANS64.TRYWAIT P0, [R3+URZ+0x29880], R2 ;  /* 0x02988002030075a7 */ /* 0x000024000800017f */
[----:B0-----:R-:W-:Y:S05]  /*30950*/  @!P0 NANOSLEEP.SYNCS 0x989680 ;  /* 0x009896800000895d */ /* 0x001fea0003900000 */
[----:B------:R-:W0:Y:S02]  /*30960*/  @!P0 SYNCS.PHASECHK.TRANS64 P0, [R3+URZ+0x29880], R2 ;  /* 0x02988002030085a7 */ /* 0x000e24000800007f */
[----:B0-----:R-:W-:Y:S05]  /*30970*/  @!P0 BRA `(.L_x_2604) ;  /* 0xfffffffc00f08947 */ /* 0x001fea000383ffff */
.L_x_2250:
[----:B------:R-:W-:Y:S05]  /*30980*/  BSYNC B8 ;  /* 0x0000000000087941 */ /* 0x000fea0003800000 */
.L_x_2247:
[----:B------:R-:W-:Y:S05]  /*30990*/  EXIT ;  /* 0x000000000000794d */ /* 0x000fea0003800000 */
.L_x_2270:
[----:B---3--:R3:W4:Y:S02]  /*309a0*/  SYNCS.PHASECHK.TRANS64.TRYWAIT P5, [R97+URZ+0x29890], R98 ;  /* 0x02989062610075a7 */ /* 0x00872400080a017f */
[----:B----4-:R-:W-:Y:S05]  /*309b0*/  @!P5 NANOSLEEP.SYNCS 0x989680 ;  /* 0x009896800000d95d */ /* 0x010fea0003900000 */
[----:B------:R-:W4:Y:S02]  /*309c0*/  @!P5 SYNCS.PHASECHK.TRANS64 P5, [R97+URZ+0x29890], R98 ;  /* 0x029890626100d5a7 */ /* 0x000f2400080a007f */
[----:B----4-:R-:W-:Y:S05]  /*309d0*/  @!P5 BRA `(.L_x_2270) ;  /* 0xfffffffc00f0d947 */ /* 0x010fea000383ffff */
[----:B------:R-:W-:Y:S05]  /*309e0*/  BRA `(.L_x_2605) ;  /* 0xfffffd3000187947 */ /* 0x000fea000383ffff */
.L_x_2324:
[----:B--2---:R2:W3:Y:S02]  /*309f0*/  SYNCS.PHASECHK.TRANS64.TRYWAIT P5, [R97+URZ+0x29890], R98 ;  /* 0x02989062610075a7 */ /* 0x0044e400080a017f */
[----:B---3--:R-:W-:Y:S05]  /*30a00*/  @!P5 NANOSLEEP.SYNCS 0x989680 ;  /* 0x009896800000d95d */ /* 0x008fea0003900000 */
[----:B------:R-:W3:Y:S02]  /*30a10*/  @!P5 SYNCS.PHASECHK.TRANS64 P5, [R97+URZ+0x29890], R98 ;  /* 0x029890626100d5a7 */ /* 0x000ee400080a007f */
[----:B---3--:R-:W-:Y:S05]  /*30a20*/  @!P5 BRA `(.L_x_2324) ;  /* 0xfffffffc00f0d947 */ /* 0x008fea000383ffff */
[----:B------:R-:W-:Y:S05]  /*30a30*/  BRA `(.L_x_2606) ;  /* 0xfffffd8c00707947 */ /* 0x000fea000383ffff */
.L_x_2349:
[----:B-1----:R1:W2:Y:S02]  /*30a40*/  SYNCS.PHASECHK.TRANS64.TRYWAIT P2, [R97+URZ+0x29890], R98 ;  /* 0x02989062610075a7 */ /* 0x0022a4000804017f */
[----:B--2---:R-:W-:Y:S05]  /*30a50*/  @!P2 NANOSLEEP.SYNCS 0x989680 ;  /* 0x009896800000a95d */ /* 0x004fea0003900000 */
[----:B------:R-:W2:Y:S02]  /*30a60*/  @!P2 SYNCS.PHASECHK.TRANS64 P2, [R97+URZ+0x29890], R98 ;  /* 0x029890626100a5a7 */ /* 0x000ea4000804007f */
[----:B--2---:R-:W-:Y:S05]  /*30a70*/  @!P2 BRA `(.L_x_2349) ;  /* 0xfffffffc00f0a947 */ /* 0x004fea000383ffff */
[----:B------:R-:W-:Y:S05]  /*30a80*/  BRA `(.L_x_2607) ;  /* 0xfffffdec00347947 */ /* 0x000fea000383ffff */
.L_x_2355:
[----:B-1----:R1:W2:Y:S02]  /*30a90*/  SYNCS.PHASECHK.TRANS64.TRYWAIT P1, [R97+URZ+0x298b0], R98 ;  /* 0x0298b062610075a7 */ /* 0x0022a4000802017f */
[----:B--2---:R-:W-:Y:S05]  /*30aa0*/  @!P1 NANOSLEEP.SYNCS 0x989680 ;  /* 0x009896800000995d */ /* 0x004fea0003900000 */
[----:B------:R-:W2:Y:S02]  /*30ab0*/  @!P1 SYNCS.PHASECHK.TRANS64 P1, [R97+URZ+0x298b0], R98 ;  /* 0x0298b062610095a7 */ /* 0x000ea4000802007f */
[----:B--2---:R-:W-:Y:S05]  /*30ac0*/  @!P1 BRA `(.L_x_2355) ;  /* 0xfffffffc00f09947 */ /* 0x004fea000383ffff */
[----:B------:R-:W-:Y:S05]  /*30ad0*/  BRA `(.L_x_2608) ;  /* 0xfffffdf000347947 */ /* 0x000fea000383ffff */
.L_x_2365:
[----:B------:R-:W0:Y:S01]  /*30ae0*/  S2R R2, SR_TID.X ;  /* 0x0000000000027919 */ /* 0x000e220000002100 */
[----:B------:R-:W-:Y:S01]  /*30af0*/  BSSY B0, `(.L_x_2609) ;  /* 0x000000d000007945 */ /* 0x000fe20003800000 */
[----:B------:R-:W-:Y:S01]  /*30b00*/  IMAD.MOV.U32 R12, RZ, RZ, RZ ;  /* 0x000000ffff0c7224 */ /* 0x000fe200078e00ff */
[----:B------:R-:W-:Y:S01]  /*30b10*/  MOV R15, 0xffffffff ;  /* 0xffffffff000f7802 */ /* 0x000fe20000000f00 */
[----:B------:R-:W-:Y:S01]  /*30b20*/  IMAD.MOV.U32 R11, RZ, RZ, 0x1f ;  /* 0x0000001fff0b7424 */ /* 0x000fe200078e00ff */
[C---:B0-----:R-:W-:Y:S01]  /*30b30*/  IADD3 R3, R2.reuse, -0x80, RZ ;  /* 0xffffff8002037810 */ /* 0x041fe20007ffe0ff */
[----:B------:R-:W-:-:S05]  /*30b40*/  VIADD R2, R2, 0xffffff80 ;  /* 0xffffff8002027836 */ /* 0x000fca0000000000 */
[----:B------:R-:W-:-:S04]  /*30b50*/  SHF.R.S32.HI R2, RZ, 0x1f, R2 ;  /* 0x0000001fff027819 */ /* 0x000fc80000011402 */
[----:B------:R-:W-:-:S04]  /*30b60*/  LEA.HI R2, R2, R3, RZ, 0x7 ;  /* 0x0000000302027211 */ /* 0x000fc800078f38ff */
[----:B------:R-:W-:-:S05]  /*30b70*/  SHF.R.S32.HI R2, RZ, 0x7, R2 ;  /* 0x00000007ff027819 */ /* 0x000fca0000011402 */
[----:B------:R-:W-:-:S07]  /*30b80*/  IMAD.MOV.U32 R13, RZ, RZ, R2 ;  /* 0x000000ffff0d7224 */ /* 0x000fce00078e0002 */
[----:B-----5:R-:W-:Y:S05]  /*30b90*/  WARPSYNC.COLLECTIVE R15, `(.L_x_2610) ;  /* 0x000000000f087348 */ /* 0x020fea0003c00000 */
[----:B------:R0:W1:Y:S02]  /*30ba0*/  SHFL.IDX P6, R14, R13, R12, R11 ;  /* 0x0000000c0d0e7389 */ /* 0x00006400000c000b */
[----:B01---5:R-:W-:Y:S01]  /*30bb0*/  ENDCOLLECTIVE ;  /* 0x000000000000791b */ /* 0x023fe20003800000 */
.L_x_2610:
[----:B------:R-:W-:Y:S05]  /*30bc0*/  BSYNC B0 ;  /* 0x0000000000007941 */ /* 0x000fea0003800000 */
.L_x_2609:
[----:B------:R-:W-:Y:S01]  /*30bd0*/  IMAD.MOV.U32 R197, RZ, RZ, R14 ;  /* 0x000000ffffc57224 */ /* 0x000fe200078e000e */
[----:B------:R-:W-:Y:S06]  /*30be0*/  BRA `(.L_x_2611) ;  /* 0xfffffdf800d07947 */ /* 0x000fec000383ffff */
.L_x_2375:
[----:B------:R-:W-:Y:S01]  /*30bf0*/  BSSY B1, `(.L_x_2612) ;  /* 0x0000007000017945 */ /* 0x000fe20003800000 */
[----:B------:R-:W-:Y:S02]  /*30c00*/  IMAD.MOV.U32 R12, RZ, RZ, RZ ;  /* 0x000000ffff0c7224 */ /* 0x000fe400078e00ff */
[----:B------:R-:W-:Y:S02]  /*30c10*/  IMAD.MOV.U32 R11, RZ, RZ, 0x1e1f ;  /* 0x00001e1fff0b7424 */ /* 0x000fe400078e00ff */
[----:B------:R-:W-:-:S07]  /*30c20*/  IMAD.MOV.U32 R15, RZ, RZ, -0x1 ;  /* 0xffffffffff0f7424 */ /* 0x000fce00078e00ff */
[----:B------:R-:W-:Y:S05]  /*30c30*/  WARPSYNC.COLLECTIVE R15, `(.L_x_2613) ;  /* 0x000000000f087348 */ /* 0x000fea0003c00000 */
[----:B------:R0:W1:Y:S02]  /*30c40*/  SHFL.IDX P6, R14, R13, R12, R11 ;  /* 0x0000000c0d0e7389 */ /* 0x00006400000c000b */
[----:B01----:R-:W-:Y:S01]  /*30c50*/  ENDCOLLECTIVE ;  /* 0x000000000000791b */ /* 0x003fe20003800000 */
.L_x_2613:
[----:B------:R-:W-:Y:S05]  /*30c60*/  BSYNC B1 ;  /* 0x0000000000017941 */ /* 0x000fea0003800000 */
.L_x_2612:
[----:B------:R-:W-:Y:S01]  /*30c70*/  IMAD.MOV.U32 R13, RZ, RZ, R3 ;  /* 0x000000ffff0d7224 */ /* 0x000fe200078e0003 */
[----:B------:R-:W-:Y:S01]  /*30c80*/  MOV R0, R14 ;  /* 0x0000000e00007202 */ /* 0x000fe20000000f00 */
[----:B------:R-:W-:Y:S02]  /*30c90*/  IMAD.MOV.U32 R12, RZ, RZ, RZ ;  /* 0x000000ffff0c7224 */ /* 0x000fe400078e00ff */
[----:B------:R-:W-:Y:S02]  /*30ca0*/  IMAD.MOV.U32 R11, RZ, RZ, 0x1e1f ;  /* 0x00001e1fff0b7424 */ /* 0x000fe400078e00ff */
[----:B------:R-:W-:-:S07]  /*30cb0*/  IMAD.MOV.U32 R15, RZ, RZ, -0x1 ;  /* 0xffffffffff0f7424 */ /* 0x000fce00078e00ff */
[----:B------:R-:W-:Y:S05]  /*30cc0*/  WARPSYNC.COLLECTIVE R15, `(.L_x_2614) ;  /* 0x000000000f087348 */ /* 0x000fea0003c00000 */
[----:B------:R0:W1:Y:S02]  /*30cd0*/  SHFL.IDX P6, R14, R13, R12, R11 ;  /* 0x0000000c0d0e7389 */ /* 0x00006400000c000b */
[----:B01----:R-:W-:Y:S01]  /*30ce0*/  ENDCOLLECTIVE ;  /* 0x000000000000791b */ /* 0x003fe20003800000 */
.L_x_2614:
[----:B------:R-:W-:Y:S01]  /*30cf0*/  IMAD.MOV.U32 R13, RZ, RZ, R4 ;  /* 0x000000ffff0d7224 */ /* 0x000fe200078e0004 */
[----:B------:R-:W-:-:S07]  /*30d00*/  MOV R3, R14 ;  /* 0x0000000e00037202 */ /* 0x000fce0000000f00 */
[----:B------:R-:W-:Y:S05]  /*30d10*/  WARPSYNC.COLLECTIVE R15, `(.L_x_2615) ;  /* 0x000000000f087348 */ /* 0x000fea0003c00000 */
[----:B------:R0:W1:Y:S02]  /*30d20*/  SHFL.IDX P6, R14, R13, R12, R11 ;  /* 0x0000000c0d0e7389 */ /* 0x00006400000c000b */
[----:B01----:R-:W-:Y:S01]  /*30d30*/  ENDCOLLECTIVE ;  /* 0x000000000000791b */ /* 0x003fe20003800000 */
.L_x_2615:
[----:B------:R-:W-:Y:S02]  /*30d40*/  IMAD.MOV.U32 R13, RZ, RZ, R5 ;  /* 0x000000ffff0d7224 */ /* 0x000fe400078e0005 */
[----:B------:R-:W-:-:S07]  /*30d50*/  IMAD.MOV.U32 R4, RZ, RZ, R14 ;  /* 0x000000ffff047224 */ /* 0x000fce00078e000e */
[----:B------:R-:W-:Y:S05]  /*30d60*/  WARPSYNC.COLLECTIVE R15, `(.L_x_2616) ;  /* 0x000000000f087348 */ /* 0x000fea0003c00000 */
[----:B------:R0:W1:Y:S02]  /*30d70*/  SHFL.IDX P6, R14, R13, R12, R11 ;  /* 0x0000000c0d0e7389 */ /* 0x00006400000c000b */
[----:B01----:R-:W-:Y:S01]  /*30d80*/  ENDCOLLECTIVE ;  /* 0x000000000000791b */ /* 0x003fe20003800000 */
.L_x_2616:
[----:B------:R-:W-:Y:S05]  /*30d90*/  BRA `(.L_x_2617) ;  /* 0xfffffe0000a47947 */ /* 0x000fea000383ffff */
.L_x_2379:
[----:B--2---:R2:W0:Y:S02]  /*30da0*/  SYNCS.PHASECHK.TRANS64.TRYWAIT P0, [R16+URZ+0x29800], R5 ;  /* 0x02980005100075a7 */ /* 0x004424000800017f */
[----:B0-----:R-:W-:Y:S05]  /*30db0*/  @!P0 NANOSLEEP.SYNCS 0x989680 ;  /* 0x009896800000895d */ /* 0x001fea0003900000 */
[----:B------:R-:W0:Y:S02]  /*30dc0*/  @!P0 SYNCS.PHASECHK.TRANS64 P0, [R16+URZ+0x29800], R5 ;  /* 0x02980005100085a7 */ /* 0x000e24000800007f */
[----:B0-----:R-:W-:Y:S05]  /*30dd0*/  @!P0 BRA `(.L_x_2379) ;  /* 0xfffffffc00f08947 */ /* 0x001fea000383ffff */
[----:B------:R-:W-:Y:S05]  /*30de0*/  BRA `(.L_x_2618) ;  /* 0xfffffe0400f07947 */ /* 0x000fea000383ffff */
.L_x_2391:
[----:B------:R-:W-:Y:S01]  /*30df0*/  BSSY B1, `(.L_x_2619) ;  /* 0x0000007000017945 */ /* 0x000fe20003800000 */
[----:B------:R-:W-:Y:S01]  /*30e00*/  IMAD.MOV.U32 R12, RZ, RZ, RZ ;  /* 0x000000ffff0c7224 */ /* 0x000fe200078e00ff */
[----:B------:R-:W-:Y:S01]  /*30e10*/  MOV R11, 0x1e1f ;  /* 0x00001e1f000b7802 */ /* 0x000fe20000000f00 */
[----:B------:R-:W-:-:S07]  /*30e20*/  IMAD.MOV.U32 R15, RZ, RZ, -0x1 ;  /* 0xffffffffff0f7424 */ /* 0x000fce00078e00ff */
[----:B------:R-:W-:Y:S05]  /*30e30*/  WARPSYNC.COLLECTIVE R15, `(.L_x_2620) ;  /* 0x000000000f087348 */ /* 0x000fea0003c00000 */
[----:B------:R0:W1:Y:S02]  /*30e40*/  SHFL.IDX P6, R14, R13, R12, R11 ;  /* 0x0000000c0d0e7389 */ /* 0x00006400000c000b */
[----:B01----:R-:W-:Y:S01]  /*30e50*/  ENDCOLLECTIVE ;  /* 0x000000000000791b */ /* 0x003fe20003800000 */
.L_x_2620:
[----:B------:R-:W-:Y:S05]  /*30e60*/  BSYNC B1 ;  /* 0x0000000000017941 */ /* 0x000fea0003800000 */
.L_x_2619:
[----:B------:R-:W-:Y:S01]  /*30e70*/  IMAD.MOV.U32 R13, RZ, RZ, R3 ;  /* 0x000000ffff0d7224 */ /* 0x000fe200078e0003 */
[----:B------:R-:W-:Y:S01]  /*30e80*/  MOV R11, 0x1e1f ;  /* 0x00001e1f000b7802 */ /* 0x000fe20000000f00 */
[----:B------:R-:W-:Y:S02]  /*30e90*/  IMAD.MOV.U32 R12, RZ, RZ, RZ ;  /* 0x000000ffff0c7224 */ /* 0x000fe400078e00ff */
[----:B------:R-:W-:Y:S02]  /*30ea0*/  IMAD.MOV.U32 R15, RZ, RZ, -0x1 ;  /* 0xffffffffff0f7424 */ /* 0x000fe400078e00ff */
[----:B------:R-:W-:-:S07]  /*30eb0*/  IMAD.MOV.U32 R0, RZ, RZ, R14 ;  /* 0x000000ffff007224 */ /* 0x000fce00078e000e */
[----:B------:R-:W-:Y:S05]  /*30ec0*/  WARPSYNC.COLLECTIVE R15, `(.L_x_2621) ;  /* 0x000000000f087348 */ /* 0x000fea0003c00000 */
[----:B------:R0:W1:Y:S02]  /*30ed0*/  SHFL.IDX P6, R14, R13, R12, R11 ;  /* 0x0000000c0d0e7389 */ /* 0x00006400000c000b */
[----:B01----:R-:W-:Y:S01]  /*30ee0*/  ENDCOLLECTIVE ;  /* 0x000000000000791b */ /* 0x003fe20003800000 */
.L_x_2621:
[----:B------:R-:W-:Y:S02]  /*30ef0*/  IMAD.MOV.U32 R13, RZ, RZ, R20 ;  /* 0x000000ffff0d7224 */ /* 0x000fe400078e0014 */
[----:B------:R-:W-:-:S07]  /*30f00*/  IMAD.MOV.U32 R3, RZ, RZ, R14 ;  /* 0x000000ffff037224 */ /* 0x000fce00078e000e */
[----:B------:R-:W-:Y:S05]  /*30f10*/  WARPSYNC.COLLECTIVE R15, `(.L_x_2622) ;  /* 0x000000000f087348 */ /* 0x000fea0003c00000 */
[----:B------:R0:W1:Y:S02]  /*30f20*/  SHFL.IDX P6, R14, R13, R12, R11 ;  /* 0x0000000c0d0e7389 */ /* 0x00006400000c000b */
[----:B01----:R-:W-:Y:S01]  /*30f30*/  ENDCOLLECTIVE ;  /* 0x000000000000791b */ /* 0x003fe20003800000 */
.L_x_2622:
[----:B------:R-:W-:Y:S01]  /*30f40*/  MOV R13, R21 ;  /* 0x00000015000d7202 */ /* 0x000fe20000000f00 */
[----:B------:R-:W-:-:S07]  /*30f50*/  IMAD.MOV.U32 R20, RZ, RZ, R14 ;  /* 0x000000ffff147224 */ /* 0x000fce00078e000e */
[----:B------:R-:W-:Y:S05]  /*30f60*/  WARPSYNC.COLLECTIVE R15, `(.L_x_2623) ;  /* 0x000000000f087348 */ /* 0x000fea0003c00000 */
[----:B------:R0:W1:Y:S02]  /*30f70*/  SHFL.IDX P6, R14, R13, R12, R11 ;  /* 0x0000000c0d0e7389 */ /* 0x00006400000c000b */
[----:B01----:R-:W-:Y:S01]  /*30f80*/  ENDCOLLECTIVE ;  /* 0x000000000000791b */ /* 0x003fe20003800000 */
.L_x_2623:
[----:B------:R-:W-:Y:S01]  /*30f90*/  IMAD.MOV.U32 R21, RZ, RZ, R14 ;  /* 0x000000ffff157224 */ /* 0x000fe200078e000e */
[----:B------:R-:W-:Y:S06]  /*30fa0*/  BRA `(.L_x_2624) ;  /* 0xfffffe3400b87947 */ /* 0x000fec000383ffff */
.L_x_2395:
[----:B--2---:R2:W4:Y:S02]  /*30fb0*/  SYNCS.PHASECHK.TRANS64.TRYWAIT P0, [R16+URZ+0x29800], R21 ;  /* 0x02980015100075a7 */ /* 0x004524000800017f */
[----:B----4-:R-:W-:Y:S05]  /*30fc0*/  @!P0 NANOSLEEP.SYNCS 0x989680 ;  /* 0x009896800000895d */ /* 0x010fea0003900000 */
[----:B------:R-:W4:Y:S02]  /*30fd0*/  @!P0 SYNCS.PHASECHK.TRANS64 P0, [R16+URZ+0x29800], R21 ;  /* 0x02980015100085a7 */ /* 0x000f24000800007f */
[----:B----4-:R-:W-:Y:S05]  /*30fe0*/  @!P0 BRA `(.L_x_2395) ;  /* 0xfffffffc00f08947 */ /* 0x010fea000383ffff */
[----:B------:R-:W-:Y:S05]  /*30ff0*/  BRA `(.L_x_2625) ;  /* 0xfffffe3800bc7947 */ /* 0x000fea000383ffff */
.L_x_2403:
[----:B-1----:R1:W3:Y:S02]  /*31000*/  SYNCS.PHASECHK.TRANS64.TRYWAIT P0, [R0+URZ+0x29830], R3 ;  /* 0x02983003000075a7 */ /* 0x0022e4000800017f */
[----:B---3--:R-:W-:Y:S05]  /*31010*/  @!P0 NANOSLEEP.SYNCS 0x989680 ;  /* 0x009896800000895d */ /* 0x008fea0003900000 */
[----:B------:R-:W3:Y:S02]  /*31020*/  @!P0 SYNCS.PHASECHK.TRANS64 P0, [R0+URZ+0x29830], R3 ;  /* 0x02983003000085a7 */ /* 0x000ee4000800007f */
[----:B---3--:R-:W-:Y:S05]  /*31030*/  @!P0 BRA `(.L_x_2403) ;  /* 0xfffffffc00f08947 */ /* 0x008fea000383ffff */
[----:B------:R-:W-:Y:S05]  /*31040*/  BRA `(.L_x_2402) ;  /* 0xfffffe6c00047947 */ /* 0x000fea000383ffff */
.L_x_2409:
[----:B-1----:R1:W2:Y:S02]  /*31050*/  SYNCS.PHASECHK.TRANS64.TRYWAIT P3, [R11+URZ+0x29830], R10 ;  /* 0x0298300a0b0075a7 */ /* 0x0022a4000806017f */
[----:B--2---:R-:W-:Y:S05]  /*31060*/  @!P3 NANOSLEEP.SYNCS 0x989680 ;  /* 0x009896800000b95d */ /* 0x004fea0003900000 */
[----:B------:R-:W2:Y:S02]  /*31070*/  @!P3 SYNCS.PHASECHK.TRANS64 P3, [R11+URZ+0x29830], R10 ;  /* 0x0298300a0b00b5a7 */ /* 0x000ea4000806007f */
[----:B--2---:R-:W-:Y:S05]  /*31080*/  @!P3 BRA `(.L_x_2409) ;  /* 0xfffffffc00f0b947 */ /* 0x004fea000383ffff */
[----:B------:R-:W-:Y:S05]  /*31090*/  BRA `(.L_x_2408) ;  /* 0xfffffeac00b47947 */ /* 0x000fea000383ffff */
.L_x_2413:
[----:B-1----:R1:W2:Y:S02]  /*310a0*/  SYNCS.PHASECHK.TRANS64.TRYWAIT P2, [R11+URZ+0x29850], R9 ;  /* 0x029850090b0075a7 */ /* 0x0022a4000804017f */
[----:B--2---:R-:W-:Y:S05]  /*310b0*/  @!P2 NANOSLEEP.SYNCS 0x989680 ;  /* 0x009896800000a95d */ /* 0x004fea0003900000 */
[----:B------:R-:W2:Y:S02]  /*310c0*/  @!P2 SYNCS.PHASECHK.TRANS64 P2, [R11+URZ+0x29850], R9 ;  /* 0x029850090b00a5a7 */ /* 0x000ea4000804007f */
[----:B--2---:R-:W-:Y:S05]  /*310d0*/  @!P2 BRA `(.L_x_2413) ;  /* 0xfffffffc00f0a947 */ /* 0x004fea000383ffff */
[----:B------:R-:W-:Y:S05]  /*310e0*/  BRA `(.L_x_2410) ;  /* 0xfffffebc00f07947 */ /* 0x000fea000383ffff */
.L_x_2421:
[----:B-1----:R1:W2:Y:S02]  /*310f0*/  SYNCS.PHASECHK.TRANS64.TRYWAIT P0, [R10+URZ+0x29830], R11 ;  /* 0x0298300b0a0075a7 */ /* 0x0022a4000800017f */
[----:B--2---:R-:W-:Y:S05]  /*31100*/  @!P0 NANOSLEEP.SYNCS 0x989680 ;  /* 0x009896800000895d */ /* 0x004fea0003900000 */
[----:B------:R-:W2:Y:S02]  /*31110*/  @!P0 SYNCS.PHASECHK.TRANS64 P0, [R10+URZ+0x29830], R11 ;  /* 0x0298300b0a0085a7 */ /* 0x000ea4000800007f */
[----:B--2---:R-:W-:Y:S05]  /*31120*/  @!P0 BRA `(.L_x_2421) ;  /* 0xfffffffc00f08947 */ /* 0x004fea000383ffff */
[----:B------:R-:W-:Y:S05]  /*31130*/  BRA `(.L_x_2420) ;  /* 0xfffffef400787947 */ /* 0x000fea000383ffff */
.L_x_2425:
[----:B-1----:R1:W2:Y:S02]  /*31140*/  SYNCS.PHASECHK.TRANS64.TRYWAIT P0, [R10+URZ+0x29850], R7 ;  /* 0x029850070a0075a7 */ /* 0x0022a4000800017f */
[----:B--2---:R-:W-:Y:S05]  /*31150*/  @!P0 NANOSLEEP.SYNCS 0x989680 ;  /* 0x009896800000895d */ /* 0x004fea0003900000 */
[----:B------:R-:W2:Y:S02]  /*31160*/  @!P0 SYNCS.PHASECHK.TRANS64 P0, [R10+URZ+0x29850], R7 ;  /* 0x029850070a0085a7 */ /* 0x000ea4000800007f */
[----:B--2---:R-:W-:Y:S05]  /*31170*/  @!P0 BRA `(.L_x_2425) ;  /* 0xfffffffc00f08947 */ /* 0x004fea000383ffff */
[----:B------:R-:W-:Y:S05]  /*31180*/  BRA `(.L_x_2422) ;  /* 0xffffff0400a87947 */ /* 0x000fea000383ffff */
.L_x_2431:
[----:B-1----:R1:W2:Y:S02]  /*31190*/  SYNCS.PHASECHK.TRANS64.TRYWAIT P0, [R13+URZ+0x29850], R2 ;  /* 0x029850020d0075a7 */ /* 0x0022a4000800017f */
[----:B--2---:R-:W-:Y:S05]  /*311a0*/  @!P0 NANOSLEEP.SYNCS 0x989680 ;  /* 0x009896800000895d */ /* 0x004fea0003900000 */
[----:B------:R-:W2:Y:S02]  /*311b0*/  @!P0 SYNCS.PHASECHK.TRANS64 P0, [R13+URZ+0x29850], R2 ;  /* 0x029850020d0085a7 */ /* 0x000ea4000800007f */
[----:B--2---:R-:W-:Y:S05]  /*311c0*/  @!P0 BRA `(.L_x_2431) ;  /* 0xfffffffc00f08947 */ /* 0x004fea000383ffff */
[----:B------:R-:W-:Y:S05]  /*311d0*/  BRA `(.L_x_2430) ;  /* 0xffffff30003c7947 */ /* 0x000fea000383ffff */
.L_x_2435:
[----:B------:R-:W-:Y:S01]  /*311e0*/  SEL R84, R12, R77, P0 ;  /* 0x0000004d0c547207 */ /* 0x000fe20000000000 */
[----:B------:R-:W-:Y:S01]  /*311f0*/  IMAD.MOV.U32 R11, RZ, RZ, 0x1c1f ;  /* 0x00001c1fff0b7424 */ /* 0x000fe200078e00ff */
[----:B------:R-:W-:Y:S01]  /*31200*/  SEL R83, R77, R12, P0 ;  /* 0x0000000c4d537207 */ /* 0x000fe20000000000 */
[----:B-----5:R-:W-:Y:S01]  /*31210*/  IMAD.MOV.U32 R12, RZ, RZ, R9 ;  /* 0x000000ffff0c7224 */ /* 0x020fe200078e0009 */
[----:B------:R-:W-:Y:S01]  /*31220*/  SEL R78, R0, R93, P0 ;  /* 0x0000005d004e7207 */ /* 0x000fe20000000000 */
[----:B------:R-:W-:Y:S01]  /*31230*/  IMAD.MOV.U32 R15, RZ, RZ, -0x1 ;  /* 0xffffffffff0f7424 */ /* 0x000fe200078e00ff */
[----:B------:R-:W-:Y:S02]  /*31240*/  SEL R49, R93, R0, P0 ;  /* 0x000000005d317207 */ /* 0x000fe40000000000 */
[----:B------:R-:W-:-:S07]  /*31250*/  SEL R0, R98, R45, P0 ;  /* 0x0000002d62007207 */ /* 0x000fce0000000000 */
[----:B-1----:R-:W-:Y:S05]  /*31260*/  WARPSYNC.COLLECTIVE R15, `(.L_x_2626) ;  /* 0x000000000f087348 */ /* 0x002fea0003c00000 */
[----:B------:R0:W2:Y:S02]  /*31270*/  SHFL.IDX P6, R14, R13, R12, R11 ;  /* 0x0000000c0d0e7389 */ /* 0x0000a400000c000b */
[----:B012---:R-:W-:Y:S01]  /*31280*/  ENDCOLLECTIVE ;  /* 0x000000000000791b */ /* 0x007fe20003800000 */
.L_x_2626:
[----:B------:R-:W-:Y:S02]  /*31290*/  SEL R21, R45, R98, P0 ;  /* 0x000000622d157207 */ /* 0x000fe40000000000 */
[----:B------:R-:W-:Y:S02]  /*312a0*/  LOP3.LUT R10, R9, 0x2, RZ, 0x3c, !PT ;  /* 0x00000002090a7812 */ /* 0x000fe400078e3cff */
        /* <DEDUP_REMOVED lines=15> */
.L_x_2627:
        /* <DEDUP_REMOVED lines=19> */
.L_x_2628:
        /* <DEDUP_REMOVED lines=17> */
.L_x_2629:
        /* <DEDUP_REMOVED lines=19> */
.L_x_2630:
        /* <DEDUP_REMOVED lines=11> */
[----:B------:R-:W-:-:S07]  /*317c0*/  MOV R77, R14 ;  /* 0x0000000e004d7202 */ /* 0x000fce0000000f00 */
[----:B------:R-:W-:Y:S05]  /*317d0*/  WARPSYNC.COLLECTIVE R15, `(.L_x_2631) ;  /* 0x000000000f087348 */ /* 0x000fea0003c00000 */
[----:B------:R0:W1:Y:S02]  /*317e0*/  SHFL.IDX P6, R14, R13, R12, R11 ;  /* 0x0000000c0d0e7389 */ /* 0x00006400000c000b */
[----:B01----:R-:W-:Y:S01]  /*317f0*/  ENDCOLLECTIVE ;  /* 0x000000000000791b */ /* 0x003fe20003800000 */
.L_x_2631:
[----:B------:R-:W-:Y:S02]  /*31800*/  IMAD.MOV.U32 R13, RZ, RZ, R97 ;  /* 0x000000ffff0d7224 */ /* 0x000fe400078e0061 */
[----:B------:R-:W-:Y:S02]  /*31810*/  IMAD.MOV.U32 R12, RZ, RZ, R10 ;  /* 0x000000ffff0c7224 */ /* 0x000fe400078e000a */
[----:B------:R-:W-:-:S07]  /*31820*/  IMAD.MOV.U32 R78, RZ, RZ, R14 ;  /* 0x000000ffff4e7224 */ /* 0x000fce00078e000e */
[----:B------:R-:W-:Y:S05]  /*31830*/  WARPSYNC.COLLECTIVE R15, `(.L_x_2632) ;  /* 0x000000000f087348 */ /* 0x000fea0003c00000 */
[----:B------:R0:W1:Y:S02]  /*31840*/  SHFL.IDX P6, R14, R13, R12, R11 ;  /* 0x0000000c0d0e7389 */ /* 0x00006400000c000b */
[----:B01----:R-:W-:Y:S01]  /*31850*/  ENDCOLLECTIVE ;  /* 0x000000000000791b */ /* 0x003fe20003800000 */
.L_x_2632:
[----:B------:R-:W-:Y:S01]  /*31860*/  IMAD.MOV.U32 R13, RZ, RZ, R49 ;  /* 0x000000ffff0d7224 */ /* 0x000fe200078e0031 */
[----:B------:R-:W-:-:S07]  /*31870*/  MOV R2, R14 ;  /* 0x0000000e00027202 */ /* 0x000fce0000000f00 */
[----:B------:R-:W-:Y:S05]  /*31880*/  WARPSYNC.COLLECTIVE R15, `(.L_x_2633) ;  /* 0x000000000f087348 */ /* 0x000fea0003c00000 */
[----:B------:R0:W1:Y:S02]  /*31890*/  SHFL.IDX P6, R14, R13, R12, R11 ;  /* 0x0000000c0d0e7389 */ /* 0x00006400000c000b */
[----:B01----:R-:W-:Y:S01]  /*318a0*/  ENDCOLLECTIVE ;  /* 0x000000000000791b */ /* 0x003fe20003800000 */
.L_x_2633:
        /* <DEDUP_REMOVED lines=8> */
.L_x_2634:
[----:B------:R-:W-:Y:S02]  /*31930*/  SEL R97, R78, R49, P0 ;  /* 0x000000314e617207 */ /* 0x000fe40000000000 */
[----:B------:R-:W-:Y:S01]  /*31940*/  SEL R78, R49, R78, P0 ;  /* 0x0000004e314e7207 */ /* 0x000fe20000000000 */
[----:B------:R-:W-:Y:S01]  /*31950*/  IMAD.MOV.U32 R13, RZ, RZ, R4 ;  /* 0x000000ffff0d7224 */ /* 0x000fe200078e0004 */
[----:B------:R-:W-:-:S07]  /*31960*/  MOV R0, R14 ;  /* 0x0000000e00007202 */ /* 0x000fce0000000f00 */
[----:B------:R-:W-:Y:S05]  /*31970*/  WARPSYNC.COLLECTIVE R15, `(.L_x_2635) ;  /* 0x000000000f087348 */ /* 0x000fea0003c00000 */
[----:B------:R0:W1:Y:S02]  /*31980*/  SHFL.IDX P6, R14, R13, R12, R11 ;  /* 0x0000000c0d0e7389 */ /* 0x00006400000c000b */
[----:B01----:R-:W-:Y:S01]  /*31990*/  ENDCOLLECTIVE ;  /* 0x000000000000791b */ /* 0x003fe20003800000 */
.L_x_2635:
[----:B------:R-:W-:Y:S02]  /*319a0*/  IMAD.MOV.U32 R13, RZ, RZ, R21 ;  /* 0x000000ffff0d7224 */ /* 0x000fe400078e0015 */
[----:B------:R-:W-:Y:S02]  /*319b0*/  IMAD.MOV.U32 R12, RZ, RZ, R10 ;  /* 0x000000ffff0c7224 */ /* 0x000fe400078e000a */
[----:B------:R-:W-:-:S07]  /*319c0*/  IMAD.MOV.U32 R3, RZ, RZ, R14 ;  /* 0x000000ffff037224 */ /* 0x000fce00078e000e */
[----:B------:R-:W-:Y:S05]  /*319d0*/  WARPSYNC.COLLECTIVE R15, `(.L_x_2636) ;  /* 0x000000000f087348 */ /* 0x000fea0003c00000 */
[----:B------:R0:W1:Y:S02]  /*319e0*/  SHFL.IDX P6, R14, R13, R12, R11 ;  /* 0x0000000c0d0e7389 */ /* 0x00006400000c000b */
[----:B01----:R-:W-:Y:S01]  /*319f0*/  ENDCOLLECTIVE ;  /* 0x000000000000791b */ /* 0x003fe20003800000 */
.L_x_2636:
[----:B------:R-:W-:Y:S01]  /*31a00*/  IMAD.MOV.U32 R13, RZ, RZ, R79 ;  /* 0x000000ffff0d7224 */ /* 0x000fe200078e004f */
[----:B------:R-:W-:-:S07]  /*31a10*/  MOV R21, R14 ;  /* 0x0000000e00157202 */ /* 0x000fce0000000f00 */
[----:B------:R-:W-:Y:S05]  /*31a20*/  WARPSYNC.COLLECTIVE R15, `(.L_x_2637) ;  /* 0x000000000f087348 */ /* 0x000fea0003c00000 */
[----:B------:R0:W1:Y:S02]  /*31a30*/  SHFL.IDX P6, R14, R13, R12, R11 ;  /* 0x0000000c0d0e7389 */ /* 0x00006400000c000b */
[----:B01----:R-:W-:Y:S01]  /*31a40*/  ENDCOLLECTIVE ;  /* 0x000000000000791b */ /* 0x003fe20003800000 */
.L_x_2637:
        /* <DEDUP_REMOVED lines=8> */
.L_x_2638:
[----:B------:R-:W-:Y:S02]  /*31ad0*/  SEL R2, R3, R4, P0 ;  /* 0x0000000403027207 */ /* 0x000fe40000000000 */
[----:B------:R-:W-:Y:S01]  /*31ae0*/  SEL R3, R4, R3, P0 ;  /* 0x0000000304037207 */ /* 0x000fe20000000000 */
[----:B------:R-:W-:Y:S01]  /*31af0*/  IMAD.MOV.U32 R13, RZ, RZ, R40 ;  /* 0x000000ffff0d7224 */ /* 0x000fe200078e0028 */
[----:B------:R-:W-:-:S07]  /*31b00*/  MOV R20, R14 ;  /* 0x0000000e00147202 */ /* 0x000fce0000000f00 */
[----:B------:R-:W-:Y:S05]  /*31b10*/  WARPSYNC.COLLECTIVE R15, `(.L_x_2639) ;  /* 0x000000000f087348 */ /* 0x000fea0003c00000 */
[----:B------:R0:W1:Y:S02]  /*31b20*/  SHFL.IDX P6, R14, R13, R12, R11 ;  /* 0x0000000c0d0e7389 */ /* 0x00006400000c000b */
[----:B01----:R-:W-:Y:S01]  /*31b30*/  ENDCOLLECTIVE ;  /* 0x000000000000791b */ /* 0x003fe20003800000 */
.L_x_2639:
[----:B------:R-:W-:Y:S02]  /*31b40*/  IMAD.MOV.U32 R13, RZ, RZ, R41 ;  /* 0x000000ffff0d7224 */ /* 0x000fe400078e0029 */
[----:B------:R-:W-:Y:S02]  /*31b50*/  IMAD.MOV.U32 R12, RZ, RZ, R10 ;  /* 0x000000ffff0c7224 */ /* 0x000fe400078e000a */
[----:B------:R-:W-:-:S07]  /*31b60*/  IMAD.MOV.U32 R40, RZ, RZ, R14 ;  /* 0x000000ffff287224 */ /* 0x000fce00078e000e */
[----:B------:R-:W-:Y:S05]  /*31b70*/  WARPSYNC.COLLECTIVE R15, `(.L_x_2640) ;  /* 0x000000000f087348 */ /* 0x000fea0003c00000 */
[----:B------:R0:W1:Y:S02]  /*31b80*/  SHFL.IDX P6, R14, R13, R12, R11 ;  /* 0x0000000c0d0e7389 */ /* 0x00006400000c000b */
[----:B01----:R-:W-:Y:S01]  /*31b90*/  ENDCOLLECTIVE ;  /* 0x000000000000791b */ /* 0x003fe20003800000 */
.L_x_2640:
[----:B------:R-:W-:Y:S01]  /*31ba0*/  IMAD.MOV.U32 R13, RZ, RZ, R121 ;  /* 0x000000ffff0d7224 */ /* 0x000fe200078e0079 */
[----:B------:R-:W-:-:S07]  /*31bb0*/  MOV R41, R14 ;  /* 0x0000000e00297202 */ /* 0x000fce0000000f00 */
[----:B------:R-:W-:Y:S05]  /*31bc0*/  WARPSYNC.COLLECTIVE R15, `(.L_x_2641) ;  /* 0x000000000f087348 */ /* 0x000fea0003c00000 */
[----:B------:R0:W1:Y:S02]  /*31bd0*/  SHFL.IDX P6, R14, R13, R12, R11 ;  /* 0x0000000c0d0e7389 */ /* 0x00006400000c000b */
[----:B01----:R-:W-:Y:S01]  /*31be0*/  ENDCOLLECTIVE ;  /* 0x000000000000791b */ /* 0x003fe20003800000 */
.L_x_2641:
        /* <DEDUP_REMOVED lines=8> */
.L_x_2642:
[----:B------:R-:W-:Y:S02]  /*31c70*/  SEL R21, R40, R121, P0 ;  /* 0x0000007928157207 */ /* 0x000fe40000000000 */
[----:B------:R-:W-:Y:S01]  /*31c80*/  SEL R40, R121, R40, P0 ;  /* 0x0000002879287207 */ /* 0x000fe20000000000 */
[----:B------:R-:W-:Y:S01]  /*31c90*/  IMAD.MOV.U32 R13, RZ, RZ, R44 ;  /* 0x000000ffff0d7224 */ /* 0x000fe200078e002c */
[----:B------:R-:W-:-:S07]  /*31ca0*/  MOV R42, R14 ;  /* 0x0000000e002a7202 */ /* 0x000fce0000000f00 */
[----:B------:R-:W-:Y:S05]  /*31cb0*/  WARPSYNC.COLLECTIVE R15, `(.L_x_2643) ;  /* 0x000000000f087348 */ /* 0x000fea0003c00000 */
[----:B------:R0:W1:Y:S02]  /*31cc0*/  SHFL.IDX P6, R14, R13, R12, R11 ;  /* 0x0000000c0d0e7389 */ /* 0x00006400000c000b */
[----:B01----:R-:W-:Y:S01]  /*31cd0*/  ENDCOLLECTIVE ;  /* 0x000000000000791b */ /* 0x003fe20003800000 */
.L_x_2643:
[----:B------:R-:W-:Y:S02]  /*31ce0*/  IMAD.MOV.U32 R13, RZ, RZ, R119 ;  /* 0x000000ffff0d7224 */ /* 0x000fe400078e0077 */
[----:B------:R-:W-:Y:S02]  /*31cf0*/  IMAD.MOV.U32 R12, RZ, RZ, R10 ;  /* 0x000000ffff0c7224 */ /* 0x000fe400078e000a */
[----:B------:R-:W-:-:S07]  /*31d00*/  IMAD.MOV.U32 R44, RZ, RZ, R14 ;  /* 0x000000ffff2c7224 */ /* 0x000fce00078e000e */
[----:B------:R-:W-:Y:S05]  /*31d10*/  WARPSYNC.COLLECTIVE R15, `(.L_x_2644) ;  /* 0x000000000f087348 */ /* 0x000fea0003c00000 */
[----:B------:R0:W1:Y:S02]  /*31d20*/  SHFL.IDX P6, R14, R13, R12, R11 ;  /* 0x0000000c0d0e7389 */ /* 0x00006400000c000b */
[----:B01----:R-:W-:Y:S01]  /*31d30*/  ENDCOLLECTIVE ;  /* 0x000000000000791b */ /* 0x003fe20003800000 */
.L_x_2644:
[----:B------:R-:W-:Y:S01]  /*31d40*/  IMAD.MOV.U32 R13, RZ, RZ, R117 ;  /* 0x000000ffff0d7224 */ /* 0x000fe200078e0075 */
[----:B------:R-:W-:-:S07]  /*31d50*/  MOV R119, R14 ;  /* 0x0000000e00777202 */ /* 0x000fce0000000f00 */
[----:B------:R-:W-:Y:S05]  /*31d60*/  WARPSYNC.COLLECTIVE R15, `(.L_x_2645) ;  /* 0x000000000f087348 */ /* 0x000fea0003c00000 */
[----:B------:R0:W1:Y:S02]  /*31d70*/  SHFL.IDX P6, R14, R13, R12, R11 ;  /* 0x0000000c0d0e7389 */ /* 0x00006400000c000b */
[----:B01----:R-:W-:Y:S01]  /*31d80*/  ENDCOLLECTIVE ;  /* 0x000000000000791b */ /* 0x003fe20003800000 */
.L_x_2645:
        /* <DEDUP_REMOVED lines=8> */
.L_x_2646:
[----:B------:R-:W-:Y:S01]  /*31e10*/  IMAD.MOV.U32 R13, RZ, RZ, R48 ;  /* 0x000000ffff0d7224 */ /* 0x000fe200078e0030 */
[----:B------:R-:W-:-:S07]  /*31e20*/  MOV R46, R14 ;  /* 0x0000000e002e7202 */ /* 0x000fce0000000f00 */
[----:B------:R-:W-:Y:S05]  /*31e30*/  WARPSYNC.COLLECTIVE R15, `(.L_x_2647) ;  /* 0x000000000f087348 */ /* 0x000fea0003c00000 */
[----:B------:R0:W1:Y:S02]  /*31e40*/  SHFL.IDX P6, R14, R13, R12, R11 ;  /* 0x0000000c0d0e7389 */ /* 0x00006400000c000b */
[----:B01----:R-:W-:Y:S01]  /*31e50*/  ENDCOLLECTIVE ;  /* 0x000000000000791b */ /* 0x003fe20003800000 */
.L_x_2647:
[----:B------:R-:W-:Y:S02]  /*31e60*/  IMAD.MOV.U32 R13, RZ, RZ, R115 ;  /* 0x000000ffff0d7224 */ /* 0x000fe400078e0073 */
[----:B------:R-:W-:Y:S02]  /*31e70*/  IMAD.MOV.U32 R12, RZ, RZ, R10 ;  /* 0x000000ffff0c7224 */ /* 0x000fe400078e000a */
[----:B------:R-:W-:-:S07]  /*31e80*/  IMAD.MOV.U32 R48, RZ, RZ, R14 ;  /* 0x000000ffff307224 */ /* 0x000fce00078e000e */
[----:B------:R-:W-:Y:S05]  /*31e90*/  WARPSYNC.COLLECTIVE R15, `(.L_x_2648) ;  /* 0x000000000f087348 */ /* 0x000fea0003c00000 */
[----:B------:R0:W1:Y:S02]  /*31ea0*/  SHFL.IDX P6, R14, R13, R12, R11 ;  /* 0x0000000c0d0e7389 */ /* 0x00006400000c000b */
[----:B01----:R-:W-:Y:S01]  /*31eb0*/  ENDCOLLECTIVE ;  /* 0x000000000000791b */ /* 0x003fe20003800000 */
.L_x_2648:
[----:B------:R-:W-:Y:S01]  /*31ec0*/  IMAD.MOV.U32 R13, RZ, RZ, R113 ;  /* 0x000000ffff0d7224 */ /* 0x000fe200078e0071 */
[----:B------:R-:W-:-:S07]  /*31ed0*/  MOV R115, R14 ;  /* 0x0000000e00737202 */ /* 0x000fce0000000f00 */
[----:B------:R-:W-:Y:S05]  /*31ee0*/  WARPSYNC.COLLECTIVE R15, `(.L_x_2649) ;  /* 0x000000000f087348 */ /* 0x000fea0003c00000 */
[----:B------:R0:W1:Y:S02]  /*31ef0*/  SHFL.IDX P6, R14, R13, R12, R11 ;  /* 0x0000000c0d0e7389 */ /* 0x00006400000c000b */
[----:B01----:R-:W-:Y:S01]  /*31f00*/  ENDCOLLECTIVE ;  /* 0x000000000000791b */ /* 0x003fe20003800000 */
.L_x_2649:
[----:B------:R-:W-:Y:S02]  /*31f10*/  IMAD.MOV.U32 R13, RZ, RZ, R50 ;  /* 0x000000ffff0d7224 */ /* 0x000fe400078e0032 */
[----:B------:R-:W-:Y:S02]  /*31f20*/  IMAD.MOV.U32 R12, RZ, RZ, R9 ;  /* 0x000000ffff0c7224 */ /* 0x000fe400078e0009 */
[----:B------:R-:W-:-:S07]  /*31f30*/  IMAD.MOV.U32 R113, RZ, RZ, R14 ;  /* 0x000000ffff717224 */ /* 0x000fce00078e000e */
[----:B------:R-:W-:Y:S05]  /*31f40*/  WARPSYNC.COLLECTIVE R15, `(.L_x_2650) ;  /* 0x000000000f087348 */ /* 0x000fea0003c00000 */
[----:B------:R0:W1:Y:S02]  /*31f50*/  SHFL.IDX P6, R14, R13, R12, R11 ;  /* 0x0000000c0d0e7389 */ /* 0x00006400000c000b */
[----:B01----:R-:W-:Y:S01]  /*31f60*/  ENDCOLLECTIVE ;  /* 0x000000000000791b */ /* 0x003fe20003800000 */
.L_x_2650:
[----:B------:R-:W-:Y:S02]  /*31f70*/  SEL R47, R48, R113, P0 ;  /* 0x00000071302f7207 */ /* 0x000fe40000000000 */
[----:B------:R-:W-:Y:S01]  /*31f80*/  SEL R48, R113, R48, P0 ;  /* 0x0000003071307207 */ /* 0x000fe20000000000 */
[----:B------:R-:W-:Y:S01]  /*31f90*/  IMAD.MOV.U32 R13, RZ, RZ, R80 ;  /* 0x000000ffff0d7224 */ /* 0x000fe200078e0050 */
[----:B------:R-:W-:-:S07]  /*31fa0*/  MOV R50, R14 ;  /* 0x0000000e00327202 */ /* 0x000fce0000000f00 */
[----:B------:R-:W-:Y:S05]  /*31fb0*/  WARPSYNC.COLLECTIVE R15, `(.L_x_2651) ;  /* 0x000000000f087348 */ /* 0x000fea0003c00000 */
[----:B------:R0:W1:Y:S02]  /*31fc0*/  SHFL.IDX P6, R14, R13, R12, R11 ;  /* 0x0000000c0d0e7389 */ /* 0x00006400000c000b */
[----:B01----:R-:W-:Y:S01]  /*31fd0*/  ENDCOLLECTIVE ;  /* 0x000000000000791b */ /* 0x003fe20003800000 */
.L_x_2651:
[----:B------:R-:W-:Y:S02]  /*31fe0*/  IMAD.MOV.U32 R13, RZ, RZ, R111 ;  /* 0x000000ffff0d7224 */ /* 0x000fe400078e006f */
[----:B------:R-:W-:Y:S02]  /*31ff0*/  IMAD.MOV.U32 R12, RZ, RZ, R10 ;  /* 0x000000ffff0c7224 */ /* 0x000fe400078e000a */
[----:B------:R-:W-:-:S07]  /*32000*/  IMAD.MOV.U32 R80, RZ, RZ, R14 ;  /* 0x000000ffff507224 */ /* 0x000fce00078e000e */
[----:B------:R-:W-:Y:S05]  /*32010*/  WARPSYNC.COLLECTIVE R15, `(.L_x_2652) ;  /* 0x000000000f087348 */ /* 0x000fea0003c00000 */
[----:B------:R0:W1:Y:S02]  /*32020*/  SHFL.IDX P6, R14, R13, R12, R11 ;  /* 0x0000000c0d0e7389 */ /* 0x00006400000c000b */
[----:B01----:R-:W-:Y:S01]  /*32030*/  ENDCOLLECTIVE ;  /* 0x000000000000791b */ /* 0x003fe20003800000 */
.L_x_2652:
[----:B------:R-:W-:Y:S01]  /*32040*/  IMAD.MOV.U32 R13, RZ, RZ, R101 ;  /* 0x000000ffff0d7224 */ /* 0x000fe200078e0065 */
[----:B------:R-:W-:-:S07]  /*32050*/  MOV R111, R14 ;  /* 0x0000000e006f7202 */ /* 0x000fce0000000f00 */
[----:B------:R-:W-:Y:S05]  /*32060*/  WARPSYNC.COLLECTIVE R15, `(.L_x_2653) ;  /* 0x000000000f087348 */ /* 0x000fea0003c00000 */
[----:B------:R0:W1:Y:S02]  /*32070*/  SHFL.IDX P6, R14, R13, R12, R11 ;  /* 0x0000000c0d0e7389 */ /* 0x00006400000c000b */
[----:B01----:R-:W-:Y:S01]  /*32080*/  ENDCOLLECTIVE ;  /* 0x000000000000791b */ /* 0x003fe20003800000 */
.L_x_2653:
        /* <DEDUP_REMOVED lines=8> */
.L_x_2654:
[----:B------:R-:W-:Y:S02]  /*32110*/  SEL R51, R80, R101, P0 ;  /* 0x0000006550337207 */ /* 0x000fe40000000000 */
[----:B------:R-:W-:Y:S01]  /*32120*/  SEL R80, R101, R80, P0 ;  /* 0x0000005065507207 */ /* 0x000fe20000000000 */
[----:B------:R-:W-:Y:S02]  /*32130*/  IMAD.MOV.U32 R101, RZ, RZ, RZ ;  /* 0x000000ffff657224 */ /* 0x000fe400078e00ff */
[----:B------:R-:W-:Y:S01]  /*32140*/  IMAD.MOV.U32 R13, RZ, RZ, R84 ;  /* 0x000000ffff0d7224 */ /* 0x000fe200078e0054 */
[----:B------:R-:W-:-:S07]  /*32150*/  MOV R82, R14 ;  /* 0x0000000e00527202 */ /* 0x000fce0000000f00 */
[----:B------:R-:W-:Y:S05]  /*32160*/  WARPSYNC.COLLECTIVE R15, `(.L_x_2655) ;  /* 0x000000000f087348 */ /* 0x000fea0003c00000 */
[----:B------:R0:W1:Y:S02]  /*32170*/  SHFL.IDX P6, R14, R13, R12, R11 ;  /* 0x0000000c0d0e7389 */ /* 0x00006400000c000b */
[----:B01----:R-:W-:Y:S01]  /*32180*/  ENDCOLLECTIVE ;  /* 0x000000000000791b */ /* 0x003fe20003800000 */
.L_x_2655:
[----:B------:R-:W-:Y:S02]  /*32190*/  IMAD.MOV.U32 R13, RZ, RZ, R85 ;  /* 0x000000ffff0d7224 */ /* 0x000fe400078e0055 */
[----:B------:R-:W-:Y:S02]  /*321a0*/  IMAD.MOV.U32 R12, RZ, RZ, R10 ;  /* 0x000000ffff0c7224 */ /* 0x000fe400078e000a */
[----:B------:R-:W-:-:S07]  /*321b0*/  IMAD.MOV.U32 R84, RZ, RZ, R14 ;  /* 0x000000ffff547224 */ /* 0x000fce00078e000e */
[----:B------:R-:W-:Y:S05]  /*321c0*/  WARPSYNC.COLLECTIVE R15, `(.L_x_2656) ;  /* 0x000000000f087348 */ /* 0x000fea0003c00000 */
[----:B------:R0:W1:Y:S02]  /*321d0*/  SHFL.IDX P6, R14, R13, R12, R11 ;  /* 0x0000000c0d0e7389 */ /* 0x00006400000c000b */
[----:B01----:R-:W-:Y:S01]  /*321e0*/  ENDCOLLECTIVE ;  /* 0x000000000000791b */ /* 0x003fe20003800000 */
.L_x_2656:
[----:B------:R-:W-:Y:S01]  /*321f0*/  IMAD.MOV.U32 R13, RZ, RZ, R83 ;  /* 0x000000ffff0d7224 */ /* 0x000fe200078e0053 */
[----:B------:R-:W-:-:S07]  /*32200*/  MOV R85, R14 ;  /* 0x0000000e00557202 */ /* 0x000fce0000000f00 */
[----:B------:R-:W-:Y:S05]  /*32210*/  WARPSYNC.COLLECTIVE R15, `(.L_x_2657) ;  /* 0x000000000f087348 */ /* 0x000fea0003c00000 */
[----:B------:R0:W1:Y:S02]  /*32220*/  SHFL.IDX P6, R14, R13, R12, R11 ;  /* 0x0000000c0d0e7389 */ /* 0x00006400000c000b */
[----:B01----:R-:W-:Y:S01]  /*32230*/  ENDCOLLECTIVE ;  /* 0x000000000000791b */ /* 0x003fe20003800000 */
.L_x_2657:
[----:B------:R-:W-:Y:S02]  /*32240*/  IMAD.MOV.U32 R13, RZ, RZ, R86 ;  /* 0x000000ffff0d7224 */ /* 0x000fe400078e0056 */
[----:B------:R-:W-:Y:S02]  /*32250*/  IMAD.MOV.U32 R12, RZ, RZ, R9 ;  /* 0x000000ffff0c7224 */ /* 0x000fe400078e0009 */
[----:B------:R-:W-:-:S07]  /*32260*/  IMAD.MOV.U32 R123, RZ, RZ, R14 ;  /* 0x000000ffff7b7224 */ /* 0x000fce00078e000e */
[----:B------:R-:W-:Y:S05]  /*32270*/  WARPSYNC.COLLECTIVE R15, `(.L_x_2658) ;  /* 0x000000000f087348 */ /* 0x000fea0003c00000 */
[----:B------:R0:W1:Y:S02]  /*32280*/  SHFL.IDX P6, R14, R13, R12, R11 ;  /* 0x0000000c0d0e7389 */ /* 0x00006400000c000b */
[----:B01----:R-:W-:Y:S01]  /*32290*/  ENDCOLLECTIVE ;  /* 0x000000000000791b */ /* 0x003fe20003800000 */
.L_x_2658:
[----:B------:R-:W-:Y:S02]  /*322a0*/  SEL R83, R84, R123, P0 ;  /* 0x0000007b54537207 */ /* 0x000fe40000000000 */
[----:B------:R-:W-:Y:S01]  /*322b0*/  SEL R84, R123, R84, P0 ;  /* 0x000000547b547207 */ /* 0x000fe20000000000 */
[----:B------:R-:W-:Y:S01]  /*322c0*/  IMAD.MOV.U32 R13, RZ, RZ, R54 ;  /* 0x000000ffff0d7224 */ /* 0x000fe200078e0036 */
[----:B------:R-:W-:-:S07]  /*322d0*/  MOV R86, R14 ;  /* 0x0000000e00567202 */ /* 0x000fce0000000f00 */
[----:B------:R-:W-:Y:S05]  /*322e0*/  WARPSYNC.COLLECTIVE R15, `(.L_x_2659) ;  /* 0x000000000f087348 */ /* 0x000fea0003c00000 */
[----:B------:R0:W1:Y:S02]  /*322f0*/  SHFL.IDX P6, R14, R13, R12, R11 ;  /* 0x0000000c0d0e7389 */ /* 0x00006400000c000b */
[----:B01----:R-:W-:Y:S01]  /*32300*/  ENDCOLLECTIVE ;  /* 0x000000000000791b */ /* 0x003fe20003800000 */
.L_x_2659:
        /* <DEDUP_REMOVED lines=8> */
.L_x_2660:
[----:B------:R-:W-:Y:S01]  /*32390*/  IMAD.MOV.U32 R13, RZ, RZ, R45 ;  /* 0x000000ffff0d7224 */ /* 0x000fe200078e002d */
[----:B------:R-:W-:Y:S02]  /*323a0*/  SEL R45, R46, R115, P0 ;  /* 0x000000732e2d7207 */ /* 0x000fe40000000000 */
[----:B------:R-:W-:Y:S02]  /*323b0*/  SEL R46, R115, R46, P0 ;  /* 0x0000002e732e7207 */ /* 0x000fe40000000000 */
[----:B------:R-:W-:-:S07]  /*323c0*/  MOV R125, R14 ;  /* 0x0000000e007d7202 */ /* 0x000fce0000000f00 */
[----:B------:R-:W-:Y:S05]  /*323d0*/  WARPSYNC.COLLECTIVE R15, `(.L_x_2661) ;  /* 0x000000000f087348 */ /* 0x000fea0003c00000 */
[----:B------:R0:W1:Y:S02]  /*323e0*/  SHFL.IDX P6, R14, R13, R12, R11 ;  /* 0x0000000c0d0e7389 */ /* 0x00006400000c000b */
[----:B01----:R-:W-:Y:S01]  /*323f0*/  ENDCOLLECTIVE ;  /* 0x000000000000791b */ /* 0x003fe20003800000 */
.L_x_2661:
        /* <DEDUP_REMOVED lines=8> */
.L_x_2662:
[----:B------:R-:W-:Y:S01]  /*32480*/  IMAD.MOV.U32 R13, RZ, RZ, R56 ;  /* 0x000000ffff0d7224 */ /* 0x000fe200078e0038 */
[----:B------:R-:W-:-:S07]  /*32490*/  MOV R58, R14 ;  /* 0x0000000e003a7202 */ /* 0x000fce0000000f00 */
[----:B------:R-:W-:Y:S05]  /*324a0*/  WARPSYNC.COLLECTIVE R15, `(.L_x_2663) ;  /* 0x000000000f087348 */ /* 0x000fea0003c00000 */
[----:B------:R0:W1:Y:S02]  /*324b0*/  SHFL.IDX P6, R14, R13, R12, R11 ;  /* 0x0000000c0d0e7389 */ /* 0x00006400000c000b */
[----:B01----:R-:W-:Y:S01]  /*324c0*/  ENDCOLLECTIVE ;  /* 0x000000000000791b */ /* 0x003fe20003800000 */
.L_x_2663:
        /* <DEDUP_REMOVED lines=8> */
.L_x_2664:
[----:B------:R-:W-:Y:S01]  /*32550*/  IMAD.MOV.U32 R13, RZ, RZ, R55 ;  /* 0x000000ffff0d7224 */ /* 0x000fe200078e0037 */
[----:B------:R-:W-:-:S07]  /*32560*/  MOV R129, R14 ;  /* 0x0000000e00817202 */ /* 0x000fce0000000f00 */
[----:B------:R-:W-:Y:S05]  /*32570*/  WARPSYNC.COLLECTIVE R15, `(.L_x_2665) ;  /* 0x000000000f087348 */ /* 0x000fea0003c00000 */
[----:B------:R0:W1:Y:S02]  /*32580*/  SHFL.IDX P6, R14, R13, R12, R11 ;  /* 0x0000000c0d0e7389 */ /* 0x00006400000c000b */
[----:B01----:R-:W-:Y:S01]  /*32590*/  ENDCOLLECTIVE ;  /* 0x000000000000791b */ /* 0x003fe20003800000 */
.L_x_2665:
[----:B------:R-:W-:Y:S01]  /*325a0*/  SEL R55, R129, R58, P0 ;  /* 0x0000003a81377207 */ /* 0x000fe20000000000 */
[----:B------:R-:W-:Y:S02]  /*325b0*/  IMAD.MOV.U32 R13, RZ, RZ, R62 ;  /* 0x000000ffff0d7224 */ /* 0x000fe400078e003e */
[----:B------:R-:W-:Y:S02]  /*325c0*/  IMAD.MOV.U32 R12, RZ, RZ, R9 ;  /* 0x000000ffff0c7224 */ /* 0x000fe400078e0009 */
[----:B------:R-:W-:-:S07]  /*325d0*/  IMAD.MOV.U32 R66, RZ, RZ, R14 ;  /* 0x000000ffff427224 */ /* 0x000fce00078e000e */
[----:B------:R-:W-:Y:S05]  /*325e0*/  WARPSYNC.COLLECTIVE R15, `(.L_x_2666) ;  /* 0x000000000f087348 */ /* 0x000fea0003c00000 */
[----:B------:R0:W1:Y:S02]  /*325f0*/  SHFL.IDX P6, R14, R13, R12, R11 ;  /* 0x0000000c0d0e7389 */ /* 0x00006400000c000b */
[----:B01----:R-:W-:Y:S01]  /*32600*/  ENDCOLLECTIVE ;  /* 0x000000000000791b */ /* 0x003fe20003800000 */
.L_x_2666:
[----:B------:R-:W-:Y:S01]  /*32610*/  SEL R56, R65, R66, P0 ;  /* 0x0000004241387207 */ /* 0x000fe20000000000 */
[----:B------:R-:W-:Y:S01]  /*32620*/  IMAD.MOV.U32 R13, RZ, RZ, R52 ;  /* 0x000000ffff0d7224 */ /* 0x000fe200078e0034 */
[----:B------:R-:W-:Y:S02]  /*32630*/  SEL R52, R54, R127, P0 ;  /* 0x0000007f36347207 */ /* 0x000fe40000000000 */
[----:B------:R-:W-:-:S07]  /*32640*/  MOV R62, R14 ;  /* 0x0000000e003e7202 */ /* 0x000fce0000000f00 */
[----:B------:R-:W-:Y:S05]  /*32650*/  WARPSYNC.COLLECTIVE R15, `(.L_x_2667) ;  /* 0x000000000f087348 */ /* 0x000fea0003c00000 */
[----:B------:R0:W1:Y:S02]  /*32660*/  SHFL.IDX P6, R14, R13, R12, R11 ;  /* 0x0000000c0d0e7389 */ /* 0x00006400000c000b */
[----:B01----:R-:W-:Y:S01]  /*32670*/  ENDCOLLECTIVE ;  /* 0x000000000000791b */ /* 0x003fe20003800000 */
.L_x_2667:
[----:B------:R-:W-:Y:S02]  /*32680*/  IMAD.MOV.U32 R13, RZ, RZ, R63 ;  /* 0x000000ffff0d7224 */ /* 0x000fe400078e003f */
[----:B------:R-:W-:Y:S02]  /*32690*/  IMAD.MOV.U32 R12, RZ, RZ, R10 ;  /* 0x000000ffff0c7224 */ /* 0x000fe400078e000a */
[----:B------:R-:W-:-:S07]  /*326a0*/  IMAD.MOV.U32 R67, RZ, RZ, R14 ;  /* 0x000000ffff437224 */ /* 0x000fce00078e000e */
[----:B------:R-:W-:Y:S05]  /*326b0*/  WARPSYNC.COLLECTIVE R15, `(.L_x_2668) ;  /* 0x000000000f087348 */ /* 0x000fea0003c00000 */
[----:B------:R0:W1:Y:S02]  /*326c0*/  SHFL.IDX P6, R14, R13, R12, R11 ;  /* 0x0000000c0d0e7389 */ /* 0x00006400000c000b */
[----:B01----:R-:W-:Y:S01]  /*326d0*/  ENDCOLLECTIVE ;  /* 0x000000000000791b */ /* 0x003fe20003800000 */
.L_x_2668:
[----:B------:R-:W-:Y:S01]  /*326e0*/  IMAD.MOV.U32 R13, RZ, RZ, R53 ;  /* 0x000000ffff0d7224 */ /* 0x000fe200078e0035 */
[----:B------:R-:W-:Y:S02]  /*326f0*/  SEL R53, R127, R54, P0 ;  /* 0x000000367f357207 */ /* 0x000fe40000000000 */
[----:B------:R-:W-:Y:S02]  /*32700*/  SEL R54, R58, R129, P0 ;  /* 0x000000813a367207 */ /* 0x000fe40000000000 */
[----:B------:R-:W-:-:S07]  /*32710*/  MOV R63, R14 ;  /* 0x0000000e003f7202 */ /* 0x000fce0000000f00 */
[----:B------:R-:W-:Y:S05]  /*32720*/  WARPSYNC.COLLECTIVE R15, `(.L_x_2669) ;  /* 0x000000000f087348 */ /* 0x000fea0003c00000 */
[----:B------:R0:W1:Y:S02]  /*32730*/  SHFL.IDX P6, R14, R13, R12, R11 ;  /* 0x0000000c0d0e7389 */ /* 0x00006400000c000b */
[----:B01----:R-:W-:Y:S01]  /*32740*/  ENDCOLLECTIVE ;  /* 0x000000000000791b */ /* 0x003fe20003800000 */
.L_x_2669:
[----:B------:R-:W-:Y:S01]  /*32750*/  SEL R58, R62, R63, P0 ;  /* 0x0000003f3e3a7207 */ /* 0x000fe20000000000 */
[----:B------:R-:W-:Y:S02]  /*32760*/  IMAD.MOV.U32 R13, RZ, RZ, R38 ;  /* 0x000000ffff0d7224 */ /* 0x000fe400078e0026 */
[----:B------:R-:W-:Y:S02]  /*32770*/  IMAD.MOV.U32 R12, RZ, RZ, R9 ;  /* 0x000000ffff0c7224 */ /* 0x000fe400078e0009 */
[----:B------:R-:W-:-:S07]  /*32780*/  IMAD.MOV.U32 R68, RZ, RZ, R14 ;  /* 0x000000ffff447224 */ /* 0x000fce00078e000e */
[----:B------:R-:W-:Y:S05]  /*32790*/  WARPSYNC.COLLECTIVE R15, `(.L_x_2670) ;  /* 0x000000000f087348 */ /* 0x000fea0003c00000 */
[----:B------:R0:W1:Y:S02]  /*327a0*/  SHFL.IDX P6, R14, R13, R12, R11 ;  /* 0x0000000c0d0e7389 */ /* 0x00006400000c000b */
[----:B01----:R-:W-:Y:S01]  /*327b0*/  ENDCOLLECTIVE ;  /* 0x000000000000791b */ /* 0x003fe20003800000 */
.L_x_2670:
[----:B------:R-:W-:Y:S01]  /*327c0*/  IMAD.MOV.U32 R13, RZ, RZ, R36 ;  /* 0x000000ffff0d7224 */ /* 0x000fe200078e0024 */
[----:B------:R-:W-:-:S07]  /*327d0*/  MOV R69, R14 ;  /* 0x0000000e00457202 */ /* 0x000fce0000000f00 */
[----:B------:R-:W-:Y:S05]  /*327e0*/  WARPSYNC.COLLECTIVE R15, `(.L_x_2671) ;  /* 0x000000000f087348 */ /* 0x000fea0003c00000 */
[----:B------:R0:W1:Y:S02]  /*327f0*/  SHFL.IDX P6, R14, R13, R12, R11 ;  /* 0x0000000c0d0e7389 */ /* 0x00006400000c000b */
[----:B01----:R-:W-:Y:S01]  /*32800*/  ENDCOLLECTIVE ;  /* 0x000000000000791b */ /* 0x003fe20003800000 */
.L_x_2671:
[----:B------:R-:W-:Y:S02]  /*32810*/  IMAD.MOV.U32 R13, RZ, RZ, R33 ;  /* 0x000000ffff0d7224 */ /* 0x000fe400078e0021 */
[----:B------:R-:W-:Y:S02]  /*32820*/  IMAD.MOV.U32 R12, RZ, RZ, R10 ;  /* 0x000000ffff0c7224 */ /* 0x000fe400078e000a */
[----:B------:R-:W-:-:S07]  /*32830*/  IMAD.MOV.U32 R71, RZ, RZ, R14 ;  /* 0x000000ffff477224 */ /* 0x000fce00078e000e */
[----:B------:R-:W-:Y:S05]  /*32840*/  WARPSYNC.COLLECTIVE R15, `(.L_x_2672) ;  /* 0x000000000f087348 */ /* 0x000fea0003c00000 */
[----:B------:R0:W1:Y:S02]  /*32850*/  SHFL.IDX P6, R14, R13, R12, R11 ;  /* 0x0000000c0d0e7389 */ /* 0x00006400000c000b */
[----:B01----:R-:W-:Y:S01]  /*32860*/  ENDCOLLECTIVE ;  /* 0x000000000000791b */ /* 0x003fe20003800000 */
.L_x_2672:
[----:B------:R-:W-:Y:S01]  /*32870*/  IMAD.MOV.U32 R13, RZ, RZ, R31 ;  /* 0x000000ffff0d7224 */ /* 0x000fe200078e001f */
[----:B------:R-:W-:-:S07]  /*32880*/  MOV R36, R14 ;  /* 0x0000000e00247202 */ /* 0x000fce0000000f00 */
[----:B------:R-:W-:Y:S05]  /*32890*/  WARPSYNC.COLLECTIVE R15, `(.L_x_2673) ;  /* 0x000000000f087348 */ /* 0x000fea0003c00000 */
[----:B------:R0:W1:Y:S02]  /*328a0*/  SHFL.IDX P6, R14, R13, R12, R11 ;  /* 0x0000000c0d0e7389 */ /* 0x00006400000c000b */
[----:B01----:R-:W-:Y:S01]  /*328b0*/  ENDCOLLECTIVE ;  /* 0x000000000000791b */ /* 0x003fe20003800000 */
.L_x_2673:
[----:B------:R-:W-:Y:S02]  /*328c0*/  IMAD.MOV.U32 R13, RZ, RZ, R34 ;  /* 0x000000ffff0d7224 */ /* 0x000fe400078e0022 */
[----:B------:R-:W-:Y:S02]  /*328d0*/  IMAD.MOV.U32 R12, RZ, RZ, R9 ;  /* 0x000000ffff0c7224 */ /* 0x000fe400078e0009 */
[----:B------:R-:W-:-:S07]  /*328e0*/  IMAD.MOV.U32 R38, RZ, RZ, R14 ;  /* 0x000000ffff267224 */ /* 0x000fce00078e000e */
[----:B------:R-:W-:Y:S05]  /*328f0*/  WARPSYNC.COLLECTIVE R15, `(.L_x_2674) ;  /* 0x000000000f087348 */ /* 0x000fea0003c00000 */
[----:B------:R0:W1:Y:S02]  /*32900*/  SHFL.IDX P6, R14, R13, R12, R11 ;  /* 0x0000000c0d0e7389 */ /* 0x00006400000c000b */
[----:B01----:R-:W-:Y:S01]  /*32910*/  ENDCOLLECTIVE ;  /* 0x000000000000791b */ /* 0x003fe20003800000 */
.L_x_2674:
[----:B------:R-:W-:Y:S02]  /*32920*/  SEL R70, R71, R38, P0 ;  /* 0x0000002647467207 */ /* 0x000fe40000000000 */
[----:B------:R-:W-:Y:S01]  /*32930*/  SEL R71, R38, R71, P0 ;  /* 0x0000004726477207 */ /* 0x000fe20000000000 */
[----:B------:R-:W-:Y:S01]  /*32940*/  IMAD.MOV.U32 R13, RZ, RZ, R32 ;  /* 0x000000ffff0d7224 */ /* 0x000fe200078e0020 */
[----:B------:R-:W-:-:S07]  /*32950*/  MOV R73, R14 ;  /* 0x0000000e00497202 */ /* 0x000fce0000000f00 */
[----:B------:R-:W-:Y:S05]  /*32960*/  WARPSYNC.COLLECTIVE R15, `(.L_x_2675) ;  /* 0x000000000f087348 */ /* 0x000fea0003c00000 */
[----:B------:R0:W1:Y:S02]  /*32970*/  SHFL.IDX P6, R14, R13, R12, R11 ;  /* 0x0000000c0d0e7389 */ /* 0x00006400000c000b */
[----:B01----:R-:W-:Y:S01]  /*32980*/  ENDCOLLECTIVE ;  /* 0x000000000000791b */ /* 0x003fe20003800000 */
.L_x_2675:
[----:B------:R-:W-:Y:S02]  /*32990*/  IMAD.MOV.U32 R13, RZ, RZ, R37 ;  /* 0x000000ffff0d7224 */ /* 0x000fe400078e0025 */
[----:B------:R-:W-:Y:S02]  /*329a0*/  IMAD.MOV.U32 R12, RZ, RZ, R10 ;  /* 0x000000ffff0c7224 */ /* 0x000fe400078e000a */
[----:B------:R-:W-:-:S07]  /*329b0*/  IMAD.MOV.U32 R75, RZ, RZ, R14 ;  /* 0x000000ffff4b7224 */ /* 0x000fce00078e000e */
[----:B------:R-:W-:Y:S05]  /*329c0*/  WARPSYNC.COLLECTIVE R15, `(.L_x_2676) ;  /* 0x000000000f087348 */ /* 0x000fea0003c00000 */
[----:B------:R0:W1:Y:S02]  /*329d0*/  SHFL.IDX P6, R14, R13, R12, R11 ;  /* 0x0000000c0d0e7389 */ /* 0x00006400000c000b */
[----:B01----:R-:W-:Y:S01]  /*329e0*/  ENDCOLLECTIVE ;  /* 0x000000000000791b */ /* 0x003fe20003800000 */
.L_x_2676:
[----:B------:R-:W-:Y:S01]  /*329f0*/  IMAD.MOV.U32 R13, RZ, RZ, R35 ;  /* 0x000000ffff0d7224 */ /* 0x000fe200078e0023 */
[----:B------:R-:W-:-:S07]  /*32a00*/  MOV R32, R14 ;  /* 0x0000000e00207202 */ /* 0x000fce0000000f00 */
[----:B------:R-:W-:Y:S05]  /*32a10*/  WARPSYNC.COLLECTIVE R15, `(.L_x_2677) ;  /* 0x000000000f087348 */ /* 0x000fea0003c00000 */
[----:B------:R0:W1:Y:S02]  /*32a20*/  SHFL.IDX P6, R14, R13, R12, R11 ;  /* 0x0000000c0d0e7389 */ /* 0x00006400000c000b */
[----:B01----:R-:W-:Y:S01]  /*32a30*/  ENDCOLLECTIVE ;  /* 0x000000000000791b */ /* 0x003fe20003800000 */
.L_x_2677:
        /* <DEDUP_REMOVED lines=8> */
.L_x_2678:
[----:B------:R-:W-:Y:S02]  /*32ac0*/  SEL R74, R75, R34, P0 ;  /* 0x000000224b4a7207 */ /* 0x000fe40000000000 */
[----:B------:R-:W-:Y:S01]  /*32ad0*/  SEL R75, R34, R75, P0 ;  /* 0x0000004b224b7207 */ /* 0x000fe20000000000 */
[----:B------:R-:W-:Y:S01]  /*32ae0*/  IMAD.MOV.U32 R13, RZ, RZ, R28 ;  /* 0x000000ffff0d7224 */ /* 0x000fe200078e001c */
[----:B------:R-:W-:-:S07]  /*32af0*/  MOV R87, R14 ;  /* 0x0000000e00577202 */ /* 0x000fce0000000f00 */
[----:B------:R-:W-:Y:S05]  /*32b00*/  WARPSYNC.COLLECTIVE R15, `(.L_x_2679) ;  /* 0x000000000f087348 */ /* 0x000fea0003c00000 */
[----:B------:R0:W1:Y:S02]  /*32b10*/  SHFL.IDX P6, R14, R13, R12, R11 ;  /* 0x0000000c0d0e7389 */ /* 0x00006400000c000b */
[----:B01----:R-:W-:Y:S01]  /*32b20*/  ENDCOLLECTIVE ;  /* 0x000000000000791b */ /* 0x003fe20003800000 */
.L_x_2679:
[----:B------:R-:W-:Y:S01]  /*32b30*/  IMAD.MOV.U32 R13, RZ, RZ, R57 ;  /* 0x000000ffff0d7224 */ /* 0x000fe200078e0039 */
        /* <DEDUP_REMOVED lines=10> */
.L_x_2680:
[----:B------:R-:W-:Y:S01]  /*32be0*/  IMAD.MOV.U32 R13, RZ, RZ, R39 ;  /* 0x000000ffff0d7224 */ /* 0x000fe200078e0027 */
[----:B------:R-:W-:-:S07]  /*32bf0*/  MOV R28, R14 ;  /* 0x0000000e001c7202 */ /* 0x000fce0000000f00 */
[----:B------:R-:W-:Y:S05]  /*32c00*/  WARPSYNC.COLLECTIVE R15, `(.L_x_2681) ;  /* 0x000000000f087348 */ /* 0x000fea0003c00000 */
[----:B------:R0:W1:Y:S02]  /*32c10*/  SHFL.IDX P6, R14, R13, R12, R11 ;  /* 0x0000000c0d0e7389 */ /* 0x00006400000c000b */
[----:B01----:R-:W-:Y:S01]  /*32c20*/  ENDCOLLECTIVE ;  /* 0x000000000000791b */ /* 0x003fe20003800000 */
.L_x_2681:
        /* <DEDUP_REMOVED lines=8> */
.L_x_2682:
[----:B------:R-:W-:Y:S02]  /*32cb0*/  SEL R90, R91, R30, P0 ;  /* 0x0000001e5b5a7207 */ /* 0x000fe40000000000 */
[----:B------:R-:W-:Y:S01]  /*32cc0*/  SEL R91, R30, R91, P0 ;  /* 0x0000005b1e5b7207 */ /* 0x000fe20000000000 */
[----:B------:R-:W-:Y:S01]  /*32cd0*/  IMAD.MOV.U32 R13, RZ, RZ, R24 ;  /* 0x000000ffff0d7224 */ /* 0x000fe200078e0018 */
[----:B------:R-:W-:-:S07]  /*32ce0*/  MOV R93, R14 ;  /* 0x0000000e005d7202 */ /* 0x000fce0000000f00 */
[----:B------:R-:W-:Y:S05]  /*32cf0*/  WARPSYNC.COLLECTIVE R15, `(.L_x_2683) ;  /* 0x000000000f087348 */ /* 0x000fea0003c00000 */
[----:B------:R0:W1:Y:S02]  /*32d00*/  SHFL.IDX P6, R14, R13, R12, R11 ;  /* 0x0000000c0d0e7389 */ /* 0x00006400000c000b */
[----:B01----:R-:W-:Y:S01]  /*32d10*/  ENDCOLLECTIVE ;  /* 0x000000000000791b */ /* 0x003fe20003800000 */
.L_x_2683:
[----:B------:R-:W-:Y:S01]  /*32d20*/  IMAD.MOV.U32 R13, RZ, RZ, R59 ;  /* 0x000000ffff0d7224 */ /* 0x000fe200078e003b */
[----:B------:R-:W-:Y:S01]  /*32d30*/  SEL R59, R63, R62, P0 ;  /* 0x0000003e3f3b7207 */ /* 0x000fe20000000000 */
[----:B------:R-:W-:Y:S02]  /*32d40*/  IMAD.MOV.U32 R12, RZ, RZ, R10 ;  /* 0x000000ffff0c7224 */ /* 0x000fe400078e000a */
[----:B------:R-:W-:-:S07]  /*32d50*/  IMAD.MOV.U32 R95, RZ, RZ, R14 ;  /* 0x000000ffff5f7224 */ /* 0x000fce00078e000e */
[----:B------:R-:W-:Y:S05]  /*32d60*/  WARPSYNC.COLLECTIVE R15, `(.L_x_2684) ;  /* 0x000000000f087348 */ /* 0x000fea0003c00000 */
[----:B------:R0:W1:Y:S02]  /*32d70*/  SHFL.IDX P6, R14, R13, R12, R11 ;  /* 0x0000000c0d0e7389 */ /* 0x00006400000c000b */
[----:B01----:R-:W-:Y:S01]  /*32d80*/  ENDCOLLECTIVE ;  /* 0x000000000000791b */ /* 0x003fe20003800000 */
.L_x_2684:
[----:B------:R-:W-:Y:S01]  /*32d90*/  IMAD.MOV.U32 R13, RZ, RZ, R29 ;  /* 0x000000ffff0d7224 */ /* 0x000fe200078e001d */
[----:B------:R-:W-:-:S07]  /*32da0*/  MOV R24, R14 ;  /* 0x0000000e00187202 */ /* 0x000fce0000000f00 */
[----:B------:R-:W-:Y:S05]  /*32db0*/  WARPSYNC.COLLECTIVE R15, `(.L_x_2685) ;  /* 0x000000000f087348 */ /* 0x000fea0003c00000 */
[----:B------:R0:W1:Y:S02]  /*32dc0*/  SHFL.IDX P6, R14, R13, R12, R11 ;  /* 0x0000000c0d0e7389 */ /* 0x00006400000c000b */
[----:B01----:R-:W-:Y:S01]  /*32dd0*/  ENDCOLLECTIVE ;  /* 0x000000000000791b */ /* 0x003fe20003800000 */
.L_x_2685:
        /* <DEDUP_REMOVED lines=8> */
.L_x_2686:
[----:B------:R-:W-:Y:S02]  /*32e60*/  SEL R94, R95, R26, P0 ;  /* 0x0000001a5f5e7207 */ /* 0x000fe40000000000 */
[----:B------:R-:W-:Y:S01]  /*32e70*/  SEL R95, R26, R95, P0 ;  /* 0x0000005f1a5f7207 */ /* 0x000fe20000000000 */
[----:B------:R-:W-:Y:S01]  /*32e80*/  IMAD.MOV.U32 R13, RZ, RZ, R64 ;  /* 0x000000ffff0d7224 */ /* 0x000fe200078e0040 */
[----:B------:R-:W-:-:S07]  /*32e90*/  MOV R8, R14 ;  /* 0x0000000e00087202 */ /* 0x000fce0000000f00 */
[----:B------:R-:W-:Y:S05]  /*32ea0*/  WARPSYNC.COLLECTIVE R15, `(.L_x_2687) ;  /* 0x000000000f087348 */ /* 0x000fea0003c00000 */
[----:B------:R0:W1:Y:S02]  /*32eb0*/  SHFL.IDX P6, R14, R13, R12, R11 ;  /* 0x0000000c0d0e7389 */ /* 0x00006400000c000b */
[----:B01----:R-:W-:Y:S01]  /*32ec0*/  ENDCOLLECTIVE ;  /* 0x000000000000791b */ /* 0x003fe20003800000 */
.L_x_2687:
[----:B------:R-:W-:Y:S02]  /*32ed0*/  IMAD.MOV.U32 R13, RZ, RZ, R27 ;  /* 0x000000ffff0d7224 */ /* 0x000fe400078e001b */
[----:B------:R-:W-:Y:S02]  /*32ee0*/  IMAD.MOV.U32 R12, RZ, RZ, R10 ;  /* 0x000000ffff0c7224 */ /* 0x000fe400078e000a */
[----:B------:R-:W-:-:S07]  /*32ef0*/  IMAD.MOV.U32 R64, RZ, RZ, R14 ;  /* 0x000000ffff407224 */ /* 0x000fce00078e000e */
[----:B------:R-:W-:Y:S05]  /*32f00*/  WARPSYNC.COLLECTIVE R15, `(.L_x_2688) ;  /* 0x000000000f087348 */ /* 0x000fea0003c00000 */
[----:B------:R0:W1:Y:S02]  /*32f10*/  SHFL.IDX P6, R14, R13, R12, R11 ;  /* 0x0000000c0d0e7389 */ /* 0x00006400000c000b */
[----:B01----:R-:W-:Y:S01]  /*32f20*/  ENDCOLLECTIVE ;  /* 0x000000000000791b */ /* 0x003fe20003800000 */
.L_x_2688:
[----:B------:R-:W-:Y:S01]  /*32f30*/  IMAD.MOV.U32 R13, RZ, RZ, R25 ;  /* 0x000000ffff0d7224 */ /* 0x000fe200078e0019 */
[----:B------:R-:W-:-:S07]  /*32f40*/  MOV R27, R14 ;  /* 0x0000000e001b7202 */ /* 0x000fce0000000f00 */
[----:B------:R-:W-:Y:S05]  /*32f50*/  WARPSYNC.COLLECTIVE R15, `(.L_x_2689) ;  /* 0x000000000f087348 */ /* 0x000fea0003c00000 */
[----:B------:R0:W1:Y:S02]  /*32f60*/  SHFL.IDX P6, R14, R13, R12, R11 ;  /* 0x0000000c0d0e7389 */ /* 0x00006400000c000b */
[----:B01----:R-:W-:Y:S01]  /*32f70*/  ENDCOLLECTIVE ;  /* 0x000000000000791b */ /* 0x003fe20003800000 */
.L_x_2689:
[----:B------:R-:W-:Y:S05]  /*32f80*/  BRA `(.L_x_2690) ;  /* 0xffffff2c00687947 */ /* 0x000fea000383ffff */
.L_x_2438:
[----:B------:R-:W-:Y:S01]  /*32f90*/  IMAD.MOV.U32 R13, RZ, RZ, R3 ;  /* 0x000000ffff0d7224 */ /* 0x000fe200078e0003 */
[----:B------:R-:W-:Y:S01]  /*32fa0*/  MOV R11, 0x181f ;  /* 0x0000181f000b7802 */ /* 0x000fe20000000f00 */
[----:B------:R-:W-:Y:S02]  /*32fb0*/  IMAD.MOV.U32 R12, RZ, RZ, RZ ;  /* 0x000000ffff0c7224 */ /* 0x000fe400078e00ff */
[----:B------:R-:W-:-:S07]  /*32fc0*/  IMAD.MOV.U32 R15, RZ, RZ, -0x1 ;  /* 0xffffffffff0f7424 */ /* 0x000fce00078e00ff */
[----:B-----5:R-:W-:Y:S05]  /*32fd0*/  WARPSYNC.COLLECTIVE R15, `(.L_x_2691) ;  /* 0x000000000f087348 */ /* 0x020fea0003c00000 */
[----:B------:R0:W1:Y:S02]  /*32fe0*/  SHFL.IDX P6, R14, R13, R12, R11 ;  /* 0x0000000c0d0e7389 */ /* 0x00006400000c000b */
[----:B01---5:R-:W-:Y:S01]  /*32ff0*/  ENDCOLLECTIVE ;  /* 0x000000000000791b */ /* 0x023fe20003800000 */
.L_x_2691:
[----:B------:R-:W-:Y:S02]  /*33000*/  IMAD.MOV.U32 R13, RZ, RZ, R2 ;  /* 0x000000ffff0d7224 */ /* 0x000fe400078e0002 */
[----:B------:R-:W-:-:S07]  /*33010*/  IMAD.MOV.U32 R0, RZ, RZ, R14 ;  /* 0x000000ffff007224 */ /* 0x000fce00078e000e */
[----:B------:R-:W-:Y:S05]  /*33020*/  WARPSYNC.COLLECTIVE R15, `(.L_x_2692) ;  /* 0x000000000f087348 */ /* 0x000fea0003c00000 */
[----:B------:R0:W1:Y:S02]  /*33030*/  SHFL.IDX P6, R14, R13, R12, R11 ;  /* 0x0000000c0d0e7389 */ /* 0x00006400000c000b */
[----:B01----:R-:W-:Y:S01]  /*33040*/  ENDCOLLECTIVE ;  /* 0x000000000000791b */ /* 0x003fe20003800000 */
.L_x_2692:
[----:B------:R-:W-:Y:S05]  /*33050*/  BRA `(.L_x_2693) ;  /* 0xffffff3800dc7947 */ /* 0x000fea000383ffff */
.L_x_2441:
[----:B------:R-:W-:Y:S01]  /*33060*/  BSSY B1, `(.L_x_2694) ;  /* 0x0000008000017945 */ /* 0x000fe20003800000 */
[----:B------:R-:W-:Y:S01]  /*33070*/  IMAD.MOV.U32 R13, RZ, RZ, R3 ;  /* 0x000000ffff0d7224 */ /* 0x000fe200078e0003 */
[----:B------:R-:W-:Y:S01]  /*33080*/  MOV R12, 0x1 ;  /* 0x00000001000c7802 */ /* 0x000fe20000000f00 */
[----:B------:R-:W-:Y:S02]  /*33090*/  IMAD.MOV.U32 R11, RZ, RZ, 0x181f ;  /* 0x0000181fff0b7424 */ /* 0x000fe400078e00ff */
[----:B---3--:R-:W-:-:S07]  /*330a0*/  IMAD.MOV.U32 R15, RZ, RZ, -0x1 ;  /* 0xffffffffff0f7424 */ /* 0x008fce00078e00ff */
[----:B012--5:R-:W-:Y:S05]  /*330b0*/  WARPSYNC.COLLECTIVE R15, `(.L_x_2695) ;  /* 0x000000000f087348 */ /* 0x027fea0003c00000 */
[----:B--2---:R2:W3:Y:S02]  /*330c0*/  SHFL.IDX P6, R14, R13, R12, R11 ;  /* 0x0000000c0d0e7389 */ /* 0x0044e400000c000b */
[----:B0123-5:R-:W-:Y:S01]  /*330d0*/  ENDCOLLECTIVE ;  /* 0x000000000000791b */ /* 0x02ffe20003800000 */
.L_x_2695:
[----:B------:R-:W-:Y:S05]  /*330e0*/  BSYNC B1 ;  /* 0x0000000000017941 */ /* 0x000fea0003800000 */
.L_x_2694:
        /* <DEDUP_REMOVED lines=8> */
.L_x_2696:
[----:B------:R-:W-:Y:S05]  /*33170*/  BRA `(.L_x_2697) ;  /* 0xffffff3800e47947 */ /* 0x000fea000383ffff */
.L_x_2444:
[----:B------:R-:W-:Y:S01]  /*33180*/  BSSY B1, `(.L_x_2698) ;  /* 0x0000008000017945 */ /* 0x000fe20003800000 */
[----:B------:R-:W-:Y:S01]  /*33190*/  IMAD.MOV.U32 R13, RZ, RZ, R3 ;  /* 0x000000ffff0d7224 */ /* 0x000fe200078e0003 */
[----:B------:R-:W-:Y:S01]  /*331a0*/  MOV R11, 0x181f ;  /* 0x0000181f000b7802 */ /* 0x000fe20000000f00 */
[----:B------:R-:W-:Y:S02]  /*331b0*/  IMAD.MOV.U32 R12, RZ, RZ, 0x2 ;  /* 0x00000002ff0c7424 */ /* 0x000fe400078e00ff */
[----:B---3--:R-:W-:-:S07]  /*331c0*/  IMAD.MOV.U32 R15, RZ, RZ, -0x1 ;  /* 0xffffffffff0f7424 */ /* 0x008fce00078e00ff */
[----:B012-45:R-:W-:Y:S05]  /*331d0*/  WARPSYNC.COLLECTIVE R15, `(.L_x_2699) ;  /* 0x000000000f087348 */ /* 0x037fea0003c00000 */
[----:B--2---:R2:W3:Y:S02]  /*331e0*/  SHFL.IDX P6, R14, R13, R12, R11 ;  /* 0x0000000c0d0e7389 */ /* 0x0044e400000c000b */
[----:B012345:R-:W-:Y:S01]  /*331f0*/  ENDCOLLECTIVE ;  /* 0x000000000000791b */ /* 0x03ffe20003800000 */
.L_x_2699:
[----:B------:R-:W-:Y:S05]  /*33200*/  BSYNC B1 ;  /* 0x0000000000017941 */ /* 0x000fea0003800000 */
.L_x_2698:
        /* <DEDUP_REMOVED lines=8> */
.L_x_2700:
[----:B------:R-:W-:Y:S05]  /*33290*/  BRA `(.L_x_2701) ;  /* 0xffffff3800ec7947 */ /* 0x000fea000383ffff */
.L_x_2447:
[----:B------:R-:W-:Y:S01]  /*332a0*/  BSSY B1, `(.L_x_2702) ;  /* 0x0000008000017945 */ /* 0x000fe20003800000 */
[----:B------:R-:W-:Y:S01]  /*332b0*/  IMAD.MOV.U32 R13, RZ, RZ, R3 ;  /* 0x000000ffff0d7224 */ /* 0x000fe200078e0003 */
[----:B---3--:R-:W-:Y:S01]  /*332c0*/  MOV R15, 0xffffffff ;  /* 0xffffffff000f7802 */ /* 0x008fe20000000f00 */
[----:B------:R-:W-:Y:S02]  /*332d0*/  IMAD.MOV.U32 R12, RZ, RZ, 0x3 ;  /* 0x00000003ff0c7424 */ /* 0x000fe400078e00ff */
[----:B------:R-:W-:-:S07]  /*332e0*/  IMAD.MOV.U32 R11, RZ, RZ, 0x181f ;  /* 0x0000181fff0b7424 */ /* 0x000fce00078e00ff */
[----:B012-45:R-:W-:Y:S05]  /*332f0*/  WARPSYNC.COLLECTIVE R15, `(.L_x_2703) ;  /* 0x000000000f087348 */ /* 0x037fea0003c00000 */
[----:B--2---:R2:W3:Y:S02]  /*33300*/  SHFL.IDX P6, R14, R13, R12, R11 ;  /* 0x0000000c0d0e7389 */ /* 0x0044e400000c000b */
[----:B012345:R-:W-:Y:S01]  /*33310*/  ENDCOLLECTIVE ;  /* 0x000000000000791b */ /* 0x03ffe20003800000 */
.L_x_2703:
[----:B------:R-:W-:Y:S05]  /*33320*/  BSYNC B1 ;  /* 0x0000000000017941 */ /* 0x000fea0003800000 */
.L_x_2702:
[----:B------:R-:W-:Y:S01]  /*33330*/  IMAD.MOV.U32 R13, RZ, RZ, R2 ;  /* 0x000000ffff0d7224 */ /* 0x000fe200078e0002 */
[----:B------:R-:W-:Y:S01]  /*33340*/  MOV R15, 0xffffffff ;  /* 0xffffffff000f7802 */ /* 0x000fe20000000f00 */
[----:B------:R-:W-:Y:S02]  /*33350*/  IMAD.MOV.U32 R12, RZ, RZ, 0x3 ;  /* 0x00000003ff0c7424 */ /* 0x000fe400078e00ff */
[----:B------:R-:W-:Y:S02]  /*33360*/  IMAD.MOV.U32 R11, RZ, RZ, 0x181f ;  /* 0x0000181fff0b7424 */ /* 0x000fe400078e00ff */
[----:B------:R-:W-:-:S07]  /*33370*/  IMAD.MOV.U32 R0, RZ, RZ, R14 ;  /* 0x000000ffff007224 */ /* 0x000fce00078e000e */
[----:B------:R-:W-:Y:S05]  /*33380*/  WARPSYNC.COLLECTIVE R15, `(.L_x_2704) ;  /* 0x000000000f087348 */ /* 0x000fea0003c00000 */
[----:B------:R0:W1:Y:S02]  /*33390*/  SHFL.IDX P6, R14, R13, R12, R11 ;  /* 0x0000000c0d0e7389 */ /* 0x00006400000c000b */
[----:B01----:R-:W-:Y:S01]  /*333a0*/  ENDCOLLECTIVE ;  /* 0x000000000000791b */ /* 0x003fe20003800000 */
.L_x_2704:
[----:B------:R-:W-:Y:S05]  /*333b0*/  BRA `(.L_x_2705) ;  /* 0xffffff3800f47947 */ /* 0x000fea000383ffff */
.L_x_2449:
[----:B------:R-:W-:Y:S02]  /*333c0*/  IMAD.MOV.U32 R13, RZ, RZ, R27 ;  /* 0x000000ffff0d7224 */ /* 0x000fe400078e001b */
[----:B------:R-:W-:Y:S02]  /*333d0*/  IMAD.MOV.U32 R12, RZ, RZ, RZ ;  /* 0x000000ffff0c7224 */ /* 0x000fe400078e00ff */
[----:B------:R-:W-:Y:S02]  /*333e0*/  IMAD.MOV.U32 R11, RZ, RZ, 0x1c1f ;  /* 0x00001c1fff0b7424 */ /* 0x000fe400078e00ff */
[----:B------:R-:W-:-:S07]  /*333f0*/  IMAD.MOV.U32 R15, RZ, RZ, -0x1 ;  /* 0xffffffffff0f7424 */ /* 0x000fce00078e00ff */
[----:B------:R-:W-:Y:S05]  /*33400*/  WARPSYNC.COLLECTIVE R15, `(.L_x_2706) ;  /* 0x000000000f087348 */ /* 0x000fea0003c00000 */
[----:B------:R0:W1:Y:S02]  /*33410*/  SHFL.IDX P6, R14, R13, R12, R11 ;  /* 0x0000000c0d0e7389 */ /* 0x00006400000c000b */
[----:B01----:R-:W-:Y:S01]  /*33420*/  ENDCOLLECTIVE ;  /* 0x000000000000791b */ /* 0x003fe20003800000 */
.L_x_2706:
[----:B------:R-:W-:Y:S01]  /*33430*/  IMAD.MOV.U32 R13, RZ, RZ, R25 ;  /* 0x000000ffff0d7224 */ /* 0x000fe200078e0019 */
[----:B------:R-:W-:-:S07]  /*33440*/  MOV R26, R14 ;  /* 0x0000000e001a7202 */ /* 0x000fce0000000f00 */
[----:B------:R-:W-:Y:S05]  /*33450*/  WARPSYNC.COLLECTIVE R15, `(.L_x_2707) ;  /* 0x000000000f087348 */ /* 0x000fea0003c00000 */
[----:B------:R0:W1:Y:S02]  /*33460*/  SHFL.IDX P6, R14, R13, R12, R11 ;  /* 0x0000000c0d0e7389 */ /* 0x00006400000c000b */
[----:B01----:R-:W-:Y:S01]  /*33470*/  ENDCOLLECTIVE ;  /* 0x000000000000791b */ /* 0x003fe20003800000 */
.L_x_2707:
[----:B------:R-:W-:Y:S05]  /*33480*/  BRA `(.L_x_2708) ;  /* 0xffffff3c00c47947 */ /* 0x000fea000383ffff */
.L_x_2452:
[----:B------:R-:W-:Y:S01]  /*33490*/  BSSY B1, `(.L_x_2709) ;  /* 0x0000008000017945 */ /* 0x000fe20003800000 */
[----:B------:R-:W-:Y:S01]  /*334a0*/  IMAD.MOV.U32 R13, RZ, RZ, R27 ;  /* 0x000000ffff0d7224 */ /* 0x000fe200078e001b */
[----:B------:R-:W-:Y:S01]  /*334b0*/  MOV R15, 0xffffffff ;  /* 0xffffffff000f7802 */ /* 0x000fe20000000f00 */
[----:B------:R-:W-:Y:S02]  /*334c0*/  IMAD.MOV.U32 R12, RZ, RZ, 0x1 ;  /* 0x00000001ff0c7424 */ /* 0x000fe400078e00ff */
[----:B---3--:R-:W-:-:S07]  /*334d0*/  IMAD.MOV.U32 R11, RZ, RZ, 0x1c1f ;  /* 0x00001c1fff0b7424 */ /* 0x008fce00078e00ff */
[----:B012---:R-:W-:Y:S05]  /*334e0*/  WARPSYNC.COLLECTIVE R15, `(.L_x_2710) ;  /* 0x000000000f087348 */ /* 0x007fea0003c00000 */
[----:B--2---:R2:W3:Y:S02]  /*334f0*/  SHFL.IDX P6, R14, R13, R12, R11 ;  /* 0x0000000c0d0e7389 */ /* 0x0044e400000c000b */
[----:B0123--:R-:W-:Y:S01]  /*33500*/  ENDCOLLECTIVE ;  /* 0x000000000000791b */ /* 0x00ffe20003800000 */
.L_x_2710:
[----:B------:R-:W-:Y:S05]  /*33510*/  BSYNC B1 ;  /* 0x0000000000017941 */ /* 0x000fea0003800000 */
.L_x_2709:
        /* <DEDUP_REMOVED lines=8> */
.L_x_2711:
[----:B------:R-:W-:Y:S05]  /*335a0*/  BRA `(.L_x_2712) ;  /* 0xffffff4400547947 */ /* 0x000fea000383ffff */
.L_x_2456:
[----:B------:R-:W-:Y:S02]  /*335b0*/  IMAD.MOV.U32 R13, RZ, RZ, R3 ;  /* 0x000000ffff0d7224 */ /* 0x000fe400078e0003 */
[----:B------:R-:W-:Y:S02]  /*335c0*/  IMAD.MOV.U32 R12, RZ, RZ, RZ ;  /* 0x000000ffff0c7224 */ /* 0x000fe400078e00ff */
[----:B------:R-:W-:Y:S02]  /*335d0*/  IMAD.MOV.U32 R11, RZ, RZ, 0x181f ;  /* 0x0000181fff0b7424 */ /* 0x000fe400078e00ff */
[----:B------:R-:W-:-:S07]  /*335e0*/  IMAD.MOV.U32 R15, RZ, RZ, -0x1 ;  /* 0xffffffffff0f7424 */ /* 0x000fce00078e00ff */
[----:B0-----:R-:W-:Y:S05]  /*335f0*/  WARPSYNC.COLLECTIVE R15, `(.L_x_2713) ;  /* 0x000000000f087348 */ /* 0x001fea0003c00000 */
[----:B------:R1:W2:Y:S02]  /*33600*/  SHFL.IDX P6, R14, R13, R12, R11 ;  /* 0x0000000c0d0e7389 */ /* 0x0002a400000c000b */
[----:B012---:R-:W-:Y:S01]  /*33610*/  ENDCOLLECTIVE ;  /* 0x000000000000791b */ /* 0x007fe20003800000 */
.L_x_2713:
[----:B------:R-:W-:Y:S01]  /*33620*/  IMAD.MOV.U32 R13, RZ, RZ, R2 ;  /* 0x000000ffff0d7224 */ /* 0x000fe200078e0002 */
[----:B------:R-:W-:-:S07]  /*33630*/  MOV R0, R14 ;  /* 0x0000000e00007202 */ /* 0x000fce0000000f00 */
[----:B------:R-:W-:Y:S05]  /*33640*/  WARPSYNC.COLLECTIVE R15, `(.L_x_2714) ;  /* 0x000000000f087348 */ /* 0x000fea0003c00000 */
[----:B------:R0:W1:Y:S02]  /*33650*/  SHFL.IDX P6, R14, R13, R12, R11 ;  /* 0x0000000c0d0e7389 */ /* 0x00006400000c000b */
[----:B01----:R-:W-:Y:S01]  /*33660*/  ENDCOLLECTIVE ;  /* 0x000000000000791b */ /* 0x003fe20003800000 */
.L_x_2714:
[----:B------:R-:W-:Y:S05]  /*33670*/  BRA `(.L_x_2715) ;  /* 0xffffff5000b87947 */ /* 0x000fea000383ffff */
.L_x_2459:
[----:B------:R-:W-:Y:S01]  /*33680*/  BSSY B1, `(.L_x_2716) ;  /* 0x0000008000017945 */ /* 0x000fe20003800000 */
[----:B------:R-:W-:Y:S01]  /*33690*/  IMAD.MOV.U32 R13, RZ, RZ, R3 ;  /* 0x000000ffff0d7224 */ /* 0x000fe200078e0003 */
[----:B----4-:R-:W-:Y:S01]  /*336a0*/  MOV R15, 0xffffffff ;  /* 0xffffffff000f7802 */ /* 0x010fe20000000f00 */
[----:B------:R-:W-:Y:S02]  /*336b0*/  IMAD.MOV.U32 R12, RZ, RZ, 0x1 ;  /* 0x00000001ff0c7424 */ /* 0x000fe400078e00ff */
[----:B------:R-:W-:-:S07]  /*336c0*/  IMAD.MOV.U32 R11, RZ, RZ, 0x181f ;  /* 0x0000181fff0b7424 */ /* 0x000fce00078e00ff */
[----:B0123--:R-:W-:Y:S05]  /*336d0*/  WARPSYNC.COLLECTIVE R15, `(.L_x_2717) ;  /* 0x000000000f087348 */ /* 0x00ffea0003c00000 */
[----:B---3--:R3:W4:Y:S02]  /*336e0*/  SHFL.IDX P6, R14, R13, R12, R11 ;  /* 0x0000000c0d0e7389 */ /* 0x00872400000c000b */
[----:B01234-:R-:W-:Y:S01]  /*336f0*/  ENDCOLLECTIVE ;  /* 0x000000000000791b */ /* 0x01ffe20003800000 */
.L_x_2717:
[----:B------:R-:W-:Y:S05]  /*33700*/  BSYNC B1 ;  /* 0x0000000000017941 */ /* 0x000fea0003800000 */
.L_x_2716:
        /* <DEDUP_REMOVED lines=8> */
.L_x_2718:
[----:B------:R-:W-:Y:S05]  /*33790*/  BRA `(.L_x_2719) ;  /* 0xffffff5000c47947 */ /* 0x000fea000383ffff */
.L_x_2462:
[----:B------:R-:W-:Y:S01]  /*337a0*/  BSSY B1, `(.L_x_2720) ;  /* 0x0000008000017945 */ /* 0x000fe20003800000 */
[----:B------:R-:W-:Y:S02]  /*337b0*/  IMAD.MOV.U32 R13, RZ, RZ, R3 ;  /* 0x000000ffff0d7224 */ /* 0x000fe400078e0003 */
[----:B------:R-:W-:Y:S02]  /*337c0*/  IMAD.MOV.U32 R12, RZ, RZ, 0x2 ;  /* 0x00000002ff0c7424 */ /* 0x000fe400078e00ff */
[----:B------:R-:W-:Y:S02]  /*337d0*/  IMAD.MOV.U32 R11, RZ, RZ, 0x181f ;  /* 0x0000181fff0b7424 */ /* 0x000fe400078e00ff */
[----:B----4-:R-:W-:-:S07]  /*337e0*/  IMAD.MOV.U32 R15, RZ, RZ, -0x1 ;  /* 0xffffffffff0f7424 */ /* 0x010fce00078e00ff */
[----:B0123--:R-:W-:Y:S05]  /*337f0*/  WARPSYNC.COLLECTIVE R15, `(.L_x_2721) ;  /* 0x000000000f087348 */ /* 0x00ffea0003c00000 */
[----:B---3--:R3:W4:Y:S02]  /*33800*/  SHFL.IDX P6, R14, R13, R12, R11 ;  /* 0x0000000c0d0e7389 */ /* 0x00872400000c000b */
[----:B01234-:R-:W-:Y:S01]  /*33810*/  ENDCOLLECTIVE ;  /* 0x000000000000791b */ /* 0x01ffe20003800000 */
.L_x_2721:
[----:B------:R-:W-:Y:S05]  /*33820*/  BSYNC B1 ;  /* 0x0000000000017941 */ /* 0x000fea0003800000 */
.L_x_2720:
[----:B------:R-:W-:Y:S01]  /*33830*/  IMAD.MOV.U32 R13, RZ, RZ, R2 ;  /* 0x000000ffff0d7224 */ /* 0x000fe200078e0002 */
[----:B------:R-:W-:Y:S01]  /*33840*/  MOV R0, R14 ;  /* 0x0000000e00007202 */ /* 0x000fe20000000f00 */
[----:B------:R-:W-:Y:S02]  /*33850*/  IMAD.MOV.U32 R12, RZ, RZ, 0x2 ;  /* 0x00000002ff0c7424 */ /* 0x000fe400078e00ff */
[----:B------:R-:W-:Y:S02]  /*33860*/  IMAD.MOV.U32 R11, RZ, RZ, 0x181f ;  /* 0x0000181fff0b7424 */ /* 0x000fe400078e00ff */
[----:B------:R-:W-:-:S07]  /*33870*/  IMAD.MOV.U32 R15, RZ, RZ, -0x1 ;  /* 0xffffffffff0f7424 */ /* 0x000fce00078e00ff */
[----:B------:R-:W-:Y:S05]  /*33880*/  WARPSYNC.COLLECTIVE R15, `(.L_x_2722) ;  /* 0x000000000f087348 */ /* 0x000fea0003c00000 */
[----:B------:R0:W1:Y:S02]  /*33890*/  SHFL.IDX P6, R14, R13, R12, R11 ;  /* 0x0000000c0d0e7389 */ /* 0x00006400000c000b */
[----:B01----:R-:W-:Y:S01]  /*338a0*/  ENDCOLLECTIVE ;  /* 0x000000000000791b */ /* 0x003fe20003800000 */
.L_x_2722:
[----:B------:R-:W-:Y:S05]  /*338b0*/  BRA `(.L_x_2723) ;  /* 0xffffff5000cc7947 */ /* 0x000fea000383ffff */
.L_x_2465:
[----:B------:R-:W-:Y:S01]  /*338c0*/  BSSY B1, `(.L_x_2724) ;  /* 0x0000008000017945 */ /* 0x000fe20003800000 */
[----:B------:R-:W-:Y:S01]  /*338d0*/  MOV R13, R3 ;  /* 0x00000003000d7202 */ /* 0x000fe20000000f00 */
[----:B------:R-:W-:Y:S02]  /*338e0*/  IMAD.MOV.U32 R12, RZ, RZ, 0x3 ;  /* 0x00000003ff0c7424 */ /* 0x000fe400078e00ff */
[----:B------:R-:W-:Y:S02]  /*338f0*/  IMAD.MOV.U32 R11, RZ, RZ, 0x181f ;  /* 0x0000181fff0b7424 */ /* 0x000fe400078e00ff */
[----:B0-----:R-:W-:-:S07]  /*33900*/  IMAD.MOV.U32 R15, RZ, RZ, -0x1 ;  /* 0xffffffffff0f7424 */ /* 0x001fce00078e00ff */
[----:B-1234-:R-:W-:Y:S05]  /*33910*/  WARPSYNC.COLLECTIVE R15, `(.L_x_2725) ;  /* 0x000000000f087348 */ /* 0x01efea0003c00000 */
[----:B----4-:R0:W4:Y:S02]  /*33920*/  SHFL.IDX P6, R14, R13, R12, R11 ;  /* 0x0000000c0d0e7389 */ /* 0x01012400000c000b */
[----:B01234-:R-:W-:Y:S01]  /*33930*/  ENDCOLLECTIVE ;  /* 0x000000000000791b */ /* 0x01ffe20003800000 */
.L_x_2725:
[----:B------:R-:W-:Y:S05]  /*33940*/  BSYNC B1 ;  /* 0x0000000000017941 */ /* 0x000fea0003800000 */
.L_x_2724:
[----:B------:R-:W-:Y:S01]  /*33950*/  MOV R13, R2 ;  /* 0x00000002000d7202 */ /* 0x000fe20000000f00 */
[----:B------:R-:W-:Y:S02]  /*33960*/  IMAD.MOV.U32 R12, RZ, RZ, 0x3 ;  /* 0x00000003ff0c7424 */ /* 0x000fe400078e00ff */
[----:B------:R-:W-:Y:S02]  /*33970*/  IMAD.MOV.U32 R11, RZ, RZ, 0x181f ;  /* 0x0000181fff0b7424 */ /* 0x000fe400078e00ff */
[----:B------:R-:W-:Y:S02]  /*33980*/  IMAD.MOV.U32 R15, RZ, RZ, -0x1 ;  /* 0xffffffffff0f7424 */ /* 0x000fe400078e00ff */
[----:B------:R-:W-:-:S07]  /*33990*/  IMAD.MOV.U32 R0, RZ, RZ, R14 ;  /* 0x000000ffff007224 */ /* 0x000fce00078e000e */
[----:B------:R-:W-:Y:S05]  /*339a0*/  WARPSYNC.COLLECTIVE R15, `(.L_x_2726) ;  /* 0x000000000f087348 */ /* 0x000fea0003c00000 */
[----:B------:R0:W1:Y:S02]  /*339b0*/  SHFL.IDX P6, R14, R13, R12, R11 ;  /* 0x0000000c0d0e7389 */ /* 0x00006400000c000b */
[----:B01----:R-:W-:Y:S01]  /*339c0*/  ENDCOLLECTIVE ;  /* 0x000000000000791b */ /* 0x003fe20003800000 */
.L_x_2726:
[----:B------:R-:W-:Y:S05]  /*339d0*/  BRA `(.L_x_2727) ;  /* 0xffffff5000d47947 */ /* 0x000fea000383ffff */
.L_x_2484:
        /* <DEDUP_REMOVED lines=11> */
.L_x_2729:
[----:B------:R-:W-:Y:S05]  /*33a90*/  BSYNC B1 ;  /* 0x0000000000017941 */ /* 0x000fea0003800000 */
.L_x_2728:
[----:B------:R-:W-:Y:S05]  /*33aa0*/  BRA `(.L_x_2730) ;  /* 0xffffff7000987947 */ /* 0x000fea000383ffff */
.L_x_2486:
[----:B------:R-:W-:Y:S01]  /*33ab0*/  BSSY B1, `(.L_x_2731) ;  /* 0x0000006000017945 */ /* 0x000fe20003800000 */
[----:B------:R-:W-:-:S07]  /*33ac0*/  IMAD.MOV.U32 R15, RZ, RZ, -0x1 ;  /* 0xffffffffff0f7424 */ /* 0x000fce00078e00ff */
[----:B0-----:R-:W-:Y:S05]  /*33ad0*/  WARPSYNC.COLLECTIVE R15, `(.L_x_2732) ;  /* 0x000000000f0c7348 */ /* 0x001fea0003c00000 */
[----:B------:R-:W-:Y:S02]  /*33ae0*/  ELECT P6, UR62, PT ;  /* 0x00000000003e782f */ /* 0x000fe400038c0000 */
[----:B------:R-:W-:Y:S01]  /*33af0*/  MOV R14, UR62 ;  /* 0x0000003e000e7c02 */ /* 0x000fe20008000f00 */
[----:B0-----:R-:W-:Y:S10]  /*33b00*/  ENDCOLLECTIVE ;  /* 0x000000000000791b */ /* 0x001ff40003800000 */
.L_x_2732:
[----:B------:R-:W-:Y:S05]  /*33b10*/  BSYNC B1 ;  /* 0x0000000000017941 */ /* 0x000fea0003800000 */
.L_x_2731:
[----:B------:R-:W-:Y:S05]  /*33b20*/  BRA `(.L_x_2485) ;  /* 0xffffff7000907947 */ /* 0x000fea000383ffff */
.L_x_2488:
[----:B0-----:R0:W1:Y:S02]  /*33b30*/  SYNCS.PHASECHK.TRANS64.TRYWAIT P0, [R18+URZ+0x29820], R4 ;  /* 0x02982004120075a7 */ /* 0x001064000800017f */
[----:B-1----:R-:W-:Y:S05]  /*33b40*/  @!P0 NANOSLEEP.SYNCS 0x989680 ;  /* 0x009896800000895d */ /* 0x002fea0003900000 */
[----:B------:R-:W1:Y:S02]  /*33b50*/  @!P0 SYNCS.PHASECHK.TRANS64 P0, [R18+URZ+0x29820], R4 ;  /* 0x02982004120085a7 */ /* 0x000e64000800007f */
[----:B-1----:R-:W-:Y:S05]  /*33b60*/  @!P0 BRA `(.L_x_2488) ;  /* 0xfffffffc00f08947 */ /* 0x002fea000383ffff */
[----:B------:R-:W-:Y:S05]  /*33b70*/  BRA `(.L_x_2733) ;  /* 0xffffff7000a07947 */ /* 0x000fea000383ffff */
.L_x_2492:
[----:B-1----:R1:W2:Y:S02]  /*33b80*/  SYNCS.PHASECHK.TRANS64.TRYWAIT P0, [R7+URZ+0x298a0], R10 ;  /* 0x0298a00a070075a7 */ /* 0x0022a4000800017f */
[----:B--2---:R-:W-:Y:S05]  /*33b90*/  @!P0 NANOSLEEP.SYNCS 0x989680 ;  /* 0x009896800000895d */ /* 0x004fea0003900000 */
[----:B------:R-:W2:Y:S02]  /*33ba0*/  @!P0 SYNCS.PHASECHK.TRANS64 P0, [R7+URZ+0x298a0], R10 ;  /* 0x0298a00a070085a7 */ /* 0x000ea4000800007f */
[----:B--2---:R-:W-:Y:S05]  /*33bb0*/  @!P0 BRA `(.L_x_2492) ;  /* 0xfffffffc00f08947 */ /* 0x004fea000383ffff */
[----:B------:R-:W-:Y:S05]  /*33bc0*/  BRA `(.L_x_2734) ;  /* 0xffffff7000c07947 */ /* 0x000fea000383ffff */
.L_x_2499:
[----:B0-----:R0:W2:Y:S02]  /*33bd0*/  SYNCS.PHASECHK.TRANS64.TRYWAIT P0, [R7+URZ+0x298c0], R10 ;  /* 0x0298c00a070075a7 */ /* 0x0010a4000800017f */
[----:B--2---:R-:W-:Y:S05]  /*33be0*/  @!P0 NANOSLEEP.SYNCS 0x989680 ;  /* 0x009896800000895d */ /* 0x004fea0003900000 */
[----:B------:R-:W2:Y:S02]  /*33bf0*/  @!P0 SYNCS.PHASECHK.TRANS64 P0, [R7+URZ+0x298c0], R10 ;  /* 0x0298c00a070085a7 */ /* 0x000ea4000800007f */
[----:B--2---:R-:W-:Y:S05]  /*33c00*/  @!P0 BRA `(.L_x_2499) ;  /* 0xfffffffc00f08947 */ /* 0x004fea000383ffff */
[----:B------:R-:W-:Y:S05]  /*33c10*/  BRA `(.L_x_2735) ;  /* 0xffffff7400b87947 */ /* 0x000fea000383ffff */
.L_x_2506:
[----:B0-----:R0:W1:Y:S02]  /*33c20*/  SYNCS.PHASECHK.TRANS64.TRYWAIT P1, [R8+URZ+0x298a0], R7 ;  /* 0x0298a007080075a7 */ /* 0x001064000802017f */
[----:B-1----:R-:W-:Y:S05]  /*33c30*/  @!P1 NANOSLEEP.SYNCS 0x989680 ;  /* 0x009896800000995d */ /* 0x002fea0003900000 */
[----:B------:R-:W1:Y:S02]  /*33c40*/  @!P1 SYNCS.PHASECHK.TRANS64 P1, [R8+URZ+0x298a0], R7 ;  /* 0x0298a007080095a7 */ /* 0x000e64000802007f */
[----:B-1----:R-:W-:Y:S05]  /*33c50*/  @!P1 BRA `(.L_x_2506) ;  /* 0xfffffffc00f09947 */ /* 0x002fea000383ffff */
[----:B------:R-:W-:Y:S05]  /*33c60*/  BRA `(.L_x_2736) ;  /* 0xffffff7800947947 */ /* 0x000fea000383ffff */
.L_x_2513:
[----:B-1----:R1:W2:Y:S02]  /*33c70*/  SYNCS.PHASECHK.TRANS64.TRYWAIT P1, [R8+URZ+0x298c0], R7 ;  /* 0x0298c007080075a7 */ /* 0x0022a4000802017f */
[----:B--2---:R-:W-:Y:S05]  /*33c80*/  @!P1 NANOSLEEP.SYNCS 0x989680 ;  /* 0x009896800000995d */ /* 0x004fea0003900000 */
[----:B------:R-:W2:Y:S02]  /*33c90*/  @!P1 SYNCS.PHASECHK.TRANS64 P1, [R8+URZ+0x298c0], R7 ;  /* 0x0298c007080095a7 */ /* 0x000ea4000802007f */
[----:B--2---:R-:W-:Y:S05]  /*33ca0*/  @!P1 BRA `(.L_x_2513) ;  /* 0xfffffffc00f09947 */ /* 0x004fea000383ffff */
[----:B------:R-:W-:Y:S05]  /*33cb0*/  BRA `(.L_x_2737) ;  /* 0xffffff7c00887947 */ /* 0x000fea000383ffff */
.L_x_2530:
        /* <DEDUP_REMOVED lines=8> */
[----:B-1----:R-:W-:Y:S05]  /*33d40*/  WARPSYNC.COLLECTIVE R15, `(.L_x_2739) ;  /* 0x000000000f087348 */ /* 0x002fea0003c00000 */
[----:B------:R0:W2:Y:S02]  /*33d50*/  SHFL.IDX P6, R14, R13, R12, R11 ;  /* 0x0000000c0d0e7389 */ /* 0x0000a400000c000b */
[----:B012---:R-:W-:Y:S01]  /*33d60*/  ENDCOLLECTIVE ;  /* 0x000000000000791b */ /* 0x007fe20003800000 */
.L_x_2739:
[----:B------:R-:W-:Y:S05]  /*33d70*/  BSYNC B0 ;  /* 0x0000000000007941 */ /* 0x000fea0003800000 */
.L_x_2738:
[----:B------:R-:W-:Y:S05]  /*33d80*/  BRA `(.L_x_2740) ;  /* 0xffffff8800ec7947 */ /* 0x000fea000383ffff */
.L_x_2532:
[----:B------:R-:W-:Y:S01]  /*33d90*/  BSSY B0, `(.L_x_2741) ;  /* 0x0000006000007945 */ /* 0x000fe20003800000 */
[----:B------:R-:W-:-:S07]  /*33da0*/  IMAD.MOV.U32 R15, RZ, RZ, -0x1 ;  /* 0xffffffffff0f7424 */ /* 0x000fce00078e00ff */
[----:B01----:R-:W-:Y:S05]  /*33db0*/  WARPSYNC.COLLECTIVE R15, `(.L_x_2742) ;  /* 0x000000000f0c7348 */ /* 0x003fea0003c00000 */
[----:B------:R-:W-:Y:S02]  /*33dc0*/  ELECT P6, UR62, PT ;  /* 0x00000000003e782f */ /* 0x000fe400038c0000 */
[----:B------:R-:W-:Y:S01]  /*33dd0*/  MOV R14, UR62 ;  /* 0x0000003e000e7c02 */ /* 0x000fe20008000f00 */
[----:B01----:R-:W-:Y:S10]  /*33de0*/  ENDCOLLECTIVE ;  /* 0x000000000000791b */ /* 0x003ff40003800000 */
.L_x_2742:
[----:B------:R-:W-:Y:S05]  /*33df0*/  BSYNC B0 ;  /* 0x0000000000007941 */ /* 0x000fea0003800000 */
.L_x_2741:
[----:B------:R-:W-:Y:S05]  /*33e00*/  BRA `(.L_x_2743) ;  /* 0xffffff8800f47947 */ /* 0x000fea000383ffff */
.L_x_2534:
[----:B0-----:R0:W1:Y:S02]  /*33e10*/  SYNCS.PHASECHK.TRANS64.TRYWAIT P0, [R2+URZ+0x29880], R3 ;  /* 0x02988003020075a7 */ /* 0x001064000800017f */
[----:B-1----:R-:W-:Y:S05]  /*33e20*/  @!P0 NANOSLEEP.SYNCS 0x989680 ;  /* 0x009896800000895d */ /* 0x002fea0003900000 */
[----:B------:R-:W1:Y:S02]  /*33e30*/  @!P0 SYNCS.PHASECHK.TRANS64 P0, [R2+URZ+0x29880], R3 ;  /* 0x02988003020085a7 */ /* 0x000e64000800007f */
[----:B-1----:R-:W-:Y:S05]  /*33e40*/  @!P0 BRA `(.L_x_2534) ;  /* 0xfffffffc00f08947 */ /* 0x002fea000383ffff */
[----:B------:R-:W-:Y:S05]  /*33e50*/  BRA `(.L_x_2744) ;  /* 0xffffff8c005c7947 */ /* 0x000fea000383ffff */
.L_x_2536:
[----:B-1----:R1:W2:Y:S02]  /*33e60*/  SYNCS.PHASECHK.TRANS64.TRYWAIT P0, [R2+URZ+0x29840], R3 ;  /* 0x02984003020075a7 */ /* 0x0022a4000800017f */
[----:B--2---:R-:W-:Y:S05]  /*33e70*/  @!P0 NANOSLEEP.SYNCS 0x989680 ;  /* 0x009896800000895d */ /* 0x004fea0003900000 */
[----:B------:R-:W2:Y:S02]  /*33e80*/  @!P0 SYNCS.PHASECHK.TRANS64 P0, [R2+URZ+0x29840], R3 ;  /* 0x02984003020085a7 */ /* 0x000ea4000800007f */
[----:B--2---:R-:W-:Y:S05]  /*33e90*/  @!P0 BRA `(.L_x_2536) ;  /* 0xfffffffc00f08947 */ /* 0x004fea000383ffff */
[----:B------:R-:W-:Y:S05]  /*33ea0*/  BRA `(.L_x_2745) ;  /* 0xffffff8c00b07947 */ /* 0x000fea000383ffff */
.L_x_2540:
[----:B------:R-:W2:Y:S01]  /*33eb0*/  LDL.LU R11, [R1+0x44] ;  /* 0x00004400010b7983 */ /* 0x000ea20000300800 */
[----:B------:R-:W-:Y:S01]  /*33ec0*/  IMAD.MOV.U32 R13, RZ, RZ, R3 ;  /* 0x000000ffff0d7224 */ /* 0x000fe200078e0003 */
[----:B------:R-:W-:Y:S01]  /*33ed0*/  MOV R12, RZ ;  /* 0x000000ff000c7202 */ /* 0x000fe20000000f00 */
[----:B------:R-:W-:Y:S01]  /*33ee0*/  IMAD.MOV.U32 R15, RZ, RZ, -0x1 ;  /* 0xffffffffff0f7424 */ /* 0x000fe200078e00ff */
[----:B------:R-:W-:-:S04]  /*33ef0*/  LOP3.LUT R5, R5, 0x7f, RZ, 0xc0, !PT ;  /* 0x0000007f05057812 */ /* 0x000fc800078ec0ff */
[----:B------:R-:W-:-:S05]  /*33f00*/  SHF.R.U32.HI R5, RZ, 0x2, R5 ;  /* 0x00000002ff057819 */ /* 0x000fca0000011605 */
[----:B------:R-:W-:-:S04]  /*33f10*/  IMAD R0, R10, 0x80, R5 ;  /* 0x000000800a007824 */ /* 0x000fc800078e0205 */
[----:B------:R-:W-:Y:S02]  /*33f20*/  VIADD R5, R0, 0x20 ;  /* 0x0000002000057836 */ /* 0x000fe40000000000 */
[----:B--2---:R-:W-:Y:S02]  /*33f30*/  IMAD R2, R11, R7, RZ ;  /* 0x000000070b027224 */ /* 0x004fe400078e02ff */
[----:B------:R-:W-:-:S03]  /*33f40*/  IMAD.MOV.U32 R11, RZ, RZ, 0x1c1f ;  /* 0x00001c1fff0b7424 */ /* 0x000fc600078e00ff */
[----:B------:R-:W-:-:S13]  /*33f50*/  ISETP.GE.AND P4, PT, R0, R2, PT ;  /* 0x000000020000720c */ /* 0x000fda0003f86270 */
[----:B-----5:R-:W-:Y:S05]  /*33f60*/  WARPSYNC.COLLECTIVE R15, `(.L_x_2746) ;  /* 0x000000000f087348 */ /* 0x020fea0003c00000 */
[----:B------:R0:W1:Y:S02]  /*33f70*/  SHFL.IDX P6, R14, R13, R12, R11 ;  /* 0x0000000c0d0e7389 */ /* 0x00006400000c000b */
[----:B01---5:R-:W-:Y:S01]  /*33f80*/  ENDCOLLECTIVE ;  /* 0x000000000000791b */ /* 0x023fe20003800000 */
.L_x_2746:
[----:B------:R-:W-:Y:S02]  /*33f90*/  IMAD.MOV.U32 R13, RZ, RZ, R4 ;  /* 0x000000ffff0d7224 */ /* 0x000fe400078e0004 */
[----:B------:R-:W-:-:S07]  /*33fa0*/  IMAD.MOV.U32 R6, RZ, RZ, R14 ;  /* 0x000000ffff067224 */ /* 0x000fce00078e000e */
[----:B------:R-:W-:Y:S05]  /*33fb0*/  WARPSYNC.COLLECTIVE R15, `(.L_x_2747) ;  /* 0x000000000f087348 */ /* 0x000fea0003c00000 */
[----:B------:R0:W1:Y:S02]  /*33fc0*/  SHFL.IDX P6, R14, R13, R12, R11 ;  /* 0x0000000c0d0e7389 */ /* 0x00006400000c000b */
[----:B01----:R-:W-:Y:S01]  /*33fd0*/  ENDCOLLECTIVE ;  /* 0x000000000000791b */ /* 0x003fe20003800000 */
.L_x_2747:
[----:B------:R-:W-:Y:S01]  /*33fe0*/  IMAD.MOV.U32 R13, RZ, RZ, R3 ;  /* 0x000000ffff0d7224 */ /* 0x000fe200078e0003 */
[----:B------:R-:W-:Y:S02]  /*33ff0*/  MOV R12, 0x1 ;  /* 0x00000001000c7802 */ /* 0x000fe40000000f00 */
[----:B------:R-:W-:-:S07]  /*34000*/  MOV R7, R14 ;  /* 0x0000000e00077202 */ /* 0x000fce0000000f00 */
[----:B------:R-:W-:Y:S05]  /*34010*/  WARPSYNC.COLLECTIVE R15, `(.L_x_2748) ;  /* 0x000000000f087348 */ /* 0x000fea0003c00000 */
[----:B------:R0:W1:Y:S02]  /*34020*/  SHFL.IDX P6, R14, R13, R12, R11 ;  /* 0x0000000c0d0e7389 */ /* 0x00006400000c000b */
[----:B01----:R-:W-:Y:S01]  /*34030*/  ENDCOLLECTIVE ;  /* 0x000000000000791b */ /* 0x003fe20003800000 */
.L_x_2748:
        /* <DEDUP_REMOVED lines=17> */
.L_x_2749:
[----:B------:R-:W-:Y:S02]  /*34150*/  IMAD.MOV.U32 R13, RZ, RZ, R3 ;  /* 0x000000ffff0d7224 */ /* 0x000fe400078e0003 */
[----:B------:R-:W-:Y:S02]  /*34160*/  IMAD.MOV.U32 R12, RZ, RZ, 0x2 ;  /* 0x00000002ff0c7424 */ /* 0x000fe400078e00ff */
[----:B------:R-:W-:-:S07]  /*34170*/  IMAD.MOV.U32 R5, RZ, RZ, R14 ;  /* 0x000000ffff057224 */ /* 0x000fce00078e000e */
[----:B------:R-:W-:Y:S05]  /*34180*/  WARPSYNC.COLLECTIVE R15, `(.L_x_2750) ;  /* 0x000000000f087348 */ /* 0x000fea0003c00000 */
[----:B------:R0:W1:Y:S02]  /*34190*/  SHFL.IDX P6, R14, R13, R12, R11 ;  /* 0x0000000c0d0e7389 */ /* 0x00006400000c000b */
[----:B01----:R-:W-:Y:S01]  /*341a0*/  ENDCOLLECTIVE ;  /* 0x000000000000791b */ /* 0x003fe20003800000 */
.L_x_2750:
[----:B------:R-:W-:-:S05]  /*341b0*/  @!P3 IADD3 R5, P4, R9, R5, RZ ;  /* 0x000000050905b210 */ /* 0x000fca0007f9e0ff */
[----:B------:R-:W-:-:S05]  /*341c0*/  @!P3 IMAD.X R6, RZ, RZ, R6, P4 ;  /* 0x000000ffff06b224 */ /* 0x000fca00020e0606 */
[----:B------:R-:W-:Y:S01]  /*341d0*/  @!P3 MOV R7, R6 ;  /* 0x000000060007b202 */ /* 0x000fe20000000f00 */
        /* <DEDUP_REMOVED lines=9> */
[----:B------:R-:W-:-:S02]  /*34270*/  ISETP.GE.AND P3, PT, R5, R2, PT ;  /* 0x000000020500720c */ /* 0x000fc40003f66270 */
[----:B0-----:R-:W-:-:S11]  /*34280*/  MOV R6, R14 ;  /* 0x0000000e00067202 */ /* 0x001fd60000000f00 */
[----:B------:R-:W-:Y:S05]  /*34290*/  WARPSYNC.COLLECTIVE R15, `(.L_x_2751) ;  /* 0x000000000f087348 */ /* 0x000fea0003c00000 */
[----:B------:R0:W1:Y:S02]  /*342a0*/  SHFL.IDX P6, R14, R13, R12, R11 ;  /* 0x0000000c0d0e7389 */ /* 0x00006400000c000b */
[----:B01----:R-:W-:Y:S01]  /*342b0*/  ENDCOLLECTIVE ;  /* 0x000000000000791b */ /* 0x003fe20003800000 */
.L_x_2751:
[----:B------:R-:W-:Y:S02]  /*342c0*/  IMAD.MOV.U32 R13, RZ, RZ, R3 ;  /* 0x000000ffff0d7224 */ /* 0x000fe400078e0003 */
[----:B------:R-:W-:Y:S02]  /*342d0*/  IMAD.MOV.U32 R12, RZ, RZ, 0x3 ;  /* 0x00000003ff0c7424 */ /* 0x000fe400078e00ff */
[----:B------:R-:W-:-:S07]  /*342e0*/  IMAD.MOV.U32 R5, RZ, RZ, R14 ;  /* 0x000000ffff057224 */ /* 0x000fce00078e000e */
[----:B------:R-:W-:Y:S05]  /*342f0*/  WARPSYNC.COLLECTIVE R15, `(.L_x_2752) ;  /* 0x000000000f087348 */ /* 0x000fea0003c00000 */
[----:B------:R0:W1:Y:S02]  /*34300*/  SHFL.IDX P6, R14, R13, R12, R11 ;  /* 0x0000000c0d0e7389 */ /* 0x00006400000c000b */
[----:B01----:R-:W-:Y:S01]  /*34310*/  ENDCOLLECTIVE ;  /* 0x000000000000791b */ /* 0x003fe20003800000 */
.L_x_2752:
[----:B------:R-:W-:-:S05]  /*34320*/  @!P3 IADD3 R5, P4, R9, R5, RZ ;  /* 0x000000050905b210 */ /* 0x000fca0007f9e0ff */
[----:B------:R-:W-:-:S04]  /*34330*/  @!P3 IMAD.X R6, RZ, RZ, R6, P4 ;  /* 0x000000ffff06b224 */ /* 0x000fc800020e0606 */
[----:B------:R-:W-:Y:S01]  /*34340*/  @!P3 IMAD.MOV.U32 R7, RZ, RZ, R6 ;  /* 0x000000ffff07b224 */ /* 0x000fe200078e0006 */
[----:B------:R-:W-:Y:S01]  /*34350*/  @!P3 MOV R6, R5 ;  /* 0x000000050006b202 */ /* 0x000fe20000000f00 */
[----:B------:R-:W-:-:S04]  /*34360*/  IMAD.MOV.U32 R13, RZ, RZ, R4 ;  /* 0x000000ffff0d7224 */ /* 0x000fc800078e0004 */
        /* <DEDUP_REMOVED lines=9> */
.L_x_2753:
[----:B------:R-:W-:Y:S01]  /*34400*/  @!PT LDS RZ, [RZ] ;  /* 0x00000000fffff984 */ /* 0x000fe20000000800 */
[----:B------:R-:W-:Y:S01]  /*34410*/  @!PT LDS RZ, [RZ] ;  /* 0x00000000fffff984 */ /* 0x000fe20000000800 */
[----:B------:R-:W-:Y:S01]  /*34420*/  @!PT LDS RZ, [RZ] ;  /* 0x00000000fffff984 */ /* 0x000fe20000000800 */
[----:B------:R0:W-:Y:S01]  /*34430*/  @!P3 LDGSTS.E.BYPASS.LTC128B.128 [R8+0x19400], desc[UR56][R6.64+0x80], !P2 ;  /* 0x194000800608bfae */ /* 0x0001e2000d101d78 */
[----:B------:R-:W-:Y:S01]  /*34440*/  MOV R3, R14 ;  /* 0x0000000e00037202 */ /* 0x000fe20000000f00 */
[----:B------:R-:W-:Y:S06]  /*34450*/  BRA `(.L_x_2754) ;  /* 0xffffff9400147947 */ /* 0x000fec000383ffff */
.L_x_2545:
[----:B----4-:R4:W0:Y:S02]  /*34460*/  SYNCS.PHASECHK.TRANS64.TRYWAIT P0, [R18+URZ+0x29820], R0 ;  /* 0x02982000120075a7 */ /* 0x010824000800017f */
[----:B0-----:R-:W-:Y:S05]  /*34470*/  @!P0 NANOSLEEP.SYNCS 0x989680 ;  /* 0x009896800000895d */ /* 0x001fea0003900000 */
[----:B------:R-:W0:Y:S02]  /*34480*/  @!P0 SYNCS.PHASECHK.TRANS64 P0, [R18+URZ+0x29820], R0 ;  /* 0x02982000120085a7 */ /* 0x000e24000800007f */
[----:B0-----:R-:W-:Y:S05]  /*34490*/  @!P0 BRA `(.L_x_2545) ;  /* 0xfffffffc00f08947 */ /* 0x001fea000383ffff */
[----:B------:R-:W-:Y:S05]  /*344a0*/  BRA `(.L_x_2755) ;  /* 0xffffff9400847947 */ /* 0x000fea000383ffff */
.L_x_2551:
[----:B0-----:R0:W2:Y:S02]  /*344b0*/  SYNCS.PHASECHK.TRANS64.TRYWAIT P0, [R5+URZ+0x29880], R4 ;  /* 0x02988004050075a7 */ /* 0x0010a4000800017f */
[----:B--2---:R-:W-:Y:S05]  /*344c0*/  @!P0 NANOSLEEP.SYNCS 0x989680 ;  /* 0x009896800000895d */ /* 0x004fea0003900000 */
[----:B------:R-:W2:Y:S02]  /*344d0*/  @!P0 SYNCS.PHASECHK.TRANS64 P0, [R5+URZ+0x29880], R4 ;  /* 0x02988004050085a7 */ /* 0x000ea4000800007f */
[----:B--2---:R-:W-:Y:S05]  /*344e0*/  @!P0 BRA `(.L_x_2551) ;  /* 0xfffffffc00f08947 */ /* 0x004fea000383ffff */
[----:B------:R-:W-:Y:S05]  /*344f0*/  BRA `(.L_x_2756) ;  /* 0xffffff98003c7947 */ /* 0x000fea000383ffff */
.L_x_2556:
[----:B--2---:R2:W4:Y:S02]  /*34500*/  SYNCS.PHASECHK.TRANS64.TRYWAIT P0, [R5+URZ+0x29840], R4 ;  /* 0x02984004050075a7 */ /* 0x004524000800017f */
[----:B----4-:R-:W-:Y:S05]  /*34510*/  @!P0 NANOSLEEP.SYNCS 0x989680 ;  /* 0x009896800000895d */ /* 0x010fea0003900000 */
[----:B------:R-:W4:Y:S02]  /*34520*/  @!P0 SYNCS.PHASECHK.TRANS64 P0, [R5+URZ+0x29840], R4 ;  /* 0x02984004050085a7 */ /* 0x000f24000800007f */
[----:B----4-:R-:W-:Y:S05]  /*34530*/  @!P0 BRA `(.L_x_2556) ;  /* 0xfffffffc00f08947 */ /* 0x010fea000383ffff */
[----:B------:R-:W-:Y:S05]  /*34540*/  BRA `(.L_x_2757) ;  /* 0xffffff9800b87947 */ /* 0x000fea000383ffff */
.L_x_2564:
[----:B----4-:R4:W0:Y:S02]  /*34550*/  SYNCS.PHASECHK.TRANS64.TRYWAIT P0, [R20+URZ+0x29870], R4 ;  /* 0x02987004140075a7 */ /* 0x010824000800017f */
[----:B0-----:R-:W-:Y:S05]  /*34560*/  @!P0 NANOSLEEP.SYNCS 0x989680 ;  /* 0x009896800000895d */ /* 0x001fea0003900000 */
[----:B------:R-:W0:Y:S02]  /*34570*/  @!P0 SYNCS.PHASECHK.TRANS64 P0, [R20+URZ+0x29870], R4 ;  /* 0x02987004140085a7 */ /* 0x000e24000800007f */
[----:B0-----:R-:W-:Y:S05]  /*34580*/  @!P0 BRA `(.L_x_2564) ;  /* 0xfffffffc00f08947 */ /* 0x001fea000383ffff */
[----:B------:R-:W-:Y:S05]  /*34590*/  BRA `(.L_x_2758) ;  /* 0xffffff9c00d07947 */ /* 0x000fea000383ffff */
.L_x_2566:
[----:B------:R0:W0:Y:S02]  /*345a0*/  SYNCS.PHASECHK.TRANS64.TRYWAIT P0, [R20+URZ+0x29860], R3 ;  /* 0x02986003140075a7 */ /* 0x000024000800017f */
[----:B0-----:R-:W-:Y:S05]  /*345b0*/  @!P0 NANOSLEEP.SYNCS 0x989680 ;  /* 0x009896800000895d */ /* 0x001fea0003900000 */
[----:B------:R-:W0:Y:S02]  /*345c0*/  @!P0 SYNCS.PHASECHK.TRANS64 P0, [R20+URZ+0x29860], R3 ;  /* 0x02986003140085a7 */ /* 0x000e24000800007f */
[----:B0-----:R-:W-:Y:S05]  /*345d0*/  @!P0 BRA `(.L_x_2566) ;  /* 0xfffffffc00f08947 */ /* 0x001fea000383ffff */
[----:B------:R-:W-:Y:S05]  /*345e0*/  BRA `(.L_x_2759) ;  /* 0xffffff9c00d87947 */ /* 0x000fea000383ffff */
.L_x_2573:
[----:B--2---:R2:W3:Y:S02]  /*345f0*/  SYNCS.PHASECHK.TRANS64.TRYWAIT P1, [R16+URZ+0x29870], R0 ;  /* 0x02987000100075a7 */ /* 0x0044e4000802017f */
[----:B---3--:R-:W-:Y:S05]  /*34600*/  @!P1 NANOSLEEP.SYNCS 0x989680 ;  /* 0x009896800000995d */ /* 0x008fea0003900000 */
[----:B------:R-:W3:Y:S02]  /*34610*/  @!P1 SYNCS.PHASECHK.TRANS64 P1, [R16+URZ+0x29870], R0 ;  /* 0x02987000100095a7 */ /* 0x000ee4000802007f */
[----:B---3--:R-:W-:Y:S05]  /*34620*/  @!P1 BRA `(.L_x_2573) ;  /* 0xfffffffc00f09947 */ /* 0x008fea000383ffff */
[----:B------:R-:W-:Y:S05]  /*34630*/  BRA `(.L_x_2760) ;  /* 0xffffffa400bc7947 */ /* 0x000fea000383ffff */
.L_x_2575:
[----:B--2---:R2:W3:Y:S02]  /*34640*/  SYNCS.PHASECHK.TRANS64.TRYWAIT P1, [R16+URZ+0x29860], R0 ;  /* 0x02986000100075a7 */ /* 0x0044e4000802017f */
[----:B---3--:R-:W-:Y:S05]  /*34650*/  @!P1 NANOSLEEP.SYNCS 0x989680 ;  /* 0x009896800000995d */ /* 0x008fea0003900000 */
[----:B------:R-:W3:Y:S02]  /*34660*/  @!P1 SYNCS.PHASECHK.TRANS64 P1, [R16+URZ+0x29860], R0 ;  /* 0x02986000100095a7 */ /* 0x000ee4000802007f */
[----:B---3--:R-:W-:Y:S05]  /*34670*/  @!P1 BRA `(.L_x_2575) ;  /* 0xfffffffc00f09947 */ /* 0x008fea000383ffff */
[----:B------:R-:W-:Y:S05]  /*34680*/  BRA `(.L_x_2761) ;  /* 0xffffffa400c47947 */ /* 0x000fea000383ffff */
.L_x_2579:
[----:B------:R-:W2:Y:S01]  /*34690*/  LDL R0, [R1] ;  /* 0x0000000001007983 */ /* 0x000ea20000100800 */
[----:B------:R-:W-:Y:S01]  /*346a0*/  BSSY B0, `(.L_x_2762) ;  /* 0x0000008000007945 */ /* 0x000fe20003800000 */
[----:B------:R-:W-:Y:S02]  /*346b0*/  IMAD.MOV.U32 R12, RZ, RZ, RZ ;  /* 0x000000ffff0c7224 */ /* 0x000fe400078e00ff */
[----:B------:R-:W-:Y:S02]  /*346c0*/  IMAD.MOV.U32 R11, RZ, RZ, 0x1f ;  /* 0x0000001fff0b7424 */ /* 0x000fe400078e00ff */
[----:B------:R-:W-:Y:S02]  /*346d0*/  IMAD.MOV.U32 R15, RZ, RZ, -0x1 ;  /* 0xffffffffff0f7424 */ /* 0x000fe400078e00ff */
[----:B--2---:R-:W-:-:S07]  /*346e0*/  IMAD.MOV.U32 R13, RZ, RZ, R0 ;  /* 0x000000ffff0d7224 */ /* 0x004fce00078e0000 */
[----:B-1----:R-:W-:Y:S05]  /*346f0*/  WARPSYNC.COLLECTIVE R15, `(.L_x_2763) ;  /* 0x000000000f087348 */ /* 0x002fea0003c00000 */
[----:B------:R0:W2:Y:S02]  /*34700*/  SHFL.IDX P6, R14, R13, R12, R11 ;  /* 0x0000000c0d0e7389 */ /* 0x0000a400000c000b */
[----:B012---:R-:W-:Y:S01]  /*34710*/  ENDCOLLECTIVE ;  /* 0x000000000000791b */ /* 0x007fe20003800000 */
.L_x_2763:
[----:B------:R-:W-:Y:S05]  /*34720*/  BSYNC B0 ;  /* 0x0000000000007941 */ /* 0x000fea0003800000 */
.L_x_2762:
        /* <DEDUP_REMOVED lines=9> */
.L_x_2764:
[----:B------:R-:W-:Y:S01]  /*347c0*/  ULDC UR4, c[0x0][0xc3c] ;  /* 0x00030f0000047ab9 */ /* 0x000fe20000000800 */
[----:B------:R-:W-:Y:S01]  /*347d0*/  IMAD.IADD R4, R2, 0x1, R16 ;  /* 0x0000000102047824 */ /* 0x000fe200078e0210 */
[----:B------:R-:W-:-:S04]  /*347e0*/  MOV R0, R14 ;  /* 0x0000000e00007202 */ /* 0x000fc80000000f00 */
        /* <DEDUP_REMOVED lines=11> */
[----:B------:R-:W-:Y:S01]  /*348a0*/  IMAD.MOV.U32 R11, RZ, RZ, RZ ;  /* 0x000000ffff0b7224 */ /* 0x000fe200078e00ff */
[C---:B------:R-:W-:Y:S02]  /*348b0*/  ISETP.GE.U32.AND P4, PT, R16.reuse, 0x8, PT ;  /* 0x000000081000780c */ /* 0x040fe40003f86070 */
[----:B------:R-:W-:Y:S01]  /*348c0*/  ISETP.GE.U32.AND P5, PT, R16, 0x10, PT ;  /* 0x000000101000780c */ /* 0x000fe20003fa6070 */
[----:B--2---:R-:W-:Y:S01]  /*348d0*/  @!P1 IMAD.MOV.U32 R4, RZ, RZ, R8 ;  /* 0x000000ffff049224 */ /* 0x004fe200078e0008 */
[----:B------:R-:W-:-:S02]  /*348e0*/  MOV R8, RZ ;  /* 0x000000ff00087202 */ /* 0x000fc40000000f00 */
[----:B---3--:R-:W-:Y:S02]  /*348f0*/  @!P1 MOV R6, R2 ;  /* 0x0000000200069202 */ /* 0x008fe40000000f00 */
[----:B------:R-:W-:-:S03]  /*34900*/  ISETP.NE.AND P1, PT, R16, RZ, PT ;  /* 0x000000ff1000720c */ /* 0x000fc60003f25270 */
[----:B------:R-:W-:-:S04]  /*34910*/  IMAD R2, R6, R4, RZ ;  /* 0x0000000406027224 */ /* 0x000fc800078e02ff */
[----:B------:R-:W-:-:S07]  /*34920*/  IMAD.MOV.U32 R13, RZ, RZ, R2 ;  /* 0x000000ffff0d7224 */ /* 0x000fce00078e0002 */
[----:B------:R-:W-:Y:S05]  /*34930*/  WARPSYNC.COLLECTIVE R15, `(.L_x_2765) ;  /* 0x000000000f087348 */ /* 0x000fea0003c00000 */
[----:B------:R0:W1:Y:S02]  /*34940*/  SHFL.UP P6, R14, R13, R12, R11 ;  /* 0x0400000c0d0e7389 */ /* 0x00006400000c000b */
[----:B01----:R-:W-:Y:S01]  /*34950*/  ENDCOLLECTIVE ;  /* 0x000000000000791b */ /* 0x003fe20003800000 */
.L_x_2765:
        /* <DEDUP_REMOVED lines=8> */
.L_x_2766:
[----:B------:R-:W-:Y:S01]  /*349e0*/  MOV R12, 0x4 ;  /* 0x00000004000c7802 */ /* 0x000fe20000000f00 */
[----:B------:R-:W-:-:S05]  /*349f0*/  IMAD.MOV.U32 R3, RZ, RZ, R14 ;  /* 0x000000ffff037224 */ /* 0x000fca00078e000e */
[----:B------:R-:W-:-:S05]  /*34a00*/  SEL R3, R3, RZ, P2 ;  /* 0x000000ff03037207 */ /* 0x000fca0001000000 */
[----:B------:R-:W-:-:S04]  /*34a10*/  IMAD.IADD R2, R2, 0x1, R3 ;  /* 0x0000000102027824 */ /* 0x000fc800078e0203 */
[----:B------:R-:W-:-:S07]  /*34a20*/  IMAD.MOV.U32 R13, RZ, RZ, R2 ;  /* 0x000000ffff0d7224 */ /* 0x000fce00078e0002 */
[----:B------:R-:W-:Y:S05]  /*34a30*/  WARPSYNC.COLLECTIVE R15, `(.L_x_2767) ;  /* 0x000000000f087348 */ /* 0x000fea0003c00000 */
[----:B------:R0:W1:Y:S02]  /*34a40*/  SHFL.UP P6, R14, R13, R12, R11 ;  /* 0x0400000c0d0e7389 */ /* 0x00006400000c000b */
[----:B01----:R-:W-:Y:S01]  /*34a50*/  ENDCOLLECTIVE ;  /* 0x000000000000791b */ /* 0x003fe20003800000 */
.L_x_2767:
        /* <DEDUP_REMOVED lines=8> */
.L_x_2768:
[----:B------:R-:W-:Y:S01]  /*34ae0*/  IMAD.MOV.U32 R12, RZ, RZ, 0x10 ;  /* 0x00000010ff0c7424 */ /* 0x000fe200078e00ff */
[----:B------:R-:W-:-:S04]  /*34af0*/  MOV R3, R14 ;  /* 0x0000000e00037202 */ /* 0x000fc80000000f00 */
[----:B------:R-:W-:-:S05]  /*34b00*/  SEL R3, R3, RZ, P4 ;  /* 0x000000ff03037207 */ /* 0x000fca0002000000 */
[----:B------:R-:W-:-:S04]  /*34b10*/  IMAD.IADD R2, R2, 0x1, R3 ;  /* 0x0000000102027824 */ /* 0x000fc800078e0203 */
[----:B------:R-:W-:-:S07]  /*34b20*/  IMAD.MOV.U32 R13, RZ, RZ, R2 ;  /* 0x000000ffff0d7224 */ /* 0x000fce00078e0002 */
[----:B------:R-:W-:Y:S05]  /*34b30*/  WARPSYNC.COLLECTIVE R15, `(.L_x_2769) ;  /* 0x000000000f087348 */ /* 0x000fea0003c00000 */
[----:B------:R0:W1:Y:S02]  /*34b40*/  SHFL.UP P6, R14, R13, R12, R11 ;  /* 0x0400000c0d0e7389 */ /* 0x00006400000c000b */
[----:B01----:R-:W-:Y:S01]  /*34b50*/  ENDCOLLECTIVE ;  /* 0x000000000000791b */ /* 0x003fe20003800000 */
.L_x_2769:
        /* <DEDUP_REMOVED lines=9> */
.L_x_2770:
[----:B------:R-:W-:Y:S01]  /*34bf0*/  IMAD.MOV.U32 R9, RZ, RZ, R14 ;  /* 0x000000ffff097224 */ /* 0x000fe200078e000e */
[----:B------:R-:W-:Y:S06]  /*34c00*/  BRA `(.L_x_2771) ;  /* 0xffffffa800c87947 */ /* 0x000fec000383ffff */
.L_x_2582:
[----:B------:R-:W-:Y:S01]  /*34c10*/  BSSY B0, `(.L_x_2772) ;  /* 0x0000008000007945 */ /* 0x000fe20003800000 */
[----:B------:R-:W-:Y:S02]  /*34c20*/  IMAD.MOV.U32 R13, RZ, RZ, R2 ;  /* 0x000000ffff0d7224 */ /* 0x000fe400078e0002 */
[----:B------:R-:W-:Y:S02]  /*34c30*/  IMAD.MOV.U32 R12, RZ, RZ, 0x1 ;  /* 0x00000001ff0c7424 */ /* 0x000fe400078e00ff */
[----:B------:R-:W-:Y:S02]  /*34c40*/  IMAD.MOV.U32 R11, RZ, RZ, RZ ;  /* 0x000000ffff0b7224 */ /* 0x000fe400078e00ff */
[----:B------:R-:W-:-:S07]  /*34c50*/  IMAD.MOV.U32 R15, RZ, RZ, -0x1 ;  /* 0xffffffffff0f7424 */ /* 0x000fce00078e00ff */
[----:B-1----:R-:W-:Y:S05]  /*34c60*/  WARPSYNC.COLLECTIVE R15, `(.L_x_2773) ;  /* 0x000000000f087348 */ /* 0x002fea0003c00000 */
[----:B------:R0:W2:Y:S02]  /*34c70*/  SHFL.UP P6, R14, R13, R12, R11 ;  /* 0x0400000c0d0e7389 */ /* 0x0000a400000c000b */
[----:B012---:R-:W-:Y:S01]  /*34c80*/  ENDCOLLECTIVE ;  /* 0x000000000000791b */ /* 0x007fe20003800000 */
.L_x_2773:
[----:B------:R-:W-:Y:S05]  /*34c90*/  BSYNC B0 ;  /* 0x0000000000007941 */ /* 0x000fea0003800000 */
.L_x_2772:
[----:B------:R-:W-:Y:S01]  /*34ca0*/  MOV R3, R14 ;  /* 0x0000000e00037202 */ /* 0x000fe20000000f00 */
[----:B------:R-:W-:Y:S01]  /*34cb0*/  IMAD.MOV.U32 R12, RZ, RZ, 0x2 ;  /* 0x00000002ff0c7424 */ /* 0x000fe200078e00ff */
[----:B------:R-:W-:Y:S01]  /*34cc0*/  MOV R15, 0xffffffff ;  /* 0xffffffff000f7802 */ /* 0x000fe20000000f00 */
[----:B------:R-:W-:Y:S01]  /*34cd0*/  IMAD.MOV.U32 R11, RZ, RZ, RZ ;  /* 0x000000ffff0b7224 */ /* 0x000fe200078e00ff */
[----:B------:R-:W-:-:S05]  /*34ce0*/  SEL R3, R3, RZ, P1 ;  /* 0x000000ff03037207 */ /* 0x000fca0000800000 */
[----:B------:R-:W-:-:S04]  /*34cf0*/  IMAD.IADD R2, R2, 0x1, R3 ;  /* 0x0000000102027824 */ /* 0x000fc800078e0203 */
[----:B------:R-:W-:-:S07]  /*34d00*/  IMAD.MOV.U32 R13, RZ, RZ, R2 ;  /* 0x000000ffff0d7224 */ /* 0x000fce00078e0002 */
[----:B------:R-:W-:Y:S05]  /*34d10*/  WARPSYNC.COLLECTIVE R15, `(.L_x_2774) ;  /* 0x000000000f087348 */ /* 0x000fea0003c00000 */
[----:B------:R0:W1:Y:S02]  /*34d20*/  SHFL.UP P6, R14, R13, R12, R11 ;  /* 0x0400000c0d0e7389 */ /* 0x00006400000c000b */
[----:B01----:R-:W-:Y:S01]  /*34d30*/  ENDCOLLECTIVE ;  /* 0x000000000000791b */ /* 0x003fe20003800000 */
.L_x_2774:
        /* <DEDUP_REMOVED lines=8> */
.L_x_2775:
        /* <DEDUP_REMOVED lines=8> */
.L_x_2776:
        /* <DEDUP_REMOVED lines=8> */
.L_x_2777:
        /* <DEDUP_REMOVED lines=9> */
.L_x_2778:
[----:B------:R-:W-:Y:S01]  /*34f50*/  IMAD.MOV.U32 R9, RZ, RZ, R14 ;  /* 0x000000ffff097224 */ /* 0x000fe200078e000e */
[----:B------:R-:W-:Y:S06]  /*34f60*/  BRA `(.L_x_2779) ;  /* 0xffffffa800a07947 */ /* 0x000fec000383ffff */
.L_x_2584:
[----:B------:R-:W-:Y:S01]  /*34f70*/  BSSY B0, `(.L_x_2780) ;  /* 0x0000006000007945 */ /* 0x000fe20003800000 */
[----:B------:R-:W-:Y:S01]  /*34f80*/  PLOP3.LUT P6, PT, P6, PT, PT, 0x8, 0x0 ;  /* 0x000000000000781c */ /* 0x000fe200037ce170 */
[----:B------:R-:W-:-:S12]  /*34f90*/  IMAD.MOV.U32 R15, RZ, RZ, -0x1 ;  /* 0xffffffffff0f7424 */ /* 0x000fd800078e00ff */
[----:B01----:R-:W-:Y:S05]  /*34fa0*/  WARPSYNC.COLLECTIVE R15, `(.L_x_2781) ;  /* 0x000000000f087348 */ /* 0x003fea0003c00000 */
[----:B------:R-:W-:Y:S01]  /*34fb0*/  VOTE.ANY R14, PT, P6 ;  /* 0x00000000000e7806 */ /* 0x000fe200030e0100 */
[----:B01----:R-:W-:Y:S06]  /*34fc0*/  ENDCOLLECTIVE ;  /* 0x000000000000791b */ /* 0x003fec0003800000 */
.L_x_2781:
[----:B------:R-:W-:Y:S05]  /*34fd0*/  BSYNC B0 ;  /* 0x0000000000007941 */ /* 0x000fea0003800000 */
.L_x_2780:
[----:B------:R0:W5:Y:S01]  /*34fe0*/  LDL.LU R10, [R1+0xc] ;  /* 0x00000c00010a7983 */ /* 0x0001620000300800 */
[----:B------:R-:W-:Y:S01]  /*34ff0*/  MOV R3, R14 ;  /* 0x0000000e00037202 */ /* 0x000fe20000000f00 */
[----:B------:R-:W-:Y:S02]  /*35000*/  IMAD.MOV.U32 R13, RZ, RZ, R4 ;  /* 0x000000ffff0d7224 */ /* 0x000fe400078e0004 */
[----:B------:R-:W-:Y:S01]  /*35010*/  IMAD.MOV.U32 R11, RZ, RZ, 0x1f ;  /* 0x0000001fff0b7424 */ /* 0x000fe200078e00ff */
[----:B------:R-:W1:Y:S01]  /*35020*/  POPC R0, R3 ;  /* 0x0000000300007309 */ /* 0x000e620000000000 */
[----:B------:R-:W-:Y:S02]  /*35030*/  IMAD.MOV.U32 R15, RZ, RZ, -0x1 ;  /* 0xffffffffff0f7424 */ /* 0x000fe400078e00ff */
[----:B01----:R-:W-:-:S07]  /*35040*/  IMAD.MOV.U32 R12, RZ, RZ, R0 ;  /* 0x000000ffff0c7224 */ /* 0x003fce00078e0000 */
[----:B-----5:R-:W-:Y:S05]  /*35050*/  WARPSYNC.COLLECTIVE R15, `(.L_x_2782) ;  /* 0x000000000f087348 */ /* 0x020fea0003c00000 */
[----:B------:R0:W1:Y:S02]  /*35060*/  SHFL.IDX P6, R14, R13, R12, R11 ;  /* 0x0000000c0d0e7389 */ /* 0x00006400000c000b */
[----:B01---5:R-:W-:Y:S01]  /*35070*/  ENDCOLLECTIVE ;  /* 0x000000000000791b */ /* 0x023fe20003800000 */
.L_x_2782:
[----:B------:R-:W-:Y:S01]  /*35080*/  IMAD.MOV.U32 R13, RZ, RZ, R6 ;  /* 0x000000ffff0d7224 */ /* 0x000fe200078e0006 */
[----:B------:R-:W-:-:S07]  /*35090*/  MOV R4, R14 ;  /* 0x0000000e00047202 */ /* 0x000fce0000000f00 */
[----:B------:R-:W-:Y:S05]  /*350a0*/  WARPSYNC.COLLECTIVE R15, `(.L_x_2783) ;  /* 0x000000000f087348 */ /* 0x000fea0003c00000 */
[----:B------:R0:W1:Y:S02]  /*350b0*/  SHFL.IDX P6, R14, R13, R12, R11 ;  /* 0x0000000c0d0e7389 */ /* 0x00006400000c000b */
[----:B01----:R-:W-:Y:S01]  /*350c0*/  ENDCOLLECTIVE ;  /* 0x000000000000791b */ /* 0x003fe20003800000 */
.L_x_2783:
[----:B------:R-:W-:Y:S02]  /*350d0*/  IMAD.MOV.U32 R6, RZ, RZ, R14 ;  /* 0x000000ffff067224 */ /* 0x000fe400078e000e */
[----:B------:R-:W-:-:S05]  /*350e0*/  IMAD.IADD R10, R0, 0x1, R10 ;  /* 0x00000001000a7824 */ /* 0x000fca00078e020a */
[----:B------:R0:W-:Y:S01]  /*350f0*/  STL [R1+0xc], R10 ;  /* 0x00000c0a01007387 */ /* 0x0001e20000100800 */
[----:B------:R-:W-:Y:S05]  /*35100*/  BRA `(.L_x_2784) ;  /* 0xffffffa800807947 */ /* 0x000fea000383ffff */
.L_x_2586:
[----:B------:R-:W-:Y:S01]  /*35110*/  BSSY B0, `(.L_x_2785) ;  /* 0x0000008000007945 */ /* 0x000fe20003800000 */
[----:B------:R-:W-:Y:S01]  /*35120*/  IMAD.MOV.U32 R13, RZ, RZ, R7 ;  /* 0x000000ffff0d7224 */ /* 0x000fe200078e0007 */
[----:B------:R-:W-:Y:S01]  /*35130*/  MOV R12, R0 ;  /* 0x00000000000c7202 */ /* 0x000fe20000000f00 */
[----:B------:R-:W-:Y:S02]  /*35140*/  IMAD.MOV.U32 R11, RZ, RZ, 0x1f ;  /* 0x0000001fff0b7424 */ /* 0x000fe400078e00ff */
[----:B------:R-:W-:-:S07]  /*35150*/  IMAD.MOV.U32 R15, RZ, RZ, -0x1 ;  /* 0xffffffffff0f7424 */ /* 0x000fce00078e00ff */
[----:B01----:R-:W-:Y:S05]  /*35160*/  WARPSYNC.COLLECTIVE R15, `(.L_x_2786) ;  /* 0x000000000f087348 */ /* 0x003fea0003c00000 */
[----:B------:R2:W3:Y:S02]  /*35170*/  SHFL.IDX P6, R14, R13, R12, R11 ;  /* 0x0000000c0d0e7389 */ /* 0x0004e400000c000b */
[----:B0123--:R-:W-:Y:S01]  /*35180*/  ENDCOLLECTIVE ;  /* 0x000000000000791b */ /* 0x00ffe20003800000 */
.L_x_2786:
[----:B------:R-:W-:Y:S05]  /*35190*/  BSYNC B0 ;  /* 0x0000000000007941 */ /* 0x000fea0003800000 */
.L_x_2785:
[----:B------:R-:W-:Y:S01]  /*351a0*/  IMAD.MOV.U32 R0, RZ, RZ, R14 ;  /* 0x000000ffff007224 */ /* 0x000fe200078e000e */
[----:B------:R-:W-:Y:S06]  /*351b0*/  BRA `(.L_x_2787) ;  /* 0xffffffa8006c7947 */ /* 0x000fec000383ffff */
.L_x_2592:
[----:B0-----:R0:W1:Y:S02]  /*351c0*/  SYNCS.PHASECHK.TRANS64.TRYWAIT P0, [R0+URZ+0x29820], R3 ;  /* 0x02982003000075a7 */ /* 0x001064000800017f */
[----:B-1----:R-:W-:Y:S05]  /*351d0*/  @!P0 NANOSLEEP.SYNCS 0x989680 ;  /* 0x009896800000895d */ /* 0x002fea0003900000 */
[----:B------:R-:W1:Y:S02]  /*351e0*/  @!P0 SYNCS.PHASECHK.TRANS64 P0, [R0+URZ+0x29820], R3 ;  /* 0x02982003000085a7 */ /* 0x000e64000800007f */
[----:B-1----:R-:W-:Y:S05]  /*351f0*/  @!P0 BRA `(.L_x_2592) ;  /* 0xfffffffc00f08947 */ /* 0x002fea000383ffff */
[----:B------:R-:W-:Y:S05]  /*35200*/  BRA `(.L_x_2788) ;  /* 0xffffffb400107947 */ /* 0x000fea000383ffff */
.L_x_2593:
[----:B------:R-:W1:Y:S01]  /*35210*/  S2R R2, SR_TID.X ;  /* 0x0000000000027919 */ /* 0x000e620000002100 */
[----:B------:R-:W-:Y:S01]  /*35220*/  BSSY B0, `(.L_x_2789) ;  /* 0x000000a000007945 */ /* 0x000fe20003800000 */
[----:B------:R-:W-:Y:S01]  /*35230*/  MOV R12, RZ ;  /* 0x000000ff000c7202 */ /* 0x000fe20000000f00 */
        /* <DEDUP_REMOVED lines=8> */
.L_x_2790:
[----:B------:R-:W-:Y:S05]  /*352c0*/  BSYNC B0 ;  /* 0x0000000000007941 */ /* 0x000fea0003800000 */
.L_x_2789:
[----:B------:R-:W-:Y:S05]  /*352d0*/  BRA `(.L_x_2791) ;  /* 0xffffffb000f87947 */ /* 0x000fea000383ffff */
.L_x_2594:
[----:B------:R-:W-:Y:S01]  /*352e0*/  BSSY B0, `(.L_x_2792) ;  /* 0x0000006000007945 */ /* 0x000fe20003800000 */
[----:B------:R-:W-:-:S07]  /*352f0*/  IMAD.MOV.U32 R15, RZ, RZ, -0x1 ;  /* 0xffffffffff0f7424 */ /* 0x000fce00078e00ff */
[----:B01----:R-:W-:Y:S05]  /*35300*/  WARPSYNC.COLLECTIVE R15, `(.L_x_2793) ;  /* 0x000000000f0c7348 */ /* 0x003fea0003c00000 */
[----:B------:R-:W-:Y:S02]  /*35310*/  ELECT P6, UR62, PT ;  /* 0x00000000003e782f */ /* 0x000fe400038c0000 */
[----:B------:R-:W-:Y:S01]  /*35320*/  MOV R14, UR62 ;  /* 0x0000003e000e7c02 */ /* 0x000fe20008000f00 */
[----:B01----:R-:W-:Y:S10]  /*35330*/  ENDCOLLECTIVE ;  /* 0x000000000000791b */ /* 0x003ff40003800000 */
.L_x_2793:
[----:B------:R-:W-:Y:S05]  /*35340*/  BSYNC B0 ;  /* 0x0000000000007941 */ /* 0x000fea0003800000 */
.L_x_2792:
[----:B------:R-:W-:Y:S05]  /*35350*/  BRA `(.L_x_2794) ;  /* 0xffffffb000ec7947 */ /* 0x000fea000383ffff */
.L_x_2596:
[----:B0-----:R0:W1:Y:S02]  /*35360*/  SYNCS.PHASECHK.TRANS64.TRYWAIT P1, [R6+URZ], R5 ;  /* 0x00000005060075a7 */ /* 0x001064000802017f */
[----:B-1----:R-:W-:Y:S05]  /*35370*/  @!P1 NANOSLEEP.SYNCS 0x989680 ;  /* 0x009896800000995d */ /* 0x002fea0003900000 */
[----:B------:R-:W1:Y:S02]  /*35380*/  @!P1 SYNCS.PHASECHK.TRANS64 P1, [R6+URZ], R5 ;  /* 0x00000005060095a7 */ /* 0x000e64000802007f */
[----:B-1----:R-:W-:Y:S05]  /*35390*/  @!P1 BRA `(.L_x_2596) ;  /* 0xfffffffc00f09947 */ /* 0x002fea000383ffff */
[----:B------:R-:W-:Y:S05]  /*353a0*/  BRA `(.L_x_2795) ;  /* 0xffffffb400247947 */ /* 0x000fea000383ffff */
.L_x_2597:
[----:B-1----:R1:W2:Y:S02]  /*353b0*/  SYNCS.PHASECHK.TRANS64.TRYWAIT P1, [R7+URZ], R2 ;  /* 0x00000002070075a7 */ /* 0x0022a4000802017f */
[----:B--2---:R-:W-:Y:S05]  /*353c0*/  @!P1 NANOSLEEP.SYNCS 0x989680 ;  /* 0x009896800000995d */ /* 0x004fea0003900000 */
[----:B------:R-:W2:Y:S02]  /*353d0*/  @!P1 SYNCS.PHASECHK.TRANS64 P1, [R7+URZ], R2 ;  /* 0x00000002070095a7 */ /* 0x000ea4000802007f */
[----:B--2---:R-:W-:Y:S05]  /*353e0*/  @!P1 BRA `(.L_x_2597) ;  /* 0xfffffffc00f09947 */ /* 0x004fea000383ffff */
[----:B------:R-:W-:Y:S05]  /*353f0*/  BRA `(.L_x_2796) ;  /* 0xffffffb400187947 */ /* 0x000fea000383ffff */
.L_x_2599:
[----:B--2---:R2:W3:Y:S02]  /*35400*/  SYNCS.PHASECHK.TRANS64.TRYWAIT P1, [R4+URZ+0x29860], R5 ;  /* 0x02986005040075a7 */ /* 0x0044e4000802017f */
[----:B---3--:R-:W-:Y:S05]  /*35410*/  @!P1 NANOSLEEP.SYNCS 0x989680 ;  /* 0x009896800000995d */ /* 0x008fea0003900000 */
[----:B------:R-:W3:Y:S02]  /*35420*/  @!P1 SYNCS.PHASECHK.TRANS64 P1, [R4+URZ+0x29860], R5 ;  /* 0x02986005040095a7 */ /* 0x000ee4000802007f */
[----:B---3--:R-:W-:Y:S05]  /*35430*/  @!P1 BRA `(.L_x_2599) ;  /* 0xfffffffc00f09947 */ /* 0x008fea000383ffff */
[----:B------:R-:W-:Y:S05]  /*35440*/  BRA `(.L_x_2797) ;  /* 0xffffffb400187947 */ /* 0x000fea000383ffff */
.L_x_2601:
[----:B---3--:R3:W4:Y:S02]  /*35450*/  SYNCS.PHASECHK.TRANS64.TRYWAIT P1, [R3+URZ+0x29860], R2 ;  /* 0x02986002030075a7 */ /* 0x008724000802017f */
[----:B----4-:R-:W-:Y:S05]  /*35460*/  @!P1 NANOSLEEP.SYNCS 0x989680 ;  /* 0x009896800000995d */ /* 0x010fea0003900000 */
[----:B------:R-:W4:Y:S02]  /*35470*/  @!P1 SYNCS.PHASECHK.TRANS64 P1, [R3+URZ+0x29860], R2 ;  /* 0x02986002030095a7 */ /* 0x000f24000802007f */
[----:B----4-:R-:W-:Y:S05]  /*35480*/  @!P1 BRA `(.L_x_2601) ;  /* 0xfffffffc00f09947 */ /* 0x010fea000383ffff */
[----:B------:R-:W-:Y:S05]  /*35490*/  BRA `(.L_x_2798) ;  /* 0xffffffb400187947 */ /* 0x000fea000383ffff */
.L_x_2603:
[----:B----4-:R4:W0:Y:S02]  /*354a0*/  SYNCS.PHASECHK.TRANS64.TRYWAIT P0, [R4+URZ+0x29880], R5 ;  /* 0x02988005040075a7 */ /* 0x010824000800017f */
[----:B0-----:R-:W-:Y:S05]  /*354b0*/  @!P0 NANOSLEEP.SYNCS 0x989680 ;  /* 0x009896800000895d */ /* 0x001fea0003900000 */
[----:B------:R-:W0:Y:S02]  /*354c0*/  @!P0 SYNCS.PHASECHK.TRANS64 P0, [R4+URZ+0x29880], R5 ;  /* 0x02988005040085a7 */ /* 0x000e24000800007f */
[----:B0-----:R-:W-:Y:S05]  /*354d0*/  @!P0 BRA `(.L_x_2603) ;  /* 0xfffffffc00f08947 */ /* 0x001fea000383ffff */
[----:B------:R-:W-:Y:S05]  /*354e0*/  BRA `(.L_x_2604) ;  /* 0xffffffb400147947 */ /* 0x000fea000383ffff */
.L_x_2799:
        /* <DEDUP_REMOVED lines=9> */
.L_x_2808:


//--------------------- .nv.global.init           --------------------------
	.section	.nv.global.init,"aw",@progbits
	.align	4
.nv.global.init:
	.type		_ZZN5flash28permute_output_fp8_VcolmajorIN4cute6TensorINS1_11ArrayEngineIfLm64EEENS1_6LayoutINS1_5tupleIJNS6_IJNS1_1CILi2EEES8_NS7_ILi16EEEEEENS7_ILi1EEESB_EEENS6_IJNS6_IJSB_S8_NS7_ILi4EEEEEENS7_ILi0EEESF_EEEEEEEEEvRT_E9upper_map,@object
	.size		_ZZN5flash28permute_output_fp8_VcolmajorIN4cute6TensorINS1_11ArrayEngineIfLm64EEENS1_6LayoutINS1_5tupleIJNS6_IJNS1_1CILi2EEES8_NS7_ILi16EEEEEENS7_ILi1EEESB_EEENS6_IJNS6_IJSB_S8_NS7_ILi4EEEEEENS7_ILi0EEESF_EEEEEEEEEvRT_E9upper_map,($str$23 - _ZZN5flash28permute_output_fp8_VcolmajorIN4cute6TensorINS1_11ArrayEngineIfLm64EEENS1_6LayoutINS1_5tupleIJNS6_IJNS1_1CILi2EEES8_NS7_ILi16EEEEEENS7_ILi1EEESB_EEENS6_IJNS6_IJSB_S8_NS7_ILi4EEEEEENS7_ILi0EEESF_EEEEEEEEEvRT_E9upper_map)
_ZZN5flash28permute_output_fp8_VcolmajorIN4cute6TensorINS1_11ArrayEngineIfLm64EEENS1_6LayoutINS1_5tupleIJNS6_IJNS1_1CILi2EEES8_NS7_ILi16EEEEEENS7_ILi1EEESB_EEENS6_IJNS6_IJSB_S8_NS7_ILi4EEEEEENS7_ILi0EEESF_EEEEEEEEEvRT_E9upper_map:
        /*0000*/ 	.byte	0x00, 0x00, 0x00, 0x00, 0x02, 0x00, 0x00, 0x00, 0x03, 0x00, 0x00, 0x00, 0x01, 0x00, 0x00, 0x00
	.type		$str$23,@object
	.size		$str$23,($str$24 - $str$23)
$str$23:
        /*0010*/ 	.byte	0x28, 0x61, 0x64, 0x64, 0x72, 0x65, 0x73, 0x73, 0x20, 0x26, 0x20, 0x6d, 0x61, 0x73, 0x6b, 0x29
        /*0020*/ 	.byte	0x20, 0x3d, 0x3d, 0x20, 0x30, 0x00
	.type		$str$24,@object
	.size		$str$24,(__unnamed_7 - $str$24)
$str$24:
        /*0026*/ 	.byte	0x2f, 0x74, 0x6d, 0x70, 0x2f, 0x6f, 0x73, 0x73, 0x5f, 0x6b, 0x65, 0x72, 0x6e, 0x65, 0x6c, 0x73
        /*0036*/ 	.byte	0x5f, 0x73, 0x72, 0x63, 0x2f, 0x66, 0x6c, 0x61, 0x73, 0x68, 0x5f, 0x61, 0x74, 0x74, 0x65, 0x6e
        /*0046*/ 	.byte	0x74, 0x69, 0x6f, 0x6e, 0x2f, 0x63, 0x73, 0x72, 0x63, 0x2f, 0x63, 0x75, 0x74, 0x6c, 0x61, 0x73
        /*0056*/ 	.byte	0x73, 0x2f, 0x69, 0x6e, 0x63, 0x6c, 0x75, 0x64, 0x65, 0x2f, 0x63, 0x75, 0x74, 0x65, 0x2f, 0x70
        /*0066*/ 	.byte	0x6f, 0x69, 0x6e, 0x74, 0x65, 0x72, 0x5f, 0x66, 0x6c, 0x61, 0x67, 0x67, 0x65, 0x64, 0x2e, 0x68
        /*0076*/ 	.byte	0x70, 0x70, 0x00
	.type		__unnamed_7,@object
	.size		__unnamed_7,(__unnamed_12 - __unnamed_7)
__unnamed_7:
        /* <DEDUP_REMOVED lines=24> */
        /*01f9*/ 	.byte	0x3e, 0x3e, 0x20, 0x26, 0x5d, 0x00
	.type		__unnamed_12,@object
	.size		__unnamed_12,(__unnamed_5 - __unnamed_12)
__unnamed_12:
        /* <DEDUP_REMOVED lines=25> */
	.type		__unnamed_5,@object
	.size		__unnamed_5,(__unnamed_10 - __unnamed_5)
__unnamed_5:
        /* <DEDUP_REMOVED lines=25> */
	.type		__unnamed_10,@object
	.size		__unnamed_10,(__unnamed_3 - __unnamed_10)
__unnamed_10:
        /* <DEDUP_REMOVED lines=29> */
        /*06db*/ 	.byte	0x5d, 0x00
	.type		__unnamed_3,@object
	.size		__unnamed_3,(__unnamed_9 - __unnamed_3)
__unnamed_3:
        /* <DEDUP_REMOVED lines=30> */
	.type		__unnamed_9,@object
	.size		__unnamed_9,(__unnamed_2 - __unnamed_9)
__unnamed_9:
        /* <DEDUP_REMOVED lines=30> */
	.type		__unnamed_2,@object
	.size		__unnamed_2,(__unnamed_11 - __unnamed_2)
__unnamed_2:
        /* <DEDUP_REMOVED lines=30> */
	.type		__unnamed_11,@object
	.size		__unnamed_11,(__unnamed_4 - __unnamed_11)
__unnamed_11:
        /* <DEDUP_REMOVED lines=30> */
	.type		__unnamed_4,@object
	.size		__unnamed_4,(__unnamed_6 - __unnamed_4)
__unnamed_4:
        /* <DEDUP_REMOVED lines=30> */
	.type		__unnamed_6,@object
	.size		__unnamed_6,(__unnamed_8 - __unnamed_6)
__unnamed_6:
        /* <DEDUP_REMOVED lines=29> */
        /*11c7*/ 	.byte	0x3e, 0x5d, 0x00
	.type		__unnamed_8,@object
	.size		__unnamed_8,(__unnamed_1 - __unnamed_8)
__unnamed_8:
        /* <DEDUP_REMOVED lines=30> */
	.type		__unnamed_1,@object
	.size		__unnamed_1,(.L_0 - __unnamed_1)
__unnamed_1:
        /* <DEDUP_REMOVED lines=29> */
        /*156e*/ 	.byte	0x3e, 0x20, 0x26, 0x5d, 0x00
.L_0:


//--------------------- .nv.shared._ZN7cutlass13device_kernelIN5flash11enable_sm90INS1_16FlashAttnFwdSm90INS1_25CollectiveMainloopFwdSm90ILi2EN4cute5tupleIJNS5_1CILi1EEES8_S8_EEENS6_IJNS7_ILi128EEENS7_ILi160EEENS7_ILi192EEEEEELi128ENS_12float_e4m3_tEfNS_4arch4Sm90ELb0ELb0ELb1ELb0ELb0ELb0ELb0ELb1ELb1ELb1ELb1ELb0EEENS1_21CollectiveEpilogueFwdINS6_IJSA_SA_SB_EEES9_NS_10bfloat16_tESG_Li256ELb0ELb1ELb1ELb1EEENS1_19SingleTileSchedulerILb0ELb1ELb1ELi128EEEEEEEEEvNT_6ParamsE --------------------------
	.section	.nv.shared._ZN7cutlass13device_kernelIN5flash11enable_sm90INS1_16FlashAttnFwdSm90INS1_25CollectiveMainloopFwdSm90ILi2EN4cute5tupleIJNS5_1CILi1EEES8_S8_EEENS6_IJNS7_ILi128EEENS7_ILi160EEENS7_ILi192EEEEEELi128ENS_12float_e4m3_tEfNS_4arch4Sm90ELb0ELb0ELb1ELb0ELb0ELb0ELb0ELb1ELb1ELb1ELb1ELb0EEENS1_21CollectiveEpilogueFwdINS6_IJSA_SA_SB_EEES9_NS_10bfloat16_tESG_Li256ELb0ELb1ELb1ELb1EEENS1_19SingleTileSchedulerILb0ELb1ELb1ELi128EEEEEEEEEvNT_6ParamsE,"aw",@nobits
	.sectionflags	@""
	.align	16
	.zero		1024


//--------------------- .nv.shared.reserved.0     --------------------------
	.section	.nv.shared.reserved.0,"aw",@nobits
	.weak		__nv_reservedSMEM_offset_0_alias
	.size		__nv_reservedSMEM_offset_0_alias, 0, 0
	.other		__nv_reservedSMEM_offset_0_alias,@"STO_CUDA_RESERVED_SHARED STV_DEFAULT"
__nv_reservedSMEM_offset_0_alias:
	.zero		0


//--------------------- .nv.global                --------------------------
	.section	.nv.global,"aw",@nobits
.nv.global:
	.type		_ZN84_INTERNAL_b701f088_48_flash_fwd_hdim192_128_e4m3_split_softcap_sm90_cu_4cb42ef5_32724cute1_E,@object
	.size		_ZN84_INTERNAL_b701f088_48_flash_fwd_hdim192_128_e4m3_split_softcap_sm90_cu_4cb42ef5_32724cute1_E,(_ZN84_INTERNAL_b701f088_48_flash_fwd_hdim192_128_e4m3_split_softcap_sm90_cu_4cb42ef5_32724cuda3std3__45__cpo6cbeginE - _ZN84_INTERNAL_b701f088_48_flash_fwd_hdim192_128_e4m3_split_softcap_sm90_cu_4cb42ef5_32724cute1_E)
_ZN84_INTERNAL_b701f088_48_flash_fwd_hdim192_128_e4m3_split_softcap_sm90_cu_4cb42ef5_32724cute1_E:
	.zero		1
	.type		_ZN84_INTERNAL_b701f088_48_flash_fwd_hdim192_128_e4m3_split_softcap_sm90_cu_4cb42ef5_32724cuda3std3__45__cpo6cbeginE,@object
	.size		_ZN84_INTERNAL_b701f088_48_flash_fwd_hdim192_128_e4m3_split_softcap_sm90_cu_4cb42ef5_32724cuda3std3__45__cpo6cbeginE,(_ZN84_INTERNAL_b701f088_48_flash_fwd_hdim192_128_e4m3_split_softcap_sm90_cu_4cb42ef5_32724cuda3std3__48in_placeE - _ZN84_INTERNAL_b701f088_48_flash_fwd_hdim192_128_e4m3_split_softcap_sm90_cu_4cb42ef5_32724cuda3std3__45__cpo6cbeginE)
_ZN84_INTERNAL_b701f088_48_flash_fwd_hdim192_128_e4m3_split_softcap_sm90_cu_4cb42ef5_32724cuda3std3__45__cpo6cbeginE:
	.zero		1
	.type		_ZN84_INTERNAL_b701f088_48_flash_fwd_hdim192_128_e4m3_split_softcap_sm90_cu_4cb42ef5_32724cuda3std3__48in_placeE,@object
	.size		_ZN84_INTERNAL_b701f088_48_flash_fwd_hdim192_128_e4m3_split_softcap_sm90_cu_4cb42ef5_32724cuda3std3__48in_placeE,(_ZN84_INTERNAL_b701f088_48_flash_fwd_hdim192_128_e4m3_split_softcap_sm90_cu_4cb42ef5_32724cuda3std6ranges3__45__cpo9iter_moveE - _ZN84_INTERNAL_b701f088_48_flash_fwd_hdim192_128_e4m3_split_softcap_sm90_cu_4cb42ef5_32724cuda3std3__48in_placeE)
_ZN84_INTERNAL_b701f088_48_flash_fwd_hdim192_128_e4m3_split_softcap_sm90_cu_4cb42ef5_32724cuda3std3__48in_placeE:
	.zero		1
	.type		_ZN84_INTERNAL_b701f088_48_flash_fwd_hdim192_128_e4m3_split_softcap_sm90_cu_4cb42ef5_32724cuda3std6ranges3__45__cpo9iter_moveE,@object
	.size		_ZN84_INTERNAL_b701f088_48_flash_fwd_hdim192_128_e4m3_split_softcap_sm90_cu_4cb42ef5_32724cuda3std6ranges3__45__cpo9iter_moveE,(_ZN84_INTERNAL_b701f088_48_flash_fwd_hdim192_128_e4m3_split_softcap_sm90_cu_4cb42ef5_32724cuda3std3__45__cpo5beginE - _ZN84_INTERNAL_b701f088_48_flash_fwd_hdim192_128_e4m3_split_softcap_sm90_cu_4cb42ef5_32724cuda3std6ranges3__45__cpo9iter_moveE)
_ZN84_INTERNAL_b701f088_48_flash_fwd_hdim192_128_e4m3_split_softcap_sm90_cu_4cb42ef5_32724cuda3std6ranges3__45__cpo9iter_moveE:
	.zero		1
	.type		_ZN84_INTERNAL_b701f088_48_flash_fwd_hdim192_128_e4m3_split_softcap_sm90_cu_4cb42ef5_32724cuda3std3__45__cpo5beginE,@object
	.size		_ZN84_INTERNAL_b701f088_48_flash_fwd_hdim192_128_e4m3_split_softcap_sm90_cu_4cb42ef5_32724cuda3std3__45__cpo5beginE,(_ZN84_INTERNAL_b701f088_48_flash_fwd_hdim192_128_e4m3_split_softcap_sm90_cu_4cb42ef5_32724cuda3std3__486_GLOBAL__N__b701f088_48_flash_fwd_hdim192_128_e4m3_split_softcap_sm90_cu_4cb42ef5_32726ignoreE - _ZN84_INTERNAL_b701f088_48_flash_fwd_hdim192_128_e4m3_split_softcap_sm90_cu_4cb42ef5_32724cuda3std3__45__cpo5beginE)
_ZN84_INTERNAL_b701f088_48_flash_fwd_hdim192_128_e4m3_split_softcap_sm90_cu_4cb42ef5_32724cuda3std3__45__cpo5beginE:
	.zero		1
	.type		_ZN84_INTERNAL_b701f088_48_flash_fwd_hdim192_128_e4m3_split_softcap_sm90_cu_4cb42ef5_32724cuda3std3__486_GLOBAL__N__b701f088_48_flash_fwd_hdim192_128_e4m3_split_softcap_sm90_cu_4cb42ef5_32726ignoreE,@object
	.size		_ZN84_INTERNAL_b701f088_48_flash_fwd_hdim192_128_e4m3_split_softcap_sm90_cu_4cb42ef5_32724cuda3std3__486_GLOBAL__N__b701f088_48_flash_fwd_hdim192_128_e4m3_split_softcap_sm90_cu_4cb42ef5_32726ignoreE,(_ZN84_INTERNAL_b701f088_48_flash_fwd_hdim192_128_e4m3_split_softcap_sm90_cu_4cb42ef5_32724cute7productE - _ZN84_INTERNAL_b701f088_48_flash_fwd_hdim192_128_e4m3_split_softcap_sm90_cu_4cb42ef5_32724cuda3std3__486_GLOBAL__N__b701f088_48_flash_fwd_hdim192_128_e4m3_split_softcap_sm90_cu_4cb42ef5_32726ignoreE)
_ZN84_INTERNAL_b701f088_48_flash_fwd_hdim192_128_e4m3_split_softcap_sm90_cu_4cb42ef5_32724cuda3std3__486_GLOBAL__N__b701f088_48_flash_fwd_hdim192_128_e4m3_split_softcap_sm90_cu_4cb42ef5_32726ignoreE:
	.zero		1
	.type		_ZN84_INTERNAL_b701f088_48_flash_fwd_hdim192_128_e4m3_split_softcap_sm90_cu_4cb42ef5_32724cute7productE,@object
	.size		_ZN84_INTERNAL_b701f088_48_flash_fwd_hdim192_128_e4m3_split_softcap_sm90_cu_4cb42ef5_32724cute7productE,(_ZN84_INTERNAL_b701f088_48_flash_fwd_hdim192_128_e4m3_split_softcap_sm90_cu_4cb42ef5_32724cuda3std3__45__cpo3endE - _ZN84_INTERNAL_b701f088_48_flash_fwd_hdim192_128_e4m3_split_softcap_sm90_cu_4cb42ef5_32724cute7productE)
_ZN84_INTERNAL_b701f088_48_flash_fwd_hdim192_128_e4m3_split_softcap_sm90_cu_4cb42ef5_32724cute7productE:
	.zero		1
	.type		_ZN84_INTERNAL_b701f088_48_flash_fwd_hdim192_128_e4m3_split_softcap_sm90_cu_4cb42ef5_32724cuda3std3__45__cpo3endE,@object
	.size		_ZN84_INTERNAL_b701f088_48_flash_fwd_hdim192_128_e4m3_split_softcap_sm90_cu_4cb42ef5_32724cuda3std3__45__cpo3endE,(_ZN84_INTERNAL_b701f088_48_flash_fwd_hdim192_128_e4m3_split_softcap_sm90_cu_4cb42ef5_32724cuda3std3__419piecewise_constructE - _ZN84_INTERNAL_b701f088_48_flash_fwd_hdim192_128_e4m3_split_softcap_sm90_cu_4cb42ef5_32724cuda3std3__45__cpo3endE)
_ZN84_INTERNAL_b701f088_48_flash_fwd_hdim192_128_e4m3_split_softcap_sm90_cu_4cb42ef5_32724cuda3std3__45__cpo3endE:
	.zero		1
	.type		_ZN84_INTERNAL_b701f088_48_flash_fwd_hdim192_128_e4m3_split_softcap_sm90_cu_4cb42ef5_32724cuda3std3__419piecewise_constructE,@object
	.size		_ZN84_INTERNAL_b701f088_48_flash_fwd_hdim192_128_e4m3_split_softcap_sm90_cu_4cb42ef5_32724cuda3std3__419piecewise_constructE,(_ZN84_INTERNAL_b701f088_48_flash_fwd_hdim192_128_e4m3_split_softcap_sm90_cu_4cb42ef5_32724cuda3std3__45__cpo4cendE - _ZN84_INTERNAL_b701f088_48_flash_fwd_hdim192_128_e4m3_split_softcap_sm90_cu_4cb42ef5_32724cuda3std3__419piecewise_constructE)
_ZN84_INTERNAL_b701f088_48_flash_fwd_hdim192_128_e4m3_split_softcap_sm90_cu_4cb42ef5_32724cuda3std3__419piecewise_constructE:
	.zero		1
	.type		_ZN84_INTERNAL_b701f088_48_flash_fwd_hdim192_128_e4m3_split_softcap_sm90_cu_4cb42ef5_32724cuda3std3__45__cpo4cendE,@object
	.size		_ZN84_INTERNAL_b701f088_48_flash_fwd_hdim192_128_e4m3_split_softcap_sm90_cu_4cb42ef5_32724cuda3std3__45__cpo4cendE,(_ZN84_INTERNAL_b701f088_48_flash_fwd_hdim192_128_e4m3_split_softcap_sm90_cu_4cb42ef5_32724cuda3std6ranges3__45__cpo4swapE - _ZN84_INTERNAL_b701f088_48_flash_fwd_hdim192_128_e4m3_split_softcap_sm90_cu_4cb42ef5_32724cuda3std3__45__cpo4cendE)
_ZN84_INTERNAL_b701f088_48_flash_fwd_hdim192_128_e4m3_split_softcap_sm90_cu_4cb42ef5_32724cuda3std3__45__cpo4cendE:
	.zero		1
	.type		_ZN84_INTERNAL_b701f088_48_flash_fwd_hdim192_128_e4m3_split_softcap_sm90_cu_4cb42ef5_32724cuda3std6ranges3__45__cpo4swapE,@object
	.size		_ZN84_INTERNAL_b701f088_48_flash_fwd_hdim192_128_e4m3_split_softcap_sm90_cu_4cb42ef5_32724cuda3std6ranges3__45__cpo4swapE,(.L_20 - _ZN84_INTERNAL_b701f088_48_flash_fwd_hdim192_128_e4m3_split_softcap_sm90_cu_4cb42ef5_32724cuda3std6ranges3__45__cpo4swapE)
_ZN84_INTERNAL_b701f088_48_flash_fwd_hdim192_128_e4m3_split_softcap_sm90_cu_4cb42ef5_32724cuda3std6ranges3__45__cpo4swapE:
	.zero		1
.L_20:


//--------------------- .nv.shared._ZN7cutlass13device_kernelIN5flash11enable_sm90INS1_16FlashAttnFwdSm90INS1_25CollectiveMainloopFwdSm90ILi2EN4cute5tupleIJNS5_1CILi1EEES8_S8_EEENS6_IJNS7_ILi128EEENS7_ILi160EEENS7_ILi192EEEEEELi128ENS_12float_e4m3_tEfNS_4arch4Sm90ELb0ELb0ELb1ELb1ELb0ELb0ELb0ELb1ELb1ELb1ELb1ELb0EEENS1_21CollectiveEpilogueFwdINS6_IJSA_SA_SB_EEES9_NS_10bfloat16_tESG_Li256ELb1ELb1ELb1ELb1EEENS1_36VarlenDynamicPersistentTileSchedulerILi128ELi160ELi256ELi128ELb1ELb1ELb1ELb0ELb1ELb1EEEEEEEEEvNT_6ParamsE --------------------------
	.section	.nv.shared._ZN7cutlass13device_kernelIN5flash11enable_sm90INS1_16FlashAttnFwdSm90INS1_25CollectiveMainloopFwdSm90ILi2EN4cute5tupleIJNS5_1CILi1EEES8_S8_EEENS6_IJNS7_ILi128EEENS7_ILi160EEENS7_ILi192EEEEEELi128ENS_12float_e4m3_tEfNS_4arch4Sm90ELb0ELb0ELb1ELb1ELb0ELb0ELb0ELb1ELb1ELb1ELb1ELb0EEENS1_21CollectiveEpilogueFwdINS6_IJSA_SA_SB_EEES9_NS_10bfloat16_tESG_Li256ELb1ELb1ELb1ELb1EEENS1_36VarlenDynamicPersistentTileSchedulerILi128ELi160ELi256ELi128ELb1ELb1ELb1ELb0ELb1ELb1EEEEEEEEEvNT_6ParamsE,"aw",@nobits
	.sectionflags	@""
	.align	16
	.zero		1024


//--------------------- .nv.shared._ZN7cutlass13device_kernelIN5flash11enable_sm90INS1_16FlashAttnFwdSm90INS1_25CollectiveMainloopFwdSm90ILi2EN4cute5tupleIJNS5_1CILi1EEES8_S8_EEENS6_IJNS7_ILi128EEENS7_ILi160EEENS7_ILi192EEEEEELi128ENS_12float_e4m3_tEfNS_4arch4Sm90ELb0ELb0ELb1ELb1ELb0ELb1ELb0ELb1ELb1ELb1ELb1ELb0EEENS1_21CollectiveEpilogueFwdINS6_IJSA_SA_SB_EEES9_NS_10bfloat16_tESG_Li256ELb1ELb1ELb1ELb1EEENS1_36VarlenDynamicPersistentTileSchedulerILi128ELi160ELi256ELi128ELb1ELb1ELb1ELb0ELb1ELb1EEEEEEEEEvNT_6ParamsE --------------------------
	.section	.nv.shared._ZN7cutlass13device_kernelIN5flash11enable_sm90INS1_16FlashAttnFwdSm90INS1_25CollectiveMainloopFwdSm90ILi2EN4cute5tupleIJNS5_1CILi1EEES8_S8_EEENS6_IJNS7_ILi128EEENS7_ILi160EEENS7_ILi192EEEEEELi128ENS_12float_e4m3_tEfNS_4arch4Sm90ELb0ELb0ELb1ELb1ELb0ELb1ELb0ELb1ELb1ELb1ELb1ELb0EEENS1_21CollectiveEpilogueFwdINS6_IJSA_SA_SB_EEES9_NS_10bfloat16_tESG_Li256ELb1ELb1ELb1ELb1EEENS1_36VarlenDynamicPersistentTileSchedulerILi128ELi160ELi256ELi128ELb1ELb1ELb1ELb0ELb1ELb1EEEEEEEEEvNT_6ParamsE,"aw",@nobits
	.sectionflags	@""
	.align	16
	.zero		1024


//--------------------- .nv.shared._ZN7cutlass13device_kernelIN5flash11enable_sm90INS1_16FlashAttnFwdSm90INS1_25CollectiveMainloopFwdSm90ILi2EN4cute5tupleIJNS5_1CILi1EEES8_S8_EEENS6_IJNS7_ILi128EEESA_NS7_ILi192EEEEEELi128ENS_12float_e4m3_tEfNS_4arch4Sm90ELb0ELb1ELb1ELb0ELb0ELb0ELb0ELb1ELb1ELb1ELb1ELb0EEENS1_21CollectiveEpilogueFwdINS6_IJSA_SA_SA_EEES9_NS_10bfloat16_tESF_Li256ELb0ELb1ELb1ELb1EEENS1_19SingleTileSchedulerILb0ELb1ELb1ELi128EEEEEEEEEvNT_6ParamsE --------------------------
	.section	.nv.shared._ZN7cutlass13device_kernelIN5flash11enable_sm90INS1_16FlashAttnFwdSm90INS1_25CollectiveMainloopFwdSm90ILi2EN4cute5tupleIJNS5_1CILi1EEES8_S8_EEENS6_IJNS7_ILi128EEESA_NS7_ILi192EEEEEELi128ENS_12float_e4m3_tEfNS_4arch4Sm90ELb0ELb1ELb1ELb0ELb0ELb0ELb0ELb1ELb1ELb1ELb1ELb0EEENS1_21CollectiveEpilogueFwdINS6_IJSA_SA_SA_EEES9_NS_10bfloat16_tESF_Li256ELb0ELb1ELb1ELb1EEENS1_19SingleTileSchedulerILb0ELb1ELb1ELi128EEEEEEEEEvNT_6ParamsE,"aw",@nobits
	.sectionflags	@""
	.align	16
	.zero		1024


//--------------------- .nv.shared._ZN7cutlass13device_kernelIN5flash11enable_sm90INS1_16FlashAttnFwdSm90INS1_25CollectiveMainloopFwdSm90ILi2EN4cute5tupleIJNS5_1CILi1EEES8_S8_EEENS6_IJNS7_ILi128EEESA_NS7_ILi192EEEEEELi128ENS_12float_e4m3_tEfNS_4arch4Sm90ELb0ELb1ELb1ELb1ELb0ELb0ELb0ELb1ELb1ELb1ELb1ELb0EEENS1_21CollectiveEpilogueFwdINS6_IJSA_SA_SA_EEES9_NS_10bfloat16_tESF_Li256ELb1ELb1ELb1ELb1EEENS1_36VarlenDynamicPersistentTileSchedulerILi128ELi128ELi256ELi128ELb1ELb1ELb1ELb1ELb0ELb1EEEEEEEEEvNT_6ParamsE --------------------------
	.section	.nv.shared._ZN7cutlass13device_kernelIN5flash11enable_sm90INS1_16FlashAttnFwdSm90INS1_25CollectiveMainloopFwdSm90ILi2EN4cute5tupleIJNS5_1CILi1EEES8_S8_EEENS6_IJNS7_ILi128EEESA_NS7_ILi192EEEEEELi128ENS_12float_e4m3_tEfNS_4arch4Sm90ELb0ELb1ELb1ELb1ELb0ELb0ELb0ELb1ELb1ELb1ELb1ELb0EEENS1_21CollectiveEpilogueFwdINS6_IJSA_SA_SA_EEES9_NS_10bfloat16_tESF_Li256ELb1ELb1ELb1ELb1EEENS1_36VarlenDynamicPersistentTileSchedulerILi128ELi128ELi256ELi128ELb1ELb1ELb1ELb1ELb0ELb1EEEEEEEEEvNT_6ParamsE,"aw",@nobits
	.sectionflags	@""
	.align	16
	.zero		1024


//--------------------- .nv.shared._ZN7cutlass13device_kernelIN5flash11enable_sm90INS1_16FlashAttnFwdSm90INS1_25CollectiveMainloopFwdSm90ILi2EN4cute5tupleIJNS5_1CILi1EEES8_S8_EEENS6_IJNS7_ILi128EEESA_NS7_ILi192EEEEEELi128ENS_12float_e4m3_tEfNS_4arch4Sm90ELb0ELb1ELb1ELb1ELb0ELb1ELb0ELb1ELb1ELb1ELb1ELb0EEENS1_21CollectiveEpilogueFwdINS6_IJSA_SA_SA_EEES9_NS_10bfloat16_tESF_Li256ELb1ELb1ELb1ELb1EEENS1_36VarlenDynamicPersistentTileSchedulerILi128ELi128ELi256ELi128ELb1ELb1ELb1ELb1ELb0ELb1EEEEEEEEEvNT_6ParamsE --------------------------
	.section	.nv.shared._ZN7cutlass13device_kernelIN5flash11enable_sm90INS1_16FlashAttnFwdSm90INS1_25CollectiveMainloopFwdSm90ILi2EN4cute5tupleIJNS5_1CILi1EEES8_S8_EEENS6_IJNS7_ILi128EEESA_NS7_ILi192EEEEEELi128ENS_12float_e4m3_tEfNS_4arch4Sm90ELb0ELb1ELb1ELb1ELb0ELb1ELb0ELb1ELb1ELb1ELb1ELb0EEENS1_21CollectiveEpilogueFwdINS6_IJSA_SA_SA_EEES9_NS_10bfloat16_tESF_Li256ELb1ELb1ELb1ELb1EEENS1_36VarlenDynamicPersistentTileSchedulerILi128ELi128ELi256ELi128ELb1ELb1ELb1ELb1ELb0ELb1EEEEEEEEEvNT_6ParamsE,"aw",@nobits
	.sectionflags	@""
	.align	16
	.zero		1024


//--------------------- .nv.shared._ZN7cutlass13device_kernelIN5flash11enable_sm90INS1_16FlashAttnFwdSm90INS1_25CollectiveMainloopFwdSm90ILi2EN4cute5tupleIJNS5_1CILi1EEES8_S8_EEENS6_IJNS7_ILi128EEENS7_ILi160EEENS7_ILi192EEEEEELi128ENS_12float_e4m3_tEfNS_4arch4Sm90ELb1ELb0ELb1ELb0ELb0ELb0ELb0ELb1ELb1ELb1ELb1ELb0EEENS1_21CollectiveEpilogueFwdINS6_IJSA_SA_SB_EEES9_NS_10bfloat16_tESG_Li256ELb0ELb1ELb1ELb1EEENS1_19SingleTileSchedulerILb0ELb1ELb1ELi128EEEEEEEEEvNT_6ParamsE --------------------------
	.section	.nv.shared._ZN7cutlass13device_kernelIN5flash11enable_sm90INS1_16FlashAttnFwdSm90INS1_25CollectiveMainloopFwdSm90ILi2EN4cute5tupleIJNS5_1CILi1EEES8_S8_EEENS6_IJNS7_ILi128EEENS7_ILi160EEENS7_ILi192EEEEEELi128ENS_12float_e4m3_tEfNS_4arch4Sm90ELb1ELb0ELb1ELb0ELb0ELb0ELb0ELb1ELb1ELb1ELb1ELb0EEENS1_21CollectiveEpilogueFwdINS6_IJSA_SA_SB_EEES9_NS_10bfloat16_tESG_Li256ELb0ELb1ELb1ELb1EEENS1_19SingleTileSchedulerILb0ELb1ELb1ELi128EEEEEEEEEvNT_6ParamsE,"aw",@nobits
	.sectionflags	@""
	.align	16
	.zero		1024


//--------------------- .nv.shared._ZN7cutlass13device_kernelIN5flash11enable_sm90INS1_16FlashAttnFwdSm90INS1_25CollectiveMainloopFwdSm90ILi2EN4cute5tupleIJNS5_1CILi1EEES8_S8_EEENS6_IJNS7_ILi128EEENS7_ILi160EEENS7_ILi192EEEEEELi128ENS_12float_e4m3_tEfNS_4arch4Sm90ELb1ELb0ELb1ELb1ELb0ELb0ELb0ELb1ELb1ELb1ELb1ELb0EEENS1_21CollectiveEpilogueFwdINS6_IJSA_SA_SB_EEES9_NS_10bfloat16_tESG_Li256ELb1ELb1ELb1ELb1EEENS1_36VarlenDynamicPersistentTileSchedulerILi128ELi160ELi256ELi128ELb1ELb1ELb1ELb1ELb1ELb1EEEEEEEEEvNT_6ParamsE --------------------------
	.section	.nv.shared._ZN7cutlass13device_kernelIN5flash11enable_sm90INS1_16FlashAttnFwdSm90INS1_25CollectiveMainloopFwdSm90ILi2EN4cute5tupleIJNS5_1CILi1EEES8_S8_EEENS6_IJNS7_ILi128EEENS7_ILi160EEENS7_ILi192EEEEEELi128ENS_12float_e4m3_tEfNS_4arch4Sm90ELb1ELb0ELb1ELb1ELb0ELb0ELb0ELb1ELb1ELb1ELb1ELb0EEENS1_21CollectiveEpilogueFwdINS6_IJSA_SA_SB_EEES9_NS_10bfloat16_tESG_Li256ELb1ELb1ELb1ELb1EEENS1_36VarlenDynamicPersistentTileSchedulerILi128ELi160ELi256ELi128ELb1ELb1ELb1ELb1ELb1ELb1EEEEEEEEEvNT_6ParamsE,"aw",@nobits
	.sectionflags	@""
	.align	16
	.zero		1024


//--------------------- .nv.shared._ZN7cutlass13device_kernelIN5flash11enable_sm90INS1_16FlashAttnFwdSm90INS1_25CollectiveMainloopFwdSm90ILi2EN4cute5tupleIJNS5_1CILi1EEES8_S8_EEENS6_IJNS7_ILi128EEENS7_ILi160EEENS7_ILi192EEEEEELi128ENS_12float_e4m3_tEfNS_4arch4Sm90ELb1ELb0ELb1ELb1ELb0ELb1ELb0ELb1ELb1ELb1ELb1ELb0EEENS1_21CollectiveEpilogueFwdINS6_IJSA_SA_SB_EEES9_NS_10bfloat16_tESG_Li256ELb1ELb1ELb1ELb1EEENS1_36VarlenDynamicPersistentTileSchedulerILi128ELi160ELi256ELi128ELb1ELb1ELb1ELb1ELb1ELb1EEEEEEEEEvNT_6ParamsE --------------------------
	.section	.nv.shared._ZN7cutlass13device_kernelIN5flash11enable_sm90INS1_16FlashAttnFwdSm90INS1_25CollectiveMainloopFwdSm90ILi2EN4cute5tupleIJNS5_1CILi1EEES8_S8_EEENS6_IJNS7_ILi128EEENS7_ILi160EEENS7_ILi192EEEEEELi128ENS_12float_e4m3_tEfNS_4arch4Sm90ELb1ELb0ELb1ELb1ELb0ELb1ELb0ELb1ELb1ELb1ELb1ELb0EEENS1_21CollectiveEpilogueFwdINS6_IJSA_SA_SB_EEES9_NS_10bfloat16_tESG_Li256ELb1ELb1ELb1ELb1EEENS1_36VarlenDynamicPersistentTileSchedulerILi128ELi160ELi256ELi128ELb1ELb1ELb1ELb1ELb1ELb1EEEEEEEEEvNT_6ParamsE,"aw",@nobits
	.sectionflags	@""
	.align	16
	.zero		1024


//--------------------- .nv.constant0._ZN7cutlass13device_kernelIN5flash11enable_sm90INS1_16FlashAttnFwdSm90INS1_25CollectiveMainloopFwdSm90ILi2EN4cute5tupleIJNS5_1CILi1EEES8_S8_EEENS6_IJNS7_ILi128EEENS7_ILi160EEENS7_ILi192EEEEEELi128ENS_12float_e4m3_tEfNS_4arch4Sm90ELb0ELb0ELb1ELb0ELb0ELb0ELb0ELb1ELb1ELb1ELb1ELb0EEENS1_21CollectiveEpilogueFwdINS6_IJSA_SA_SB_EEES9_NS_10bfloat16_tESG_Li256ELb0ELb1ELb1ELb1EEENS1_19SingleTileSchedulerILb0ELb1ELb1ELi128EEEEEEEEEvNT_6ParamsE --------------------------
	.section	.nv.constant0._ZN7cutlass13device_kernelIN5flash11enable_sm90INS1_16FlashAttnFwdSm90INS1_25CollectiveMainloopFwdSm90ILi2EN4cute5tupleIJNS5_1CILi1EEES8_S8_EEENS6_IJNS7_ILi128EEENS7_ILi160EEENS7_ILi192EEEEEELi128ENS_12float_e4m3_tEfNS_4arch4Sm90ELb0ELb0ELb1ELb0ELb0ELb0ELb0ELb1ELb1ELb1ELb1ELb0EEENS1_21CollectiveEpilogueFwdINS6_IJSA_SA_SB_EEES9_NS_10bfloat16_tESG_Li256ELb0ELb1ELb1ELb1EEENS1_19SingleTileSchedulerILb0ELb1ELb1ELi128EEEEEEEEEvNT_6ParamsE,"a",@progbits
	.sectionflags	@""
	.align	4
.nv.constant0._ZN7cutlass13device_kernelIN5flash11enable_sm90INS1_16FlashAttnFwdSm90INS1_25CollectiveMainloopFwdSm90ILi2EN4cute5tupleIJNS5_1CILi1EEES8_S8_EEENS6_IJNS7_ILi128EEENS7_ILi160EEENS7_ILi192EEEEEELi128ENS_12float_e4m3_tEfNS_4arch4Sm90ELb0ELb0ELb1ELb0ELb0ELb0ELb0ELb1ELb1ELb1ELb1ELb0EEENS1_21CollectiveEpilogueFwdINS6_IJSA_SA_SB_EEES9_NS_10bfloat16_tESG_Li256ELb0ELb1ELb1ELb1EEENS1_19SingleTileSchedulerILb0ELb1ELb1ELi128EEEEEEEEEvNT_6ParamsE:
	.zero		3200


//--------------------- .nv.constant0._ZN7cutlass13device_kernelIN5flash11enable_sm90INS1_16FlashAttnFwdSm90INS1_25CollectiveMainloopFwdSm90ILi2EN4cute5tupleIJNS5_1CILi1EEES8_S8_EEENS6_IJNS7_ILi128EEENS7_ILi160EEENS7_ILi192EEEEEELi128ENS_12float_e4m3_tEfNS_4arch4Sm90ELb0ELb0ELb1ELb1ELb0ELb0ELb0ELb1ELb1ELb1ELb1ELb0EEENS1_21CollectiveEpilogueFwdINS6_IJSA_SA_SB_EEES9_NS_10bfloat16_tESG_Li256ELb1ELb1ELb1ELb1EEENS1_36VarlenDynamicPersistentTileSchedulerILi128ELi160ELi256ELi128ELb1ELb1ELb1ELb0ELb1ELb1EEEEEEEEEvNT_6ParamsE --------------------------
	.section	.nv.constant0._ZN7cutlass13device_kernelIN5flash11enable_sm90INS1_16FlashAttnFwdSm90INS1_25CollectiveMainloopFwdSm90ILi2EN4cute5tupleIJNS5_1CILi1EEES8_S8_EEENS6_IJNS7_ILi128EEENS7_ILi160EEENS7_ILi192EEEEEELi128ENS_12float_e4m3_tEfNS_4arch4Sm90ELb0ELb0ELb1ELb1ELb0ELb0ELb0ELb1ELb1ELb1ELb1ELb0EEENS1_21CollectiveEpilogueFwdINS6_IJSA_SA_SB_EEES9_NS_10bfloat16_tESG_Li256ELb1ELb1ELb1ELb1EEENS1_36VarlenDynamicPersistentTileSchedulerILi128ELi160ELi256ELi128ELb1ELb1ELb1ELb0ELb1ELb1EEEEEEEEEvNT_6ParamsE,"a",@progbits
	.sectionflags	@""
	.align	4
.nv.constant0._ZN7cutlass13device_kernelIN5flash11enable_sm90INS1_16FlashAttnFwdSm90INS1_25CollectiveMainloopFwdSm90ILi2EN4cute5tupleIJNS5_1CILi1EEES8_S8_EEENS6_IJNS7_ILi128EEENS7_ILi160EEENS7_ILi192EEEEEELi128ENS_12float_e4m3_tEfNS_4arch4Sm90ELb0ELb0ELb1ELb1ELb0ELb0ELb0ELb1ELb1ELb1ELb1ELb0EEENS1_21CollectiveEpilogueFwdINS6_IJSA_SA_SB_EEES9_NS_10bfloat16_tESG_Li256ELb1ELb1ELb1ELb1EEENS1_36VarlenDynamicPersistentTileSchedulerILi128ELi160ELi256ELi128ELb1ELb1ELb1ELb0ELb1ELb1EEEEEEEEEvNT_6ParamsE:
	.zero		3328


//--------------------- .nv.constant0._ZN7cutlass13device_kernelIN5flash11enable_sm90INS1_16FlashAttnFwdSm90INS1_25CollectiveMainloopFwdSm90ILi2EN4cute5tupleIJNS5_1CILi1EEES8_S8_EEENS6_IJNS7_ILi128EEENS7_ILi160EEENS7_ILi192EEEEEELi128ENS_12float_e4m3_tEfNS_4arch4Sm90ELb0ELb0ELb1ELb1ELb0ELb1ELb0ELb1ELb1ELb1ELb1ELb0EEENS1_21CollectiveEpilogueFwdINS6_IJSA_SA_SB_EEES9_NS_10bfloat16_tESG_Li256ELb1ELb1ELb1ELb1EEENS1_36VarlenDynamicPersistentTileSchedulerILi128ELi160ELi256ELi128ELb1ELb1ELb1ELb0ELb1ELb1EEEEEEEEEvNT_6ParamsE --------------------------
	.section	.nv.constant0._ZN7cutlass13device_kernelIN5flash11enable_sm90INS1_16FlashAttnFwdSm90INS1_25CollectiveMainloopFwdSm90ILi2EN4cute5tupleIJNS5_1CILi1EEES8_S8_EEENS6_IJNS7_ILi128EEENS7_ILi160EEENS7_ILi192EEEEEELi128ENS_12float_e4m3_tEfNS_4arch4Sm90ELb0ELb0ELb1ELb1ELb0ELb1ELb0ELb1ELb1ELb1ELb1ELb0EEENS1_21CollectiveEpilogueFwdINS6_IJSA_SA_SB_EEES9_NS_10bfloat16_tESG_Li256ELb1ELb1ELb1ELb1EEENS1_36VarlenDynamicPersistentTileSchedulerILi128ELi160ELi256ELi128ELb1ELb1ELb1ELb0ELb1ELb1EEEEEEEEEvNT_6ParamsE,"a",@progbits
	.sectionflags	@""
	.align	4
.nv.constant0._ZN7cutlass13device_kernelIN5flash11enable_sm90INS1_16FlashAttnFwdSm90INS1_25CollectiveMainloopFwdSm90ILi2EN4cute5tupleIJNS5_1CILi1EEES8_S8_EEENS6_IJNS7_ILi128EEENS7_ILi160EEENS7_ILi192EEEEEELi128ENS_12float_e4m3_tEfNS_4arch4Sm90ELb0ELb0ELb1ELb1ELb0ELb1ELb0ELb1ELb1ELb1ELb1ELb0EEENS1_21CollectiveEpilogueFwdINS6_IJSA_SA_SB_EEES9_NS_10bfloat16_tESG_Li256ELb1ELb1ELb1ELb1EEENS1_36VarlenDynamicPersistentTileSchedulerILi128ELi160ELi256ELi128ELb1ELb1ELb1ELb0ELb1ELb1EEEEEEEEEvNT_6ParamsE:
	.zero		3328


//--------------------- .nv.constant0._ZN7cutlass13device_kernelIN5flash11enable_sm90INS1_16FlashAttnFwdSm90INS1_25CollectiveMainloopFwdSm90ILi2EN4cute5tupleIJNS5_1CILi1EEES8_S8_EEENS6_IJNS7_ILi128EEESA_NS7_ILi192EEEEEELi128ENS_12float_e4m3_tEfNS_4arch4Sm90ELb0ELb1ELb1ELb0ELb0ELb0ELb0ELb1ELb1ELb1ELb1ELb0EEENS1_21CollectiveEpilogueFwdINS6_IJSA_SA_SA_EEES9_NS_10bfloat16_tESF_Li256ELb0ELb1ELb1ELb1EEENS1_19SingleTileSchedulerILb0ELb1ELb1ELi128EEEEEEEEEvNT_6ParamsE --------------------------
	.section	.nv.constant0._ZN7cutlass13device_kernelIN5flash11enable_sm90INS1_16FlashAttnFwdSm90INS1_25CollectiveMainloopFwdSm90ILi2EN4cute5tupleIJNS5_1CILi1EEES8_S8_EEENS6_IJNS7_ILi128EEESA_NS7_ILi192EEEEEELi128ENS_12float_e4m3_tEfNS_4arch4Sm90ELb0ELb1ELb1ELb0ELb0ELb0ELb0ELb1ELb1ELb1ELb1ELb0EEENS1_21CollectiveEpilogueFwdINS6_IJSA_SA_SA_EEES9_NS_10bfloat16_tESF_Li256ELb0ELb1ELb1ELb1EEENS1_19SingleTileSchedulerILb0ELb1ELb1ELi128EEEEEEEEEvNT_6ParamsE,"a",@progbits
	.sectionflags	@""
	.align	4
.nv.constant0._ZN7cutlass13device_kernelIN5flash11enable_sm90INS1_16FlashAttnFwdSm90INS1_25CollectiveMainloopFwdSm90ILi2EN4cute5tupleIJNS5_1CILi1EEES8_S8_EEENS6_IJNS7_ILi128EEESA_NS7_ILi192EEEEEELi128ENS_12float_e4m3_tEfNS_4arch4Sm90ELb0ELb1ELb1ELb0ELb0ELb0ELb0ELb1ELb1ELb1ELb1ELb0EEENS1_21CollectiveEpilogueFwdINS6_IJSA_SA_SA_EEES9_NS_10bfloat16_tESF_Li256ELb0ELb1ELb1ELb1EEENS1_19SingleTileSchedulerILb0ELb1ELb1ELi128EEEEEEEEEvNT_6ParamsE:
	.zero		3200


//--------------------- .nv.constant0._ZN7cutlass13device_kernelIN5flash11enable_sm90INS1_16FlashAttnFwdSm90INS1_25CollectiveMainloopFwdSm90ILi2EN4cute5tupleIJNS5_1CILi1EEES8_S8_EEENS6_IJNS7_ILi128EEESA_NS7_ILi192EEEEEELi128ENS_12float_e4m3_tEfNS_4arch4Sm90ELb0ELb1ELb1ELb1ELb0ELb0ELb0ELb1ELb1ELb1ELb1ELb0EEENS1_21CollectiveEpilogueFwdINS6_IJSA_SA_SA_EEES9_NS_10bfloat16_tESF_Li256ELb1ELb1ELb1ELb1EEENS1_36VarlenDynamicPersistentTileSchedulerILi128ELi128ELi256ELi128ELb1ELb1ELb1ELb1ELb0ELb1EEEEEEEEEvNT_6ParamsE --------------------------
	.section	.nv.constant0._ZN7cutlass13device_kernelIN5flash11enable_sm90INS1_16FlashAttnFwdSm90INS1_25CollectiveMainloopFwdSm90ILi2EN4cute5tupleIJNS5_1CILi1EEES8_S8_EEENS6_IJNS7_ILi128EEESA_NS7_ILi192EEEEEELi128ENS_12float_e4m3_tEfNS_4arch4Sm90ELb0ELb1ELb1ELb1ELb0ELb0ELb0ELb1ELb1ELb1ELb1ELb0EEENS1_21CollectiveEpilogueFwdINS6_IJSA_SA_SA_EEES9_NS_10bfloat16_tESF_Li256ELb1ELb1ELb1ELb1EEENS1_36VarlenDynamicPersistentTileSchedulerILi128ELi128ELi256ELi128ELb1ELb1ELb1ELb1ELb0ELb1EEEEEEEEEvNT_6ParamsE,"a",@progbits
	.sectionflags	@""
	.align	4
.nv.constant0._ZN7cutlass13device_kernelIN5flash11enable_sm90INS1_16FlashAttnFwdSm90INS1_25CollectiveMainloopFwdSm90ILi2EN4cute5tupleIJNS5_1CILi1EEES8_S8_EEENS6_IJNS7_ILi128EEESA_NS7_ILi192EEEEEELi128ENS_12float_e4m3_tEfNS_4arch4Sm90ELb0ELb1ELb1ELb1ELb0ELb0ELb0ELb1ELb1ELb1ELb1ELb0EEENS1_21CollectiveEpilogueFwdINS6_IJSA_SA_SA_EEES9_NS_10bfloat16_tESF_Li256ELb1ELb1ELb1ELb1EEENS1_36VarlenDynamicPersistentTileSchedulerILi128ELi128ELi256ELi128ELb1ELb1ELb1ELb1ELb0ELb1EEEEEEEEEvNT_6ParamsE:
	.zero		3328


//--------------------- .nv.constant0._ZN7cutlass13device_kernelIN5flash11enable_sm90INS1_16FlashAttnFwdSm90INS1_25CollectiveMainloopFwdSm90ILi2EN4cute5tupleIJNS5_1CILi1EEES8_S8_EEENS6_IJNS7_ILi128EEESA_NS7_ILi192EEEEEELi128ENS_12float_e4m3_tEfNS_4arch4Sm90ELb0ELb1ELb1ELb1ELb0ELb1ELb0ELb1ELb1ELb1ELb1ELb0EEENS1_21CollectiveEpilogueFwdINS6_IJSA_SA_SA_EEES9_NS_10bfloat16_tESF_Li256ELb1ELb1ELb1ELb1EEENS1_36VarlenDynamicPersistentTileSchedulerILi128ELi128ELi256ELi128ELb1ELb1ELb1ELb1ELb0ELb1EEEEEEEEEvNT_6ParamsE --------------------------
	.section	.nv.constant0._ZN7cutlass13device_kernelIN5flash11enable_sm90INS1_16FlashAttnFwdSm90INS1_25CollectiveMainloopFwdSm90ILi2EN4cute5tupleIJNS5_1CILi1EEES8_S8_EEENS6_IJNS7_ILi128EEESA_NS7_ILi192EEEEEELi128ENS_12float_e4m3_tEfNS_4arch4Sm90ELb0ELb1ELb1ELb1ELb0ELb1ELb0ELb1ELb1ELb1ELb1ELb0EEENS1_21CollectiveEpilogueFwdINS6_IJSA_SA_SA_EEES9_NS_10bfloat16_tESF_Li256ELb1ELb1ELb1ELb1EEENS1_36VarlenDynamicPersistentTileSchedulerILi128ELi128ELi256ELi128ELb1ELb1ELb1ELb1ELb0ELb1EEEEEEEEEvNT_6ParamsE,"a",@progbits
	.sectionflags	@""
	.align	4
.nv.constant0._ZN7cutlass13device_kernelIN5flash11enable_sm90INS1_16FlashAttnFwdSm90INS1_25CollectiveMainloopFwdSm90ILi2EN4cute5tupleIJNS5_1CILi1EEES8_S8_EEENS6_IJNS7_ILi128EEESA_NS7_ILi192EEEEEELi128ENS_12float_e4m3_tEfNS_4arch4Sm90ELb0ELb1ELb1ELb1ELb0ELb1ELb0ELb1ELb1ELb1ELb1ELb0EEENS1_21CollectiveEpilogueFwdINS6_IJSA_SA_SA_EEES9_NS_10bfloat16_tESF_Li256ELb1ELb1ELb1ELb1EEENS1_36VarlenDynamicPersistentTileSchedulerILi128ELi128ELi256ELi128ELb1ELb1ELb1ELb1ELb0ELb1EEEEEEEEEvNT_6ParamsE:
	.zero		3328


//--------------------- .nv.constant0._ZN7cutlass13device_kernelIN5flash11enable_sm90INS1_16FlashAttnFwdSm90INS1_25CollectiveMainloopFwdSm90ILi2EN4cute5tupleIJNS5_1CILi1EEES8_S8_EEENS6_IJNS7_ILi128EEENS7_ILi160EEENS7_ILi192EEEEEELi128ENS_12float_e4m3_tEfNS_4arch4Sm90ELb1ELb0ELb1ELb0ELb0ELb0ELb0ELb1ELb1ELb1ELb1ELb0EEENS1_21CollectiveEpilogueFwdINS6_IJSA_SA_SB_EEES9_NS_10bfloat16_tESG_Li256ELb0ELb1ELb1ELb1EEENS1_19SingleTileSchedulerILb0ELb1ELb1ELi128EEEEEEEEEvNT_6ParamsE --------------------------
	.section	.nv.constant0._ZN7cutlass13device_kernelIN5flash11enable_sm90INS1_16FlashAttnFwdSm90INS1_25CollectiveMainloopFwdSm90ILi2EN4cute5tupleIJNS5_1CILi1EEES8_S8_EEENS6_IJNS7_ILi128EEENS7_ILi160EEENS7_ILi192EEEEEELi128ENS_12float_e4m3_tEfNS_4arch4Sm90ELb1ELb0ELb1ELb0ELb0ELb0ELb0ELb1ELb1ELb1ELb1ELb0EEENS1_21CollectiveEpilogueFwdINS6_IJSA_SA_SB_EEES9_NS_10bfloat16_tESG_Li256ELb0ELb1ELb1ELb1EEENS1_19SingleTileSchedulerILb0ELb1ELb1ELi128EEEEEEEEEvNT_6ParamsE,"a",@progbits
	.sectionflags	@""
	.align	4
.nv.constant0._ZN7cutlass13device_kernelIN5flash11enable_sm90INS1_16FlashAttnFwdSm90INS1_25CollectiveMainloopFwdSm90ILi2EN4cute5tupleIJNS5_1CILi1EEES8_S8_EEENS6_IJNS7_ILi128EEENS7_ILi160EEENS7_ILi192EEEEEELi128ENS_12float_e4m3_tEfNS_4arch4Sm90ELb1ELb0ELb1ELb0ELb0ELb0ELb0ELb1ELb1ELb1ELb1ELb0EEENS1_21CollectiveEpilogueFwdINS6_IJSA_SA_SB_EEES9_NS_10bfloat16_tESG_Li256ELb0ELb1ELb1ELb1EEENS1_19SingleTileSchedulerILb0ELb1ELb1ELi128EEEEEEEEEvNT_6ParamsE:
	.zero		3200


//--------------------- .nv.constant0._ZN7cutlass13device_kernelIN5flash11enable_sm90INS1_16FlashAttnFwdSm90INS1_25CollectiveMainloopFwdSm90ILi2EN4cute5tupleIJNS5_1CILi1EEES8_S8_EEENS6_IJNS7_ILi128EEENS7_ILi160EEENS7_ILi192EEEEEELi128ENS_12float_e4m3_tEfNS_4arch4Sm90ELb1ELb0ELb1ELb1ELb0ELb0ELb0ELb1ELb1ELb1ELb1ELb0EEENS1_21CollectiveEpilogueFwdINS6_IJSA_SA_SB_EEES9_NS_10bfloat16_tESG_Li256ELb1ELb1ELb1ELb1EEENS1_36VarlenDynamicPersistentTileSchedulerILi128ELi160ELi256ELi128ELb1ELb1ELb1ELb1ELb1ELb1EEEEEEEEEvNT_6ParamsE --------------------------
	.section	.nv.constant0._ZN7cutlass13device_kernelIN5flash11enable_sm90INS1_16FlashAttnFwdSm90INS1_25CollectiveMainloopFwdSm90ILi2EN4cute5tupleIJNS5_1CILi1EEES8_S8_EEENS6_IJNS7_ILi128EEENS7_ILi160EEENS7_ILi192EEEEEELi128ENS_12float_e4m3_tEfNS_4arch4Sm90ELb1ELb0ELb1ELb1ELb0ELb0ELb0ELb1ELb1ELb1ELb1ELb0EEENS1_21CollectiveEpilogueFwdINS6_IJSA_SA_SB_EEES9_NS_10bfloat16_tESG_Li256ELb1ELb1ELb1ELb1EEENS1_36VarlenDynamicPersistentTileSchedulerILi128ELi160ELi256ELi128ELb1ELb1ELb1ELb1ELb1ELb1EEEEEEEEEvNT_6ParamsE,"a",@progbits
	.sectionflags	@""
	.align	4
.nv.constant0._ZN7cutlass13device_kernelIN5flash11enable_sm90INS1_16FlashAttnFwdSm90INS1_25CollectiveMainloopFwdSm90ILi2EN4cute5tupleIJNS5_1CILi1EEES8_S8_EEENS6_IJNS7_ILi128EEENS7_ILi160EEENS7_ILi192EEEEEELi128ENS_12float_e4m3_tEfNS_4arch4Sm90ELb1ELb0ELb1ELb1ELb0ELb0ELb0ELb1ELb1ELb1ELb1ELb0EEENS1_21CollectiveEpilogueFwdINS6_IJSA_SA_SB_EEES9_NS_10bfloat16_tESG_Li256ELb1ELb1ELb1ELb1EEENS1_36VarlenDynamicPersistentTileSchedulerILi128ELi160ELi256ELi128ELb1ELb1ELb1ELb1ELb1ELb1EEEEEEEEEvNT_6ParamsE:
	.zero		3328


//--------------------- .nv.constant0._ZN7cutlass13device_kernelIN5flash11enable_sm90INS1_16FlashAttnFwdSm90INS1_25CollectiveMainloopFwdSm90ILi2EN4cute5tupleIJNS5_1CILi1EEES8_S8_EEENS6_IJNS7_ILi128EEENS7_ILi160EEENS7_ILi192EEEEEELi128ENS_12float_e4m3_tEfNS_4arch4Sm90ELb1ELb0ELb1ELb1ELb0ELb1ELb0ELb1ELb1ELb1ELb1ELb0EEENS1_21CollectiveEpilogueFwdINS6_IJSA_SA_SB_EEES9_NS_10bfloat16_tESG_Li256ELb1ELb1ELb1ELb1EEENS1_36VarlenDynamicPersistentTileSchedulerILi128ELi160ELi256ELi128ELb1ELb1ELb1ELb1ELb1ELb1EEEEEEEEEvNT_6ParamsE --------------------------
	.section	.nv.constant0._ZN7cutlass13device_kernelIN5flash11enable_sm90INS1_16FlashAttnFwdSm90INS1_25CollectiveMainloopFwdSm90ILi2EN4cute5tupleIJNS5_1CILi1EEES8_S8_EEENS6_IJNS7_ILi128EEENS7_ILi160EEENS7_ILi192EEEEEELi128ENS_12float_e4m3_tEfNS_4arch4Sm90ELb1ELb0ELb1ELb1ELb0ELb1ELb0ELb1ELb1ELb1ELb1ELb0EEENS1_21CollectiveEpilogueFwdINS6_IJSA_SA_SB_EEES9_NS_10bfloat16_tESG_Li256ELb1ELb1ELb1ELb1EEENS1_36VarlenDynamicPersistentTileSchedulerILi128ELi160ELi256ELi128ELb1ELb1ELb1ELb1ELb1ELb1EEEEEEEEEvNT_6ParamsE,"a",@progbits
	.sectionflags	@""
	.align	4
.nv.constant0._ZN7cutlass13device_kernelIN5flash11enable_sm90INS1_16FlashAttnFwdSm90INS1_25CollectiveMainloopFwdSm90ILi2EN4cute5tupleIJNS5_1CILi1EEES8_S8_EEENS6_IJNS7_ILi128EEENS7_ILi160EEENS7_ILi192EEEEEELi128ENS_12float_e4m3_tEfNS_4arch4Sm90ELb1ELb0ELb1ELb1ELb0ELb1ELb0ELb1ELb1ELb1ELb1ELb0EEENS1_21CollectiveEpilogueFwdINS6_IJSA_SA_SB_EEES9_NS_10bfloat16_tESG_Li256ELb1ELb1ELb1ELb1EEENS1_36VarlenDynamicPersistentTileSchedulerILi128ELi160ELi256ELi128ELb1ELb1ELb1ELb1ELb1ELb1EEEEEEEEEvNT_6ParamsE:
	.zero		3328


//--------------------- SYMBOLS --------------------------

	.type		.nv.reservedSmem.offset0,@object
	.size		.nv.reservedSmem.offset0,0x4
	.type		__assertfail,@function
